	.target	sm_90a

	.elftype	@"ET_EXEC"


//--------------------- .note.nv.tkinfo           --------------------------
	.section	.note.nv.tkinfo,"",@"SHT_NOTE"
	.sectionflags	@"SHF_NOTE_NV_TKINFO"
	.tkinfo
        /*0018*/ 	.word	0x00000002
        /*0030*/ 	.string	""
        /*0030*/ 	.string	"ptxas"
        /*0030*/ 	.string	"Cuda compilation tools, release 13.0, V13.0.88"
        /*0030*/ 	.string	"Build cuda_13.0.r13.0/compiler.36424714_0"
        /*0030*/ 	.string	"-arch sm_90a -m 64 "



//--------------------- .note.nv.cuinfo           --------------------------
	.section	.note.nv.cuinfo,"",@"SHT_NOTE"
	.sectionflags	@"SHF_NOTE_NV_CUINFO"
        /*0018*/ 	.short	0x0002
        /*001a*/ 	.short	0x005a
        /*001c*/ 	.short	0x0082
	.zero		2


//--------------------- .nv.info                  --------------------------
	.section	.nv.info,"",@"SHT_CUDA_INFO"
	.align	4


	//----- nvinfo : EIATTR_REGCOUNT
	.align		4
        /*0000*/ 	.byte	0x04, 0x2f
        /*0002*/ 	.short	(.L_22 - .L_21)
	.align		4
.L_21:
        /*0004*/ 	.word	index@(_ZN7cutlass13device_kernelIN5flash11enable_sm90INS1_16FlashAttnFwdSm90INS1_25CollectiveMainloopFwdSm90ILi2EN4cute5tupleIJNS5_1CILi1EEES8_S8_EEENS6_IJNS7_ILi128EEESA_SA_EEELi128ENS_6half_tEfNS_4arch4Sm90ELb1ELb0ELb1ELb1ELb0ELb1ELb0ELb1ELb1ELb1ELb0ELb0EEENS1_21CollectiveEpilogueFwdISB_S9_SC_SE_Li256ELb1ELb1ELb0ELb0EEENS1_36VarlenDynamicPersistentTileSchedulerILi128ELi128ELi256ELi128ELb0ELb1ELb1ELb1ELb1ELb1EEEEEEEEEvNT_6ParamsE)
        /*0008*/ 	.word	0x000000a8


	//----- nvinfo : EIATTR_FRAME_SIZE
	.align		4
.L_22:
        /*000c*/ 	.byte	0x04, 0x11
        /*000e*/ 	.short	(.L_24 - .L_23)
	.align		4
.L_23:
        /*0010*/ 	.word	index@(_ZN7cutlass13device_kernelIN5flash11enable_sm90INS1_16FlashAttnFwdSm90INS1_25CollectiveMainloopFwdSm90ILi2EN4cute5tupleIJNS5_1CILi1EEES8_S8_EEENS6_IJNS7_ILi128EEESA_SA_EEELi128ENS_6half_tEfNS_4arch4Sm90ELb1ELb0ELb1ELb1ELb0ELb1ELb0ELb1ELb1ELb1ELb0ELb0EEENS1_21CollectiveEpilogueFwdISB_S9_SC_SE_Li256ELb1ELb1ELb0ELb0EEENS1_36VarlenDynamicPersistentTileSchedulerILi128ELi128ELi256ELi128ELb0ELb1ELb1ELb1ELb1ELb1EEEEEEEEEvNT_6ParamsE)
        /*0014*/ 	.word	0x00000060


	//----- nvinfo : EIATTR_REGCOUNT
	.align		4
.L_24:
        /*0018*/ 	.byte	0x04, 0x2f
        /*001a*/ 	.short	(.L_26 - .L_25)
	.align		4
.L_25:
        /*001c*/ 	.word	index@(_ZN7cutlass13device_kernelIN5flash11enable_sm90INS1_16FlashAttnFwdSm90INS1_25CollectiveMainloopFwdSm90ILi2EN4cute5tupleIJNS5_1CILi1EEES8_S8_EEENS6_IJNS7_ILi128EEESA_SA_EEELi128ENS_6half_tEfNS_4arch4Sm90ELb1ELb0ELb1ELb1ELb0ELb0ELb0ELb1ELb1ELb1ELb0ELb0EEENS1_21CollectiveEpilogueFwdISB_S9_SC_SE_Li256ELb1ELb1ELb0ELb0EEENS1_36VarlenDynamicPersistentTileSchedulerILi128ELi128ELi256ELi128ELb0ELb1ELb1ELb1ELb1ELb1EEEEEEEEEvNT_6ParamsE)
        /*0020*/ 	.word	0x000000a8


	//----- nvinfo : EIATTR_FRAME_SIZE
	.align		4
.L_26:
        /*0024*/ 	.byte	0x04, 0x11
        /*0026*/ 	.short	(.L_28 - .L_27)
	.align		4
.L_27:
        /*0028*/ 	.word	index@(_ZN7cutlass13device_kernelIN5flash11enable_sm90INS1_16FlashAttnFwdSm90INS1_25CollectiveMainloopFwdSm90ILi2EN4cute5tupleIJNS5_1CILi1EEES8_S8_EEENS6_IJNS7_ILi128EEESA_SA_EEELi128ENS_6half_tEfNS_4arch4Sm90ELb1ELb0ELb1ELb1ELb0ELb0ELb0ELb1ELb1ELb1ELb0ELb0EEENS1_21CollectiveEpilogueFwdISB_S9_SC_SE_Li256ELb1ELb1ELb0ELb0EEENS1_36VarlenDynamicPersistentTileSchedulerILi128ELi128ELi256ELi128ELb0ELb1ELb1ELb1ELb1ELb1EEEEEEEEEvNT_6ParamsE)
        /*002c*/ 	.word	0x00000058


	//----- nvinfo : EIATTR_REGCOUNT
	.align		4
.L_28:
        /*0030*/ 	.byte	0x04, 0x2f
        /*0032*/ 	.short	(.L_30 - .L_29)
	.align		4
.L_29:
        /*0034*/ 	.word	index@(_ZN7cutlass13device_kernelIN5flash11enable_sm90INS1_16FlashAttnFwdSm90INS1_25CollectiveMainloopFwdSm90ILi2EN4cute5tupleIJNS5_1CILi1EEES8_S8_EEENS6_IJNS7_ILi128EEESA_SA_EEELi128ENS_6half_tEfNS_4arch4Sm90ELb1ELb0ELb1ELb0ELb0ELb0ELb0ELb1ELb1ELb1ELb0ELb0EEENS1_21CollectiveEpilogueFwdISB_S9_SC_SE_Li256ELb0ELb1ELb0ELb0EEENS1_30DynamicPersistentTileSchedulerILi256ELi128ELb0ELb1ELb1EEEEEEEEEvNT_6ParamsE)
        /*0038*/ 	.word	0x000000a8


	//----- nvinfo : EIATTR_FRAME_SIZE
	.align		4
.L_30:
        /*003c*/ 	.byte	0x04, 0x11
        /*003e*/ 	.short	(.L_32 - .L_31)
	.align		4
.L_31:
        /*0040*/ 	.word	index@(_ZN7cutlass13device_kernelIN5flash11enable_sm90INS1_16FlashAttnFwdSm90INS1_25CollectiveMainloopFwdSm90ILi2EN4cute5tupleIJNS5_1CILi1EEES8_S8_EEENS6_IJNS7_ILi128EEESA_SA_EEELi128ENS_6half_tEfNS_4arch4Sm90ELb1ELb0ELb1ELb0ELb0ELb0ELb0ELb1ELb1ELb1ELb0ELb0EEENS1_21CollectiveEpilogueFwdISB_S9_SC_SE_Li256ELb0ELb1ELb0ELb0EEENS1_30DynamicPersistentTileSchedulerILi256ELi128ELb0ELb1ELb1EEEEEEEEEvNT_6ParamsE)
        /*0044*/ 	.word	0x00000028


	//----- nvinfo : EIATTR_REGCOUNT
	.align		4
.L_32:
        /*0048*/ 	.byte	0x04, 0x2f
        /*004a*/ 	.short	(.L_34 - .L_33)
	.align		4
.L_33:
        /*004c*/ 	.word	index@(_ZN7cutlass13device_kernelIN5flash11enable_sm90INS1_16FlashAttnFwdSm90INS1_25CollectiveMainloopFwdSm90ILi2EN4cute5tupleIJNS5_1CILi1EEES8_S8_EEENS6_IJNS7_ILi128EEESA_SA_EEELi128ENS_6half_tEfNS_4arch4Sm90ELb0ELb1ELb1ELb1ELb0ELb1ELb0ELb1ELb1ELb1ELb0ELb0EEENS1_21CollectiveEpilogueFwdISB_S9_SC_SE_Li256ELb1ELb1ELb0ELb0EEENS1_36VarlenDynamicPersistentTileSchedulerILi128ELi128ELi256ELi128ELb0ELb1ELb1ELb1ELb0ELb1EEEEEEEEEvNT_6ParamsE)
        /*0050*/ 	.word	0x000000a8


	//----- nvinfo : EIATTR_FRAME_SIZE
	.align		4
.L_34:
        /*0054*/ 	.byte	0x04, 0x11
        /*0056*/ 	.short	(.L_36 - .L_35)
	.align		4
.L_35:
        /*0058*/ 	.word	index@(_ZN7cutlass13device_kernelIN5flash11enable_sm90INS1_16FlashAttnFwdSm90INS1_25CollectiveMainloopFwdSm90ILi2EN4cute5tupleIJNS5_1CILi1EEES8_S8_EEENS6_IJNS7_ILi128EEESA_SA_EEELi128ENS_6half_tEfNS_4arch4Sm90ELb0ELb1ELb1ELb1ELb0ELb1ELb0ELb1ELb1ELb1ELb0ELb0EEENS1_21CollectiveEpilogueFwdISB_S9_SC_SE_Li256ELb1ELb1ELb0ELb0EEENS1_36VarlenDynamicPersistentTileSchedulerILi128ELi128ELi256ELi128ELb0ELb1ELb1ELb1ELb0ELb1EEEEEEEEEvNT_6ParamsE)
        /*005c*/ 	.word	0x00000058


	//----- nvinfo : EIATTR_REGCOUNT
	.align		4
.L_36:
        /*0060*/ 	.byte	0x04, 0x2f
        /*0062*/ 	.short	(.L_38 - .L_37)
	.align		4
.L_37:
        /*0064*/ 	.word	index@(_ZN7cutlass13device_kernelIN5flash11enable_sm90INS1_16FlashAttnFwdSm90INS1_25CollectiveMainloopFwdSm90ILi2EN4cute5tupleIJNS5_1CILi1EEES8_S8_EEENS6_IJNS7_ILi128EEESA_SA_EEELi128ENS_6half_tEfNS_4arch4Sm90ELb0ELb1ELb1ELb1ELb0ELb0ELb0ELb1ELb1ELb1ELb0ELb0EEENS1_21CollectiveEpilogueFwdISB_S9_SC_SE_Li256ELb1ELb1ELb0ELb0EEENS1_36VarlenDynamicPersistentTileSchedulerILi128ELi128ELi256ELi128ELb0ELb1ELb1ELb1ELb0ELb1EEEEEEEEEvNT_6ParamsE)
        /*0068*/ 	.word	0x000000a8


	//----- nvinfo : EIATTR_FRAME_SIZE
	.align		4
.L_38:
        /*006c*/ 	.byte	0x04, 0x11
        /*006e*/ 	.short	(.L_40 - .L_39)
	.align		4
.L_39:
        /*0070*/ 	.word	index@(_ZN7cutlass13device_kernelIN5flash11enable_sm90INS1_16FlashAttnFwdSm90INS1_25CollectiveMainloopFwdSm90ILi2EN4cute5tupleIJNS5_1CILi1EEES8_S8_EEENS6_IJNS7_ILi128EEESA_SA_EEELi128ENS_6half_tEfNS_4arch4Sm90ELb0ELb1ELb1ELb1ELb0ELb0ELb0ELb1ELb1ELb1ELb0ELb0EEENS1_21CollectiveEpilogueFwdISB_S9_SC_SE_Li256ELb1ELb1ELb0ELb0EEENS1_36VarlenDynamicPersistentTileSchedulerILi128ELi128ELi256ELi128ELb0ELb1ELb1ELb1ELb0ELb1EEEEEEEEEvNT_6ParamsE)
        /*0074*/ 	.word	0x00000048


	//----- nvinfo : EIATTR_REGCOUNT
	.align		4
.L_40:
        /*0078*/ 	.byte	0x04, 0x2f
        /*007a*/ 	.short	(.L_42 - .L_41)
	.align		4
.L_41:
        /*007c*/ 	.word	index@(_ZN7cutlass13device_kernelIN5flash11enable_sm90INS1_16FlashAttnFwdSm90INS1_25CollectiveMainloopFwdSm90ILi2EN4cute5tupleIJNS5_1CILi1EEES8_S8_EEENS6_IJNS7_ILi128EEESA_SA_EEELi128ENS_6half_tEfNS_4arch4Sm90ELb0ELb1ELb1ELb0ELb0ELb0ELb0ELb1ELb1ELb1ELb0ELb0EEENS1_21CollectiveEpilogueFwdISB_S9_SC_SE_Li256ELb0ELb1ELb0ELb0EEENS1_30DynamicPersistentTileSchedulerILi256ELi128ELb0ELb1ELb1EEEEEEEEEvNT_6ParamsE)
        /*0080*/ 	.word	0x000000a8


	//----- nvinfo : EIATTR_FRAME_SIZE
	.align		4
.L_42:
        /*0084*/ 	.byte	0x04, 0x11
        /*0086*/ 	.short	(.L_44 - .L_43)
	.align		4
.L_43:
        /*0088*/ 	.word	index@(_ZN7cutlass13device_kernelIN5flash11enable_sm90INS1_16FlashAttnFwdSm90INS1_25CollectiveMainloopFwdSm90ILi2EN4cute5tupleIJNS5_1CILi1EEES8_S8_EEENS6_IJNS7_ILi128EEESA_SA_EEELi128ENS_6half_tEfNS_4arch4Sm90ELb0ELb1ELb1ELb0ELb0ELb0ELb0ELb1ELb1ELb1ELb0ELb0EEENS1_21CollectiveEpilogueFwdISB_S9_SC_SE_Li256ELb0ELb1ELb0ELb0EEENS1_30DynamicPersistentTileSchedulerILi256ELi128ELb0ELb1ELb1EEEEEEEEEvNT_6ParamsE)
        /*008c*/ 	.word	0x00000020


	//----- nvinfo : EIATTR_REGCOUNT
	.align		4
.L_44:
        /*0090*/ 	.byte	0x04, 0x2f
        /*0092*/ 	.short	(.L_46 - .L_45)
	.align		4
.L_45:
        /*0094*/ 	.word	index@(_ZN7cutlass13device_kernelIN5flash11enable_sm90INS1_16FlashAttnFwdSm90INS1_25CollectiveMainloopFwdSm90ILi2EN4cute5tupleIJNS5_1CILi1EEES8_S8_EEENS6_IJNS7_ILi128EEENS7_ILi176EEESA_EEELi128ENS_6half_tEfNS_4arch4Sm90ELb0ELb0ELb1ELb1ELb0ELb1ELb0ELb1ELb1ELb1ELb0ELb0EEENS1_21CollectiveEpilogueFwdINS6_IJSA_SA_SB_EEES9_SD_SF_Li256ELb1ELb1ELb0ELb0EEENS1_36VarlenDynamicPersistentTileSchedulerILi128ELi176ELi256ELi128ELb0ELb1ELb1ELb0ELb1ELb1EEEEEEEEEvNT_6ParamsE)
        /*0098*/ 	.word	0x000000a8


	//----- nvinfo : EIATTR_FRAME_SIZE
	.align		4
.L_46:
        /*009c*/ 	.byte	0x04, 0x11
        /*009e*/ 	.short	(.L_48 - .L_47)
	.align		4
.L_47:
        /*00a0*/ 	.word	index@(_ZN7cutlass13device_kernelIN5flash11enable_sm90INS1_16FlashAttnFwdSm90INS1_25CollectiveMainloopFwdSm90ILi2EN4cute5tupleIJNS5_1CILi1EEES8_S8_EEENS6_IJNS7_ILi128EEENS7_ILi176EEESA_EEELi128ENS_6half_tEfNS_4arch4Sm90ELb0ELb0ELb1ELb1ELb0ELb1ELb0ELb1ELb1ELb1ELb0ELb0EEENS1_21CollectiveEpilogueFwdINS6_IJSA_SA_SB_EEES9_SD_SF_Li256ELb1ELb1ELb0ELb0EEENS1_36VarlenDynamicPersistentTileSchedulerILi128ELi176ELi256ELi128ELb0ELb1ELb1ELb0ELb1ELb1EEEEEEEEEvNT_6ParamsE)
        /*00a4*/ 	.word	0x00000090


	//----- nvinfo : EIATTR_REGCOUNT
	.align		4
.L_48:
        /*00a8*/ 	.byte	0x04, 0x2f
        /*00aa*/ 	.short	(.L_50 - .L_49)
	.align		4
.L_49:
        /*00ac*/ 	.word	index@(_ZN7cutlass13device_kernelIN5flash11enable_sm90INS1_16FlashAttnFwdSm90INS1_25CollectiveMainloopFwdSm90ILi2EN4cute5tupleIJNS5_1CILi1EEES8_S8_EEENS6_IJNS7_ILi128EEENS7_ILi176EEESA_EEELi128ENS_6half_tEfNS_4arch4Sm90ELb0ELb0ELb1ELb1ELb0ELb0ELb0ELb1ELb1ELb1ELb0ELb0EEENS1_21CollectiveEpilogueFwdINS6_IJSA_SA_SB_EEES9_SD_SF_Li256ELb1ELb1ELb0ELb0EEENS1_36VarlenDynamicPersistentTileSchedulerILi128ELi176ELi256ELi128ELb0ELb1ELb1ELb0ELb1ELb1EEEEEEEEEvNT_6ParamsE)
        /*00b0*/ 	.word	0x000000a8


	//----- nvinfo : EIATTR_FRAME_SIZE
	.align		4
.L_50:
        /*00b4*/ 	.byte	0x04, 0x11
        /*00b6*/ 	.short	(.L_52 - .L_51)
	.align		4
.L_51:
        /*00b8*/ 	.word	index@(_ZN7cutlass13device_kernelIN5flash11enable_sm90INS1_16FlashAttnFwdSm90INS1_25CollectiveMainloopFwdSm90ILi2EN4cute5tupleIJNS5_1CILi1EEES8_S8_EEENS6_IJNS7_ILi128EEENS7_ILi176EEESA_EEELi128ENS_6half_tEfNS_4arch4Sm90ELb0ELb0ELb1ELb1ELb0ELb0ELb0ELb1ELb1ELb1ELb0ELb0EEENS1_21CollectiveEpilogueFwdINS6_IJSA_SA_SB_EEES9_SD_SF_Li256ELb1ELb1ELb0ELb0EEENS1_36VarlenDynamicPersistentTileSchedulerILi128ELi176ELi256ELi128ELb0ELb1ELb1ELb0ELb1ELb1EEEEEEEEEvNT_6ParamsE)
        /*00bc*/ 	.word	0x00000060


	//----- nvinfo : EIATTR_REGCOUNT
	.align		4
.L_52:
        /*00c0*/ 	.byte	0x04, 0x2f
        /*00c2*/ 	.short	(.L_54 - .L_53)
	.align		4
.L_53:
        /*00c4*/ 	.word	index@(_ZN7cutlass13device_kernelIN5flash11enable_sm90INS1_16FlashAttnFwdSm90INS1_25CollectiveMainloopFwdSm90ILi2EN4cute5tupleIJNS5_1CILi2EEENS7_ILi1EEES9_EEENS6_IJNS7_ILi128EEENS7_ILi176EEESB_EEELi128ENS_6half_tEfNS_4arch4Sm90ELb0ELb0ELb1ELb0ELb0ELb0ELb0ELb1ELb1ELb1ELb0ELb0EEENS1_21CollectiveEpilogueFwdINS6_IJSB_SB_SC_EEESA_SE_SG_Li256ELb0ELb1ELb0ELb0EEENS1_29StaticPersistentTileSchedulerILb0EEEEEEEEEvNT_6ParamsE)
        /*00c8*/ 	.word	0x000000a8


	//----- nvinfo : EIATTR_FRAME_SIZE
	.align		4
.L_54:
        /*00cc*/ 	.byte	0x04, 0x11
        /*00ce*/ 	.short	(.L_56 - .L_55)
	.align		4
.L_55:
        /*00d0*/ 	.word	index@(_ZN7cutlass13device_kernelIN5flash11enable_sm90INS1_16FlashAttnFwdSm90INS1_25CollectiveMainloopFwdSm90ILi2EN4cute5tupleIJNS5_1CILi2EEENS7_ILi1EEES9_EEENS6_IJNS7_ILi128EEENS7_ILi176EEESB_EEELi128ENS_6half_tEfNS_4arch4Sm90ELb0ELb0ELb1ELb0ELb0ELb0ELb0ELb1ELb1ELb1ELb0ELb0EEENS1_21CollectiveEpilogueFwdINS6_IJSB_SB_SC_EEESA_SE_SG_Li256ELb0ELb1ELb0ELb0EEENS1_29StaticPersistentTileSchedulerILb0EEEEEEEEEvNT_6ParamsE)
        /*00d4*/ 	.word	0x00000038


	//----- nvinfo : EIATTR_REGCOUNT
	.align		4
.L_56:
        /*00d8*/ 	.byte	0x04, 0x2f
        /*00da*/ 	.short	(.L_58 - .L_57)
	.align		4
.L_57:
        /*00dc*/ 	.word	index@(_ZN7cutlass13device_kernelIN5flash11enable_sm90INS1_16FlashAttnFwdSm90INS1_25CollectiveMainloopFwdSm90ILi2EN4cute5tupleIJNS5_1CILi1EEES8_S8_EEENS6_IJNS7_ILi128EEENS7_ILi176EEESA_EEELi128ENS_6half_tEfNS_4arch4Sm90ELb0ELb0ELb1ELb0ELb0ELb0ELb0ELb1ELb1ELb1ELb0ELb0EEENS1_21CollectiveEpilogueFwdINS6_IJSA_SA_SB_EEES9_SD_SF_Li256ELb0ELb1ELb0ELb0EEENS1_29StaticPersistentTileSchedulerILb0EEEEEEEEEvNT_6ParamsE)
        /*00e0*/ 	.word	0x000000a8


	//----- nvinfo : EIATTR_FRAME_SIZE
	.align		4
.L_58:
        /*00e4*/ 	.byte	0x04, 0x11
        /*00e6*/ 	.short	(.L_60 - .L_59)
	.align		4
.L_59:
        /*00e8*/ 	.word	index@(_ZN7cutlass13device_kernelIN5flash11enable_sm90INS1_16FlashAttnFwdSm90INS1_25CollectiveMainloopFwdSm90ILi2EN4cute5tupleIJNS5_1CILi1EEES8_S8_EEENS6_IJNS7_ILi128EEENS7_ILi176EEESA_EEELi128ENS_6half_tEfNS_4arch4Sm90ELb0ELb0ELb1ELb0ELb0ELb0ELb0ELb1ELb1ELb1ELb0ELb0EEENS1_21CollectiveEpilogueFwdINS6_IJSA_SA_SB_EEES9_SD_SF_Li256ELb0ELb1ELb0ELb0EEENS1_29StaticPersistentTileSchedulerILb0EEEEEEEEEvNT_6ParamsE)
        /*00ec*/ 	.word	0x00000038


	//----- nvinfo : EIATTR_MIN_STACK_SIZE
	.align		4
.L_60:
        /*00f0*/ 	.byte	0x04, 0x12
        /*00f2*/ 	.short	(.L_62 - .L_61)
	.align		4
.L_61:
        /*00f4*/ 	.word	index@(_ZN7cutlass13device_kernelIN5flash11enable_sm90INS1_16FlashAttnFwdSm90INS1_25CollectiveMainloopFwdSm90ILi2EN4cute5tupleIJNS5_1CILi1EEES8_S8_EEENS6_IJNS7_ILi128EEENS7_ILi176EEESA_EEELi128ENS_6half_tEfNS_4arch4Sm90ELb0ELb0ELb1ELb0ELb0ELb0ELb0ELb1ELb1ELb1ELb0ELb0EEENS1_21CollectiveEpilogueFwdINS6_IJSA_SA_SB_EEES9_SD_SF_Li256ELb0ELb1ELb0ELb0EEENS1_29StaticPersistentTileSchedulerILb0EEEEEEEEEvNT_6ParamsE)
        /*00f8*/ 	.word	0x00000038


	//----- nvinfo : EIATTR_MIN_STACK_SIZE
	.align		4
.L_62:
        /*00fc*/ 	.byte	0x04, 0x12
        /*00fe*/ 	.short	(.L_64 - .L_63)
	.align		4
.L_63:
        /*0100*/ 	.word	index@(_ZN7cutlass13device_kernelIN5flash11enable_sm90INS1_16FlashAttnFwdSm90INS1_25CollectiveMainloopFwdSm90ILi2EN4cute5tupleIJNS5_1CILi2EEENS7_ILi1EEES9_EEENS6_IJNS7_ILi128EEENS7_ILi176EEESB_EEELi128ENS_6half_tEfNS_4arch4Sm90ELb0ELb0ELb1ELb0ELb0ELb0ELb0ELb1ELb1ELb1ELb0ELb0EEENS1_21CollectiveEpilogueFwdINS6_IJSB_SB_SC_EEESA_SE_SG_Li256ELb0ELb1ELb0ELb0EEENS1_29StaticPersistentTileSchedulerILb0EEEEEEEEEvNT_6ParamsE)
        /*0104*/ 	.word	0x00000038


	//----- nvinfo : EIATTR_MIN_STACK_SIZE
	.align		4
.L_64:
        /*0108*/ 	.byte	0x04, 0x12
        /*010a*/ 	.short	(.L_66 - .L_65)
	.align		4
.L_65:
        /*010c*/ 	.word	index@(_ZN7cutlass13device_kernelIN5flash11enable_sm90INS1_16FlashAttnFwdSm90INS1_25CollectiveMainloopFwdSm90ILi2EN4cute5tupleIJNS5_1CILi1EEES8_S8_EEENS6_IJNS7_ILi128EEENS7_ILi176EEESA_EEELi128ENS_6half_tEfNS_4arch4Sm90ELb0ELb0ELb1ELb1ELb0ELb0ELb0ELb1ELb1ELb1ELb0ELb0EEENS1_21CollectiveEpilogueFwdINS6_IJSA_SA_SB_EEES9_SD_SF_Li256ELb1ELb1ELb0ELb0EEENS1_36VarlenDynamicPersistentTileSchedulerILi128ELi176ELi256ELi128ELb0ELb1ELb1ELb0ELb1ELb1EEEEEEEEEvNT_6ParamsE)
        /*0110*/ 	.word	0x00000060


	//----- nvinfo : EIATTR_MIN_STACK_SIZE
	.align		4
.L_66:
        /*0114*/ 	.byte	0x04, 0x12
        /*0116*/ 	.short	(.L_68 - .L_67)
	.align		4
.L_67:
        /*0118*/ 	.word	index@(_ZN7cutlass13device_kernelIN5flash11enable_sm90INS1_16FlashAttnFwdSm90INS1_25CollectiveMainloopFwdSm90ILi2EN4cute5tupleIJNS5_1CILi1EEES8_S8_EEENS6_IJNS7_ILi128EEENS7_ILi176EEESA_EEELi128ENS_6half_tEfNS_4arch4Sm90ELb0ELb0ELb1ELb1ELb0ELb1ELb0ELb1ELb1ELb1ELb0ELb0EEENS1_21CollectiveEpilogueFwdINS6_IJSA_SA_SB_EEES9_SD_SF_Li256ELb1ELb1ELb0ELb0EEENS1_36VarlenDynamicPersistentTileSchedulerILi128ELi176ELi256ELi128ELb0ELb1ELb1ELb0ELb1ELb1EEEEEEEEEvNT_6ParamsE)
        /*011c*/ 	.word	0x00000090


	//----- nvinfo : EIATTR_MIN_STACK_SIZE
	.align		4
.L_68:
        /*0120*/ 	.byte	0x04, 0x12
        /*0122*/ 	.short	(.L_70 - .L_69)
	.align		4
.L_69:
        /*0124*/ 	.word	index@(_ZN7cutlass13device_kernelIN5flash11enable_sm90INS1_16FlashAttnFwdSm90INS1_25CollectiveMainloopFwdSm90ILi2EN4cute5tupleIJNS5_1CILi1EEES8_S8_EEENS6_IJNS7_ILi128EEESA_SA_EEELi128ENS_6half_tEfNS_4arch4Sm90ELb0ELb1ELb1ELb0ELb0ELb0ELb0ELb1ELb1ELb1ELb0ELb0EEENS1_21CollectiveEpilogueFwdISB_S9_SC_SE_Li256ELb0ELb1ELb0ELb0EEENS1_30DynamicPersistentTileSchedulerILi256ELi128ELb0ELb1ELb1EEEEEEEEEvNT_6ParamsE)
        /*0128*/ 	.word	0x00000020


	//----- nvinfo : EIATTR_MIN_STACK_SIZE
	.align		4
.L_70:
        /*012c*/ 	.byte	0x04, 0x12
        /*012e*/ 	.short	(.L_72 - .L_71)
	.align		4
.L_71:
        /*0130*/ 	.word	index@(_ZN7cutlass13device_kernelIN5flash11enable_sm90INS1_16FlashAttnFwdSm90INS1_25CollectiveMainloopFwdSm90ILi2EN4cute5tupleIJNS5_1CILi1EEES8_S8_EEENS6_IJNS7_ILi128EEESA_SA_EEELi128ENS_6half_tEfNS_4arch4Sm90ELb0ELb1ELb1ELb1ELb0ELb0ELb0ELb1ELb1ELb1ELb0ELb0EEENS1_21CollectiveEpilogueFwdISB_S9_SC_SE_Li256ELb1ELb1ELb0ELb0EEENS1_36VarlenDynamicPersistentTileSchedulerILi128ELi128ELi256ELi128ELb0ELb1ELb1ELb1ELb0ELb1EEEEEEEEEvNT_6ParamsE)
        /*0134*/ 	.word	0x00000048


	//----- nvinfo : EIATTR_MIN_STACK_SIZE
	.align		4
.L_72:
        /*0138*/ 	.byte	0x04, 0x12
        /*013a*/ 	.short	(.L_74 - .L_73)
	.align		4
.L_73:
        /*013c*/ 	.word	index@(_ZN7cutlass13device_kernelIN5flash11enable_sm90INS1_16FlashAttnFwdSm90INS1_25CollectiveMainloopFwdSm90ILi2EN4cute5tupleIJNS5_1CILi1EEES8_S8_EEENS6_IJNS7_ILi128EEESA_SA_EEELi128ENS_6half_tEfNS_4arch4Sm90ELb0ELb1ELb1ELb1ELb0ELb1ELb0ELb1ELb1ELb1ELb0ELb0EEENS1_21CollectiveEpilogueFwdISB_S9_SC_SE_Li256ELb1ELb1ELb0ELb0EEENS1_36VarlenDynamicPersistentTileSchedulerILi128ELi128ELi256ELi128ELb0ELb1ELb1ELb1ELb0ELb1EEEEEEEEEvNT_6ParamsE)
        /*0140*/ 	.word	0x00000058


	//----- nvinfo : EIATTR_MIN_STACK_SIZE
	.align		4
.L_74:
        /*0144*/ 	.byte	0x04, 0x12
        /*0146*/ 	.short	(.L_76 - .L_75)
	.align		4
.L_75:
        /*0148*/ 	.word	index@(_ZN7cutlass13device_kernelIN5flash11enable_sm90INS1_16FlashAttnFwdSm90INS1_25CollectiveMainloopFwdSm90ILi2EN4cute5tupleIJNS5_1CILi1EEES8_S8_EEENS6_IJNS7_ILi128EEESA_SA_EEELi128ENS_6half_tEfNS_4arch4Sm90ELb1ELb0ELb1ELb0ELb0ELb0ELb0ELb1ELb1ELb1ELb0ELb0EEENS1_21CollectiveEpilogueFwdISB_S9_SC_SE_Li256ELb0ELb1ELb0ELb0EEENS1_30DynamicPersistentTileSchedulerILi256ELi128ELb0ELb1ELb1EEEEEEEEEvNT_6ParamsE)
        /*014c*/ 	.word	0x00000028


	//----- nvinfo : EIATTR_MIN_STACK_SIZE
	.align		4
.L_76:
        /*0150*/ 	.byte	0x04, 0x12
        /*0152*/ 	.short	(.L_78 - .L_77)
	.align		4
.L_77:
        /*0154*/ 	.word	index@(_ZN7cutlass13device_kernelIN5flash11enable_sm90INS1_16FlashAttnFwdSm90INS1_25CollectiveMainloopFwdSm90ILi2EN4cute5tupleIJNS5_1CILi1EEES8_S8_EEENS6_IJNS7_ILi128EEESA_SA_EEELi128ENS_6half_tEfNS_4arch4Sm90ELb1ELb0ELb1ELb1ELb0ELb0ELb0ELb1ELb1ELb1ELb0ELb0EEENS1_21CollectiveEpilogueFwdISB_S9_SC_SE_Li256ELb1ELb1ELb0ELb0EEENS1_36VarlenDynamicPersistentTileSchedulerILi128ELi128ELi256ELi128ELb0ELb1ELb1ELb1ELb1ELb1EEEEEEEEEvNT_6ParamsE)
        /*0158*/ 	.word	0x00000058


	//----- nvinfo : EIATTR_MIN_STACK_SIZE
	.align		4
.L_78:
        /*015c*/ 	.byte	0x04, 0x12
        /*015e*/ 	.short	(.L_80 - .L_79)
	.align		4
.L_79:
        /*0160*/ 	.word	index@(_ZN7cutlass13device_kernelIN5flash11enable_sm90INS1_16FlashAttnFwdSm90INS1_25CollectiveMainloopFwdSm90ILi2EN4cute5tupleIJNS5_1CILi1EEES8_S8_EEENS6_IJNS7_ILi128EEESA_SA_EEELi128ENS_6half_tEfNS_4arch4Sm90ELb1ELb0ELb1ELb1ELb0ELb1ELb0ELb1ELb1ELb1ELb0ELb0EEENS1_21CollectiveEpilogueFwdISB_S9_SC_SE_Li256ELb1ELb1ELb0ELb0EEENS1_36VarlenDynamicPersistentTileSchedulerILi128ELi128ELi256ELi128ELb0ELb1ELb1ELb1ELb1ELb1EEEEEEEEEvNT_6ParamsE)
        /*0164*/ 	.word	0x00000060
.L_80:


//--------------------- .nv.compat                --------------------------
	.section	.nv.compat,"",@"SHT_CUDA_COMPAT_INFO"
	.align	4
        /*0000*/ 	.byte	0x02, 0x09, 0x01, 0x00, 0x02, 0x02, 0x04, 0x00, 0x02, 0x05, 0x05, 0x00, 0x03, 0x07, 0x01, 0x01
        /*0010*/ 	.byte	0x02, 0x03, 0x01, 0x00, 0x02, 0x06, 0x01, 0x00, 0x04, 0x0b, 0x08, 0x00, 0x00, 0x00, 0x00, 0x00
        /*0020*/ 	.byte	0x00, 0x00, 0x00, 0x00


//--------------------- .nv.info._ZN7cutlass13device_kernelIN5flash11enable_sm90INS1_16FlashAttnFwdSm90INS1_25CollectiveMainloopFwdSm90ILi2EN4cute5tupleIJNS5_1CILi1EEES8_S8_EEENS6_IJNS7_ILi128EEENS7_ILi176EEESA_EEELi128ENS_6half_tEfNS_4arch4Sm90ELb0ELb0ELb1ELb0ELb0ELb0ELb0ELb1ELb1ELb1ELb0ELb0EEENS1_21CollectiveEpilogueFwdINS6_IJSA_SA_SB_EEES9_SD_SF_Li256ELb0ELb1ELb0ELb0EEENS1_29StaticPersistentTileSchedulerILb0EEEEEEEEEvNT_6ParamsE --------------------------
	.section	.nv.info._ZN7cutlass13device_kernelIN5flash11enable_sm90INS1_16FlashAttnFwdSm90INS1_25CollectiveMainloopFwdSm90ILi2EN4cute5tupleIJNS5_1CILi1EEES8_S8_EEENS6_IJNS7_ILi128EEENS7_ILi176EEESA_EEELi128ENS_6half_tEfNS_4arch4Sm90ELb0ELb0ELb1ELb0ELb0ELb0ELb0ELb1ELb1ELb1ELb0ELb0EEENS1_21CollectiveEpilogueFwdINS6_IJSA_SA_SB_EEES9_SD_SF_Li256ELb0ELb1ELb0ELb0EEENS1_29StaticPersistentTileSchedulerILb0EEEEEEEEEvNT_6ParamsE,"",@"SHT_CUDA_INFO"
	.sectionflags	@""
	.align	4


	//----- nvinfo : EIATTR_CUDA_API_VERSION
	.align		4
        /*0000*/ 	.byte	0x04, 0x37
        /*0002*/ 	.short	(.L_82 - .L_81)
.L_81:
        /*0004*/ 	.word	0x00000082


	//----- nvinfo : EIATTR_KPARAM_INFO
	.align		4
.L_82:
        /*0008*/ 	.byte	0x04, 0x17
        /*000a*/ 	.short	(.L_84 - .L_83)
.L_83:
        /*000c*/ 	.word	0x00000000
        /*0010*/ 	.short	0x0000
        /*0012*/ 	.short	0x0070
        /*0014*/ 	.byte	0x00, 0xf0, 0x01, 0x28


	//----- nvinfo : EIATTR_SPARSE_MMA_MASK
	.align		4
.L_84:
        /*0018*/ 	.byte	0x03, 0x50
        /*001a*/ 	.short	0x0000


	//----- nvinfo : EIATTR_MAXREG_COUNT
	.align		4
        /*001c*/ 	.byte	0x03, 0x1b
        /*001e*/ 	.short	0x00a8


	//----- nvinfo : EIATTR_NUM_BARRIERS
	.align		4
        /*0020*/ 	.byte	0x02, 0x4c
        /*0022*/ 	.byte	0x10
	.zero		1


	//----- nvinfo : EIATTR_EXTERNS
	.align		4
        /*0024*/ 	.byte	0x04, 0x0f
        /*0026*/ 	.short	(.L_86 - .L_85)


	//   ....[0]....
	.align		4
.L_85:
        /*0028*/ 	.word	index@(__assertfail)


	//----- nvinfo : EIATTR_ANNOTATIONS
	.align		4
.L_86:
        /*002c*/ 	.byte	0x04, 0x55
        /*002e*/ 	.short	(.L_88 - .L_87)


	//   ....[0]....
.L_87:
        /*0030*/ 	.word	0x00000001
        /*0034*/ 	.byte	0x20, 0x09, 0x00, 0x00, 0x01, 0x00, 0x00, 0x00, 0x10, 0x0a, 0x00, 0x00, 0x01, 0x00, 0x00, 0x00
        /* <DEDUP_REMOVED lines=30> */
        /*0224*/ 	.byte	0x20, 0x20, 0x01, 0x00


	//----- nvinfo : EIATTR_MERCURY_ISA_VERSION
	.align		4
.L_88:
        /*0228*/ 	.byte	0x03, 0x5f
        /*022a*/ 	.short	0x0101


	//----- nvinfo : EIATTR_INT_WARP_WIDE_INSTR_OFFSETS
	.align		4
        /*022c*/ 	.byte	0x04, 0x31
        /*022e*/ 	.short	(.L_90 - .L_89)


	//   ....[0]....
.L_89:
        /*0230*/ 	.word	0x00000120


	//   ....[1]....
        /*0234*/ 	.word	0x000001c0


	//   ....[2]....
        /*0238*/ 	.word	0x00000230


	//----- nvinfo : EIATTR_COOP_GROUP_MASK_REGIDS
	.align		4
.L_90:
        /*023c*/ 	.byte	0x04, 0x29
        /*023e*/ 	.short	(.L_92 - .L_91)


	//   ....[0]....
.L_91:
        /*0240*/ 	.word	0xffffffff


	//   ....[1]....
        /*0244*/ 	.word	0xffffffff


	//   ....[2]....
        /*0248*/ 	.word	0xffffffff


	//   ....[3]....
        /*024c*/ 	.word	0xffffffff


	//   ....[4]....
        /*0250*/ 	.word	0xffffffff


	//   ....[5]....
        /*0254*/ 	.word	0xffffffff


	//   ....[6]....
        /*0258*/ 	.word	0xffffffff


	//   ....[7]....
        /*025c*/ 	.word	0xffffffff


	//   ....[8]....
        /*0260*/ 	.word	0xffffffff


	//   ....[9]....
        /*0264*/ 	.word	0xffffffff


	//   ....[10]....
        /*0268*/ 	.word	0xffffffff


	//   ....[11]....
        /*026c*/ 	.word	0xffffffff


	//   ....[12]....
        /*0270*/ 	.word	0xffffffff


	//   ....[13]....
        /*0274*/ 	.word	0xffffffff


	//   ....[14]....
        /*0278*/ 	.word	0xffffffff


	//   ....[15]....
        /*027c*/ 	.word	0xffffffff


	//   ....[16]....
        /*0280*/ 	.word	0xffffffff


	//   ....[17]....
        /*0284*/ 	.word	0xffffffff


	//   ....[18]....
        /*0288*/ 	.word	0xffffffff


	//   ....[19]....
        /*028c*/ 	.word	0xffffffff


	//   ....[20]....
        /*0290*/ 	.word	0xffffffff


	//   ....[21]....
        /*0294*/ 	.word	0xffffffff


	//   ....[22]....
        /*0298*/ 	.word	0xffffffff


	//   ....[23]....
        /*029c*/ 	.word	0xffffffff


	//   ....[24]....
        /*02a0*/ 	.word	0xffffffff


	//   ....[25]....
        /*02a4*/ 	.word	0xffffffff


	//   ....[26]....
        /*02a8*/ 	.word	0xffffffff


	//   ....[27]....
        /*02ac*/ 	.word	0xffffffff


	//   ....[28]....
        /*02b0*/ 	.word	0xffffffff


	//   ....[29]....
        /*02b4*/ 	.word	0xffffffff


	//   ....[30]....
        /*02b8*/ 	.word	0xffffffff


	//   ....[31]....
        /*02bc*/ 	.word	0xffffffff


	//   ....[32]....
        /*02c0*/ 	.word	0xffffffff


	//   ....[33]....
        /*02c4*/ 	.word	0xffffffff


	//   ....[34]....
        /*02c8*/ 	.word	0xffffffff


	//   ....[35]....
        /*02cc*/ 	.word	0xffffffff


	//   ....[36]....
        /*02d0*/ 	.word	0xffffffff


	//   ....[37]....
        /*02d4*/ 	.word	0xffffffff


	//   ....[38]....
        /*02d8*/ 	.word	0xffffffff


	//   ....[39]....
        /*02dc*/ 	.word	0xffffffff


	//   ....[40]....
        /*02e0*/ 	.word	0xffffffff


	//   ....[41]....
        /*02e4*/ 	.word	0xffffffff


	//   ....[42]....
        /*02e8*/ 	.word	0xffffffff


	//   ....[43]....
        /*02ec*/ 	.word	0xffffffff


	//   ....[44]....
        /*02f0*/ 	.word	0xffffffff


	//   ....[45]....
        /*02f4*/ 	.word	0xffffffff


	//   ....[46]....
        /*02f8*/ 	.word	0xffffffff


	//   ....[47]....
        /*02fc*/ 	.word	0xffffffff


	//   ....[48]....
        /*0300*/ 	.word	0xffffffff


	//   ....[49]....
        /*0304*/ 	.word	0xffffffff


	//   ....[50]....
        /*0308*/ 	.word	0x0500000f


	//   ....[51]....
        /*030c*/ 	.word	0x0500000f


	//   ....[52]....
        /*0310*/ 	.word	0x0500000f


	//   ....[53]....
        /*0314*/ 	.word	0x0500000f


	//   ....[54]....
        /*0318*/ 	.word	0x0500000f


	//   ....[55]....
        /*031c*/ 	.word	0x0500000f


	//   ....[56]....
        /*0320*/ 	.word	0x0500000f


	//   ....[57]....
        /*0324*/ 	.word	0x0500000f


	//   ....[58]....
        /*0328*/ 	.word	0x0500000f


	//   ....[59]....
        /*032c*/ 	.word	0x0500000f


	//   ....[60]....
        /*0330*/ 	.word	0x0500000f


	//   ....[61]....
        /*0334*/ 	.word	0x0500000f


	//   ....[62]....
        /*0338*/ 	.word	0x0500000f


	//   ....[63]....
        /*033c*/ 	.word	0x0500000f


	//   ....[64]....
        /*0340*/ 	.word	0x0500000f


	//   ....[65]....
        /*0344*/ 	.word	0x0500000f


	//   ....[66]....
        /*0348*/ 	.word	0x0500000f


	//   ....[67]....
        /*034c*/ 	.word	0x0500000f


	//----- nvinfo : EIATTR_COOP_GROUP_INSTR_OFFSETS
	.align		4
.L_92:
        /*0350*/ 	.byte	0x04, 0x28
        /*0352*/ 	.short	(.L_94 - .L_93)


	//   ....[0]....
.L_93:
        /*0354*/ 	.word	0x00000060


	//   ....[1]....
        /*0358*/ 	.word	0x00000130


	//   ....[2]....
        /*035c*/ 	.word	0x000001e0


	//   ....[3]....
        /*0360*/ 	.word	0x000003a0


	//   ....[4]....
        /*0364*/ 	.word	0x00000500


	//   ....[5]....
        /*0368*/ 	.word	0x00000620


	//   ....[6]....
        /*036c*/ 	.word	0x00000780


	//   ....[7]....
        /*0370*/ 	.word	0x00000da0


	//   ....[8]....
        /*0374*/ 	.word	0x00004fe0


	//   ....[9]....
        /*0378*/ 	.word	0x00005020


	//   ....[10]....
        /*037c*/ 	.word	0x000057a0


	//   ....[11]....
        /*0380*/ 	.word	0x000057f0


	//   ....[12]....
        /*0384*/ 	.word	0x0000a3a0


	//   ....[13]....
        /*0388*/ 	.word	0x0000a3f0


	//   ....[14]....
        /*038c*/ 	.word	0x0000afc0


	//   ....[15]....
        /*0390*/ 	.word	0x0000b000


	//   ....[16]....
        /*0394*/ 	.word	0x0000c4b0


	//   ....[17]....
        /*0398*/ 	.word	0x0000c4f0


	//   ....[18]....
        /*039c*/ 	.word	0x0000c5d0


	//   ....[19]....
        /*03a0*/ 	.word	0x0000c620


	//   ....[20]....
        /*03a4*/ 	.word	0x0000d900


	//   ....[21]....
        /*03a8*/ 	.word	0x0000d930


	//   ....[22]....
        /*03ac*/ 	.word	0x0000d960


	//   ....[23]....
        /*03b0*/ 	.word	0x0000d9d0


	//   ....[24]....
        /*03b4*/ 	.word	0x0000dea0


	//   ....[25]....
        /*03b8*/ 	.word	0x0000dee0


	//   ....[26]....
        /*03bc*/ 	.word	0x0000dfc0


	//   ....[27]....
        /*03c0*/ 	.word	0x0000dfe0


	//   ....[28]....
        /*03c4*/ 	.word	0x0000e0a0


	//   ....[29]....
        /*03c8*/ 	.word	0x0000e0c0


	//   ....[30]....
        /*03cc*/ 	.word	0x0000e190


	//   ....[31]....
        /*03d0*/ 	.word	0x0000e1d0


	//   ....[32]....
        /*03d4*/ 	.word	0x0000ebe0


	//   ....[33]....
        /*03d8*/ 	.word	0x0000f610


	//   ....[34]....
        /*03dc*/ 	.word	0x0000f620


	//   ....[35]....
        /*03e0*/ 	.word	0x0000f660


	//   ....[36]....
        /*03e4*/ 	.word	0x0000f6a0


	//   ....[37]....
        /*03e8*/ 	.word	0x0000f7a0


	//   ....[38]....
        /*03ec*/ 	.word	0x0000f7b0


	//   ....[39]....
        /*03f0*/ 	.word	0x0000f830


	//   ....[40]....
        /*03f4*/ 	.word	0x0000f840


	//   ....[41]....
        /*03f8*/ 	.word	0x0000f8c0


	//   ....[42]....
        /*03fc*/ 	.word	0x0000f8d0


	//   ....[43]....
        /*0400*/ 	.word	0x0000f950


	//   ....[44]....
        /*0404*/ 	.word	0x0000f960


	//   ....[45]....
        /*0408*/ 	.word	0x0000f9e0


	//   ....[46]....
        /*040c*/ 	.word	0x0000f9f0


	//   ....[47]....
        /*0410*/ 	.word	0x0000fa00


	//   ....[48]....
        /*0414*/ 	.word	0x0000fa40


	//   ....[49]....
        /*0418*/ 	.word	0x00011f50


	//   ....[50]....
        /*041c*/ 	.word	0x00012450


	//   ....[51]....
        /*0420*/ 	.word	0x000125c0


	//   ....[52]....
        /*0424*/ 	.word	0x00012610


	//   ....[53]....
        /*0428*/ 	.word	0x000127a0


	//   ....[54]....
        /*042c*/ 	.word	0x000127f0


	//   ....[55]....
        /*0430*/ 	.word	0x00012920


	//   ....[56]....
        /*0434*/ 	.word	0x00012970


	//   ....[57]....
        /*0438*/ 	.word	0x00012a80


	//   ....[58]....
        /*043c*/ 	.word	0x00012ad0


	//   ....[59]....
        /*0440*/ 	.word	0x00012be0


	//   ....[60]....
        /*0444*/ 	.word	0x00012c30


	//   ....[61]....
        /*0448*/ 	.word	0x00012d40


	//   ....[62]....
        /*044c*/ 	.word	0x00012d90


	//   ....[63]....
        /*0450*/ 	.word	0x00012e90


	//   ....[64]....
        /*0454*/ 	.word	0x00012ee0


	//   ....[65]....
        /*0458*/ 	.word	0x00012fd0


	//   ....[66]....
        /*045c*/ 	.word	0x00013020


	//   ....[67]....
        /*0460*/ 	.word	0x000133c0


	//----- nvinfo : EIATTR_REG_RECONFIG
	.align		4
.L_94:
        /*0464*/ 	.byte	0x01, 0x54
	.zero		2


	//----- nvinfo : EIATTR_SYSCALL_OFFSETS
	.align		4
        /*0468*/ 	.byte	0x04, 0x46
        /*046a*/ 	.short	(.L_96 - .L_95)


	//   ....[0]....
.L_95:
        /*046c*/ 	.word	0x00001170


	//   ....[1]....
        /*0470*/ 	.word	0x0000e830


	//   ....[2]....
        /*0474*/ 	.word	0x0000e970


	//   ....[3]....
        /*0478*/ 	.word	0x0000ea60


	//   ....[4]....
        /*047c*/ 	.word	0x0000f1d0


	//----- nvinfo : EIATTR_MBARRIER_INSTR_OFFSETS
	.align		4
.L_96:
        /*0480*/ 	.byte	0x04, 0x39
        /*0482*/ 	.short	(.L_98 - .L_97)


	//   ....[0]....
.L_97:
        /*0484*/ 	.word	0x00000250
        /*0488*/ 	.word	0x000000ff
        /*048c*/ 	.word	0x00034800
        /*0490*/ 	.short	0x0100
        /*0492*/ 	.byte	0x08
	.zero		1


	//   ....[1]....
        /*0494*/ 	.word	0x00000260
        /*0498*/ 	.word	0x000000ff
        /*049c*/ 	.word	0x00034820
        /*04a0*/ 	.short	0x0100
        /*04a2*/ 	.byte	0x08
	.zero		1


	//   ....[2]....
        /*04a4*/ 	.word	0x00000350
        /*04a8*/ 	.word	0x000000ff
        /*04ac*/ 	.word	0x00034830
        /*04b0*/ 	.short	0x0100
        /*04b2*/ 	.byte	0x08
	.zero		1


	//   ....[3]....
        /*04b4*/ 	.word	0x00000360
        /*04b8*/ 	.word	0x000000ff
        /*04bc*/ 	.word	0x00034840
        /*04c0*/ 	.short	0x0100
        /*04c2*/ 	.byte	0x08
	.zero		1


	//   ....[4]....
        /*04c4*/ 	.word	0x00000370
        /*04c8*/ 	.word	0x000000ff
        /*04cc*/ 	.word	0x00034838
        /*04d0*/ 	.short	0x0100
        /*04d2*/ 	.byte	0x08
	.zero		1


	//   ....[5]....
        /*04d4*/ 	.word	0x00000380
        /*04d8*/ 	.word	0x000000ff
        /*04dc*/ 	.word	0x00034848
        /*04e0*/ 	.short	0x0100
        /*04e2*/ 	.byte	0x08
	.zero		1


	//   ....[6]....
        /*04e4*/ 	.word	0x000004b0
        /*04e8*/ 	.word	0x000000ff
        /*04ec*/ 	.word	0x00034850
        /*04f0*/ 	.short	0x0100
        /*04f2*/ 	.byte	0x08
	.zero		1


	//   ....[7]....
        /*04f4*/ 	.word	0x000004c0
        /*04f8*/ 	.word	0x000000ff
        /*04fc*/ 	.word	0x00034860
        /*0500*/ 	.short	0x0100
        /*0502*/ 	.byte	0x08
	.zero		1


	//   ....[8]....
        /*0504*/ 	.word	0x000004d0
        /*0508*/ 	.word	0x000000ff
        /*050c*/ 	.word	0x00034858
        /*0510*/ 	.short	0x0100
        /*0512*/ 	.byte	0x08
	.zero		1


	//   ....[9]....
        /*0514*/ 	.word	0x000004e0
        /*0518*/ 	.word	0x000000ff
        /*051c*/ 	.word	0x00034868
        /*0520*/ 	.short	0x0100
        /*0522*/ 	.byte	0x08
	.zero		1


	//   ....[10]....
        /*0524*/ 	.word	0x000005d0
        /*0528*/ 	.word	0x000000ff
        /*052c*/ 	.word	0x00034870
        /*0530*/ 	.short	0x0100
        /*0532*/ 	.byte	0x06
	.zero		1


	//   ....[11]....
        /*0534*/ 	.word	0x000005e0
        /*0538*/ 	.word	0x000000ff
        /*053c*/ 	.word	0x00034880
        /*0540*/ 	.short	0x0100
        /*0542*/ 	.byte	0x06
	.zero		1


	//   ....[12]....
        /*0544*/ 	.word	0x000005f0
        /*0548*/ 	.word	0x000000ff
        /*054c*/ 	.word	0x00034878
        /*0550*/ 	.short	0x0100
        /*0552*/ 	.byte	0x06
	.zero		1


	//   ....[13]....
        /*0554*/ 	.word	0x00000600
        /*0558*/ 	.word	0x000000ff
        /*055c*/ 	.word	0x00034888
        /*0560*/ 	.short	0x0100
        /*0562*/ 	.byte	0x06
	.zero		1


	//   ....[14]....
        /*0564*/ 	.word	0x00000730
        /*0568*/ 	.word	0x000000ff
        /*056c*/ 	.word	0x00034890
        /*0570*/ 	.short	0x0100
        /*0572*/ 	.byte	0x08
	.zero		1


	//   ....[15]....
        /*0574*/ 	.word	0x00000740
        /*0578*/ 	.word	0x000000ff
        /*057c*/ 	.word	0x000348a0
        /*0580*/ 	.short	0x0100
        /*0582*/ 	.byte	0x08
	.zero		1


	//   ....[16]....
        /*0584*/ 	.word	0x00000750
        /*0588*/ 	.word	0x000000ff
        /*058c*/ 	.word	0x00034898
        /*0590*/ 	.short	0x0100
        /*0592*/ 	.byte	0x08
	.zero		1


	//   ....[17]....
        /*0594*/ 	.word	0x00000760
        /*0598*/ 	.word	0x000000ff
        /*059c*/ 	.word	0x000348a8
        /*05a0*/ 	.short	0x0100
        /*05a2*/ 	.byte	0x08
	.zero		1


	//   ....[18]....
        /*05a4*/ 	.word	0x00000890
        /*05a8*/ 	.word	0x000000ff
        /*05ac*/ 	.word	0x000348b0
        /*05b0*/ 	.short	0x0100
        /*05b2*/ 	.byte	0x08
	.zero		1


	//   ....[19]....
        /*05b4*/ 	.word	0x000008a0
        /*05b8*/ 	.word	0x000000ff
        /*05bc*/ 	.word	0x000348c0
        /*05c0*/ 	.short	0x0100
        /*05c2*/ 	.byte	0x08
	.zero		1


	//   ....[20]....
        /*05c4*/ 	.word	0x000008b0
        /*05c8*/ 	.word	0x000000ff
        /*05cc*/ 	.word	0x000348b8
        /*05d0*/ 	.short	0x0100
        /*05d2*/ 	.byte	0x08
	.zero		1


	//   ....[21]....
        /*05d4*/ 	.word	0x000008c0
        /*05d8*/ 	.word	0x000000ff
        /*05dc*/ 	.word	0x000348c8
        /*05e0*/ 	.short	0x0100
        /*05e2*/ 	.byte	0x08
	.zero		1


	//   ....[22]....
        /*05e4*/ 	.word	0x000011c0
        /*05e8*/ 	.word	0x000000ff
        /*05ec*/ 	.word	0x00034800
        /*05f0*/ 	.short	0x010a
        /*05f2*/ 	.byte	0x04
	.zero		1


	//   ....[23]....
        /*05f4*/ 	.word	0x00001260
        /*05f8*/ 	.word	0x00000003
        /*05fc*/ 	.word	0x00034830
        /*0600*/ 	.short	0x010a
        /*0602*/ 	.byte	0x3f
	.zero		1


	//   ....[24]....
        /*0604*/ 	.word	0x000012e0
        /*0608*/ 	.word	0x00000003
        /*060c*/ 	.word	0x00034830
        /*0610*/ 	.short	0x010a
        /*0612*/ 	.byte	0x3f
	.zero		1


	//   ....[25]....
        /*0614*/ 	.word	0x00004930
        /*0618*/ 	.word	0x00000003
        /*061c*/ 	.word	0x00000000
        /*0620*/ 	.short	0x0101
        /*0622*/ 	.byte	0x3f
	.zero		1


	//   ....[26]....
        /*0624*/ 	.word	0x00006e00
        /*0628*/ 	.word	0x000000ff
        /*062c*/ 	.word	0x00034830
        /*0630*/ 	.short	0x010a
        /*0632*/ 	.byte	0x06
	.zero		1


	//   ....[27]....
        /*0634*/ 	.word	0x00006e40
        /*0638*/ 	.word	0x000000ff
        /*063c*/ 	.word	0x00034830
        /*0640*/ 	.short	0x010a
        /*0642*/ 	.byte	0x06
	.zero		1


	//   ....[28]....
        /*0644*/ 	.word	0x00009520
        /*0648*/ 	.word	0x000000ff
        /*064c*/ 	.word	0x00034850
        /*0650*/ 	.short	0x010a
        /*0652*/ 	.byte	0x06
	.zero		1


	//   ....[29]....
        /*0654*/ 	.word	0x00009560
        /*0658*/ 	.word	0x000000ff
        /*065c*/ 	.word	0x00034850
        /*0660*/ 	.short	0x010a
        /*0662*/ 	.byte	0x06
	.zero		1


	//   ....[30]....
        /*0664*/ 	.word	0x0000b630
        /*0668*/ 	.word	0x0000007c
        /*066c*/ 	.word	0x00000000
        /*0670*/ 	.short	0x0101
        /*0672*/ 	.byte	0x3f
	.zero		1


	//   ....[31]....
        /*0674*/ 	.word	0x0000b6d0
        /*0678*/ 	.word	0x00000080
        /*067c*/ 	.word	0x00000000
        /*0680*/ 	.short	0x0101
        /*0682*/ 	.byte	0x3f
	.zero		1


	//   ....[32]....
        /*0684*/ 	.word	0x0000c410
        /*0688*/ 	.word	0x000000ff
        /*068c*/ 	.word	0x00034850
        /*0690*/ 	.short	0x010a
        /*0692*/ 	.byte	0x08
	.zero		1


	//   ....[33]....
        /*0694*/ 	.word	0x0000c450
        /*0698*/ 	.word	0x000000ff
        /*069c*/ 	.word	0x00034850
        /*06a0*/ 	.short	0x010a
        /*06a2*/ 	.byte	0x08
	.zero		1


	//   ....[34]....
        /*06a4*/ 	.word	0x0000d270
        /*06a8*/ 	.word	0x00000066
        /*06ac*/ 	.word	0x00000000
        /*06b0*/ 	.short	0x0101
        /*06b2*/ 	.byte	0x3f
	.zero		1


	//   ....[35]....
        /*06b4*/ 	.word	0x0000dec0
        /*06b8*/ 	.word	0x000000ff
        /*06bc*/ 	.word	0x00000000
        /*06c0*/ 	.short	0x0101
        /*06c2*/ 	.byte	0x04
	.zero		1


	//   ....[36]....
        /*06c4*/ 	.word	0x0000ee20
        /*06c8*/ 	.word	0x00000000
        /*06cc*/ 	.word	0x00034840
        /*06d0*/ 	.short	0x010a
        /*06d2*/ 	.byte	0x3f
	.zero		1


	//   ....[37]....
        /*06d4*/ 	.word	0x0000fb50
        /*06d8*/ 	.word	0x000000ff
        /*06dc*/ 	.word	0x00034800
        /*06e0*/ 	.short	0x0107
        /*06e2*/ 	.byte	0x24
	.zero		1


	//   ....[38]....
        /*06e4*/ 	.word	0x0000fbc0
        /*06e8*/ 	.word	0x000000ff
        /*06ec*/ 	.word	0x00034800
        /*06f0*/ 	.short	0x0101
        /*06f2*/ 	.byte	0x24
	.zero		1


	//   ....[39]....
        /*06f4*/ 	.word	0x0000fbf0
        /*06f8*/ 	.word	0x000000ff
        /*06fc*/ 	.word	0x00034820
        /*0700*/ 	.short	0x010a
        /*0702*/ 	.byte	0x24
	.zero		1


	//   ....[40]....
        /*0704*/ 	.word	0x0000ff30
        /*0708*/ 	.word	0x00000003
        /*070c*/ 	.word	0x00034840
        /*0710*/ 	.short	0x010a
        /*0712*/ 	.byte	0x3f
	.zero		1


	//   ....[41]....
        /*0714*/ 	.word	0x000102c0
        /*0718*/ 	.word	0x00000003
        /*071c*/ 	.word	0x00000060
        /*0720*/ 	.short	0x010a
        /*0722*/ 	.byte	0x3f
	.zero		1


	//   ....[42]....
        /*0724*/ 	.word	0x00010930
        /*0728*/ 	.word	0x00000003
        /*072c*/ 	.word	0x00034840
        /*0730*/ 	.short	0x010a
        /*0732*/ 	.byte	0x3f
	.zero		1


	//   ....[43]....
        /*0734*/ 	.word	0x00010cc0
        /*0738*/ 	.word	0x00000002
        /*073c*/ 	.word	0x00000060
        /*0740*/ 	.short	0x010a
        /*0742*/ 	.byte	0x3f
	.zero		1


	//   ....[44]....
        /*0744*/ 	.word	0x00011270
        /*0748*/ 	.word	0x00000002
        /*074c*/ 	.word	0x00034840
        /*0750*/ 	.short	0x010a
        /*0752*/ 	.byte	0x3f
	.zero		1


	//   ....[45]....
        /*0754*/ 	.word	0x00011600
        /*0758*/ 	.word	0x00000002
        /*075c*/ 	.word	0x00000060
        /*0760*/ 	.short	0x010a
        /*0762*/ 	.byte	0x3f
	.zero		1


	//   ....[46]....
        /*0764*/ 	.word	0x00011a50
        /*0768*/ 	.word	0x00000003
        /*076c*/ 	.word	0x00034860
        /*0770*/ 	.short	0x010a
        /*0772*/ 	.byte	0x3f
	.zero		1


	//   ....[47]....
        /*0774*/ 	.word	0x00011ed0
        /*0778*/ 	.word	0x00000000
        /*077c*/ 	.word	0x00034820
        /*0780*/ 	.short	0x010a
        /*0782*/ 	.byte	0x3f
	.zero		1


	//   ....[48]....
        /*0784*/ 	.word	0x000120a0
        /*0788*/ 	.word	0x00000006
        /*078c*/ 	.word	0x00000000
        /*0790*/ 	.short	0x010a
        /*0792*/ 	.byte	0x3f
	.zero		1


	//   ....[49]....
        /*0794*/ 	.word	0x000120f0
        /*0798*/ 	.word	0x00000003
        /*079c*/ 	.word	0x00000000
        /*07a0*/ 	.short	0x010a
        /*07a2*/ 	.byte	0x3f
	.zero		1


	//   ....[50]....
        /*07a4*/ 	.word	0x00012150
        /*07a8*/ 	.word	0x00000012
        /*07ac*/ 	.word	0x00000000
        /*07b0*/ 	.short	0x010a
        /*07b2*/ 	.byte	0x3f
	.zero		1


	//   ....[51]....
        /*07b4*/ 	.word	0x00012180
        /*07b8*/ 	.word	0x00000003
        /*07bc*/ 	.word	0x00000000
        /*07c0*/ 	.short	0x010a
        /*07c2*/ 	.byte	0x3f
	.zero		1


	//   ....[52]....
        /*07c4*/ 	.word	0x00012200
        /*07c8*/ 	.word	0x00000003
        /*07cc*/ 	.word	0x00034800
        /*07d0*/ 	.short	0x010a
        /*07d2*/ 	.byte	0x3f
	.zero		1


	//   ....[53]....
        /*07d4*/ 	.word	0x00012250
        /*07d8*/ 	.word	0x00000003
        /*07dc*/ 	.word	0x00034830
        /*07e0*/ 	.short	0x010a
        /*07e2*/ 	.byte	0x3f
	.zero		1


	//   ....[54]....
        /*07e4*/ 	.word	0x000122b0
        /*07e8*/ 	.word	0x00000015
        /*07ec*/ 	.word	0x00034830
        /*07f0*/ 	.short	0x010a
        /*07f2*/ 	.byte	0x3f
	.zero		1


	//   ....[55]....
        /*07f4*/ 	.word	0x00012310
        /*07f8*/ 	.word	0x0000000f
        /*07fc*/ 	.word	0x00034850
        /*0800*/ 	.short	0x010a
        /*0802*/ 	.byte	0x3f
	.zero		1


	//   ....[56]....
        /*0804*/ 	.word	0x00012370
        /*0808*/ 	.word	0x00000005
        /*080c*/ 	.word	0x00034850
        /*0810*/ 	.short	0x010a
        /*0812*/ 	.byte	0x3f
	.zero		1


	//   ....[57]....
        /*0814*/ 	.word	0x00012510
        /*0818*/ 	.word	0x00000000
        /*081c*/ 	.word	0x00034840
        /*0820*/ 	.short	0x010a
        /*0822*/ 	.byte	0x3f
	.zero		1


	//   ....[58]....
        /*0824*/ 	.word	0x00013060
        /*0828*/ 	.word	0x0000000b
        /*082c*/ 	.word	0x00034820
        /*0830*/ 	.short	0x010a
        /*0832*/ 	.byte	0x3f
	.zero		1


	//   ....[59]....
        /*0834*/ 	.word	0x000130b0
        /*0838*/ 	.word	0x00000003
        /*083c*/ 	.word	0x00034840
        /*0840*/ 	.short	0x010a
        /*0842*/ 	.byte	0x3f
	.zero		1


	//   ....[60]....
        /*0844*/ 	.word	0x00013100
        /*0848*/ 	.word	0x00000003
        /*084c*/ 	.word	0x00000060
        /*0850*/ 	.short	0x010a
        /*0852*/ 	.byte	0x3f
	.zero		1


	//   ....[61]....
        /*0854*/ 	.word	0x00013150
        /*0858*/ 	.word	0x00000003
        /*085c*/ 	.word	0x00034840
        /*0860*/ 	.short	0x010a
        /*0862*/ 	.byte	0x3f
	.zero		1


	//   ....[62]....
        /*0864*/ 	.word	0x000131a0
        /*0868*/ 	.word	0x00000002
        /*086c*/ 	.word	0x00000060
        /*0870*/ 	.short	0x010a
        /*0872*/ 	.byte	0x3f
	.zero		1


	//   ....[63]....
        /*0874*/ 	.word	0x000131f0
        /*0878*/ 	.word	0x00000002
        /*087c*/ 	.word	0x00034840
        /*0880*/ 	.short	0x010a
        /*0882*/ 	.byte	0x3f
	.zero		1


	//   ....[64]....
        /*0884*/ 	.word	0x00013240
        /*0888*/ 	.word	0x00000002
        /*088c*/ 	.word	0x00000060
        /*0890*/ 	.short	0x010a
        /*0892*/ 	.byte	0x3f
	.zero		1


	//   ....[65]....
        /*0894*/ 	.word	0x00013290
        /*0898*/ 	.word	0x00000003
        /*089c*/ 	.word	0x00034860
        /*08a0*/ 	.short	0x010a
        /*08a2*/ 	.byte	0x3f
	.zero		1


	//   ....[66]....
        /*08a4*/ 	.word	0x000132e0
        /*08a8*/ 	.word	0x00000000
        /*08ac*/ 	.word	0x00034820
        /*08b0*/ 	.short	0x010a
        /*08b2*/ 	.byte	0x3f
	.zero		1


	//   ....[67]....
        /*08b4*/ 	.word	0x00013480
        /*08b8*/ 	.word	0x00000006
        /*08bc*/ 	.word	0x00000000
        /*08c0*/ 	.short	0x010a
        /*08c2*/ 	.byte	0x3f
	.zero		1


	//   ....[68]....
        /*08c4*/ 	.word	0x000134d0
        /*08c8*/ 	.word	0x00000003
        /*08cc*/ 	.word	0x00000000
        /*08d0*/ 	.short	0x010a
        /*08d2*/ 	.byte	0x3f
	.zero		1


	//   ....[69]....
        /*08d4*/ 	.word	0x00013520
        /*08d8*/ 	.word	0x00000012
        /*08dc*/ 	.word	0x00000000
        /*08e0*/ 	.short	0x010a
        /*08e2*/ 	.byte	0x3f
	.zero		1


	//----- nvinfo : EIATTR_NUM_MBARRIERS
	.align		4
.L_98:
        /*08e4*/ 	.byte	0x03, 0x38
        /*08e6*/ 	.short	0x0016


	//----- nvinfo : EIATTR_EXIT_INSTR_OFFSETS
	.align		4
        /*08e8*/ 	.byte	0x04, 0x1c
        /*08ea*/ 	.short	(.L_100 - .L_99)


	//   ....[0]....
.L_99:
        /*08ec*/ 	.word	0x00000a00


	//   ....[1]....
        /*08f0*/ 	.word	0x0000e2d0


	//   ....[2]....
        /*08f4*/ 	.word	0x000121d0


	//----- nvinfo : EIATTR_MAX_THREADS
	.align		4
.L_100:
        /*08f8*/ 	.byte	0x04, 0x05
        /*08fa*/ 	.short	(.L_102 - .L_101)
.L_101:
        /*08fc*/ 	.word	0x00000180
        /*0900*/ 	.word	0x00000001
        /*0904*/ 	.word	0x00000001


	//----- nvinfo : EIATTR_CRS_STACK_SIZE
	.align		4
.L_102:
        /*0908*/ 	.byte	0x04, 0x1e
        /*090a*/ 	.short	(.L_104 - .L_103)
.L_103:
        /*090c*/ 	.word	0x00000000


	//----- nvinfo : EIATTR_CBANK_PARAM_SIZE
	.align		4
.L_104:
        /*0910*/ 	.byte	0x03, 0x19
        /*0912*/ 	.short	0x0a70


	//----- nvinfo : EIATTR_PARAM_CBANK
	.align		4
        /*0914*/ 	.byte	0x04, 0x0a
        /*0916*/ 	.short	(.L_106 - .L_105)
	.align		4
.L_105:
        /*0918*/ 	.word	index@(.nv.constant0._ZN7cutlass13device_kernelIN5flash11enable_sm90INS1_16FlashAttnFwdSm90INS1_25CollectiveMainloopFwdSm90ILi2EN4cute5tupleIJNS5_1CILi1EEES8_S8_EEENS6_IJNS7_ILi128EEENS7_ILi176EEESA_EEELi128ENS_6half_tEfNS_4arch4Sm90ELb0ELb0ELb1ELb0ELb0ELb0ELb0ELb1ELb1ELb1ELb0ELb0EEENS1_21CollectiveEpilogueFwdINS6_IJSA_SA_SB_EEES9_SD_SF_Li256ELb0ELb1ELb0ELb0EEENS1_29StaticPersistentTileSchedulerILb0EEEEEEEEEvNT_6ParamsE)
        /*091c*/ 	.short	0x0210
        /*091e*/ 	.short	0x0a70


	//----- nvinfo : EIATTR_SW_WAR
	.align		4
.L_106:
        /*0920*/ 	.byte	0x04, 0x36
        /*0922*/ 	.short	(.L_108 - .L_107)
.L_107:
        /*0924*/ 	.word	0x00000008
.L_108:


//--------------------- .nv.info._ZN7cutlass13device_kernelIN5flash11enable_sm90INS1_16FlashAttnFwdSm90INS1_25CollectiveMainloopFwdSm90ILi2EN4cute5tupleIJNS5_1CILi2EEENS7_ILi1EEES9_EEENS6_IJNS7_ILi128EEENS7_ILi176EEESB_EEELi128ENS_6half_tEfNS_4arch4Sm90ELb0ELb0ELb1ELb0ELb0ELb0ELb0ELb1ELb1ELb1ELb0ELb0EEENS1_21CollectiveEpilogueFwdINS6_IJSB_SB_SC_EEESA_SE_SG_Li256ELb0ELb1ELb0ELb0EEENS1_29StaticPersistentTileSchedulerILb0EEEEEEEEEvNT_6ParamsE --------------------------
	.section	.nv.info._ZN7cutlass13device_kernelIN5flash11enable_sm90INS1_16FlashAttnFwdSm90INS1_25CollectiveMainloopFwdSm90ILi2EN4cute5tupleIJNS5_1CILi2EEENS7_ILi1EEES9_EEENS6_IJNS7_ILi128EEENS7_ILi176EEESB_EEELi128ENS_6half_tEfNS_4arch4Sm90ELb0ELb0ELb1ELb0ELb0ELb0ELb0ELb1ELb1ELb1ELb0ELb0EEENS1_21CollectiveEpilogueFwdINS6_IJSB_SB_SC_EEESA_SE_SG_Li256ELb0ELb1ELb0ELb0EEENS1_29StaticPersistentTileSchedulerILb0EEEEEEEEEvNT_6ParamsE,"",@"SHT_CUDA_INFO"
	.sectionflags	@""
	.align	4


	//----- nvinfo : EIATTR_CUDA_API_VERSION
	.align		4
        /*0000*/ 	.byte	0x04, 0x37
        /*0002*/ 	.short	(.L_110 - .L_109)
.L_109:
        /*0004*/ 	.word	0x00000082


	//----- nvinfo : EIATTR_KPARAM_INFO
	.align		4
.L_110:
        /*0008*/ 	.byte	0x04, 0x17
        /*000a*/ 	.short	(.L_112 - .L_111)
.L_111:
        /*000c*/ 	.word	0x00000000
        /*0010*/ 	.short	0x0000
        /*0012*/ 	.short	0x0070
        /*0014*/ 	.byte	0x00, 0xf0, 0x01, 0x28


	//----- nvinfo : EIATTR_SPARSE_MMA_MASK
	.align		4
.L_112:
        /*0018*/ 	.byte	0x03, 0x50
        /*001a*/ 	.short	0x0000


	//----- nvinfo : EIATTR_MAXREG_COUNT
	.align		4
        /*001c*/ 	.byte	0x03, 0x1b
        /*001e*/ 	.short	0x00a8


	//----- nvinfo : EIATTR_NUM_BARRIERS
	.align		4
        /*0020*/ 	.byte	0x02, 0x4c
        /*0022*/ 	.byte	0x10
	.zero		1


	//----- nvinfo : EIATTR_EXTERNS
	.align		4
        /*0024*/ 	.byte	0x04, 0x0f
        /*0026*/ 	.short	(.L_114 - .L_113)


	//   ....[0]....
	.align		4
.L_113:
        /*0028*/ 	.word	index@(__assertfail)


	//----- nvinfo : EIATTR_ANNOTATIONS
	.align		4
.L_114:
        /*002c*/ 	.byte	0x04, 0x55
        /*002e*/ 	.short	(.L_116 - .L_115)


	//   ....[0]....
.L_115:
        /* <DEDUP_REMOVED lines=34> */
        /*0244*/ 	.byte	0xf0, 0x28, 0x01, 0x00, 0x01, 0x00, 0x00, 0x00, 0x40, 0x29, 0x01, 0x00


	//----- nvinfo : EIATTR_MERCURY_ISA_VERSION
	.align		4
.L_116:
        /*0250*/ 	.byte	0x03, 0x5f
        /*0252*/ 	.short	0x0101


	//----- nvinfo : EIATTR_INT_WARP_WIDE_INSTR_OFFSETS
	.align		4
        /*0254*/ 	.byte	0x04, 0x31
        /*0256*/ 	.short	(.L_118 - .L_117)


	//   ....[0]....
.L_117:
        /*0258*/ 	.word	0x00000120


	//   ....[1]....
        /*025c*/ 	.word	0x000001c0


	//   ....[2]....
        /*0260*/ 	.word	0x00000230


	//----- nvinfo : EIATTR_COOP_GROUP_MASK_REGIDS
	.align		4
.L_118:
        /*0264*/ 	.byte	0x04, 0x29
        /*0266*/ 	.short	(.L_120 - .L_119)


	//   ....[0]....
.L_119:
        /*0268*/ 	.word	0xffffffff


	//   ....[1]....
        /*026c*/ 	.word	0xffffffff


	//   ....[2]....
        /*0270*/ 	.word	0xffffffff


	//   ....[3]....
        /*0274*/ 	.word	0xffffffff


	//   ....[4]....
        /*0278*/ 	.word	0xffffffff


	//   ....[5]....
        /*027c*/ 	.word	0xffffffff


	//   ....[6]....
        /*0280*/ 	.word	0xffffffff


	//   ....[7]....
        /*0284*/ 	.word	0xffffffff


	//   ....[8]....
        /*0288*/ 	.word	0xffffffff


	//   ....[9]....
        /*028c*/ 	.word	0xffffffff


	//   ....[10]....
        /*0290*/ 	.word	0xffffffff


	//   ....[11]....
        /*0294*/ 	.word	0xffffffff


	//   ....[12]....
        /*0298*/ 	.word	0xffffffff


	//   ....[13]....
        /*029c*/ 	.word	0xffffffff


	//   ....[14]....
        /*02a0*/ 	.word	0xffffffff


	//   ....[15]....
        /*02a4*/ 	.word	0xffffffff


	//   ....[16]....
        /*02a8*/ 	.word	0xffffffff


	//   ....[17]....
        /*02ac*/ 	.word	0xffffffff


	//   ....[18]....
        /*02b0*/ 	.word	0xffffffff


	//   ....[19]....
        /*02b4*/ 	.word	0xffffffff


	//   ....[20]....
        /*02b8*/ 	.word	0xffffffff


	//   ....[21]....
        /*02bc*/ 	.word	0xffffffff


	//   ....[22]....
        /*02c0*/ 	.word	0xffffffff


	//   ....[23]....
        /*02c4*/ 	.word	0xffffffff


	//   ....[24]....
        /*02c8*/ 	.word	0xffffffff


	//   ....[25]....
        /*02cc*/ 	.word	0xffffffff


	//   ....[26]....
        /*02d0*/ 	.word	0xffffffff


	//   ....[27]....
        /*02d4*/ 	.word	0xffffffff


	//   ....[28]....
        /*02d8*/ 	.word	0xffffffff


	//   ....[29]....
        /*02dc*/ 	.word	0xffffffff


	//   ....[30]....
        /*02e0*/ 	.word	0xffffffff


	//   ....[31]....
        /*02e4*/ 	.word	0xffffffff


	//   ....[32]....
        /*02e8*/ 	.word	0xffffffff


	//   ....[33]....
        /*02ec*/ 	.word	0xffffffff


	//   ....[34]....
        /*02f0*/ 	.word	0xffffffff


	//   ....[35]....
        /*02f4*/ 	.word	0xffffffff


	//   ....[36]....
        /*02f8*/ 	.word	0xffffffff


	//   ....[37]....
        /*02fc*/ 	.word	0xffffffff


	//   ....[38]....
        /*0300*/ 	.word	0xffffffff


	//   ....[39]....
        /*0304*/ 	.word	0xffffffff


	//   ....[40]....
        /*0308*/ 	.word	0xffffffff


	//   ....[41]....
        /*030c*/ 	.word	0xffffffff


	//   ....[42]....
        /*0310*/ 	.word	0xffffffff


	//   ....[43]....
        /*0314*/ 	.word	0xffffffff


	//   ....[44]....
        /*0318*/ 	.word	0xffffffff


	//   ....[45]....
        /*031c*/ 	.word	0xffffffff


	//   ....[46]....
        /*0320*/ 	.word	0xffffffff


	//   ....[47]....
        /*0324*/ 	.word	0xffffffff


	//   ....[48]....
        /*0328*/ 	.word	0xffffffff


	//   ....[49]....
        /*032c*/ 	.word	0xffffffff


	//   ....[50]....
        /*0330*/ 	.word	0xffffffff


	//   ....[51]....
        /*0334*/ 	.word	0x0500000f


	//   ....[52]....
        /*0338*/ 	.word	0x0500000f


	//   ....[53]....
        /*033c*/ 	.word	0x0500000f


	//   ....[54]....
        /*0340*/ 	.word	0x0500000f


	//   ....[55]....
        /*0344*/ 	.word	0x0500000f


	//   ....[56]....
        /*0348*/ 	.word	0x0500000f


	//   ....[57]....
        /*034c*/ 	.word	0x0500000f


	//   ....[58]....
        /*0350*/ 	.word	0x0500000f


	//   ....[59]....
        /*0354*/ 	.word	0x0500000f


	//   ....[60]....
        /*0358*/ 	.word	0x0500000f


	//   ....[61]....
        /*035c*/ 	.word	0x0500000f


	//   ....[62]....
        /*0360*/ 	.word	0x0500000f


	//   ....[63]....
        /*0364*/ 	.word	0x0500000f


	//   ....[64]....
        /*0368*/ 	.word	0x0500000f


	//   ....[65]....
        /*036c*/ 	.word	0x0500000f


	//   ....[66]....
        /*0370*/ 	.word	0x0500000f


	//   ....[67]....
        /*0374*/ 	.word	0x0500000f


	//   ....[68]....
        /*0378*/ 	.word	0x0500000f


	//----- nvinfo : EIATTR_COOP_GROUP_INSTR_OFFSETS
	.align		4
.L_120:
        /*037c*/ 	.byte	0x04, 0x28
        /*037e*/ 	.short	(.L_122 - .L_121)


	//   ....[0]....
.L_121:
        /*0380*/ 	.word	0x00000060


	//   ....[1]....
        /*0384*/ 	.word	0x00000130


	//   ....[2]....
        /*0388*/ 	.word	0x000001d0


	//   ....[3]....
        /*038c*/ 	.word	0x000003b0


	//   ....[4]....
        /*0390*/ 	.word	0x000005e0


	//   ....[5]....
        /*0394*/ 	.word	0x00000810


	//   ....[6]....
        /*0398*/ 	.word	0x00000aa0


	//   ....[7]....
        /*039c*/ 	.word	0x00000dd0


	//   ....[8]....
        /*03a0*/ 	.word	0x000012c0


	//   ....[9]....
        /*03a4*/ 	.word	0x00005660


	//   ....[10]....
        /*03a8*/ 	.word	0x00005700


	//   ....[11]....
        /*03ac*/ 	.word	0x00005a00


	//   ....[12]....
        /*03b0*/ 	.word	0x00005bd0


	//   ....[13]....
        /*03b4*/ 	.word	0x0000ac80


	//   ....[14]....
        /*03b8*/ 	.word	0x0000acb0


	//   ....[15]....
        /*03bc*/ 	.word	0x0000acf0


	//   ....[16]....
        /*03c0*/ 	.word	0x0000ad00


	//   ....[17]....
        /*03c4*/ 	.word	0x0000c780


	//   ....[18]....
        /*03c8*/ 	.word	0x0000c7b0


	//   ....[19]....
        /*03cc*/ 	.word	0x0000c850


	//   ....[20]....
        /*03d0*/ 	.word	0x0000c8b0


	//   ....[21]....
        /*03d4*/ 	.word	0x0000db40


	//   ....[22]....
        /*03d8*/ 	.word	0x0000db70


	//   ....[23]....
        /*03dc*/ 	.word	0x0000dba0


	//   ....[24]....
        /*03e0*/ 	.word	0x0000dbd0


	//   ....[25]....
        /*03e4*/ 	.word	0x0000e210


	//   ....[26]....
        /*03e8*/ 	.word	0x0000e250


	//   ....[27]....
        /*03ec*/ 	.word	0x0000e320


	//   ....[28]....
        /*03f0*/ 	.word	0x0000e340


	//   ....[29]....
        /*03f4*/ 	.word	0x0000e400


	//   ....[30]....
        /*03f8*/ 	.word	0x0000e420


	//   ....[31]....
        /*03fc*/ 	.word	0x0000e4f0


	//   ....[32]....
        /*0400*/ 	.word	0x0000e530


	//   ....[33]....
        /*0404*/ 	.word	0x0000f020


	//   ....[34]....
        /*0408*/ 	.word	0x0000faf0


	//   ....[35]....
        /*040c*/ 	.word	0x0000fb20


	//   ....[36]....
        /*0410*/ 	.word	0x0000fbf0


	//   ....[37]....
        /*0414*/ 	.word	0x0000fc00


	//   ....[38]....
        /*0418*/ 	.word	0x0000fc90


	//   ....[39]....
        /*041c*/ 	.word	0x0000fca0


	//   ....[40]....
        /*0420*/ 	.word	0x0000fd30


	//   ....[41]....
        /*0424*/ 	.word	0x0000fd40


	//   ....[42]....
        /*0428*/ 	.word	0x0000fdd0


	//   ....[43]....
        /*042c*/ 	.word	0x0000fde0


	//   ....[44]....
        /*0430*/ 	.word	0x0000fe70


	//   ....[45]....
        /*0434*/ 	.word	0x0000fe80


	//   ....[46]....
        /*0438*/ 	.word	0x0000ff10


	//   ....[47]....
        /*043c*/ 	.word	0x0000ff20


	//   ....[48]....
        /*0440*/ 	.word	0x0000ff30


	//   ....[49]....
        /*0444*/ 	.word	0x0000ff80


	//   ....[50]....
        /*0448*/ 	.word	0x00012870


	//   ....[51]....
        /*044c*/ 	.word	0x00012d70


	//   ....[52]....
        /*0450*/ 	.word	0x00012ee0


	//   ....[53]....
        /*0454*/ 	.word	0x00012f40


	//   ....[54]....
        /*0458*/ 	.word	0x000130c0


	//   ....[55]....
        /*045c*/ 	.word	0x00013110


	//   ....[56]....
        /*0460*/ 	.word	0x00013230


	//   ....[57]....
        /*0464*/ 	.word	0x00013280


	//   ....[58]....
        /*0468*/ 	.word	0x000133a0


	//   ....[59]....
        /*046c*/ 	.word	0x000133f0


	//   ....[60]....
        /*0470*/ 	.word	0x00013510


	//   ....[61]....
        /*0474*/ 	.word	0x00013560


	//   ....[62]....
        /*0478*/ 	.word	0x00013680


	//   ....[63]....
        /*047c*/ 	.word	0x000136d0


	//   ....[64]....
        /*0480*/ 	.word	0x000137f0


	//   ....[65]....
        /*0484*/ 	.word	0x00013840


	//   ....[66]....
        /*0488*/ 	.word	0x00013940


	//   ....[67]....
        /*048c*/ 	.word	0x00013990


	//   ....[68]....
        /*0490*/ 	.word	0x00013d40


	//----- nvinfo : EIATTR_REG_RECONFIG
	.align		4
.L_122:
        /*0494*/ 	.byte	0x01, 0x54
	.zero		2


	//----- nvinfo : EIATTR_SYSCALL_OFFSETS
	.align		4
        /*0498*/ 	.byte	0x04, 0x46
        /*049a*/ 	.short	(.L_124 - .L_123)


	//   ....[0]....
.L_123:
        /*049c*/ 	.word	0x00001690


	//   ....[1]....
        /*04a0*/ 	.word	0x0000ec40


	//   ....[2]....
        /*04a4*/ 	.word	0x0000ed80


	//   ....[3]....
        /*04a8*/ 	.word	0x0000ee70


	//   ....[4]....
        /*04ac*/ 	.word	0x0000f6b0


	//----- nvinfo : EIATTR_MBARRIER_INSTR_OFFSETS
	.align		4
.L_124:
        /*04b0*/ 	.byte	0x04, 0x39
        /*04b2*/ 	.short	(.L_126 - .L_125)


	//   ....[0]....
.L_125:
        /*04b4*/ 	.word	0x00000250
        /*04b8*/ 	.word	0x000000ff
        /*04bc*/ 	.word	0x00034800
        /*04c0*/ 	.short	0x0100
        /*04c2*/ 	.byte	0x08
	.zero		1


	//   ....[1]....
        /*04c4*/ 	.word	0x00000260
        /*04c8*/ 	.word	0x000000ff
        /*04cc*/ 	.word	0x00034820
        /*04d0*/ 	.short	0x0100
        /*04d2*/ 	.byte	0x08
	.zero		1


	//   ....[2]....
        /*04d4*/ 	.word	0x00000350
        /*04d8*/ 	.word	0x000000ff
        /*04dc*/ 	.word	0x00034830
        /*04e0*/ 	.short	0x0100
        /*04e2*/ 	.byte	0x08
	.zero		1


	//   ....[3]....
        /*04e4*/ 	.word	0x00000360
        /*04e8*/ 	.word	0x000000ff
        /*04ec*/ 	.word	0x00034840
        /*04f0*/ 	.short	0x0100
        /*04f2*/ 	.byte	0x08
	.zero		1


	//   ....[4]....
        /*04f4*/ 	.word	0x00000370
        /*04f8*/ 	.word	0x000000ff
        /*04fc*/ 	.word	0x00034838
        /*0500*/ 	.short	0x0100
        /*0502*/ 	.byte	0x08
	.zero		1


	//   ....[5]....
        /*0504*/ 	.word	0x00000380
        /*0508*/ 	.word	0x000000ff
        /*050c*/ 	.word	0x00034848
        /*0510*/ 	.short	0x0100
        /*0512*/ 	.byte	0x08
	.zero		1


	//   ....[6]....
        /*0514*/ 	.word	0x00000590
        /*0518*/ 	.word	0x000000ff
        /*051c*/ 	.word	0x00034850
        /*0520*/ 	.short	0x0100
        /*0522*/ 	.byte	0x08
	.zero		1


	//   ....[7]....
        /*0524*/ 	.word	0x000005a0
        /*0528*/ 	.word	0x000000ff
        /*052c*/ 	.word	0x00034860
        /*0530*/ 	.short	0x0100
        /*0532*/ 	.byte	0x08
	.zero		1


	//   ....[8]....
        /*0534*/ 	.word	0x000005b0
        /*0538*/ 	.word	0x000000ff
        /*053c*/ 	.word	0x00034858
        /*0540*/ 	.short	0x0100
        /*0542*/ 	.byte	0x08
	.zero		1


	//   ....[9]....
        /*0544*/ 	.word	0x000005c0
        /*0548*/ 	.word	0x000000ff
        /*054c*/ 	.word	0x00034868
        /*0550*/ 	.short	0x0100
        /*0552*/ 	.byte	0x08
	.zero		1


	//   ....[10]....
        /*0554*/ 	.word	0x000007c0
        /*0558*/ 	.word	0x000000ff
        /*055c*/ 	.word	0x00034870
        /*0560*/ 	.short	0x0100
        /*0562*/ 	.byte	0x08
	.zero		1


	//   ....[11]....
        /*0564*/ 	.word	0x000007d0
        /*0568*/ 	.word	0x000000ff
        /*056c*/ 	.word	0x00034880
        /*0570*/ 	.short	0x0100
        /*0572*/ 	.byte	0x08
	.zero		1


	//   ....[12]....
        /*0574*/ 	.word	0x000007e0
        /*0578*/ 	.word	0x000000ff
        /*057c*/ 	.word	0x00034878
        /*0580*/ 	.short	0x0100
        /*0582*/ 	.byte	0x08
	.zero		1


	//   ....[13]....
        /*0584*/ 	.word	0x000007f0
        /*0588*/ 	.word	0x000000ff
        /*058c*/ 	.word	0x00034888
        /*0590*/ 	.short	0x0100
        /*0592*/ 	.byte	0x08
	.zero		1


	//   ....[14]....
        /*0594*/ 	.word	0x00000a50
        /*0598*/ 	.word	0x000000ff
        /*059c*/ 	.word	0x00034890
        /*05a0*/ 	.short	0x0100
        /*05a2*/ 	.byte	0x08
	.zero		1


	//   ....[15]....
        /*05a4*/ 	.word	0x00000a60
        /*05a8*/ 	.word	0x000000ff
        /*05ac*/ 	.word	0x000348a0
        /*05b0*/ 	.short	0x0100
        /*05b2*/ 	.byte	0x08
	.zero		1


	//   ....[16]....
        /*05b4*/ 	.word	0x00000a70
        /*05b8*/ 	.word	0x000000ff
        /*05bc*/ 	.word	0x00034898
        /*05c0*/ 	.short	0x0100
        /*05c2*/ 	.byte	0x08
	.zero		1


	//   ....[17]....
        /*05c4*/ 	.word	0x00000a80
        /*05c8*/ 	.word	0x000000ff
        /*05cc*/ 	.word	0x000348a8
        /*05d0*/ 	.short	0x0100
        /*05d2*/ 	.byte	0x08
	.zero		1


	//   ....[18]....
        /*05d4*/ 	.word	0x00000d30
        /*05d8*/ 	.word	0x000000ff
        /*05dc*/ 	.word	0x000348b0
        /*05e0*/ 	.short	0x0100
        /*05e2*/ 	.byte	0x08
	.zero		1


	//   ....[19]....
        /*05e4*/ 	.word	0x00000d40
        /*05e8*/ 	.word	0x000000ff
        /*05ec*/ 	.word	0x000348c0
        /*05f0*/ 	.short	0x0100
        /*05f2*/ 	.byte	0x08
	.zero		1


	//   ....[20]....
        /*05f4*/ 	.word	0x00000d50
        /*05f8*/ 	.word	0x000000ff
        /*05fc*/ 	.word	0x000348b8
        /*0600*/ 	.short	0x0100
        /*0602*/ 	.byte	0x08
	.zero		1


	//   ....[21]....
        /*0604*/ 	.word	0x00000d60
        /*0608*/ 	.word	0x000000ff
        /*060c*/ 	.word	0x000348c8
        /*0610*/ 	.short	0x0100
        /*0612*/ 	.byte	0x08
	.zero		1


	//   ....[22]....
        /*0614*/ 	.word	0x000016e0
        /*0618*/ 	.word	0x000000ff
        /*061c*/ 	.word	0x00034800
        /*0620*/ 	.short	0x010a
        /*0622*/ 	.byte	0x04
	.zero		1


	//   ....[23]....
        /*0624*/ 	.word	0x00001780
        /*0628*/ 	.word	0x00000003
        /*062c*/ 	.word	0x00034830
        /*0630*/ 	.short	0x010a
        /*0632*/ 	.byte	0x3f
	.zero		1


	//   ....[24]....
        /*0634*/ 	.word	0x000017c0
        /*0638*/ 	.word	0x00000003
        /*063c*/ 	.word	0x00034830
        /*0640*/ 	.short	0x010a
        /*0642*/ 	.byte	0x3f
	.zero		1


	//   ....[25]....
        /*0644*/ 	.word	0x00005f20
        /*0648*/ 	.word	0x00000003
        /*064c*/ 	.word	0x00000000
        /*0650*/ 	.short	0x0101
        /*0652*/ 	.byte	0x3f
	.zero		1


	//   ....[26]....
        /*0654*/ 	.word	0x00007050
        /*0658*/ 	.word	0x000000ff
        /*065c*/ 	.word	0x00034830
        /*0660*/ 	.short	0x010a
        /*0662*/ 	.byte	0x06
	.zero		1


	//   ....[27]....
        /*0664*/ 	.word	0x00007090
        /*0668*/ 	.word	0x000000ff
        /*066c*/ 	.word	0x00034830
        /*0670*/ 	.short	0x010a
        /*0672*/ 	.byte	0x06
	.zero		1


	//   ....[28]....
        /*0674*/ 	.word	0x00009770
        /*0678*/ 	.word	0x000000ff
        /*067c*/ 	.word	0x00034850
        /*0680*/ 	.short	0x010a
        /*0682*/ 	.byte	0x06
	.zero		1


	//   ....[29]....
        /*0684*/ 	.word	0x000097b0
        /*0688*/ 	.word	0x000000ff
        /*068c*/ 	.word	0x00034850
        /*0690*/ 	.short	0x010a
        /*0692*/ 	.byte	0x06
	.zero		1


	//   ....[30]....
        /*0694*/ 	.word	0x0000bdd0
        /*0698*/ 	.word	0x00000003
        /*069c*/ 	.word	0x00000000
        /*06a0*/ 	.short	0x0101
        /*06a2*/ 	.byte	0x3f
	.zero		1


	//   ....[31]....
        /*06a4*/ 	.word	0x0000c090
        /*06a8*/ 	.word	0x00000066
        /*06ac*/ 	.word	0x00000000
        /*06b0*/ 	.short	0x0101
        /*06b2*/ 	.byte	0x3f
	.zero		1


	//   ....[32]....
        /*06b4*/ 	.word	0x0000c6f0
        /*06b8*/ 	.word	0x000000ff
        /*06bc*/ 	.word	0x00034850
        /*06c0*/ 	.short	0x010a
        /*06c2*/ 	.byte	0x07
	.zero		1


	//   ....[33]....
        /*06c4*/ 	.word	0x0000c730
        /*06c8*/ 	.word	0x000000ff
        /*06cc*/ 	.word	0x00034850
        /*06d0*/ 	.short	0x010a
        /*06d2*/ 	.byte	0x07
	.zero		1


	//   ....[34]....
        /*06d4*/ 	.word	0x0000d070
        /*06d8*/ 	.word	0x0000000a
        /*06dc*/ 	.word	0x00000000
        /*06e0*/ 	.short	0x0101
        /*06e2*/ 	.byte	0x3f
	.zero		1


	//   ....[35]....
        /*06e4*/ 	.word	0x0000e1c0
        /*06e8*/ 	.word	0x000000ff
        /*06ec*/ 	.word	0x00000000
        /*06f0*/ 	.short	0x0101
        /*06f2*/ 	.byte	0x05
	.zero		1


	//   ....[36]....
        /*06f4*/ 	.word	0x0000e240
        /*06f8*/ 	.word	0x000000ff
        /*06fc*/ 	.word	0x00000000
        /*0700*/ 	.short	0x0101
        /*0702*/ 	.byte	0x04
	.zero		1


	//   ....[37]....
        /*0704*/ 	.word	0x0000f240
        /*0708*/ 	.word	0x00000002
        /*070c*/ 	.word	0x00034840
        /*0710*/ 	.short	0x010a
        /*0712*/ 	.byte	0x3f
	.zero		1


	//   ....[38]....
        /*0714*/ 	.word	0x00010090
        /*0718*/ 	.word	0x000000ff
        /*071c*/ 	.word	0x00034800
        /*0720*/ 	.short	0x0107
        /*0722*/ 	.byte	0x24
	.zero		1


	//   ....[39]....
        /*0724*/ 	.word	0x00010100
        /*0728*/ 	.word	0x000000ff
        /*072c*/ 	.word	0x00034800
        /*0730*/ 	.short	0x0101
        /*0732*/ 	.byte	0x24
	.zero		1


	//   ....[40]....
        /*0734*/ 	.word	0x00010120
        /*0738*/ 	.word	0x000000ff
        /*073c*/ 	.word	0x00034820
        /*0740*/ 	.short	0x010a
        /*0742*/ 	.byte	0x24
	.zero		1


	//   ....[41]....
        /*0744*/ 	.word	0x00010440
        /*0748*/ 	.word	0x00000003
        /*074c*/ 	.word	0x00034840
        /*0750*/ 	.short	0x010a
        /*0752*/ 	.byte	0x3f
	.zero		1


	//   ....[42]....
        /*0754*/ 	.word	0x00010880
        /*0758*/ 	.word	0x00000002
        /*075c*/ 	.word	0x00034860
        /*0760*/ 	.short	0x010a
        /*0762*/ 	.byte	0x3f
	.zero		1


	//   ....[43]....
        /*0764*/ 	.word	0x00010f50
        /*0768*/ 	.word	0x00000003
        /*076c*/ 	.word	0x00034840
        /*0770*/ 	.short	0x010a
        /*0772*/ 	.byte	0x3f
	.zero		1


	//   ....[44]....
        /*0774*/ 	.word	0x00011390
        /*0778*/ 	.word	0x00000002
        /*077c*/ 	.word	0x00034860
        /*0780*/ 	.short	0x010a
        /*0782*/ 	.byte	0x3f
	.zero		1


	//   ....[45]....
        /*0784*/ 	.word	0x000119c0
        /*0788*/ 	.word	0x00000003
        /*078c*/ 	.word	0x00034840
        /*0790*/ 	.short	0x010a
        /*0792*/ 	.byte	0x3f
	.zero		1


	//   ....[46]....
        /*0794*/ 	.word	0x00011df0
        /*0798*/ 	.word	0x00000002
        /*079c*/ 	.word	0x00034860
        /*07a0*/ 	.short	0x010a
        /*07a2*/ 	.byte	0x3f
	.zero		1


	//   ....[47]....
        /*07a4*/ 	.word	0x00012290
        /*07a8*/ 	.word	0x00000000
        /*07ac*/ 	.word	0x00034860
        /*07b0*/ 	.short	0x010a
        /*07b2*/ 	.byte	0x3f
	.zero		1


	//   ....[48]....
        /*07b4*/ 	.word	0x000127f0
        /*07b8*/ 	.word	0x00000000
        /*07bc*/ 	.word	0x00034820
        /*07c0*/ 	.short	0x010a
        /*07c2*/ 	.byte	0x3f
	.zero		1


	//   ....[49]....
        /*07c4*/ 	.word	0x000129e0
        /*07c8*/ 	.word	0x00000006
        /*07cc*/ 	.word	0x00000000
        /*07d0*/ 	.short	0x010a
        /*07d2*/ 	.byte	0x3f
	.zero		1


	//   ....[50]....
        /*07d4*/ 	.word	0x00012a10
        /*07d8*/ 	.word	0x00000007
        /*07dc*/ 	.word	0x00000000
        /*07e0*/ 	.short	0x010a
        /*07e2*/ 	.byte	0x3f
	.zero		1


	//   ....[51]....
        /*07e4*/ 	.word	0x00012a70
        /*07e8*/ 	.word	0x00000004
        /*07ec*/ 	.word	0x00000000
        /*07f0*/ 	.short	0x010a
        /*07f2*/ 	.byte	0x3f
	.zero		1


	//   ....[52]....
        /*07f4*/ 	.word	0x00012aa0
        /*07f8*/ 	.word	0x00000003
        /*07fc*/ 	.word	0x00000000
        /*0800*/ 	.short	0x010a
        /*0802*/ 	.byte	0x3f
	.zero		1


	//   ....[53]....
        /*0804*/ 	.word	0x00012b20
        /*0808*/ 	.word	0x00000003
        /*080c*/ 	.word	0x00034800
        /*0810*/ 	.short	0x010a
        /*0812*/ 	.byte	0x3f
	.zero		1


	//   ....[54]....
        /*0814*/ 	.word	0x00012b70
        /*0818*/ 	.word	0x00000003
        /*081c*/ 	.word	0x00034830
        /*0820*/ 	.short	0x010a
        /*0822*/ 	.byte	0x3f
	.zero		1


	//   ....[55]....
        /*0824*/ 	.word	0x00012bd0
        /*0828*/ 	.word	0x00000014
        /*082c*/ 	.word	0x00034830
        /*0830*/ 	.short	0x010a
        /*0832*/ 	.byte	0x3f
	.zero		1


	//   ....[56]....
        /*0834*/ 	.word	0x00012c30
        /*0838*/ 	.word	0x0000000f
        /*083c*/ 	.word	0x00034850
        /*0840*/ 	.short	0x010a
        /*0842*/ 	.byte	0x3f
	.zero		1


	//   ....[57]....
        /*0844*/ 	.word	0x00012c90
        /*0848*/ 	.word	0x00000005
        /*084c*/ 	.word	0x00034850
        /*0850*/ 	.short	0x010a
        /*0852*/ 	.byte	0x3f
	.zero		1


	//   ....[58]....
        /*0854*/ 	.word	0x00012e30
        /*0858*/ 	.word	0x00000002
        /*085c*/ 	.word	0x00034840
        /*0860*/ 	.short	0x010a
        /*0862*/ 	.byte	0x3f
	.zero		1


	//   ....[59]....
        /*0864*/ 	.word	0x000139e0
        /*0868*/ 	.word	0x00000003
        /*086c*/ 	.word	0x00034820
        /*0870*/ 	.short	0x010a
        /*0872*/ 	.byte	0x3f
	.zero		1


	//   ....[60]....
        /*0874*/ 	.word	0x00013a30
        /*0878*/ 	.word	0x00000003
        /*087c*/ 	.word	0x00034840
        /*0880*/ 	.short	0x010a
        /*0882*/ 	.byte	0x3f
	.zero		1


	//   ....[61]....
        /*0884*/ 	.word	0x00013a80
        /*0888*/ 	.word	0x00000002
        /*088c*/ 	.word	0x00034860
        /*0890*/ 	.short	0x010a
        /*0892*/ 	.byte	0x3f
	.zero		1


	//   ....[62]....
        /*0894*/ 	.word	0x00013ad0
        /*0898*/ 	.word	0x00000003
        /*089c*/ 	.word	0x00034840
        /*08a0*/ 	.short	0x010a
        /*08a2*/ 	.byte	0x3f
	.zero		1


	//   ....[63]....
        /*08a4*/ 	.word	0x00013b20
        /*08a8*/ 	.word	0x00000002
        /*08ac*/ 	.word	0x00034860
        /*08b0*/ 	.short	0x010a
        /*08b2*/ 	.byte	0x3f
	.zero		1


	//   ....[64]....
        /*08b4*/ 	.word	0x00013b70
        /*08b8*/ 	.word	0x00000003
        /*08bc*/ 	.word	0x00034840
        /*08c0*/ 	.short	0x010a
        /*08c2*/ 	.byte	0x3f
	.zero		1


	//   ....[65]....
        /*08c4*/ 	.word	0x00013bc0
        /*08c8*/ 	.word	0x00000002
        /*08cc*/ 	.word	0x00034860
        /*08d0*/ 	.short	0x010a
        /*08d2*/ 	.byte	0x3f
	.zero		1


	//   ....[66]....
        /*08d4*/ 	.word	0x00013c10
        /*08d8*/ 	.word	0x00000000
        /*08dc*/ 	.word	0x00034860
        /*08e0*/ 	.short	0x010a
        /*08e2*/ 	.byte	0x3f
	.zero		1


	//   ....[67]....
        /*08e4*/ 	.word	0x00013c60
        /*08e8*/ 	.word	0x00000000
        /*08ec*/ 	.word	0x00034820
        /*08f0*/ 	.short	0x010a
        /*08f2*/ 	.byte	0x3f
	.zero		1


	//   ....[68]....
        /*08f4*/ 	.word	0x00013e00
        /*08f8*/ 	.word	0x00000006
        /*08fc*/ 	.word	0x00000000
        /*0900*/ 	.short	0x010a
        /*0902*/ 	.byte	0x3f
	.zero		1


	//   ....[69]....
        /*0904*/ 	.word	0x00013e50
        /*0908*/ 	.word	0x00000007
        /*090c*/ 	.word	0x00000000
        /*0910*/ 	.short	0x010a
        /*0912*/ 	.byte	0x3f
	.zero		1


	//   ....[70]....
        /*0914*/ 	.word	0x00013ea0
        /*0918*/ 	.word	0x00000004
        /*091c*/ 	.word	0x00000000
        /*0920*/ 	.short	0x010a
        /*0922*/ 	.byte	0x3f
	.zero		1


	//----- nvinfo : EIATTR_NUM_MBARRIERS
	.align		4
.L_126:
        /*0924*/ 	.byte	0x03, 0x38
        /*0926*/ 	.short	0x0016


	//----- nvinfo : EIATTR_EXIT_INSTR_OFFSETS
	.align		4
        /*0928*/ 	.byte	0x04, 0x1c
        /*092a*/ 	.short	(.L_128 - .L_127)


	//   ....[0]....
.L_127:
        /*092c*/ 	.word	0x00000f20


	//   ....[1]....
        /*0930*/ 	.word	0x0000e630


	//   ....[2]....
        /*0934*/ 	.word	0x00012af0


	//----- nvinfo : EIATTR_MAX_THREADS
	.align		4
.L_128:
        /*0938*/ 	.byte	0x04, 0x05
        /*093a*/ 	.short	(.L_130 - .L_129)
.L_129:
        /*093c*/ 	.word	0x00000180
        /*0940*/ 	.word	0x00000001
        /*0944*/ 	.word	0x00000001


	//----- nvinfo : EIATTR_CRS_STACK_SIZE
	.align		4
.L_130:
        /*0948*/ 	.byte	0x04, 0x1e
        /*094a*/ 	.short	(.L_132 - .L_131)
.L_131:
        /*094c*/ 	.word	0x00000000


	//----- nvinfo : EIATTR_CBANK_PARAM_SIZE
	.align		4
.L_132:
        /*0950*/ 	.byte	0x03, 0x19
        /*0952*/ 	.short	0x0a70


	//----- nvinfo : EIATTR_PARAM_CBANK
	.align		4
        /*0954*/ 	.byte	0x04, 0x0a
        /*0956*/ 	.short	(.L_134 - .L_133)
	.align		4
.L_133:
        /*0958*/ 	.word	index@(.nv.constant0._ZN7cutlass13device_kernelIN5flash11enable_sm90INS1_16FlashAttnFwdSm90INS1_25CollectiveMainloopFwdSm90ILi2EN4cute5tupleIJNS5_1CILi2EEENS7_ILi1EEES9_EEENS6_IJNS7_ILi128EEENS7_ILi176EEESB_EEELi128ENS_6half_tEfNS_4arch4Sm90ELb0ELb0ELb1ELb0ELb0ELb0ELb0ELb1ELb1ELb1ELb0ELb0EEENS1_21CollectiveEpilogueFwdINS6_IJSB_SB_SC_EEESA_SE_SG_Li256ELb0ELb1ELb0ELb0EEENS1_29StaticPersistentTileSchedulerILb0EEEEEEEEEvNT_6ParamsE)
        /*095c*/ 	.short	0x0210
        /*095e*/ 	.short	0x0a70


	//----- nvinfo : EIATTR_SW_WAR
	.align		4
.L_134:
        /*0960*/ 	.byte	0x04, 0x36
        /*0962*/ 	.short	(.L_136 - .L_135)
.L_135:
        /*0964*/ 	.word	0x00000008
.L_136:


//--------------------- .nv.info._ZN7cutlass13device_kernelIN5flash11enable_sm90INS1_16FlashAttnFwdSm90INS1_25CollectiveMainloopFwdSm90ILi2EN4cute5tupleIJNS5_1CILi1EEES8_S8_EEENS6_IJNS7_ILi128EEENS7_ILi176EEESA_EEELi128ENS_6half_tEfNS_4arch4Sm90ELb0ELb0ELb1ELb1ELb0ELb0ELb0ELb1ELb1ELb1ELb0ELb0EEENS1_21CollectiveEpilogueFwdINS6_IJSA_SA_SB_EEES9_SD_SF_Li256ELb1ELb1ELb0ELb0EEENS1_36VarlenDynamicPersistentTileSchedulerILi128ELi176ELi256ELi128ELb0ELb1ELb1ELb0ELb1ELb1EEEEEEEEEvNT_6ParamsE --------------------------
	.section	.nv.info._ZN7cutlass13device_kernelIN5flash11enable_sm90INS1_16FlashAttnFwdSm90INS1_25CollectiveMainloopFwdSm90ILi2EN4cute5tupleIJNS5_1CILi1EEES8_S8_EEENS6_IJNS7_ILi128EEENS7_ILi176EEESA_EEELi128ENS_6half_tEfNS_4arch4Sm90ELb0ELb0ELb1ELb1ELb0ELb0ELb0ELb1ELb1ELb1ELb0ELb0EEENS1_21CollectiveEpilogueFwdINS6_IJSA_SA_SB_EEES9_SD_SF_Li256ELb1ELb1ELb0ELb0EEENS1_36VarlenDynamicPersistentTileSchedulerILi128ELi176ELi256ELi128ELb0ELb1ELb1ELb0ELb1ELb1EEEEEEEEEvNT_6ParamsE,"",@"SHT_CUDA_INFO"
	.sectionflags	@""
	.align	4


	//----- nvinfo : EIATTR_CUDA_API_VERSION
	.align		4
        /*0000*/ 	.byte	0x04, 0x37
        /*0002*/ 	.short	(.L_138 - .L_137)
.L_137:
        /*0004*/ 	.word	0x00000082


	//----- nvinfo : EIATTR_KPARAM_INFO
	.align		4
.L_138:
        /*0008*/ 	.byte	0x04, 0x17
        /*000a*/ 	.short	(.L_140 - .L_139)
.L_139:
        /*000c*/ 	.word	0x00000000
        /*0010*/ 	.short	0x0000
        /*0012*/ 	.short	0x0070
        /*0014*/ 	.byte	0x00, 0xf0, 0x01, 0x2a


	//----- nvinfo : EIATTR_SPARSE_MMA_MASK
	.align		4
.L_140:
        /*0018*/ 	.byte	0x03, 0x50
        /*001a*/ 	.short	0x0000


	//----- nvinfo : EIATTR_MAXREG_COUNT
	.align		4
        /*001c*/ 	.byte	0x03, 0x1b
        /*001e*/ 	.short	0x00a8


	//----- nvinfo : EIATTR_NUM_BARRIERS
	.align		4
        /*0020*/ 	.byte	0x02, 0x4c
        /*0022*/ 	.byte	0x10
	.zero		1


	//----- nvinfo : EIATTR_EXTERNS
	.align		4
        /*0024*/ 	.byte	0x04, 0x0f
        /*0026*/ 	.short	(.L_142 - .L_141)


	//   ....[0]....
	.align		4
.L_141:
        /*0028*/ 	.word	index@(__assertfail)


	//----- nvinfo : EIATTR_ANNOTATIONS
	.align		4
.L_142:
        /*002c*/ 	.byte	0x04, 0x55
        /*002e*/ 	.short	(.L_144 - .L_143)


	//   ....[0]....
.L_143:
        /* <DEDUP_REMOVED lines=76> */


	//----- nvinfo : EIATTR_MERCURY_ISA_VERSION
	.align		4
.L_144:
        /*04e0*/ 	.byte	0x03, 0x5f
        /*04e2*/ 	.short	0x0101


	//----- nvinfo : EIATTR_UNUSED_LOAD_BYTE_OFFSET
	.align		4
        /*04e4*/ 	.byte	0x04, 0x44
        /*04e6*/ 	.short	(.L_146 - .L_145)


	//   ....[0]....
.L_145:
        /*04e8*/ 	.word	0x00000a20
        /*04ec*/ 	.word	0x0000fff0


	//   ....[1]....
        /*04f0*/ 	.word	0x0000d370
        /*04f4*/ 	.word	0x0000fff0


	//----- nvinfo : EIATTR_INT_WARP_WIDE_INSTR_OFFSETS
	.align		4
.L_146:
        /*04f8*/ 	.byte	0x04, 0x31
        /*04fa*/ 	.short	(.L_148 - .L_147)


	//   ....[0]....
.L_147:
        /*04fc*/ 	.word	0x00000120


	//   ....[1]....
        /*0500*/ 	.word	0x000001c0


	//   ....[2]....
        /*0504*/ 	.word	0x00000230


	//   ....[3]....
        /*0508*/ 	.word	0x00010490


	//   ....[4]....
        /*050c*/ 	.word	0x00010530


	//   ....[5]....
        /*0510*/ 	.word	0x00013de0


	//   ....[6]....
        /*0514*/ 	.word	0x00013e50


	//----- nvinfo : EIATTR_COOP_GROUP_MASK_REGIDS
	.align		4
.L_148:
        /*0518*/ 	.byte	0x04, 0x29
        /*051a*/ 	.short	(.L_150 - .L_149)


	//   ....[0]....
.L_149:
        /*051c*/ 	.word	0xffffffff


	//   ....[1]....
        /*0520*/ 	.word	0xffffffff


	//   ....[2]....
        /*0524*/ 	.word	0xffffffff


	//   ....[3]....
        /*0528*/ 	.word	0xffffffff


	//   ....[4]....
        /*052c*/ 	.word	0xffffffff


	//   ....[5]....
        /*0530*/ 	.word	0xffffffff


	//   ....[6]....
        /*0534*/ 	.word	0xffffffff


	//   ....[7]....
        /*0538*/ 	.word	0xffffffff


	//   ....[8]....
        /*053c*/ 	.word	0xffffffff


	//   ....[9]....
        /*0540*/ 	.word	0xffffffff


	//   ....[10]....
        /*0544*/ 	.word	0xffffffff


	//   ....[11]....
        /*0548*/ 	.word	0xffffffff


	//   ....[12]....
        /*054c*/ 	.word	0xffffffff


	//   ....[13]....
        /*0550*/ 	.word	0xffffffff


	//   ....[14]....
        /*0554*/ 	.word	0xffffffff


	//   ....[15]....
        /*0558*/ 	.word	0xffffffff


	//   ....[16]....
        /*055c*/ 	.word	0xffffffff


	//   ....[17]....
        /*0560*/ 	.word	0xffffffff


	//   ....[18]....
        /*0564*/ 	.word	0xffffffff


	//   ....[19]....
        /*0568*/ 	.word	0xffffffff


	//   ....[20]....
        /*056c*/ 	.word	0xffffffff


	//   ....[21]....
        /*0570*/ 	.word	0xffffffff


	//   ....[22]....
        /*0574*/ 	.word	0xffffffff


	//   ....[23]....
        /*0578*/ 	.word	0xffffffff


	//   ....[24]....
        /*057c*/ 	.word	0xffffffff


	//   ....[25]....
        /*0580*/ 	.word	0xffffffff


	//   ....[26]....
        /*0584*/ 	.word	0xffffffff


	//   ....[27]....
        /*0588*/ 	.word	0xffffffff


	//   ....[28]....
        /*058c*/ 	.word	0xffffffff


	//   ....[29]....
        /*0590*/ 	.word	0xffffffff


	//   ....[30]....
        /*0594*/ 	.word	0xffffffff


	//   ....[31]....
        /*0598*/ 	.word	0xffffffff


	//   ....[32]....
        /*059c*/ 	.word	0xffffffff


	//   ....[33]....
        /*05a0*/ 	.word	0xffffffff


	//   ....[34]....
        /*05a4*/ 	.word	0xffffffff


	//   ....[35]....
        /*05a8*/ 	.word	0xffffffff


	//   ....[36]....
        /*05ac*/ 	.word	0xffffffff


	//   ....[37]....
        /*05b0*/ 	.word	0xffffffff


	//   ....[38]....
        /*05b4*/ 	.word	0xffffffff


	//   ....[39]....
        /*05b8*/ 	.word	0xffffffff


	//   ....[40]....
        /*05bc*/ 	.word	0xffffffff


	//   ....[41]....
        /*05c0*/ 	.word	0xffffffff


	//   ....[42]....
        /*05c4*/ 	.word	0xffffffff


	//   ....[43]....
        /*05c8*/ 	.word	0xffffffff


	//   ....[44]....
        /*05cc*/ 	.word	0xffffffff


	//   ....[45]....
        /*05d0*/ 	.word	0xffffffff


	//   ....[46]....
        /*05d4*/ 	.word	0xffffffff


	//   ....[47]....
        /*05d8*/ 	.word	0xffffffff


	//   ....[48]....
        /*05dc*/ 	.word	0xffffffff


	//   ....[49]....
        /*05e0*/ 	.word	0xffffffff


	//   ....[50]....
        /*05e4*/ 	.word	0xffffffff


	//   ....[51]....
        /*05e8*/ 	.word	0xffffffff


	//   ....[52]....
        /*05ec*/ 	.word	0xffffffff


	//   ....[53]....
        /*05f0*/ 	.word	0xffffffff


	//   ....[54]....
        /*05f4*/ 	.word	0xffffffff


	//   ....[55]....
        /*05f8*/ 	.word	0xffffffff


	//   ....[56]....
        /*05fc*/ 	.word	0xffffffff


	//   ....[57]....
        /*0600*/ 	.word	0xffffffff


	//   ....[58]....
        /*0604*/ 	.word	0xffffffff


	//   ....[59]....
        /*0608*/ 	.word	0xffffffff


	//   ....[60]....
        /*060c*/ 	.word	0xffffffff


	//   ....[61]....
        /*0610*/ 	.word	0xffffffff


	//   ....[62]....
        /*0614*/ 	.word	0xffffffff


	//   ....[63]....
        /*0618*/ 	.word	0xffffffff


	//   ....[64]....
        /*061c*/ 	.word	0xffffffff


	//   ....[65]....
        /*0620*/ 	.word	0xffffffff


	//   ....[66]....
        /*0624*/ 	.word	0xffffffff


	//   ....[67]....
        /*0628*/ 	.word	0xffffffff


	//   ....[68]....
        /*062c*/ 	.word	0xffffffff


	//   ....[69]....
        /*0630*/ 	.word	0xffffffff


	//   ....[70]....
        /*0634*/ 	.word	0xffffffff


	//   ....[71]....
        /*0638*/ 	.word	0xffffffff


	//   ....[72]....
        /*063c*/ 	.word	0xffffffff


	//   ....[73]....
        /*0640*/ 	.word	0xffffffff


	//   ....[74]....
        /*0644*/ 	.word	0xffffffff


	//   ....[75]....
        /*0648*/ 	.word	0xffffffff


	//   ....[76]....
        /*064c*/ 	.word	0xffffffff


	//   ....[77]....
        /*0650*/ 	.word	0xffffffff


	//   ....[78]....
        /*0654*/ 	.word	0xffffffff


	//   ....[79]....
        /*0658*/ 	.word	0xffffffff


	//   ....[80]....
        /*065c*/ 	.word	0xffffffff


	//   ....[81]....
        /*0660*/ 	.word	0xffffffff


	//   ....[82]....
        /*0664*/ 	.word	0xffffffff


	//   ....[83]....
        /*0668*/ 	.word	0xffffffff


	//   ....[84]....
        /*066c*/ 	.word	0xffffffff


	//   ....[85]....
        /*0670*/ 	.word	0xffffffff


	//   ....[86]....
        /*0674*/ 	.word	0xffffffff


	//   ....[87]....
        /*0678*/ 	.word	0xffffffff


	//   ....[88]....
        /*067c*/ 	.word	0xffffffff


	//   ....[89]....
        /*0680*/ 	.word	0xffffffff


	//   ....[90]....
        /*0684*/ 	.word	0xffffffff


	//   ....[91]....
        /*0688*/ 	.word	0x0500000f


	//   ....[92]....
        /*068c*/ 	.word	0x0500000f


	//   ....[93]....
        /*0690*/ 	.word	0x0500000f


	//   ....[94]....
        /*0694*/ 	.word	0x0500000f


	//   ....[95]....
        /*0698*/ 	.word	0x0500000f


	//   ....[96]....
        /*069c*/ 	.word	0x0500000f


	//   ....[97]....
        /*06a0*/ 	.word	0x0500000f


	//   ....[98]....
        /*06a4*/ 	.word	0x0500000f


	//   ....[99]....
        /*06a8*/ 	.word	0x0500000f


	//   ....[100]....
        /*06ac*/ 	.word	0x0500000f


	//   ....[101]....
        /*06b0*/ 	.word	0x0500000f


	//   ....[102]....
        /*06b4*/ 	.word	0x0500000f


	//   ....[103]....
        /*06b8*/ 	.word	0x0500000f


	//   ....[104]....
        /*06bc*/ 	.word	0x0500000f


	//   ....[105]....
        /*06c0*/ 	.word	0x0500000f


	//   ....[106]....
        /*06c4*/ 	.word	0x0500000f


	//   ....[107]....
        /*06c8*/ 	.word	0x0500000f


	//   ....[108]....
        /*06cc*/ 	.word	0x0500000f


	//   ....[109]....
        /*06d0*/ 	.word	0x0500000f


	//   ....[110]....
        /*06d4*/ 	.word	0x0500000f


	//   ....[111]....
        /*06d8*/ 	.word	0x0500000f


	//   ....[112]....
        /*06dc*/ 	.word	0x0500000f


	//   ....[113]....
        /*06e0*/ 	.word	0x0500000f


	//   ....[114]....
        /*06e4*/ 	.word	0x0500000f


	//   ....[115]....
        /*06e8*/ 	.word	0x0500000f


	//   ....[116]....
        /*06ec*/ 	.word	0x0500000f


	//   ....[117]....
        /*06f0*/ 	.word	0x0500000f


	//   ....[118]....
        /*06f4*/ 	.word	0x0500000f


	//   ....[119]....
        /*06f8*/ 	.word	0x0500000f


	//   ....[120]....
        /*06fc*/ 	.word	0x0500000f


	//   ....[121]....
        /*0700*/ 	.word	0x0500000f


	//   ....[122]....
        /*0704*/ 	.word	0x0500000f


	//   ....[123]....
        /*0708*/ 	.word	0x0500000f


	//   ....[124]....
        /*070c*/ 	.word	0x0500000f


	//   ....[125]....
        /*0710*/ 	.word	0x0500000f


	//----- nvinfo : EIATTR_COOP_GROUP_INSTR_OFFSETS
	.align		4
.L_150:
        /*0714*/ 	.byte	0x04, 0x28
        /*0716*/ 	.short	(.L_152 - .L_151)


	//   ....[0]....
.L_151:
        /*0718*/ 	.word	0x00000060


	//   ....[1]....
        /*071c*/ 	.word	0x00000130


	//   ....[2]....
        /*0720*/ 	.word	0x000001e0


	//   ....[3]....
        /*0724*/ 	.word	0x000003a0


	//   ....[4]....
        /*0728*/ 	.word	0x00000500


	//   ....[5]....
        /*072c*/ 	.word	0x00000620


	//   ....[6]....
        /*0730*/ 	.word	0x00000780


	//   ....[7]....
        /*0734*/ 	.word	0x00001340


	//   ....[8]....
        /*0738*/ 	.word	0x000054e0


	//   ....[9]....
        /*073c*/ 	.word	0x00005580


	//   ....[10]....
        /*0740*/ 	.word	0x00005870


	//   ....[11]....
        /*0744*/ 	.word	0x00005a40


	//   ....[12]....
        /*0748*/ 	.word	0x0000a770


	//   ....[13]....
        /*074c*/ 	.word	0x0000a7c0


	//   ....[14]....
        /*0750*/ 	.word	0x0000b310


	//   ....[15]....
        /*0754*/ 	.word	0x0000b350


	//   ....[16]....
        /*0758*/ 	.word	0x0000c820


	//   ....[17]....
        /*075c*/ 	.word	0x0000c880


	//   ....[18]....
        /*0760*/ 	.word	0x0000cd70


	//   ....[19]....
        /*0764*/ 	.word	0x0000cd80


	//   ....[20]....
        /*0768*/ 	.word	0x0000de00


	//   ....[21]....
        /*076c*/ 	.word	0x0000de40


	//   ....[22]....
        /*0770*/ 	.word	0x0000de80


	//   ....[23]....
        /*0774*/ 	.word	0x0000deb0


	//   ....[24]....
        /*0778*/ 	.word	0x0000e450


	//   ....[25]....
        /*077c*/ 	.word	0x0000e460


	//   ....[26]....
        /*0780*/ 	.word	0x0000e530


	//   ....[27]....
        /*0784*/ 	.word	0x0000e550


	//   ....[28]....
        /*0788*/ 	.word	0x0000e620


	//   ....[29]....
        /*078c*/ 	.word	0x0000e640


	//   ....[30]....
        /*0790*/ 	.word	0x0000e720


	//   ....[31]....
        /*0794*/ 	.word	0x0000e740


	//   ....[32]....
        /*0798*/ 	.word	0x0000efb0


	//   ....[33]....
        /*079c*/ 	.word	0x0000efc0


	//   ....[34]....
        /*07a0*/ 	.word	0x0000f090


	//   ....[35]....
        /*07a4*/ 	.word	0x0000f0b0


	//   ....[36]....
        /*07a8*/ 	.word	0x0000f180


	//   ....[37]....
        /*07ac*/ 	.word	0x0000f1a0


	//   ....[38]....
        /*07b0*/ 	.word	0x0000f280


	//   ....[39]....
        /*07b4*/ 	.word	0x0000f2a0


	//   ....[40]....
        /*07b8*/ 	.word	0x0000f3e0


	//   ....[41]....
        /*07bc*/ 	.word	0x0000f5d0


	//   ....[42]....
        /*07c0*/ 	.word	0x0000f600


	//   ....[43]....
        /*07c4*/ 	.word	0x0000f630


	//   ....[44]....
        /*07c8*/ 	.word	0x0000f660


	//   ....[45]....
        /*07cc*/ 	.word	0x0000f690


	//   ....[46]....
        /*07d0*/ 	.word	0x0000f6c0


	//   ....[47]....
        /*07d4*/ 	.word	0x0000f840


	//   ....[48]....
        /*07d8*/ 	.word	0x0000f870


	//   ....[49]....
        /*07dc*/ 	.word	0x0000f8a0


	//   ....[50]....
        /*07e0*/ 	.word	0x0000f8d0


	//   ....[51]....
        /*07e4*/ 	.word	0x0000f900


	//   ....[52]....
        /*07e8*/ 	.word	0x0000f930


	//   ....[53]....
        /*07ec*/ 	.word	0x0000f9d0


	//   ....[54]....
        /*07f0*/ 	.word	0x0000fa00


	//   ....[55]....
        /*07f4*/ 	.word	0x0000fa90


	//   ....[56]....
        /*07f8*/ 	.word	0x00010ac0


	//   ....[57]....
        /*07fc*/ 	.word	0x000116e0


	//   ....[58]....
        /*0800*/ 	.word	0x000116f0


	//   ....[59]....
        /*0804*/ 	.word	0x00011720


	//   ....[60]....
        /*0808*/ 	.word	0x00011750


	//   ....[61]....
        /*080c*/ 	.word	0x00011860


	//   ....[62]....
        /*0810*/ 	.word	0x00011870


	//   ....[63]....
        /*0814*/ 	.word	0x00011900


	//   ....[64]....
        /*0818*/ 	.word	0x00011910


	//   ....[65]....
        /*081c*/ 	.word	0x000119a0


	//   ....[66]....
        /*0820*/ 	.word	0x000119b0


	//   ....[67]....
        /*0824*/ 	.word	0x00011a40


	//   ....[68]....
        /*0828*/ 	.word	0x00011a50


	//   ....[69]....
        /*082c*/ 	.word	0x00011ae0


	//   ....[70]....
        /*0830*/ 	.word	0x00011af0


	//   ....[71]....
        /*0834*/ 	.word	0x00011b00


	//   ....[72]....
        /*0838*/ 	.word	0x00011b10


	//   ....[73]....
        /*083c*/ 	.word	0x00014520


	//   ....[74]....
        /*0840*/ 	.word	0x00014580


	//   ....[75]....
        /*0844*/ 	.word	0x000145b0


	//   ....[76]....
        /*0848*/ 	.word	0x000145e0


	//   ....[77]....
        /*084c*/ 	.word	0x00014610


	//   ....[78]....
        /*0850*/ 	.word	0x00014640


	//   ....[79]....
        /*0854*/ 	.word	0x00014670


	//   ....[80]....
        /*0858*/ 	.word	0x00014680


	//   ....[81]....
        /*085c*/ 	.word	0x00014810


	//   ....[82]....
        /*0860*/ 	.word	0x00014840


	//   ....[83]....
        /*0864*/ 	.word	0x00014870


	//   ....[84]....
        /*0868*/ 	.word	0x000148a0


	//   ....[85]....
        /*086c*/ 	.word	0x000148d0


	//   ....[86]....
        /*0870*/ 	.word	0x00014900


	//   ....[87]....
        /*0874*/ 	.word	0x000149c0


	//   ....[88]....
        /*0878*/ 	.word	0x000149e0


	//   ....[89]....
        /*087c*/ 	.word	0x00014a50


	//   ....[90]....
        /*0880*/ 	.word	0x00014ee0


	//   ....[91]....
        /*0884*/ 	.word	0x000153c0


	//   ....[92]....
        /*0888*/ 	.word	0x00015590


	//   ....[93]....
        /*088c*/ 	.word	0x000155e0


	//   ....[94]....
        /*0890*/ 	.word	0x00015700


	//   ....[95]....
        /*0894*/ 	.word	0x00015750


	//   ....[96]....
        /*0898*/ 	.word	0x00015890


	//   ....[97]....
        /*089c*/ 	.word	0x000158e0


	//   ....[98]....
        /*08a0*/ 	.word	0x00015a00


	//   ....[99]....
        /*08a4*/ 	.word	0x00015a50


	//   ....[100]....
        /*08a8*/ 	.word	0x00015b70


	//   ....[101]....
        /*08ac*/ 	.word	0x00015bc0


	//   ....[102]....
        /*08b0*/ 	.word	0x00015ce0


	//   ....[103]....
        /*08b4*/ 	.word	0x00015d30


	//   ....[104]....
        /*08b8*/ 	.word	0x00015e40


	//   ....[105]....
        /*08bc*/ 	.word	0x00015e90


	//   ....[106]....
        /*08c0*/ 	.word	0x00015f90


	//   ....[107]....
        /*08c4*/ 	.word	0x00015fe0


	//   ....[108]....
        /*08c8*/ 	.word	0x00016310


	//   ....[109]....
        /*08cc*/ 	.word	0x000163b0


	//   ....[110]....
        /*08d0*/ 	.word	0x000164e0


	//   ....[111]....
        /*08d4*/ 	.word	0x00016550


	//   ....[112]....
        /*08d8*/ 	.word	0x000165d0


	//   ....[113]....
        /*08dc*/ 	.word	0x00016650


	//   ....[114]....
        /*08e0*/ 	.word	0x000166d0


	//   ....[115]....
        /*08e4*/ 	.word	0x00016760


	//   ....[116]....
        /*08e8*/ 	.word	0x00016800


	//   ....[117]....
        /*08ec*/ 	.word	0x000168a0


	//   ....[118]....
        /*08f0*/ 	.word	0x00016910


	//   ....[119]....
        /*08f4*/ 	.word	0x00016980


	//   ....[120]....
        /*08f8*/ 	.word	0x000169f0


	//   ....[121]....
        /*08fc*/ 	.word	0x00016a70


	//   ....[122]....
        /*0900*/ 	.word	0x00016af0


	//   ....[123]....
        /*0904*/ 	.word	0x00016b90


	//   ....[124]....
        /*0908*/ 	.word	0x00016c20


	//   ....[125]....
        /*090c*/ 	.word	0x00016d50


	//----- nvinfo : EIATTR_REG_RECONFIG
	.align		4
.L_152:
        /*0910*/ 	.byte	0x01, 0x54
	.zero		2


	//----- nvinfo : EIATTR_SYSCALL_OFFSETS
	.align		4
        /*0914*/ 	.byte	0x04, 0x46
        /*0916*/ 	.short	(.L_154 - .L_153)


	//   ....[0]....
.L_153:
        /*0918*/ 	.word	0x00001520


	//   ....[1]....
        /*091c*/ 	.word	0x000106a0


	//   ....[2]....
        /*0920*/ 	.word	0x00010800


	//   ....[3]....
        /*0924*/ 	.word	0x00010900


	//   ....[4]....
        /*0928*/ 	.word	0x000112a0


	//----- nvinfo : EIATTR_MBARRIER_INSTR_OFFSETS
	.align		4
.L_154:
        /*092c*/ 	.byte	0x04, 0x39
        /*092e*/ 	.short	(.L_156 - .L_155)


	//   ....[0]....
.L_155:
        /*0930*/ 	.word	0x00000250
        /*0934*/ 	.word	0x000000ff
        /*0938*/ 	.word	0x00034800
        /*093c*/ 	.short	0x0100
        /*093e*/ 	.byte	0x08
	.zero		1


	//   ....[1]....
        /*0940*/ 	.word	0x00000260
        /*0944*/ 	.word	0x000000ff
        /*0948*/ 	.word	0x00034820
        /*094c*/ 	.short	0x0100
        /*094e*/ 	.byte	0x08
	.zero		1


	//   ....[2]....
        /*0950*/ 	.word	0x00000350
        /*0954*/ 	.word	0x000000ff
        /*0958*/ 	.word	0x00034830
        /*095c*/ 	.short	0x0100
        /*095e*/ 	.byte	0x08
	.zero		1


	//   ....[3]....
        /*0960*/ 	.word	0x00000360
        /*0964*/ 	.word	0x000000ff
        /*0968*/ 	.word	0x00034840
        /*096c*/ 	.short	0x0100
        /*096e*/ 	.byte	0x08
	.zero		1


	//   ....[4]....
        /*0970*/ 	.word	0x00000370
        /*0974*/ 	.word	0x000000ff
        /*0978*/ 	.word	0x00034838
        /*097c*/ 	.short	0x0100
        /*097e*/ 	.byte	0x08
	.zero		1


	//   ....[5]....
        /*0980*/ 	.word	0x00000380
        /*0984*/ 	.word	0x000000ff
        /*0988*/ 	.word	0x00034848
        /*098c*/ 	.short	0x0100
        /*098e*/ 	.byte	0x08
	.zero		1


	//   ....[6]....
        /*0990*/ 	.word	0x000004b0
        /*0994*/ 	.word	0x000000ff
        /*0998*/ 	.word	0x00034850
        /*099c*/ 	.short	0x0100
        /*099e*/ 	.byte	0x08
	.zero		1


	//   ....[7]....
        /*09a0*/ 	.word	0x000004c0
        /*09a4*/ 	.word	0x000000ff
        /*09a8*/ 	.word	0x00034860
        /*09ac*/ 	.short	0x0100
        /*09ae*/ 	.byte	0x08
	.zero		1


	//   ....[8]....
        /*09b0*/ 	.word	0x000004d0
        /*09b4*/ 	.word	0x000000ff
        /*09b8*/ 	.word	0x00034858
        /*09bc*/ 	.short	0x0100
        /*09be*/ 	.byte	0x08
	.zero		1


	//   ....[9]....
        /*09c0*/ 	.word	0x000004e0
        /*09c4*/ 	.word	0x000000ff
        /*09c8*/ 	.word	0x00034868
        /*09cc*/ 	.short	0x0100
        /*09ce*/ 	.byte	0x08
	.zero		1


	//   ....[10]....
        /*09d0*/ 	.word	0x000005d0
        /*09d4*/ 	.word	0x000000ff
        /*09d8*/ 	.word	0x00034870
        /*09dc*/ 	.short	0x0100
        /*09de*/ 	.byte	0x06
	.zero		1


	//   ....[11]....
        /*09e0*/ 	.word	0x000005e0
        /*09e4*/ 	.word	0x000000ff
        /*09e8*/ 	.word	0x00034880
        /*09ec*/ 	.short	0x0100
        /*09ee*/ 	.byte	0x06
	.zero		1


	//   ....[12]....
        /*09f0*/ 	.word	0x000005f0
        /*09f4*/ 	.word	0x000000ff
        /*09f8*/ 	.word	0x00034878
        /*09fc*/ 	.short	0x0100
        /*09fe*/ 	.byte	0x06
	.zero		1


	//   ....[13]....
        /*0a00*/ 	.word	0x00000600
        /*0a04*/ 	.word	0x000000ff
        /*0a08*/ 	.word	0x00034888
        /*0a0c*/ 	.short	0x0100
        /*0a0e*/ 	.byte	0x06
	.zero		1


	//   ....[14]....
        /*0a10*/ 	.word	0x00000730
        /*0a14*/ 	.word	0x000000ff
        /*0a18*/ 	.word	0x00034890
        /*0a1c*/ 	.short	0x0100
        /*0a1e*/ 	.byte	0x08
	.zero		1


	//   ....[15]....
        /*0a20*/ 	.word	0x00000740
        /*0a24*/ 	.word	0x000000ff
        /*0a28*/ 	.word	0x000348a0
        /*0a2c*/ 	.short	0x0100
        /*0a2e*/ 	.byte	0x08
	.zero		1


	//   ....[16]....
        /*0a30*/ 	.word	0x00000750
        /*0a34*/ 	.word	0x000000ff
        /*0a38*/ 	.word	0x00034898
        /*0a3c*/ 	.short	0x0100
        /*0a3e*/ 	.byte	0x08
	.zero		1


	//   ....[17]....
        /*0a40*/ 	.word	0x00000760
        /*0a44*/ 	.word	0x000000ff
        /*0a48*/ 	.word	0x000348a8
        /*0a4c*/ 	.short	0x0100
        /*0a4e*/ 	.byte	0x08
	.zero		1


	//   ....[18]....
        /*0a50*/ 	.word	0x00000890
        /*0a54*/ 	.word	0x000000ff
        /*0a58*/ 	.word	0x000348b0
        /*0a5c*/ 	.short	0x0100
        /*0a5e*/ 	.byte	0x08
	.zero		1


	//   ....[19]....
        /*0a60*/ 	.word	0x000008a0
        /*0a64*/ 	.word	0x000000ff
        /*0a68*/ 	.word	0x000348c0
        /*0a6c*/ 	.short	0x0100
        /*0a6e*/ 	.byte	0x08
	.zero		1


	//   ....[20]....
        /*0a70*/ 	.word	0x000008b0
        /*0a74*/ 	.word	0x000000ff
        /*0a78*/ 	.word	0x000348b8
        /*0a7c*/ 	.short	0x0100
        /*0a7e*/ 	.byte	0x08
	.zero		1


	//   ....[21]....
        /*0a80*/ 	.word	0x000008c0
        /*0a84*/ 	.word	0x000000ff
        /*0a88*/ 	.word	0x000348c8
        /*0a8c*/ 	.short	0x0100
        /*0a8e*/ 	.byte	0x08
	.zero		1


	//   ....[22]....
        /*0a90*/ 	.word	0x000015d0
        /*0a94*/ 	.word	0x00000000
        /*0a98*/ 	.word	0x00034800
        /*0a9c*/ 	.short	0x010a
        /*0a9e*/ 	.byte	0x3f
	.zero		1


	//   ....[23]....
        /*0aa0*/ 	.word	0x00001640
        /*0aa4*/ 	.word	0x0000000a
        /*0aa8*/ 	.word	0x00034830
        /*0aac*/ 	.short	0x010a
        /*0aae*/ 	.byte	0x3f
	.zero		1


	//   ....[24]....
        /*0ab0*/ 	.word	0x000016b0
        /*0ab4*/ 	.word	0x0000000a
        /*0ab8*/ 	.word	0x00034830
        /*0abc*/ 	.short	0x010a
        /*0abe*/ 	.byte	0x3f
	.zero		1


	//   ....[25]....
        /*0ac0*/ 	.word	0x000063e0
        /*0ac4*/ 	.word	0x0000000b
        /*0ac8*/ 	.word	0x00000000
        /*0acc*/ 	.short	0x0101
        /*0ace*/ 	.byte	0x3f
	.zero		1


	//   ....[26]....
        /*0ad0*/ 	.word	0x00007190
        /*0ad4*/ 	.word	0x00000000
        /*0ad8*/ 	.word	0x00034830
        /*0adc*/ 	.short	0x010a
        /*0ade*/ 	.byte	0x3f
	.zero		1


	//   ....[27]....
        /*0ae0*/ 	.word	0x000071d0
        /*0ae4*/ 	.word	0x00000000
        /*0ae8*/ 	.word	0x00034830
        /*0aec*/ 	.short	0x010a
        /*0aee*/ 	.byte	0x3f
	.zero		1


	//   ....[28]....
        /*0af0*/ 	.word	0x000098a0
        /*0af4*/ 	.word	0x000000ff
        /*0af8*/ 	.word	0x00034850
        /*0afc*/ 	.short	0x010a
        /*0afe*/ 	.byte	0x06
	.zero		1


	//   ....[29]....
        /*0b00*/ 	.word	0x000098e0
        /*0b04*/ 	.word	0x000000ff
        /*0b08*/ 	.word	0x00034850
        /*0b0c*/ 	.short	0x010a
        /*0b0e*/ 	.byte	0x06
	.zero		1


	//   ....[30]....
        /*0b10*/ 	.word	0x0000b980
        /*0b14*/ 	.word	0x00000080
        /*0b18*/ 	.word	0x00000000
        /*0b1c*/ 	.short	0x0101
        /*0b1e*/ 	.byte	0x3f
	.zero		1


	//   ....[31]....
        /*0b20*/ 	.word	0x0000ba10
        /*0b24*/ 	.word	0x00000082
        /*0b28*/ 	.word	0x00000000
        /*0b2c*/ 	.short	0x0101
        /*0b2e*/ 	.byte	0x3f
	.zero		1


	//   ....[32]....
        /*0b30*/ 	.word	0x0000c780
        /*0b34*/ 	.word	0x00000008
        /*0b38*/ 	.word	0x00034850
        /*0b3c*/ 	.short	0x010a
        /*0b3e*/ 	.byte	0x3f
	.zero		1


	//   ....[33]....
        /*0b40*/ 	.word	0x0000c7c0
        /*0b44*/ 	.word	0x00000008
        /*0b48*/ 	.word	0x00034850
        /*0b4c*/ 	.short	0x010a
        /*0b4e*/ 	.byte	0x3f
	.zero		1


	//   ....[34]....
        /*0b50*/ 	.word	0x0000d050
        /*0b54*/ 	.word	0x00000007
        /*0b58*/ 	.word	0x00000000
        /*0b5c*/ 	.short	0x0101
        /*0b5e*/ 	.byte	0x3f
	.zero		1


	//   ....[35]....
        /*0b60*/ 	.word	0x0000e440
        /*0b64*/ 	.word	0x0000001c
        /*0b68*/ 	.word	0x00000000
        /*0b6c*/ 	.short	0x0101
        /*0b6e*/ 	.byte	0x3f
	.zero		1


	//   ....[36]....
        /*0b70*/ 	.word	0x00010d50
        /*0b74*/ 	.word	0x00000000
        /*0b78*/ 	.word	0x00034840
        /*0b7c*/ 	.short	0x010a
        /*0b7e*/ 	.byte	0x3f
	.zero		1


	//   ....[37]....
        /*0b80*/ 	.word	0x00011c70
        /*0b84*/ 	.word	0x00000009
        /*0b88*/ 	.word	0x00034800
        /*0b8c*/ 	.short	0x0107
        /*0b8e*/ 	.byte	0x3f
	.zero		1


	//   ....[38]....
        /*0b90*/ 	.word	0x00011d80
        /*0b94*/ 	.word	0x00000002
        /*0b98*/ 	.word	0x00034800
        /*0b9c*/ 	.short	0x0101
        /*0b9e*/ 	.byte	0x3f
	.zero		1


	//   ....[39]....
        /*0ba0*/ 	.word	0x00011da0
        /*0ba4*/ 	.word	0x00000002
        /*0ba8*/ 	.word	0x00034820
        /*0bac*/ 	.short	0x010a
        /*0bae*/ 	.byte	0x3f
	.zero		1


	//   ....[40]....
        /*0bb0*/ 	.word	0x00012130
        /*0bb4*/ 	.word	0x00000003
        /*0bb8*/ 	.word	0x00034840
        /*0bbc*/ 	.short	0x010a
        /*0bbe*/ 	.byte	0x3f
	.zero		1


	//   ....[41]....
        /*0bc0*/ 	.word	0x000124f0
        /*0bc4*/ 	.word	0x00000003
        /*0bc8*/ 	.word	0x00000060
        /*0bcc*/ 	.short	0x010a
        /*0bce*/ 	.byte	0x3f
	.zero		1


	//   ....[42]....
        /*0bd0*/ 	.word	0x00012bf0
        /*0bd4*/ 	.word	0x00000003
        /*0bd8*/ 	.word	0x00034840
        /*0bdc*/ 	.short	0x010a
        /*0bde*/ 	.byte	0x3f
	.zero		1


	//   ....[43]....
        /*0be0*/ 	.word	0x00012fb0
        /*0be4*/ 	.word	0x00000002
        /*0be8*/ 	.word	0x00000060
        /*0bec*/ 	.short	0x010a
        /*0bee*/ 	.byte	0x3f
	.zero		1


	//   ....[44]....
        /*0bf0*/ 	.word	0x000135e0
        /*0bf4*/ 	.word	0x00000002
        /*0bf8*/ 	.word	0x00034840
        /*0bfc*/ 	.short	0x010a
        /*0bfe*/ 	.byte	0x3f
	.zero		1


	//   ....[45]....
        /*0c00*/ 	.word	0x000139a0
        /*0c04*/ 	.word	0x00000002
        /*0c08*/ 	.word	0x00000060
        /*0c0c*/ 	.short	0x010a
        /*0c0e*/ 	.byte	0x3f
	.zero		1


	//   ....[46]....
        /*0c10*/ 	.word	0x00013f60
        /*0c14*/ 	.word	0x00000002
        /*0c18*/ 	.word	0x00034860
        /*0c1c*/ 	.short	0x010a
        /*0c1e*/ 	.byte	0x3f
	.zero		1


	//   ....[47]....
        /*0c20*/ 	.word	0x00014e60
        /*0c24*/ 	.word	0x00000000
        /*0c28*/ 	.word	0x00034820
        /*0c2c*/ 	.short	0x010a
        /*0c2e*/ 	.byte	0x3f
	.zero		1


	//   ....[48]....
        /*0c30*/ 	.word	0x00015020
        /*0c34*/ 	.word	0x00000006
        /*0c38*/ 	.word	0x00000000
        /*0c3c*/ 	.short	0x010a
        /*0c3e*/ 	.byte	0x3f
	.zero		1


	//   ....[49]....
        /*0c40*/ 	.word	0x00015090
        /*0c44*/ 	.word	0x00000007
        /*0c48*/ 	.word	0x00000000
        /*0c4c*/ 	.short	0x010a
        /*0c4e*/ 	.byte	0x3f
	.zero		1


	//   ....[50]....
        /*0c50*/ 	.word	0x00015100
        /*0c54*/ 	.word	0x00000004
        /*0c58*/ 	.word	0x00000000
        /*0c5c*/ 	.short	0x010a
        /*0c5e*/ 	.byte	0x3f
	.zero		1


	//   ....[51]....
        /*0c60*/ 	.word	0x00015130
        /*0c64*/ 	.word	0x00000003
        /*0c68*/ 	.word	0x00000000
        /*0c6c*/ 	.short	0x010a
        /*0c6e*/ 	.byte	0x3f
	.zero		1


	//   ....[52]....
        /*0c70*/ 	.word	0x00015190
        /*0c74*/ 	.word	0x00000000
        /*0c78*/ 	.word	0x00034800
        /*0c7c*/ 	.short	0x010a
        /*0c7e*/ 	.byte	0x3f
	.zero		1


	//   ....[53]....
        /*0c80*/ 	.word	0x000151e0
        /*0c84*/ 	.word	0x0000000a
        /*0c88*/ 	.word	0x00034830
        /*0c8c*/ 	.short	0x010a
        /*0c8e*/ 	.byte	0x3f
	.zero		1


	//   ....[54]....
        /*0c90*/ 	.word	0x00015230
        /*0c94*/ 	.word	0x00000000
        /*0c98*/ 	.word	0x00034830
        /*0c9c*/ 	.short	0x010a
        /*0c9e*/ 	.byte	0x3f
	.zero		1


	//   ....[55]....
        /*0ca0*/ 	.word	0x00015290
        /*0ca4*/ 	.word	0x0000000f
        /*0ca8*/ 	.word	0x00034850
        /*0cac*/ 	.short	0x010a
        /*0cae*/ 	.byte	0x3f
	.zero		1


	//   ....[56]....
        /*0cb0*/ 	.word	0x000152e0
        /*0cb4*/ 	.word	0x00000008
        /*0cb8*/ 	.word	0x00034850
        /*0cbc*/ 	.short	0x010a
        /*0cbe*/ 	.byte	0x3f
	.zero		1


	//   ....[57]....
        /*0cc0*/ 	.word	0x00015480
        /*0cc4*/ 	.word	0x00000000
        /*0cc8*/ 	.word	0x00034840
        /*0ccc*/ 	.short	0x010a
        /*0cce*/ 	.byte	0x3f
	.zero		1


	//   ....[58]....
        /*0cd0*/ 	.word	0x00016030
        /*0cd4*/ 	.word	0x00000002
        /*0cd8*/ 	.word	0x00034820
        /*0cdc*/ 	.short	0x010a
        /*0cde*/ 	.byte	0x3f
	.zero		1


	//   ....[59]....
        /*0ce0*/ 	.word	0x00016080
        /*0ce4*/ 	.word	0x00000003
        /*0ce8*/ 	.word	0x00034840
        /*0cec*/ 	.short	0x010a
        /*0cee*/ 	.byte	0x3f
	.zero		1


	//   ....[60]....
        /*0cf0*/ 	.word	0x000160d0
        /*0cf4*/ 	.word	0x00000003
        /*0cf8*/ 	.word	0x00000060
        /*0cfc*/ 	.short	0x010a
        /*0cfe*/ 	.byte	0x3f
	.zero		1


	//   ....[61]....
        /*0d00*/ 	.word	0x00016120
        /*0d04*/ 	.word	0x00000003
        /*0d08*/ 	.word	0x00034840
        /*0d0c*/ 	.short	0x010a
        /*0d0e*/ 	.byte	0x3f
	.zero		1


	//   ....[62]....
        /*0d10*/ 	.word	0x00016170
        /*0d14*/ 	.word	0x00000002
        /*0d18*/ 	.word	0x00000060
        /*0d1c*/ 	.short	0x010a
        /*0d1e*/ 	.byte	0x3f
	.zero		1


	//   ....[63]....
        /*0d20*/ 	.word	0x000161c0
        /*0d24*/ 	.word	0x00000002
        /*0d28*/ 	.word	0x00034840
        /*0d2c*/ 	.short	0x010a
        /*0d2e*/ 	.byte	0x3f
	.zero		1


	//   ....[64]....
        /*0d30*/ 	.word	0x00016210
        /*0d34*/ 	.word	0x00000002
        /*0d38*/ 	.word	0x00000060
        /*0d3c*/ 	.short	0x010a
        /*0d3e*/ 	.byte	0x3f
	.zero		1


	//   ....[65]....
        /*0d40*/ 	.word	0x00016260
        /*0d44*/ 	.word	0x00000002
        /*0d48*/ 	.word	0x00034860
        /*0d4c*/ 	.short	0x010a
        /*0d4e*/ 	.byte	0x3f
	.zero		1


	//   ....[66]....
        /*0d50*/ 	.word	0x00016c70
        /*0d54*/ 	.word	0x00000000
        /*0d58*/ 	.word	0x00034820
        /*0d5c*/ 	.short	0x010a
        /*0d5e*/ 	.byte	0x3f
	.zero		1


	//   ....[67]....
        /*0d60*/ 	.word	0x00016e10
        /*0d64*/ 	.word	0x00000006
        /*0d68*/ 	.word	0x00000000
        /*0d6c*/ 	.short	0x010a
        /*0d6e*/ 	.byte	0x3f
	.zero		1


	//   ....[68]....
        /*0d70*/ 	.word	0x00016e60
        /*0d74*/ 	.word	0x00000007
        /*0d78*/ 	.word	0x00000000
        /*0d7c*/ 	.short	0x010a
        /*0d7e*/ 	.byte	0x3f
	.zero		1


	//   ....[69]....
        /*0d80*/ 	.word	0x00016eb0
        /*0d84*/ 	.word	0x00000004
        /*0d88*/ 	.word	0x00000000
        /*0d8c*/ 	.short	0x010a
        /*0d8e*/ 	.byte	0x3f
	.zero		1


	//----- nvinfo : EIATTR_NUM_MBARRIERS
	.align		4
.L_156:
        /*0d90*/ 	.byte	0x03, 0x38
        /*0d92*/ 	.short	0x0016


	//----- nvinfo : EIATTR_EXIT_INSTR_OFFSETS
	.align		4
        /*0d94*/ 	.byte	0x04, 0x1c
        /*0d96*/ 	.short	(.L_158 - .L_157)


	//   ....[0]....
.L_157:
        /*0d98*/ 	.word	0x00000a60


	//   ....[1]....
        /*0d9c*/ 	.word	0x0000f3a0


	//   ....[2]....
        /*0da0*/ 	.word	0x00015180


	//----- nvinfo : EIATTR_MAX_THREADS
	.align		4
.L_158:
        /*0da4*/ 	.byte	0x04, 0x05
        /*0da6*/ 	.short	(.L_160 - .L_159)
.L_159:
        /*0da8*/ 	.word	0x00000180
        /*0dac*/ 	.word	0x00000001
        /*0db0*/ 	.word	0x00000001


	//----- nvinfo : EIATTR_CRS_STACK_SIZE
	.align		4
.L_160:
        /*0db4*/ 	.byte	0x04, 0x1e
        /*0db6*/ 	.short	(.L_162 - .L_161)
.L_161:
        /*0db8*/ 	.word	0x00000000


	//----- nvinfo : EIATTR_CBANK_PARAM_SIZE
	.align		4
.L_162:
        /*0dbc*/ 	.byte	0x03, 0x19
        /*0dbe*/ 	.short	0x0af0


	//----- nvinfo : EIATTR_PARAM_CBANK
	.align		4
        /*0dc0*/ 	.byte	0x04, 0x0a
        /*0dc2*/ 	.short	(.L_164 - .L_163)
	.align		4
.L_163:
        /*0dc4*/ 	.word	index@(.nv.constant0._ZN7cutlass13device_kernelIN5flash11enable_sm90INS1_16FlashAttnFwdSm90INS1_25CollectiveMainloopFwdSm90ILi2EN4cute5tupleIJNS5_1CILi1EEES8_S8_EEENS6_IJNS7_ILi128EEENS7_ILi176EEESA_EEELi128ENS_6half_tEfNS_4arch4Sm90ELb0ELb0ELb1ELb1ELb0ELb0ELb0ELb1ELb1ELb1ELb0ELb0EEENS1_21CollectiveEpilogueFwdINS6_IJSA_SA_SB_EEES9_SD_SF_Li256ELb1ELb1ELb0ELb0EEENS1_36VarlenDynamicPersistentTileSchedulerILi128ELi176ELi256ELi128ELb0ELb1ELb1ELb0ELb1ELb1EEEEEEEEEvNT_6ParamsE)
        /*0dc8*/ 	.short	0x0210
        /*0dca*/ 	.short	0x0af0


	//----- nvinfo : EIATTR_SW_WAR
	.align		4
.L_164:
        /*0dcc*/ 	.byte	0x04, 0x36
        /*0dce*/ 	.short	(.L_166 - .L_165)
.L_165:
        /*0dd0*/ 	.word	0x00000008
.L_166:


//--------------------- .nv.info._ZN7cutlass13device_kernelIN5flash11enable_sm90INS1_16FlashAttnFwdSm90INS1_25CollectiveMainloopFwdSm90ILi2EN4cute5tupleIJNS5_1CILi1EEES8_S8_EEENS6_IJNS7_ILi128EEENS7_ILi176EEESA_EEELi128ENS_6half_tEfNS_4arch4Sm90ELb0ELb0ELb1ELb1ELb0ELb1ELb0ELb1ELb1ELb1ELb0ELb0EEENS1_21CollectiveEpilogueFwdINS6_IJSA_SA_SB_EEES9_SD_SF_Li256ELb1ELb1ELb0ELb0EEENS1_36VarlenDynamicPersistentTileSchedulerILi128ELi176ELi256ELi128ELb0ELb1ELb1ELb0ELb1ELb1EEEEEEEEEvNT_6ParamsE --------------------------
	.section	.nv.info._ZN7cutlass13device_kernelIN5flash11enable_sm90INS1_16FlashAttnFwdSm90INS1_25CollectiveMainloopFwdSm90ILi2EN4cute5tupleIJNS5_1CILi1EEES8_S8_EEENS6_IJNS7_ILi128EEENS7_ILi176EEESA_EEELi128ENS_6half_tEfNS_4arch4Sm90ELb0ELb0ELb1ELb1ELb0ELb1ELb0ELb1ELb1ELb1ELb0ELb0EEENS1_21CollectiveEpilogueFwdINS6_IJSA_SA_SB_EEES9_SD_SF_Li256ELb1ELb1ELb0ELb0EEENS1_36VarlenDynamicPersistentTileSchedulerILi128ELi176ELi256ELi128ELb0ELb1ELb1ELb0ELb1ELb1EEEEEEEEEvNT_6ParamsE,"",@"SHT_CUDA_INFO"
	.sectionflags	@""
	.align	4


	//----- nvinfo : EIATTR_CUDA_API_VERSION
	.align		4
        /*0000*/ 	.byte	0x04, 0x37
        /*0002*/ 	.short	(.L_168 - .L_167)
.L_167:
        /*0004*/ 	.word	0x00000082


	//----- nvinfo : EIATTR_KPARAM_INFO
	.align		4
.L_168:
        /*0008*/ 	.byte	0x04, 0x17
        /*000a*/ 	.short	(.L_170 - .L_169)
.L_169:
        /*000c*/ 	.word	0x00000000
        /*0010*/ 	.short	0x0000
        /*0012*/ 	.short	0x0070
        /*0014*/ 	.byte	0x00, 0xf0, 0x01, 0x2a


	//----- nvinfo : EIATTR_SPARSE_MMA_MASK
	.align		4
.L_170:
        /*0018*/ 	.byte	0x03, 0x50
        /*001a*/ 	.short	0x0000


	//----- nvinfo : EIATTR_MAXREG_COUNT
	.align		4
        /*001c*/ 	.byte	0x03, 0x1b
        /*001e*/ 	.short	0x00a8


	//----- nvinfo : EIATTR_NUM_BARRIERS
	.align		4
        /*0020*/ 	.byte	0x02, 0x4c
        /*0022*/ 	.byte	0x10
	.zero		1


	//----- nvinfo : EIATTR_EXTERNS
	.align		4
        /*0024*/ 	.byte	0x04, 0x0f
        /*0026*/ 	.short	(.L_172 - .L_171)


	//   ....[0]....
	.align		4
.L_171:
        /*0028*/ 	.word	index@(__assertfail)


	//----- nvinfo : EIATTR_ANNOTATIONS
	.align		4
.L_172:
        /*002c*/ 	.byte	0x04, 0x55
        /*002e*/ 	.short	(.L_174 - .L_173)


	//   ....[0]....
.L_173:
        /* <DEDUP_REMOVED lines=133> */


	//----- nvinfo : EIATTR_MERCURY_ISA_VERSION
	.align		4
.L_174:
        /*0870*/ 	.byte	0x03, 0x5f
        /*0872*/ 	.short	0x0101


	//----- nvinfo : EIATTR_UNUSED_LOAD_BYTE_OFFSET
	.align		4
        /*0874*/ 	.byte	0x04, 0x44
        /*0876*/ 	.short	(.L_176 - .L_175)


	//   ....[0]....
.L_175:
        /*0878*/ 	.word	0x00000ab0
        /*087c*/ 	.word	0x0000fff0


	//   ....[1]....
        /*0880*/ 	.word	0x0001de50
        /*0884*/ 	.word	0x0000fff0


	//----- nvinfo : EIATTR_INT_WARP_WIDE_INSTR_OFFSETS
	.align		4
.L_176:
        /*0888*/ 	.byte	0x04, 0x31
        /*088a*/ 	.short	(.L_178 - .L_177)


	//   ....[0]....
.L_177:
        /*088c*/ 	.word	0x00000180


	//   ....[1]....
        /*0890*/ 	.word	0x00000220


	//   ....[2]....
        /*0894*/ 	.word	0x00000290


	//   ....[3]....
        /*0898*/ 	.word	0x00022520


	//   ....[4]....
        /*089c*/ 	.word	0x000225c0


	//   ....[5]....
        /*08a0*/ 	.word	0x00025ec0


	//   ....[6]....
        /*08a4*/ 	.word	0x00025f30


	//----- nvinfo : EIATTR_COOP_GROUP_MASK_REGIDS
	.align		4
.L_178:
        /*08a8*/ 	.byte	0x04, 0x29
        /*08aa*/ 	.short	(.L_180 - .L_179)


	//   ....[0]....
.L_179:
        /*08ac*/ 	.word	0xffffffff


	//   ....[1]....
        /*08b0*/ 	.word	0xffffffff


	//   ....[2]....
        /*08b4*/ 	.word	0xffffffff


	//   ....[3]....
        /*08b8*/ 	.word	0xffffffff


	//   ....[4]....
        /*08bc*/ 	.word	0xffffffff


	//   ....[5]....
        /*08c0*/ 	.word	0xffffffff


	//   ....[6]....
        /*08c4*/ 	.word	0xffffffff


	//   ....[7]....
        /*08c8*/ 	.word	0xffffffff


	//   ....[8]....
        /*08cc*/ 	.word	0xffffffff


	//   ....[9]....
        /*08d0*/ 	.word	0xffffffff


	//   ....[10]....
        /*08d4*/ 	.word	0xffffffff


	//   ....[11]....
        /*08d8*/ 	.word	0xffffffff


	//   ....[12]....
        /*08dc*/ 	.word	0xffffffff


	//   ....[13]....
        /*08e0*/ 	.word	0xffffffff


	//   ....[14]....
        /*08e4*/ 	.word	0xffffffff


	//   ....[15]....
        /*08e8*/ 	.word	0xffffffff


	//   ....[16]....
        /*08ec*/ 	.word	0xffffffff


	//   ....[17]....
        /*08f0*/ 	.word	0xffffffff


	//   ....[18]....
        /*08f4*/ 	.word	0xffffffff


	//   ....[19]....
        /*08f8*/ 	.word	0xffffffff


	//   ....[20]....
        /*08fc*/ 	.word	0xffffffff


	//   ....[21]....
        /*0900*/ 	.word	0xffffffff


	//   ....[22]....
        /*0904*/ 	.word	0xffffffff


	//   ....[23]....
        /*0908*/ 	.word	0xffffffff


	//   ....[24]....
        /*090c*/ 	.word	0xffffffff


	//   ....[25]....
        /*0910*/ 	.word	0xffffffff


	//   ....[26]....
        /*0914*/ 	.word	0xffffffff


	//   ....[27]....
        /*0918*/ 	.word	0xffffffff


	//   ....[28]....
        /*091c*/ 	.word	0xffffffff


	//   ....[29]....
        /*0920*/ 	.word	0xffffffff


	//   ....[30]....
        /*0924*/ 	.word	0xffffffff


	//   ....[31]....
        /*0928*/ 	.word	0xffffffff


	//   ....[32]....
        /*092c*/ 	.word	0xffffffff


	//   ....[33]....
        /*0930*/ 	.word	0xffffffff


	//   ....[34]....
        /*0934*/ 	.word	0xffffffff


	//   ....[35]....
        /*0938*/ 	.word	0xffffffff


	//   ....[36]....
        /*093c*/ 	.word	0xffffffff


	//   ....[37]....
        /*0940*/ 	.word	0xffffffff


	//   ....[38]....
        /*0944*/ 	.word	0xffffffff


	//   ....[39]....
        /*0948*/ 	.word	0xffffffff


	//   ....[40]....
        /*094c*/ 	.word	0xffffffff


	//   ....[41]....
        /*0950*/ 	.word	0xffffffff


	//   ....[42]....
        /*0954*/ 	.word	0xffffffff


	//   ....[43]....
        /*0958*/ 	.word	0xffffffff


	//   ....[44]....
        /*095c*/ 	.word	0xffffffff


	//   ....[45]....
        /*0960*/ 	.word	0xffffffff


	//   ....[46]....
        /*0964*/ 	.word	0xffffffff


	//   ....[47]....
        /*0968*/ 	.word	0xffffffff


	//   ....[48]....
        /*096c*/ 	.word	0xffffffff


	//   ....[49]....
        /*0970*/ 	.word	0xffffffff


	//   ....[50]....
        /*0974*/ 	.word	0xffffffff


	//   ....[51]....
        /*0978*/ 	.word	0xffffffff


	//   ....[52]....
        /*097c*/ 	.word	0xffffffff


	//   ....[53]....
        /*0980*/ 	.word	0xffffffff


	//   ....[54]....
        /*0984*/ 	.word	0xffffffff


	//   ....[55]....
        /*0988*/ 	.word	0xffffffff


	//   ....[56]....
        /*098c*/ 	.word	0xffffffff


	//   ....[57]....
        /*0990*/ 	.word	0xffffffff


	//   ....[58]....
        /*0994*/ 	.word	0xffffffff


	//   ....[59]....
        /*0998*/ 	.word	0xffffffff


	//   ....[60]....
        /*099c*/ 	.word	0xffffffff


	//   ....[61]....
        /*09a0*/ 	.word	0xffffffff


	//   ....[62]....
        /*09a4*/ 	.word	0xffffffff


	//   ....[63]....
        /*09a8*/ 	.word	0xffffffff


	//   ....[64]....
        /*09ac*/ 	.word	0xffffffff


	//   ....[65]....
        /*09b0*/ 	.word	0xffffffff


	//   ....[66]....
        /*09b4*/ 	.word	0xffffffff


	//   ....[67]....
        /*09b8*/ 	.word	0xffffffff


	//   ....[68]....
        /*09bc*/ 	.word	0xffffffff


	//   ....[69]....
        /*09c0*/ 	.word	0xffffffff


	//   ....[70]....
        /*09c4*/ 	.word	0xffffffff


	//   ....[71]....
        /*09c8*/ 	.word	0xffffffff


	//   ....[72]....
        /*09cc*/ 	.word	0xffffffff


	//   ....[73]....
        /*09d0*/ 	.word	0xffffffff


	//   ....[74]....
        /*09d4*/ 	.word	0xffffffff


	//   ....[75]....
        /*09d8*/ 	.word	0xffffffff


	//   ....[76]....
        /*09dc*/ 	.word	0xffffffff


	//   ....[77]....
        /*09e0*/ 	.word	0xffffffff


	//   ....[78]....
        /*09e4*/ 	.word	0xffffffff


	//   ....[79]....
        /*09e8*/ 	.word	0xffffffff


	//   ....[80]....
        /*09ec*/ 	.word	0xffffffff


	//   ....[81]....
        /*09f0*/ 	.word	0xffffffff


	//   ....[82]....
        /*09f4*/ 	.word	0xffffffff


	//   ....[83]....
        /*09f8*/ 	.word	0xffffffff


	//   ....[84]....
        /*09fc*/ 	.word	0xffffffff


	//   ....[85]....
        /*0a00*/ 	.word	0xffffffff


	//   ....[86]....
        /*0a04*/ 	.word	0xffffffff


	//   ....[87]....
        /*0a08*/ 	.word	0xffffffff


	//   ....[88]....
        /*0a0c*/ 	.word	0xffffffff


	//   ....[89]....
        /*0a10*/ 	.word	0xffffffff


	//   ....[90]....
        /*0a14*/ 	.word	0xffffffff


	//   ....[91]....
        /*0a18*/ 	.word	0xffffffff


	//   ....[92]....
        /*0a1c*/ 	.word	0xffffffff


	//   ....[93]....
        /*0a20*/ 	.word	0xffffffff


	//   ....[94]....
        /*0a24*/ 	.word	0xffffffff


	//   ....[95]....
        /*0a28*/ 	.word	0xffffffff


	//   ....[96]....
        /*0a2c*/ 	.word	0xffffffff


	//   ....[97]....
        /*0a30*/ 	.word	0xffffffff


	//   ....[98]....
        /*0a34*/ 	.word	0xffffffff


	//   ....[99]....
        /*0a38*/ 	.word	0xffffffff


	//   ....[100]....
        /*0a3c*/ 	.word	0x0500000f


	//   ....[101]....
        /*0a40*/ 	.word	0x0500000f


	//   ....[102]....
        /*0a44*/ 	.word	0x0500000f


	//   ....[103]....
        /*0a48*/ 	.word	0x0500000f


	//   ....[104]....
        /*0a4c*/ 	.word	0x0500000f


	//   ....[105]....
        /*0a50*/ 	.word	0x0500000f


	//   ....[106]....
        /*0a54*/ 	.word	0x0500000f


	//   ....[107]....
        /*0a58*/ 	.word	0x0500000f


	//   ....[108]....
        /*0a5c*/ 	.word	0x0500000f


	//   ....[109]....
        /*0a60*/ 	.word	0x0500000f


	//   ....[110]....
        /*0a64*/ 	.word	0x0500000f


	//   ....[111]....
        /*0a68*/ 	.word	0x0500000f


	//   ....[112]....
        /*0a6c*/ 	.word	0x0500000f


	//   ....[113]....
        /*0a70*/ 	.word	0x0500000f


	//   ....[114]....
        /*0a74*/ 	.word	0x0500000f


	//   ....[115]....
        /*0a78*/ 	.word	0x0500000f


	//   ....[116]....
        /*0a7c*/ 	.word	0x0500000f


	//   ....[117]....
        /*0a80*/ 	.word	0x0500000f


	//   ....[118]....
        /*0a84*/ 	.word	0x0500000f


	//   ....[119]....
        /*0a88*/ 	.word	0x0500000f


	//   ....[120]....
        /*0a8c*/ 	.word	0x0500000f


	//   ....[121]....
        /*0a90*/ 	.word	0x0500000f


	//   ....[122]....
        /*0a94*/ 	.word	0x0500000f


	//   ....[123]....
        /*0a98*/ 	.word	0x0500000f


	//   ....[124]....
        /*0a9c*/ 	.word	0x0500000f


	//   ....[125]....
        /*0aa0*/ 	.word	0x0500000f


	//   ....[126]....
        /*0aa4*/ 	.word	0x0500000f


	//   ....[127]....
        /*0aa8*/ 	.word	0x0500000f


	//   ....[128]....
        /*0aac*/ 	.word	0x0500000f


	//   ....[129]....
        /*0ab0*/ 	.word	0x0500000f


	//   ....[130]....
        /*0ab4*/ 	.word	0x0500000f


	//   ....[131]....
        /*0ab8*/ 	.word	0x0500000f


	//   ....[132]....
        /*0abc*/ 	.word	0x0500000f


	//   ....[133]....
        /*0ac0*/ 	.word	0x0500000f


	//   ....[134]....
        /*0ac4*/ 	.word	0x0500000f


	//   ....[135]....
        /*0ac8*/ 	.word	0x0500000f


	//   ....[136]....
        /*0acc*/ 	.word	0x0500000f


	//   ....[137]....
        /*0ad0*/ 	.word	0x0500000f


	//   ....[138]....
        /*0ad4*/ 	.word	0x0500000f


	//   ....[139]....
        /*0ad8*/ 	.word	0x0500000f


	//   ....[140]....
        /*0adc*/ 	.word	0x0500000f


	//   ....[141]....
        /*0ae0*/ 	.word	0x0500000f


	//   ....[142]....
        /*0ae4*/ 	.word	0x0500000f


	//   ....[143]....
        /*0ae8*/ 	.word	0x0500000f


	//   ....[144]....
        /*0aec*/ 	.word	0x0500000f


	//   ....[145]....
        /*0af0*/ 	.word	0x0500000f


	//   ....[146]....
        /*0af4*/ 	.word	0x0500000f


	//   ....[147]....
        /*0af8*/ 	.word	0x0500000f


	//   ....[148]....
        /*0afc*/ 	.word	0x0500000f


	//   ....[149]....
        /*0b00*/ 	.word	0x0500000f


	//   ....[150]....
        /*0b04*/ 	.word	0x0500000f


	//   ....[151]....
        /*0b08*/ 	.word	0x0500000f


	//   ....[152]....
        /*0b0c*/ 	.word	0x0500000f


	//----- nvinfo : EIATTR_COOP_GROUP_INSTR_OFFSETS
	.align		4
.L_180:
        /*0b10*/ 	.byte	0x04, 0x28
        /*0b12*/ 	.short	(.L_182 - .L_181)


	//   ....[0]....
.L_181:
        /*0b14*/ 	.word	0x00000060


	//   ....[1]....
        /*0b18*/ 	.word	0x00000190


	//   ....[2]....
        /*0b1c*/ 	.word	0x00000240


	//   ....[3]....
        /*0b20*/ 	.word	0x00000400


	//   ....[4]....
        /*0b24*/ 	.word	0x00000560


	//   ....[5]....
        /*0b28*/ 	.word	0x00000680


	//   ....[6]....
        /*0b2c*/ 	.word	0x000007e0


	//   ....[7]....
        /*0b30*/ 	.word	0x0000c530


	//   ....[8]....
        /*0b34*/ 	.word	0x0000caf0


	//   ....[9]....
        /*0b38*/ 	.word	0x0000cb00


	//   ....[10]....
        /*0b3c*/ 	.word	0x0000cb10


	//   ....[11]....
        /*0b40*/ 	.word	0x0000cb20


	//   ....[12]....
        /*0b44*/ 	.word	0x0000e5a0


	//   ....[13]....
        /*0b48*/ 	.word	0x0000e5b0


	//   ....[14]....
        /*0b4c*/ 	.word	0x0000e5c0


	//   ....[15]....
        /*0b50*/ 	.word	0x0000e5d0


	//   ....[16]....
        /*0b54*/ 	.word	0x00014d10


	//   ....[17]....
        /*0b58*/ 	.word	0x00014d30


	//   ....[18]....
        /*0b5c*/ 	.word	0x000151c0


	//   ....[19]....
        /*0b60*/ 	.word	0x00015210


	//   ....[20]....
        /*0b64*/ 	.word	0x0001b2b0


	//   ....[21]....
        /*0b68*/ 	.word	0x0001b310


	//   ....[22]....
        /*0b6c*/ 	.word	0x0001bc60


	//   ....[23]....
        /*0b70*/ 	.word	0x0001bcc0


	//   ....[24]....
        /*0b74*/ 	.word	0x0001d340


	//   ....[25]....
        /*0b78*/ 	.word	0x0001d790


	//   ....[26]....
        /*0b7c*/ 	.word	0x0001d7a0


	//   ....[27]....
        /*0b80*/ 	.word	0x0001d7d0


	//   ....[28]....
        /*0b84*/ 	.word	0x0001ea30


	//   ....[29]....
        /*0b88*/ 	.word	0x0001ea70


	//   ....[30]....
        /*0b8c*/ 	.word	0x0001ead0


	//   ....[31]....
        /*0b90*/ 	.word	0x0001eb10


	//   ....[32]....
        /*0b94*/ 	.word	0x0001f060


	//   ....[33]....
        /*0b98*/ 	.word	0x0001f080


	//   ....[34]....
        /*0b9c*/ 	.word	0x0001f150


	//   ....[35]....
        /*0ba0*/ 	.word	0x0001f170


	//   ....[36]....
        /*0ba4*/ 	.word	0x0001f240


	//   ....[37]....
        /*0ba8*/ 	.word	0x0001f260


	//   ....[38]....
        /*0bac*/ 	.word	0x0001f340


	//   ....[39]....
        /*0bb0*/ 	.word	0x0001f360


	//   ....[40]....
        /*0bb4*/ 	.word	0x0001fc00


	//   ....[41]....
        /*0bb8*/ 	.word	0x0001fc10


	//   ....[42]....
        /*0bbc*/ 	.word	0x0001fd30


	//   ....[43]....
        /*0bc0*/ 	.word	0x0001fd40


	//   ....[44]....
        /*0bc4*/ 	.word	0x0001fe60


	//   ....[45]....
        /*0bc8*/ 	.word	0x0001fe70


	//   ....[46]....
        /*0bcc*/ 	.word	0x0001ff90


	//   ....[47]....
        /*0bd0*/ 	.word	0x0001ffa0


	//   ....[48]....
        /*0bd4*/ 	.word	0x00020120


	//   ....[49]....
        /*0bd8*/ 	.word	0x00020300


	//   ....[50]....
        /*0bdc*/ 	.word	0x00020330


	//   ....[51]....
        /*0be0*/ 	.word	0x00020360


	//   ....[52]....
        /*0be4*/ 	.word	0x00020390


	//   ....[53]....
        /*0be8*/ 	.word	0x000203c0


	//   ....[54]....
        /*0bec*/ 	.word	0x000203f0


	//   ....[55]....
        /*0bf0*/ 	.word	0x00020570


	//   ....[56]....
        /*0bf4*/ 	.word	0x000205a0


	//   ....[57]....
        /*0bf8*/ 	.word	0x000205d0


	//   ....[58]....
        /*0bfc*/ 	.word	0x00020600


	//   ....[59]....
        /*0c00*/ 	.word	0x00020630


	//   ....[60]....
        /*0c04*/ 	.word	0x00020660


	//   ....[61]....
        /*0c08*/ 	.word	0x000206f0


	//   ....[62]....
        /*0c0c*/ 	.word	0x00020720


	//   ....[63]....
        /*0c10*/ 	.word	0x000207b0


	//   ....[64]....
        /*0c14*/ 	.word	0x00021370


	//   ....[65]....
        /*0c18*/ 	.word	0x00022b50


	//   ....[66]....
        /*0c1c*/ 	.word	0x000237c0


	//   ....[67]....
        /*0c20*/ 	.word	0x000237f0


	//   ....[68]....
        /*0c24*/ 	.word	0x00023810


	//   ....[69]....
        /*0c28*/ 	.word	0x00023830


	//   ....[70]....
        /*0c2c*/ 	.word	0x00023940


	//   ....[71]....
        /*0c30*/ 	.word	0x00023950


	//   ....[72]....
        /*0c34*/ 	.word	0x000239e0


	//   ....[73]....
        /*0c38*/ 	.word	0x000239f0


	//   ....[74]....
        /*0c3c*/ 	.word	0x00023a80


	//   ....[75]....
        /*0c40*/ 	.word	0x00023a90


	//   ....[76]....
        /*0c44*/ 	.word	0x00023b20


	//   ....[77]....
        /*0c48*/ 	.word	0x00023b30


	//   ....[78]....
        /*0c4c*/ 	.word	0x00023bc0


	//   ....[79]....
        /*0c50*/ 	.word	0x00023bd0


	//   ....[80]....
        /*0c54*/ 	.word	0x00023c20


	//   ....[81]....
        /*0c58*/ 	.word	0x00023c50


	//   ....[82]....
        /*0c5c*/ 	.word	0x00026600


	//   ....[83]....
        /*0c60*/ 	.word	0x00026630


	//   ....[84]....
        /*0c64*/ 	.word	0x00026670


	//   ....[85]....
        /*0c68*/ 	.word	0x000266a0


	//   ....[86]....
        /*0c6c*/ 	.word	0x000266d0


	//   ....[87]....
        /*0c70*/ 	.word	0x00026700


	//   ....[88]....
        /*0c74*/ 	.word	0x00026730


	//   ....[89]....
        /*0c78*/ 	.word	0x00026760


	//   ....[90]....
        /*0c7c*/ 	.word	0x000268f0


	//   ....[91]....
        /*0c80*/ 	.word	0x00026920


	//   ....[92]....
        /*0c84*/ 	.word	0x00026950


	//   ....[93]....
        /*0c88*/ 	.word	0x00026980


	//   ....[94]....
        /*0c8c*/ 	.word	0x000269b0


	//   ....[95]....
        /*0c90*/ 	.word	0x000269e0


	//   ....[96]....
        /*0c94*/ 	.word	0x00026aa0


	//   ....[97]....
        /*0c98*/ 	.word	0x00026ac0


	//   ....[98]....
        /*0c9c*/ 	.word	0x00026b30


	//   ....[99]....
        /*0ca0*/ 	.word	0x00026fc0


	//   ....[100]....
        /*0ca4*/ 	.word	0x00027450


	//   ....[101]....
        /*0ca8*/ 	.word	0x00027500


	//   ....[102]....
        /*0cac*/ 	.word	0x00027590


	//   ....[103]....
        /*0cb0*/ 	.word	0x000275e0


	//   ....[104]....
        /*0cb4*/ 	.word	0x00027630


	//   ....[105]....
        /*0cb8*/ 	.word	0x00027710


	//   ....[106]....
        /*0cbc*/ 	.word	0x000277a0


	//   ....[107]....
        /*0cc0*/ 	.word	0x000277f0


	//   ....[108]....
        /*0cc4*/ 	.word	0x00027840


	//   ....[109]....
        /*0cc8*/ 	.word	0x00027a50


	//   ....[110]....
        /*0ccc*/ 	.word	0x00027aa0


	//   ....[111]....
        /*0cd0*/ 	.word	0x00027b30


	//   ....[112]....
        /*0cd4*/ 	.word	0x00027bc0


	//   ....[113]....
        /*0cd8*/ 	.word	0x00027c50


	//   ....[114]....
        /*0cdc*/ 	.word	0x00027ce0


	//   ....[115]....
        /*0ce0*/ 	.word	0x00027d70


	//   ....[116]....
        /*0ce4*/ 	.word	0x00027e00


	//   ....[117]....
        /*0ce8*/ 	.word	0x00027ec0


	//   ....[118]....
        /*0cec*/ 	.word	0x000281b0


	//   ....[119]....
        /*0cf0*/ 	.word	0x00028320


	//   ....[120]....
        /*0cf4*/ 	.word	0x00028370


	//   ....[121]....
        /*0cf8*/ 	.word	0x00028500


	//   ....[122]....
        /*0cfc*/ 	.word	0x00028550


	//   ....[123]....
        /*0d00*/ 	.word	0x00028680


	//   ....[124]....
        /*0d04*/ 	.word	0x000286d0


	//   ....[125]....
        /*0d08*/ 	.word	0x000287f0


	//   ....[126]....
        /*0d0c*/ 	.word	0x00028840


	//   ....[127]....
        /*0d10*/ 	.word	0x00028960


	//   ....[128]....
        /*0d14*/ 	.word	0x000289b0


	//   ....[129]....
        /*0d18*/ 	.word	0x00028ad0


	//   ....[130]....
        /*0d1c*/ 	.word	0x00028b20


	//   ....[131]....
        /*0d20*/ 	.word	0x00028c20


	//   ....[132]....
        /*0d24*/ 	.word	0x00028c90


	//   ....[133]....
        /*0d28*/ 	.word	0x00028d90


	//   ....[134]....
        /*0d2c*/ 	.word	0x00028de0


	//   ....[135]....
        /*0d30*/ 	.word	0x00029110


	//   ....[136]....
        /*0d34*/ 	.word	0x000291b0


	//   ....[137]....
        /*0d38*/ 	.word	0x000292e0


	//   ....[138]....
        /*0d3c*/ 	.word	0x00029360


	//   ....[139]....
        /*0d40*/ 	.word	0x000293e0


	//   ....[140]....
        /*0d44*/ 	.word	0x00029460


	//   ....[141]....
        /*0d48*/ 	.word	0x000294e0


	//   ....[142]....
        /*0d4c*/ 	.word	0x00029570


	//   ....[143]....
        /*0d50*/ 	.word	0x00029610


	//   ....[144]....
        /*0d54*/ 	.word	0x000296c0


	//   ....[145]....
        /*0d58*/ 	.word	0x00029740


	//   ....[146]....
        /*0d5c*/ 	.word	0x000297c0


	//   ....[147]....
        /*0d60*/ 	.word	0x00029840


	//   ....[148]....
        /*0d64*/ 	.word	0x000298d0


	//   ....[149]....
        /*0d68*/ 	.word	0x00029950


	//   ....[150]....
        /*0d6c*/ 	.word	0x000299f0


	//   ....[151]....
        /*0d70*/ 	.word	0x00029a80


	//   ....[152]....
        /*0d74*/ 	.word	0x00029bb0


	//----- nvinfo : EIATTR_REG_RECONFIG
	.align		4
.L_182:
        /*0d78*/ 	.byte	0x01, 0x54
	.zero		2


	//----- nvinfo : EIATTR_SYSCALL_OFFSETS
	.align		4
        /*0d7c*/ 	.byte	0x04, 0x46
        /*0d7e*/ 	.short	(.L_184 - .L_183)


	//   ....[0]....
.L_183:
        /*0d80*/ 	.word	0x00001b10


	//   ....[1]....
        /*0d84*/ 	.word	0x00001c60


	//   ....[2]....
        /*0d88*/ 	.word	0x0000c6e0


	//   ....[3]....
        /*0d8c*/ 	.word	0x0000ca50


	//   ....[4]....
        /*0d90*/ 	.word	0x00022730


	//   ....[5]....
        /*0d94*/ 	.word	0x00022890


	//   ....[6]....
        /*0d98*/ 	.word	0x00022990


	//   ....[7]....
        /*0d9c*/ 	.word	0x00023370


	//----- nvinfo : EIATTR_MBARRIER_INSTR_OFFSETS
	.align		4
.L_184:
        /*0da0*/ 	.byte	0x04, 0x39
        /*0da2*/ 	.short	(.L_186 - .L_185)


	//   ....[0]....
.L_185:
        /*0da4*/ 	.word	0x000002b0
        /*0da8*/ 	.word	0x000000ff
        /*0dac*/ 	.word	0x00034800
        /*0db0*/ 	.short	0x0100
        /*0db2*/ 	.byte	0x08
	.zero		1


	//   ....[1]....
        /*0db4*/ 	.word	0x000002c0
        /*0db8*/ 	.word	0x000000ff
        /*0dbc*/ 	.word	0x00034820
        /*0dc0*/ 	.short	0x0100
        /*0dc2*/ 	.byte	0x08
	.zero		1


	//   ....[2]....
        /*0dc4*/ 	.word	0x000003b0
        /*0dc8*/ 	.word	0x000000ff
        /*0dcc*/ 	.word	0x00034830
        /*0dd0*/ 	.short	0x0100
        /*0dd2*/ 	.byte	0x08
	.zero		1


	//   ....[3]....
        /*0dd4*/ 	.word	0x000003c0
        /*0dd8*/ 	.word	0x000000ff
        /*0ddc*/ 	.word	0x00034840
        /*0de0*/ 	.short	0x0100
        /*0de2*/ 	.byte	0x08
	.zero		1


	//   ....[4]....
        /*0de4*/ 	.word	0x000003d0
        /*0de8*/ 	.word	0x000000ff
        /*0dec*/ 	.word	0x00034838
        /*0df0*/ 	.short	0x0100
        /*0df2*/ 	.byte	0x08
	.zero		1


	//   ....[5]....
        /*0df4*/ 	.word	0x000003e0
        /*0df8*/ 	.word	0x000000ff
        /*0dfc*/ 	.word	0x00034848
        /*0e00*/ 	.short	0x0100
        /*0e02*/ 	.byte	0x08
	.zero		1


	//   ....[6]....
        /*0e04*/ 	.word	0x00000510
        /*0e08*/ 	.word	0x000000ff
        /*0e0c*/ 	.word	0x00034850
        /*0e10*/ 	.short	0x0100
        /*0e12*/ 	.byte	0x08
	.zero		1


	//   ....[7]....
        /*0e14*/ 	.word	0x00000520
        /*0e18*/ 	.word	0x000000ff
        /*0e1c*/ 	.word	0x00034860
        /*0e20*/ 	.short	0x0100
        /*0e22*/ 	.byte	0x08
	.zero		1


	//   ....[8]....
        /*0e24*/ 	.word	0x00000530
        /*0e28*/ 	.word	0x000000ff
        /*0e2c*/ 	.word	0x00034858
        /*0e30*/ 	.short	0x0100
        /*0e32*/ 	.byte	0x08
	.zero		1


	//   ....[9]....
        /*0e34*/ 	.word	0x00000540
        /*0e38*/ 	.word	0x000000ff
        /*0e3c*/ 	.word	0x00034868
        /*0e40*/ 	.short	0x0100
        /*0e42*/ 	.byte	0x08
	.zero		1


	//   ....[10]....
        /*0e44*/ 	.word	0x00000630
        /*0e48*/ 	.word	0x000000ff
        /*0e4c*/ 	.word	0x00034870
        /*0e50*/ 	.short	0x0100
        /*0e52*/ 	.byte	0x06
	.zero		1


	//   ....[11]....
        /*0e54*/ 	.word	0x00000640
        /*0e58*/ 	.word	0x000000ff
        /*0e5c*/ 	.word	0x00034880
        /*0e60*/ 	.short	0x0100
        /*0e62*/ 	.byte	0x06
	.zero		1


	//   ....[12]....
        /*0e64*/ 	.word	0x00000650
        /*0e68*/ 	.word	0x000000ff
        /*0e6c*/ 	.word	0x00034878
        /*0e70*/ 	.short	0x0100
        /*0e72*/ 	.byte	0x06
	.zero		1


	//   ....[13]....
        /*0e74*/ 	.word	0x00000660
        /*0e78*/ 	.word	0x000000ff
        /*0e7c*/ 	.word	0x00034888
        /*0e80*/ 	.short	0x0100
        /*0e82*/ 	.byte	0x06
	.zero		1


	//   ....[14]....
        /*0e84*/ 	.word	0x00000790
        /*0e88*/ 	.word	0x000000ff
        /*0e8c*/ 	.word	0x00034890
        /*0e90*/ 	.short	0x0100
        /*0e92*/ 	.byte	0x08
	.zero		1


	//   ....[15]....
        /*0e94*/ 	.word	0x000007a0
        /*0e98*/ 	.word	0x000000ff
        /*0e9c*/ 	.word	0x000348a0
        /*0ea0*/ 	.short	0x0100
        /*0ea2*/ 	.byte	0x08
	.zero		1


	//   ....[16]....
        /*0ea4*/ 	.word	0x000007b0
        /*0ea8*/ 	.word	0x000000ff
        /*0eac*/ 	.word	0x00034898
        /*0eb0*/ 	.short	0x0100
        /*0eb2*/ 	.byte	0x08
	.zero		1


	//   ....[17]....
        /*0eb4*/ 	.word	0x000007c0
        /*0eb8*/ 	.word	0x000000ff
        /*0ebc*/ 	.word	0x000348a8
        /*0ec0*/ 	.short	0x0100
        /*0ec2*/ 	.byte	0x08
	.zero		1


	//   ....[18]....
        /*0ec4*/ 	.word	0x000008f0
        /*0ec8*/ 	.word	0x000000ff
        /*0ecc*/ 	.word	0x000348b0
        /*0ed0*/ 	.short	0x0100
        /*0ed2*/ 	.byte	0x08
	.zero		1


	//   ....[19]....
        /*0ed4*/ 	.word	0x00000900
        /*0ed8*/ 	.word	0x000000ff
        /*0edc*/ 	.word	0x000348c0
        /*0ee0*/ 	.short	0x0100
        /*0ee2*/ 	.byte	0x08
	.zero		1


	//   ....[20]....
        /*0ee4*/ 	.word	0x00000910
        /*0ee8*/ 	.word	0x000000ff
        /*0eec*/ 	.word	0x000348b8
        /*0ef0*/ 	.short	0x0100
        /*0ef2*/ 	.byte	0x08
	.zero		1


	//   ....[21]....
        /*0ef4*/ 	.word	0x00000920
        /*0ef8*/ 	.word	0x000000ff
        /*0efc*/ 	.word	0x000348c8
        /*0f00*/ 	.short	0x0100
        /*0f02*/ 	.byte	0x08
	.zero		1


	//   ....[22]....
        /*0f04*/ 	.word	0x00003e90
        /*0f08*/ 	.word	0x00000003
        /*0f0c*/ 	.word	0x00034890
        /*0f10*/ 	.short	0x010a
        /*0f12*/ 	.byte	0x3f
	.zero		1


	//   ....[23]....
        /*0f14*/ 	.word	0x000078c0
        /*0f18*/ 	.word	0x00000003
        /*0f1c*/ 	.word	0x00034890
        /*0f20*/ 	.short	0x010a
        /*0f22*/ 	.byte	0x3f
	.zero		1


	//   ....[24]....
        /*0f24*/ 	.word	0x0000add0
        /*0f28*/ 	.word	0x00000003
        /*0f2c*/ 	.word	0x00034890
        /*0f30*/ 	.short	0x010a
        /*0f32*/ 	.byte	0x3f
	.zero		1


	//   ....[25]....
        /*0f34*/ 	.word	0x0000b7a0
        /*0f38*/ 	.word	0x0000002c
        /*0f3c*/ 	.word	0x00000000
        /*0f40*/ 	.short	0x0101
        /*0f42*/ 	.byte	0x3f
	.zero		1


	//   ....[26]....
        /*0f44*/ 	.word	0x0000b7e0
        /*0f48*/ 	.word	0x00000003
        /*0f4c*/ 	.word	0x000348b0
        /*0f50*/ 	.short	0x010a
        /*0f52*/ 	.byte	0x3f
	.zero		1


	//   ....[27]....
        /*0f54*/ 	.word	0x0000c140
        /*0f58*/ 	.word	0x00000003
        /*0f5c*/ 	.word	0x00000000
        /*0f60*/ 	.short	0x0101
        /*0f62*/ 	.byte	0x3f
	.zero		1


	//   ....[28]....
        /*0f64*/ 	.word	0x0000c770
        /*0f68*/ 	.word	0x00000002
        /*0f6c*/ 	.word	0x00034800
        /*0f70*/ 	.short	0x010a
        /*0f72*/ 	.byte	0x3f
	.zero		1


	//   ....[29]....
        /*0f74*/ 	.word	0x0000c7c0
        /*0f78*/ 	.word	0x00000002
        /*0f7c*/ 	.word	0x00034800
        /*0f80*/ 	.short	0x010a
        /*0f82*/ 	.byte	0x3f
	.zero		1


	//   ....[30]....
        /*0f84*/ 	.word	0x0000cdc0
        /*0f88*/ 	.word	0x00000002
        /*0f8c*/ 	.word	0x00034800
        /*0f90*/ 	.short	0x010a
        /*0f92*/ 	.byte	0x3f
	.zero		1


	//   ....[31]....
        /*0f94*/ 	.word	0x0000e830
        /*0f98*/ 	.word	0x00000002
        /*0f9c*/ 	.word	0x00034800
        /*0fa0*/ 	.short	0x010a
        /*0fa2*/ 	.byte	0x3f
	.zero		1


	//   ....[32]....
        /*0fa4*/ 	.word	0x000104f0
        /*0fa8*/ 	.word	0x00000000
        /*0fac*/ 	.word	0x00034830
        /*0fb0*/ 	.short	0x010a
        /*0fb2*/ 	.byte	0x3f
	.zero		1


	//   ....[33]....
        /*0fb4*/ 	.word	0x00010570
        /*0fb8*/ 	.word	0x00000000
        /*0fbc*/ 	.word	0x00034830
        /*0fc0*/ 	.short	0x010a
        /*0fc2*/ 	.byte	0x3f
	.zero		1


	//   ....[34]....
        /*0fc4*/ 	.word	0x00015960
        /*0fc8*/ 	.word	0x00000003
        /*0fcc*/ 	.word	0x00000000
        /*0fd0*/ 	.short	0x0101
        /*0fd2*/ 	.byte	0x3f
	.zero		1


	//   ....[35]....
        /*0fd4*/ 	.word	0x00016c70
        /*0fd8*/ 	.word	0x00000007
        /*0fdc*/ 	.word	0x00034830
        /*0fe0*/ 	.short	0x010a
        /*0fe2*/ 	.byte	0x3f
	.zero		1


	//   ....[36]....
        /*0fe4*/ 	.word	0x00016cc0
        /*0fe8*/ 	.word	0x00000007
        /*0fec*/ 	.word	0x00034830
        /*0ff0*/ 	.short	0x010a
        /*0ff2*/ 	.byte	0x3f
	.zero		1


	//   ....[37]....
        /*0ff4*/ 	.word	0x0001a1e0
        /*0ff8*/ 	.word	0x00000007
        /*0ffc*/ 	.word	0x00034850
        /*1000*/ 	.short	0x010a
        /*1002*/ 	.byte	0x3f
	.zero		1


	//   ....[38]....
        /*1004*/ 	.word	0x0001a220
        /*1008*/ 	.word	0x00000007
        /*100c*/ 	.word	0x00034850
        /*1010*/ 	.short	0x010a
        /*1012*/ 	.byte	0x3f
	.zero		1


	//   ....[39]....
        /*1014*/ 	.word	0x0001c4b0
        /*1018*/ 	.word	0x00000083
        /*101c*/ 	.word	0x00000000
        /*1020*/ 	.short	0x0101
        /*1022*/ 	.byte	0x3f
	.zero		1


	//   ....[40]....
        /*1024*/ 	.word	0x0001c550
        /*1028*/ 	.word	0x00000086
        /*102c*/ 	.word	0x00000000
        /*1030*/ 	.short	0x0101
        /*1032*/ 	.byte	0x3f
	.zero		1


	//   ....[41]....
        /*1034*/ 	.word	0x0001d1e0
        /*1038*/ 	.word	0x00000009
        /*103c*/ 	.word	0x00034850
        /*1040*/ 	.short	0x010a
        /*1042*/ 	.byte	0x3f
	.zero		1


	//   ....[42]....
        /*1044*/ 	.word	0x0001d260
        /*1048*/ 	.word	0x00000009
        /*104c*/ 	.word	0x00034850
        /*1050*/ 	.short	0x010a
        /*1052*/ 	.byte	0x3f
	.zero		1


	//   ....[43]....
        /*1054*/ 	.word	0x0001db40
        /*1058*/ 	.word	0x00000008
        /*105c*/ 	.word	0x00000000
        /*1060*/ 	.short	0x0101
        /*1062*/ 	.byte	0x3f
	.zero		1


	//   ....[44]....
        /*1064*/ 	.word	0x0001f070
        /*1068*/ 	.word	0x00000000
        /*106c*/ 	.word	0x00000000
        /*1070*/ 	.short	0x0101
        /*1072*/ 	.byte	0x3f
	.zero		1


	//   ....[45]....
        /*1074*/ 	.word	0x00021460
        /*1078*/ 	.word	0x00000004
        /*107c*/ 	.word	0x00034820
        /*1080*/ 	.short	0x010a
        /*1082*/ 	.byte	0x3f
	.zero		1


	//   ....[46]....
        /*1084*/ 	.word	0x00021540
        /*1088*/ 	.word	0x00000004
        /*108c*/ 	.word	0x000348a0
        /*1090*/ 	.short	0x010a
        /*1092*/ 	.byte	0x3f
	.zero		1


	//   ....[47]....
        /*1094*/ 	.word	0x00021890
        /*1098*/ 	.word	0x00000004
        /*109c*/ 	.word	0x000348c0
        /*10a0*/ 	.short	0x010a
        /*10a2*/ 	.byte	0x3f
	.zero		1


	//   ....[48]....
        /*10a4*/ 	.word	0x00021d40
        /*10a8*/ 	.word	0x00000006
        /*10ac*/ 	.word	0x000348a0
        /*10b0*/ 	.short	0x010a
        /*10b2*/ 	.byte	0x3f
	.zero		1


	//   ....[49]....
        /*10b4*/ 	.word	0x00022080
        /*10b8*/ 	.word	0x00000006
        /*10bc*/ 	.word	0x000348c0
        /*10c0*/ 	.short	0x010a
        /*10c2*/ 	.byte	0x3f
	.zero		1


	//   ....[50]....
        /*10c4*/ 	.word	0x00022e00
        /*10c8*/ 	.word	0x00000000
        /*10cc*/ 	.word	0x00034840
        /*10d0*/ 	.short	0x010a
        /*10d2*/ 	.byte	0x3f
	.zero		1


	//   ....[51]....
        /*10d4*/ 	.word	0x00023d50
        /*10d8*/ 	.word	0x00000009
        /*10dc*/ 	.word	0x00034800
        /*10e0*/ 	.short	0x0107
        /*10e2*/ 	.byte	0x3f
	.zero		1


	//   ....[52]....
        /*10e4*/ 	.word	0x00023e60
        /*10e8*/ 	.word	0x00000002
        /*10ec*/ 	.word	0x00034800
        /*10f0*/ 	.short	0x0101
        /*10f2*/ 	.byte	0x3f
	.zero		1


	//   ....[53]....
        /*10f4*/ 	.word	0x00023e80
        /*10f8*/ 	.word	0x00000002
        /*10fc*/ 	.word	0x00034820
        /*1100*/ 	.short	0x010a
        /*1102*/ 	.byte	0x3f
	.zero		1


	//   ....[54]....
        /*1104*/ 	.word	0x00024210
        /*1108*/ 	.word	0x00000003
        /*110c*/ 	.word	0x00034840
        /*1110*/ 	.short	0x010a
        /*1112*/ 	.byte	0x3f
	.zero		1


	//   ....[55]....
        /*1114*/ 	.word	0x000245d0
        /*1118*/ 	.word	0x00000003
        /*111c*/ 	.word	0x00000060
        /*1120*/ 	.short	0x010a
        /*1122*/ 	.byte	0x3f
	.zero		1


	//   ....[56]....
        /*1124*/ 	.word	0x00024cd0
        /*1128*/ 	.word	0x00000003
        /*112c*/ 	.word	0x00034840
        /*1130*/ 	.short	0x010a
        /*1132*/ 	.byte	0x3f
	.zero		1


	//   ....[57]....
        /*1134*/ 	.word	0x00025090
        /*1138*/ 	.word	0x00000002
        /*113c*/ 	.word	0x00000060
        /*1140*/ 	.short	0x010a
        /*1142*/ 	.byte	0x3f
	.zero		1


	//   ....[58]....
        /*1144*/ 	.word	0x000256c0
        /*1148*/ 	.word	0x00000002
        /*114c*/ 	.word	0x00034840
        /*1150*/ 	.short	0x010a
        /*1152*/ 	.byte	0x3f
	.zero		1


	//   ....[59]....
        /*1154*/ 	.word	0x00025a80
        /*1158*/ 	.word	0x00000002
        /*115c*/ 	.word	0x00000060
        /*1160*/ 	.short	0x010a
        /*1162*/ 	.byte	0x3f
	.zero		1


	//   ....[60]....
        /*1164*/ 	.word	0x00026040
        /*1168*/ 	.word	0x00000002
        /*116c*/ 	.word	0x00034860
        /*1170*/ 	.short	0x010a
        /*1172*/ 	.byte	0x3f
	.zero		1


	//   ....[61]....
        /*1174*/ 	.word	0x00026f40
        /*1178*/ 	.word	0x00000000
        /*117c*/ 	.word	0x00034820
        /*1180*/ 	.short	0x010a
        /*1182*/ 	.byte	0x3f
	.zero		1


	//   ....[62]....
        /*1184*/ 	.word	0x000270f0
        /*1188*/ 	.word	0x00000006
        /*118c*/ 	.word	0x00000000
        /*1190*/ 	.short	0x010a
        /*1192*/ 	.byte	0x3f
	.zero		1


	//   ....[63]....
        /*1194*/ 	.word	0x00027160
        /*1198*/ 	.word	0x00000007
        /*119c*/ 	.word	0x00000000
        /*11a0*/ 	.short	0x010a
        /*11a2*/ 	.byte	0x3f
	.zero		1


	//   ....[64]....
        /*11a4*/ 	.word	0x000271d0
        /*11a8*/ 	.word	0x00000004
        /*11ac*/ 	.word	0x00000000
        /*11b0*/ 	.short	0x010a
        /*11b2*/ 	.byte	0x3f
	.zero		1


	//   ....[65]....
        /*11b4*/ 	.word	0x00027200
        /*11b8*/ 	.word	0x00000003
        /*11bc*/ 	.word	0x00000000
        /*11c0*/ 	.short	0x010a
        /*11c2*/ 	.byte	0x3f
	.zero		1


	//   ....[66]....
        /*11c4*/ 	.word	0x00027260
        /*11c8*/ 	.word	0x00000003
        /*11cc*/ 	.word	0x00034890
        /*11d0*/ 	.short	0x010a
        /*11d2*/ 	.byte	0x3f
	.zero		1


	//   ....[67]....
        /*11d4*/ 	.word	0x000272b0
        /*11d8*/ 	.word	0x00000003
        /*11dc*/ 	.word	0x00034890
        /*11e0*/ 	.short	0x010a
        /*11e2*/ 	.byte	0x3f
	.zero		1


	//   ....[68]....
        /*11e4*/ 	.word	0x00027300
        /*11e8*/ 	.word	0x00000003
        /*11ec*/ 	.word	0x00034890
        /*11f0*/ 	.short	0x010a
        /*11f2*/ 	.byte	0x3f
	.zero		1


	//   ....[69]....
        /*11f4*/ 	.word	0x00027350
        /*11f8*/ 	.word	0x00000003
        /*11fc*/ 	.word	0x000348b0
        /*1200*/ 	.short	0x010a
        /*1202*/ 	.byte	0x3f
	.zero		1


	//   ....[70]....
        /*1204*/ 	.word	0x00027660
        /*1208*/ 	.word	0x00000002
        /*120c*/ 	.word	0x00034800
        /*1210*/ 	.short	0x010a
        /*1212*/ 	.byte	0x3f
	.zero		1


	//   ....[71]....
        /*1214*/ 	.word	0x00027870
        /*1218*/ 	.word	0x00000002
        /*121c*/ 	.word	0x00034800
        /*1220*/ 	.short	0x010a
        /*1222*/ 	.byte	0x3f
	.zero		1


	//   ....[72]....
        /*1224*/ 	.word	0x000278c0
        /*1228*/ 	.word	0x00000000
        /*122c*/ 	.word	0x00034830
        /*1230*/ 	.short	0x010a
        /*1232*/ 	.byte	0x3f
	.zero		1


	//   ....[73]....
        /*1234*/ 	.word	0x00027910
        /*1238*/ 	.word	0x00000007
        /*123c*/ 	.word	0x00034830
        /*1240*/ 	.short	0x010a
        /*1242*/ 	.byte	0x3f
	.zero		1


	//   ....[74]....
        /*1244*/ 	.word	0x00027960
        /*1248*/ 	.word	0x00000007
        /*124c*/ 	.word	0x00034850
        /*1250*/ 	.short	0x010a
        /*1252*/ 	.byte	0x3f
	.zero		1


	//   ....[75]....
        /*1254*/ 	.word	0x000279b0
        /*1258*/ 	.word	0x00000009
        /*125c*/ 	.word	0x00034850
        /*1260*/ 	.short	0x010a
        /*1262*/ 	.byte	0x3f
	.zero		1


	//   ....[76]....
        /*1264*/ 	.word	0x00027f90
        /*1268*/ 	.word	0x00000003
        /*126c*/ 	.word	0x00034820
        /*1270*/ 	.short	0x010a
        /*1272*/ 	.byte	0x3f
	.zero		1


	//   ....[77]....
        /*1274*/ 	.word	0x00027fe0
        /*1278*/ 	.word	0x00000004
        /*127c*/ 	.word	0x000348a0
        /*1280*/ 	.short	0x010a
        /*1282*/ 	.byte	0x3f
	.zero		1


	//   ....[78]....
        /*1284*/ 	.word	0x00028030
        /*1288*/ 	.word	0x00000004
        /*128c*/ 	.word	0x000348c0
        /*1290*/ 	.short	0x010a
        /*1292*/ 	.byte	0x3f
	.zero		1


	//   ....[79]....
        /*1294*/ 	.word	0x00028080
        /*1298*/ 	.word	0x00000006
        /*129c*/ 	.word	0x000348a0
        /*12a0*/ 	.short	0x010a
        /*12a2*/ 	.byte	0x3f
	.zero		1


	//   ....[80]....
        /*12a4*/ 	.word	0x000280d0
        /*12a8*/ 	.word	0x00000006
        /*12ac*/ 	.word	0x000348c0
        /*12b0*/ 	.short	0x010a
        /*12b2*/ 	.byte	0x3f
	.zero		1


	//   ....[81]....
        /*12b4*/ 	.word	0x00028270
        /*12b8*/ 	.word	0x00000000
        /*12bc*/ 	.word	0x00034840
        /*12c0*/ 	.short	0x010a
        /*12c2*/ 	.byte	0x3f
	.zero		1


	//   ....[82]....
        /*12c4*/ 	.word	0x00028e30
        /*12c8*/ 	.word	0x00000002
        /*12cc*/ 	.word	0x00034820
        /*12d0*/ 	.short	0x010a
        /*12d2*/ 	.byte	0x3f
	.zero		1


	//   ....[83]....
        /*12d4*/ 	.word	0x00028e80
        /*12d8*/ 	.word	0x00000003
        /*12dc*/ 	.word	0x00034840
        /*12e0*/ 	.short	0x010a
        /*12e2*/ 	.byte	0x3f
	.zero		1


	//   ....[84]....
        /*12e4*/ 	.word	0x00028ed0
        /*12e8*/ 	.word	0x00000003
        /*12ec*/ 	.word	0x00000060
        /*12f0*/ 	.short	0x010a
        /*12f2*/ 	.byte	0x3f
	.zero		1


	//   ....[85]....
        /*12f4*/ 	.word	0x00028f20
        /*12f8*/ 	.word	0x00000003
        /*12fc*/ 	.word	0x00034840
        /*1300*/ 	.short	0x010a
        /*1302*/ 	.byte	0x3f
	.zero		1


	//   ....[86]....
        /*1304*/ 	.word	0x00028f70
        /*1308*/ 	.word	0x00000002
        /*130c*/ 	.word	0x00000060
        /*1310*/ 	.short	0x010a
        /*1312*/ 	.byte	0x3f
	.zero		1


	//   ....[87]....
        /*1314*/ 	.word	0x00028fc0
        /*1318*/ 	.word	0x00000002
        /*131c*/ 	.word	0x00034840
        /*1320*/ 	.short	0x010a
        /*1322*/ 	.byte	0x3f
	.zero		1


	//   ....[88]....
        /*1324*/ 	.word	0x00029010
        /*1328*/ 	.word	0x00000002
        /*132c*/ 	.word	0x00000060
        /*1330*/ 	.short	0x010a
        /*1332*/ 	.byte	0x3f
	.zero		1


	//   ....[89]....
        /*1334*/ 	.word	0x00029060
        /*1338*/ 	.word	0x00000002
        /*133c*/ 	.word	0x00034860
        /*1340*/ 	.short	0x010a
        /*1342*/ 	.byte	0x3f
	.zero		1


	//   ....[90]....
        /*1344*/ 	.word	0x00029ad0
        /*1348*/ 	.word	0x00000000
        /*134c*/ 	.word	0x00034820
        /*1350*/ 	.short	0x010a
        /*1352*/ 	.byte	0x3f
	.zero		1


	//   ....[91]....
        /*1354*/ 	.word	0x00029c70
        /*1358*/ 	.word	0x00000006
        /*135c*/ 	.word	0x00000000
        /*1360*/ 	.short	0x010a
        /*1362*/ 	.byte	0x3f
	.zero		1


	//   ....[92]....
        /*1364*/ 	.word	0x00029cc0
        /*1368*/ 	.word	0x00000007
        /*136c*/ 	.word	0x00000000
        /*1370*/ 	.short	0x010a
        /*1372*/ 	.byte	0x3f
	.zero		1


	//   ....[93]....
        /*1374*/ 	.word	0x00029d10
        /*1378*/ 	.word	0x00000004
        /*137c*/ 	.word	0x00000000
        /*1380*/ 	.short	0x010a
        /*1382*/ 	.byte	0x3f
	.zero		1


	//----- nvinfo : EIATTR_NUM_MBARRIERS
	.align		4
.L_186:
        /*1384*/ 	.byte	0x03, 0x38
        /*1386*/ 	.short	0x0016


	//----- nvinfo : EIATTR_EXIT_INSTR_OFFSETS
	.align		4
        /*1388*/ 	.byte	0x04, 0x1c
        /*138a*/ 	.short	(.L_188 - .L_187)


	//   ....[0]....
.L_187:
        /*138c*/ 	.word	0x00027250


	//----- nvinfo : EIATTR_MAX_THREADS
	.align		4
.L_188:
        /*1390*/ 	.byte	0x04, 0x05
        /*1392*/ 	.short	(.L_190 - .L_189)
.L_189:
        /*1394*/ 	.word	0x00000180
        /*1398*/ 	.word	0x00000001
        /*139c*/ 	.word	0x00000001


	//----- nvinfo : EIATTR_CRS_STACK_SIZE
	.align		4
.L_190:
        /*13a0*/ 	.byte	0x04, 0x1e
        /*13a2*/ 	.short	(.L_192 - .L_191)
.L_191:
        /*13a4*/ 	.word	0x00000000


	//----- nvinfo : EIATTR_CBANK_PARAM_SIZE
	.align		4
.L_192:
        /*13a8*/ 	.byte	0x03, 0x19
        /*13aa*/ 	.short	0x0af0


	//----- nvinfo : EIATTR_PARAM_CBANK
	.align		4
        /*13ac*/ 	.byte	0x04, 0x0a
        /*13ae*/ 	.short	(.L_194 - .L_193)
	.align		4
.L_193:
        /*13b0*/ 	.word	index@(.nv.constant0._ZN7cutlass13device_kernelIN5flash11enable_sm90INS1_16FlashAttnFwdSm90INS1_25CollectiveMainloopFwdSm90ILi2EN4cute5tupleIJNS5_1CILi1EEES8_S8_EEENS6_IJNS7_ILi128EEENS7_ILi176EEESA_EEELi128ENS_6half_tEfNS_4arch4Sm90ELb0ELb0ELb1ELb1ELb0ELb1ELb0ELb1ELb1ELb1ELb0ELb0EEENS1_21CollectiveEpilogueFwdINS6_IJSA_SA_SB_EEES9_SD_SF_Li256ELb1ELb1ELb0ELb0EEENS1_36VarlenDynamicPersistentTileSchedulerILi128ELi176ELi256ELi128ELb0ELb1ELb1ELb0ELb1ELb1EEEEEEEEEvNT_6ParamsE)
        /*13b4*/ 	.short	0x0210
        /*13b6*/ 	.short	0x0af0


	//----- nvinfo : EIATTR_SW_WAR
	.align		4
.L_194:
        /*13b8*/ 	.byte	0x04, 0x36
        /*13ba*/ 	.short	(.L_196 - .L_195)
.L_195:
        /*13bc*/ 	.word	0x00000008
.L_196:


//--------------------- .nv.info._ZN7cutlass13device_kernelIN5flash11enable_sm90INS1_16FlashAttnFwdSm90INS1_25CollectiveMainloopFwdSm90ILi2EN4cute5tupleIJNS5_1CILi1EEES8_S8_EEENS6_IJNS7_ILi128EEESA_SA_EEELi128ENS_6half_tEfNS_4arch4Sm90ELb0ELb1ELb1ELb0ELb0ELb0ELb0ELb1ELb1ELb1ELb0ELb0EEENS1_21CollectiveEpilogueFwdISB_S9_SC_SE_Li256ELb0ELb1ELb0ELb0EEENS1_30DynamicPersistentTileSchedulerILi256ELi128ELb0ELb1ELb1EEEEEEEEEvNT_6ParamsE --------------------------
	.section	.nv.info._ZN7cutlass13device_kernelIN5flash11enable_sm90INS1_16FlashAttnFwdSm90INS1_25CollectiveMainloopFwdSm90ILi2EN4cute5tupleIJNS5_1CILi1EEES8_S8_EEENS6_IJNS7_ILi128EEESA_SA_EEELi128ENS_6half_tEfNS_4arch4Sm90ELb0ELb1ELb1ELb0ELb0ELb0ELb0ELb1ELb1ELb1ELb0ELb0EEENS1_21CollectiveEpilogueFwdISB_S9_SC_SE_Li256ELb0ELb1ELb0ELb0EEENS1_30DynamicPersistentTileSchedulerILi256ELi128ELb0ELb1ELb1EEEEEEEEEvNT_6ParamsE,"",@"SHT_CUDA_INFO"
	.sectionflags	@""
	.align	4


	//----- nvinfo : EIATTR_CUDA_API_VERSION
	.align		4
        /*0000*/ 	.byte	0x04, 0x37
        /*0002*/ 	.short	(.L_198 - .L_197)
.L_197:
        /*0004*/ 	.word	0x00000082


	//----- nvinfo : EIATTR_KPARAM_INFO
	.align		4
.L_198:
        /*0008*/ 	.byte	0x04, 0x17
        /*000a*/ 	.short	(.L_200 - .L_199)
.L_199:
        /*000c*/ 	.word	0x00000000
        /*0010*/ 	.short	0x0000
        /*0012*/ 	.short	0x0070
        /*0014*/ 	.byte	0x00, 0xf0, 0x01, 0x2a


	//----- nvinfo : EIATTR_SPARSE_MMA_MASK
	.align		4
.L_200:
        /*0018*/ 	.byte	0x03, 0x50
        /*001a*/ 	.short	0x0000


	//----- nvinfo : EIATTR_MAXREG_COUNT
	.align		4
        /*001c*/ 	.byte	0x03, 0x1b
        /*001e*/ 	.short	0x00a8


	//----- nvinfo : EIATTR_NUM_BARRIERS
	.align		4
        /*0020*/ 	.byte	0x02, 0x4c
        /*0022*/ 	.byte	0x10
	.zero		1


	//----- nvinfo : EIATTR_EXTERNS
	.align		4
        /*0024*/ 	.byte	0x04, 0x0f
        /*0026*/ 	.short	(.L_202 - .L_201)


	//   ....[0]....
	.align		4
.L_201:
        /*0028*/ 	.word	index@(__assertfail)


	//----- nvinfo : EIATTR_ANNOTATIONS
	.align		4
.L_202:
        /*002c*/ 	.byte	0x04, 0x55
        /*002e*/ 	.short	(.L_204 - .L_203)


	//   ....[0]....
.L_203:
        /* <DEDUP_REMOVED lines=24> */


	//----- nvinfo : EIATTR_MERCURY_ISA_VERSION
	.align		4
.L_204:
        /*01a0*/ 	.byte	0x03, 0x5f
        /*01a2*/ 	.short	0x0101


	//----- nvinfo : EIATTR_INT_WARP_WIDE_INSTR_OFFSETS
	.align		4
        /*01a4*/ 	.byte	0x04, 0x31
        /*01a6*/ 	.short	(.L_206 - .L_205)


	//   ....[0]....
.L_205:
        /*01a8*/ 	.word	0x00000130


	//   ....[1]....
        /*01ac*/ 	.word	0x00000170


	//   ....[2]....
        /*01b0*/ 	.word	0x000001e0


	//   ....[3]....
        /*01b4*/ 	.word	0x000122b0


	//   ....[4]....
        /*01b8*/ 	.word	0x00012340


	//   ....[5]....
        /*01bc*/ 	.word	0x000156a0


	//   ....[6]....
        /*01c0*/ 	.word	0x00015730


	//----- nvinfo : EIATTR_COOP_GROUP_MASK_REGIDS
	.align		4
.L_206:
        /*01c4*/ 	.byte	0x04, 0x29
        /*01c6*/ 	.short	(.L_208 - .L_207)


	//   ....[0]....
.L_207:
        /*01c8*/ 	.word	0xffffffff


	//   ....[1]....
        /*01cc*/ 	.word	0xffffffff


	//   ....[2]....
        /*01d0*/ 	.word	0xffffffff


	//   ....[3]....
        /*01d4*/ 	.word	0xffffffff


	//   ....[4]....
        /*01d8*/ 	.word	0xffffffff


	//   ....[5]....
        /*01dc*/ 	.word	0xffffffff


	//   ....[6]....
        /*01e0*/ 	.word	0xffffffff


	//   ....[7]....
        /*01e4*/ 	.word	0xffffffff


	//   ....[8]....
        /*01e8*/ 	.word	0xffffffff


	//   ....[9]....
        /*01ec*/ 	.word	0xffffffff


	//   ....[10]....
        /*01f0*/ 	.word	0xffffffff


	//   ....[11]....
        /*01f4*/ 	.word	0xffffffff


	//   ....[12]....
        /*01f8*/ 	.word	0xffffffff


	//   ....[13]....
        /*01fc*/ 	.word	0xffffffff


	//   ....[14]....
        /*0200*/ 	.word	0xffffffff


	//   ....[15]....
        /*0204*/ 	.word	0xffffffff


	//   ....[16]....
        /*0208*/ 	.word	0xffffffff


	//   ....[17]....
        /*020c*/ 	.word	0xffffffff


	//   ....[18]....
        /*0210*/ 	.word	0xffffffff


	//   ....[19]....
        /*0214*/ 	.word	0xffffffff


	//   ....[20]....
        /*0218*/ 	.word	0xffffffff


	//   ....[21]....
        /*021c*/ 	.word	0xffffffff


	//   ....[22]....
        /*0220*/ 	.word	0xffffffff


	//   ....[23]....
        /*0224*/ 	.word	0xffffffff


	//   ....[24]....
        /*0228*/ 	.word	0xffffffff


	//   ....[25]....
        /*022c*/ 	.word	0xffffffff


	//   ....[26]....
        /*0230*/ 	.word	0xffffffff


	//   ....[27]....
        /*0234*/ 	.word	0xffffffff


	//   ....[28]....
        /*0238*/ 	.word	0xffffffff


	//   ....[29]....
        /*023c*/ 	.word	0xffffffff


	//   ....[30]....
        /*0240*/ 	.word	0xffffffff


	//   ....[31]....
        /*0244*/ 	.word	0xffffffff


	//   ....[32]....
        /*0248*/ 	.word	0xffffffff


	//   ....[33]....
        /*024c*/ 	.word	0xffffffff


	//   ....[34]....
        /*0250*/ 	.word	0xffffffff


	//   ....[35]....
        /*0254*/ 	.word	0xffffffff


	//   ....[36]....
        /*0258*/ 	.word	0xffffffff


	//   ....[37]....
        /*025c*/ 	.word	0xffffffff


	//   ....[38]....
        /*0260*/ 	.word	0xffffffff


	//   ....[39]....
        /*0264*/ 	.word	0xffffffff


	//   ....[40]....
        /*0268*/ 	.word	0xffffffff


	//   ....[41]....
        /*026c*/ 	.word	0xffffffff


	//   ....[42]....
        /*0270*/ 	.word	0xffffffff


	//   ....[43]....
        /*0274*/ 	.word	0xffffffff


	//   ....[44]....
        /*0278*/ 	.word	0xffffffff


	//   ....[45]....
        /*027c*/ 	.word	0xffffffff


	//   ....[46]....
        /*0280*/ 	.word	0xffffffff


	//   ....[47]....
        /*0284*/ 	.word	0xffffffff


	//   ....[48]....
        /*0288*/ 	.word	0xffffffff


	//   ....[49]....
        /*028c*/ 	.word	0xffffffff


	//   ....[50]....
        /*0290*/ 	.word	0xffffffff


	//   ....[51]....
        /*0294*/ 	.word	0xffffffff


	//   ....[52]....
        /*0298*/ 	.word	0xffffffff


	//   ....[53]....
        /*029c*/ 	.word	0xffffffff


	//   ....[54]....
        /*02a0*/ 	.word	0xffffffff


	//   ....[55]....
        /*02a4*/ 	.word	0xffffffff


	//   ....[56]....
        /*02a8*/ 	.word	0xffffffff


	//   ....[57]....
        /*02ac*/ 	.word	0xffffffff


	//   ....[58]....
        /*02b0*/ 	.word	0xffffffff


	//   ....[59]....
        /*02b4*/ 	.word	0xffffffff


	//   ....[60]....
        /*02b8*/ 	.word	0xffffffff


	//   ....[61]....
        /*02bc*/ 	.word	0xffffffff


	//   ....[62]....
        /*02c0*/ 	.word	0xffffffff


	//   ....[63]....
        /*02c4*/ 	.word	0xffffffff


	//   ....[64]....
        /*02c8*/ 	.word	0xffffffff


	//   ....[65]....
        /*02cc*/ 	.word	0xffffffff


	//   ....[66]....
        /*02d0*/ 	.word	0xffffffff


	//   ....[67]....
        /*02d4*/ 	.word	0xffffffff


	//   ....[68]....
        /*02d8*/ 	.word	0xffffffff


	//   ....[69]....
        /*02dc*/ 	.word	0xffffffff


	//   ....[70]....
        /*02e0*/ 	.word	0xffffffff


	//   ....[71]....
        /*02e4*/ 	.word	0xffffffff


	//   ....[72]....
        /*02e8*/ 	.word	0xffffffff


	//   ....[73]....
        /*02ec*/ 	.word	0xffffffff


	//   ....[74]....
        /*02f0*/ 	.word	0x0500000f


	//   ....[75]....
        /*02f4*/ 	.word	0x0500000f


	//   ....[76]....
        /*02f8*/ 	.word	0x0500000f


	//   ....[77]....
        /*02fc*/ 	.word	0x0500000f


	//   ....[78]....
        /*0300*/ 	.word	0x0500000f


	//   ....[79]....
        /*0304*/ 	.word	0x0500000f


	//   ....[80]....
        /*0308*/ 	.word	0x0500000f


	//   ....[81]....
        /*030c*/ 	.word	0x0500000f


	//   ....[82]....
        /*0310*/ 	.word	0x0500000f


	//   ....[83]....
        /*0314*/ 	.word	0x0500000f


	//   ....[84]....
        /*0318*/ 	.word	0x0500000f


	//   ....[85]....
        /*031c*/ 	.word	0x0500000f


	//   ....[86]....
        /*0320*/ 	.word	0x0500000f


	//   ....[87]....
        /*0324*/ 	.word	0x0500000f


	//   ....[88]....
        /*0328*/ 	.word	0x0500000f


	//   ....[89]....
        /*032c*/ 	.word	0x0500000f


	//   ....[90]....
        /*0330*/ 	.word	0x0500000f


	//   ....[91]....
        /*0334*/ 	.word	0x0500000f


	//   ....[92]....
        /*0338*/ 	.word	0x0500000f


	//----- nvinfo : EIATTR_COOP_GROUP_INSTR_OFFSETS
	.align		4
.L_208:
        /*033c*/ 	.byte	0x04, 0x28
        /*033e*/ 	.short	(.L_210 - .L_209)


	//   ....[0]....
.L_209:
        /*0340*/ 	.word	0x00000070


	//   ....[1]....
        /*0344*/ 	.word	0x00000140


	//   ....[2]....
        /*0348*/ 	.word	0x00000190


	//   ....[3]....
        /*034c*/ 	.word	0x000003c0


	//   ....[4]....
        /*0350*/ 	.word	0x00000520


	//   ....[5]....
        /*0354*/ 	.word	0x00000640


	//   ....[6]....
        /*0358*/ 	.word	0x000007a0


	//   ....[7]....
        /*035c*/ 	.word	0x000017c0


	//   ....[8]....
        /*0360*/ 	.word	0x00002100


	//   ....[9]....
        /*0364*/ 	.word	0x00002ab0


	//   ....[10]....
        /*0368*/ 	.word	0x00003c70


	//   ....[11]....
        /*036c*/ 	.word	0x00003d10


	//   ....[12]....
        /*0370*/ 	.word	0x000046c0


	//   ....[13]....
        /*0374*/ 	.word	0x00004730


	//   ....[14]....
        /*0378*/ 	.word	0x00006560


	//   ....[15]....
        /*037c*/ 	.word	0x000067b0


	//   ....[16]....
        /*0380*/ 	.word	0x00007330


	//   ....[17]....
        /*0384*/ 	.word	0x00007350


	//   ....[18]....
        /*0388*/ 	.word	0x00007db0


	//   ....[19]....
        /*038c*/ 	.word	0x00007e50


	//   ....[20]....
        /*0390*/ 	.word	0x0000a250


	//   ....[21]....
        /*0394*/ 	.word	0x0000a2f0


	//   ....[22]....
        /*0398*/ 	.word	0x0000a3f0


	//   ....[23]....
        /*039c*/ 	.word	0x0000a580


	//   ....[24]....
        /*03a0*/ 	.word	0x0000c6c0


	//   ....[25]....
        /*03a4*/ 	.word	0x0000cb80


	//   ....[26]....
        /*03a8*/ 	.word	0x0000d6f0


	//   ....[27]....
        /*03ac*/ 	.word	0x0000d7f0


	//   ....[28]....
        /*03b0*/ 	.word	0x0000e050


	//   ....[29]....
        /*03b4*/ 	.word	0x0000e160


	//   ....[30]....
        /*03b8*/ 	.word	0x0000f1e0


	//   ....[31]....
        /*03bc*/ 	.word	0x0000f220


	//   ....[32]....
        /*03c0*/ 	.word	0x0000f320


	//   ....[33]....
        /*03c4*/ 	.word	0x0000f340


	//   ....[34]....
        /*03c8*/ 	.word	0x00010440


	//   ....[35]....
        /*03cc*/ 	.word	0x000104a0


	//   ....[36]....
        /*03d0*/ 	.word	0x000104f0


	//   ....[37]....
        /*03d4*/ 	.word	0x00010550


	//   ....[38]....
        /*03d8*/ 	.word	0x00010a20


	//   ....[39]....
        /*03dc*/ 	.word	0x00010a60


	//   ....[40]....
        /*03e0*/ 	.word	0x00010b20


	//   ....[41]....
        /*03e4*/ 	.word	0x00010b40


	//   ....[42]....
        /*03e8*/ 	.word	0x00010c00


	//   ....[43]....
        /*03ec*/ 	.word	0x00010c20


	//   ....[44]....
        /*03f0*/ 	.word	0x00010cf0


	//   ....[45]....
        /*03f4*/ 	.word	0x00010d10


	//   ....[46]....
        /*03f8*/ 	.word	0x000113b0


	//   ....[47]....
        /*03fc*/ 	.word	0x000113d0


	//   ....[48]....
        /*0400*/ 	.word	0x00011490


	//   ....[49]....
        /*0404*/ 	.word	0x000114b0


	//   ....[50]....
        /*0408*/ 	.word	0x00011570


	//   ....[51]....
        /*040c*/ 	.word	0x00011590


	//   ....[52]....
        /*0410*/ 	.word	0x00011660


	//   ....[53]....
        /*0414*/ 	.word	0x00011680


	//   ....[54]....
        /*0418*/ 	.word	0x00011800


	//   ....[55]....
        /*041c*/ 	.word	0x000128b0


	//   ....[56]....
        /*0420*/ 	.word	0x000132a0


	//   ....[57]....
        /*0424*/ 	.word	0x000132b0


	//   ....[58]....
        /*0428*/ 	.word	0x00013320


	//   ....[59]....
        /*042c*/ 	.word	0x00013360


	//   ....[60]....
        /*0430*/ 	.word	0x00013400


	//   ....[61]....
        /*0434*/ 	.word	0x00013410


	//   ....[62]....
        /*0438*/ 	.word	0x00013490


	//   ....[63]....
        /*043c*/ 	.word	0x000134a0


	//   ....[64]....
        /*0440*/ 	.word	0x00013520


	//   ....[65]....
        /*0444*/ 	.word	0x00013530


	//   ....[66]....
        /*0448*/ 	.word	0x000135b0


	//   ....[67]....
        /*044c*/ 	.word	0x000135c0


	//   ....[68]....
        /*0450*/ 	.word	0x00013640


	//   ....[69]....
        /*0454*/ 	.word	0x00013650


	//   ....[70]....
        /*0458*/ 	.word	0x00013660


	//   ....[71]....
        /*045c*/ 	.word	0x00013670


	//   ....[72]....
        /*0460*/ 	.word	0x00015c80


	//   ....[73]....
        /*0464*/ 	.word	0x00015e70


	//   ....[74]....
        /*0468*/ 	.word	0x000164a0


	//   ....[75]....
        /*046c*/ 	.word	0x00016620


	//   ....[76]....
        /*0470*/ 	.word	0x00016670


	//   ....[77]....
        /*0474*/ 	.word	0x00016700


	//   ....[78]....
        /*0478*/ 	.word	0x000167e0


	//   ....[79]....
        /*047c*/ 	.word	0x00016840


	//   ....[80]....
        /*0480*/ 	.word	0x00016950


	//   ....[81]....
        /*0484*/ 	.word	0x000169b0


	//   ....[82]....
        /*0488*/ 	.word	0x00016aa0


	//   ....[83]....
        /*048c*/ 	.word	0x00016b00


	//   ....[84]....
        /*0490*/ 	.word	0x00016bf0


	//   ....[85]....
        /*0494*/ 	.word	0x00016c50


	//   ....[86]....
        /*0498*/ 	.word	0x00016d40


	//   ....[87]....
        /*049c*/ 	.word	0x00016da0


	//   ....[88]....
        /*04a0*/ 	.word	0x00016e80


	//   ....[89]....
        /*04a4*/ 	.word	0x00016ee0


	//   ....[90]....
        /*04a8*/ 	.word	0x00016fb0


	//   ....[91]....
        /*04ac*/ 	.word	0x000172d0


	//   ....[92]....
        /*04b0*/ 	.word	0x000173f0


	//----- nvinfo : EIATTR_REG_RECONFIG
	.align		4
.L_210:
        /*04b4*/ 	.byte	0x01, 0x54
	.zero		2


	//----- nvinfo : EIATTR_SYSCALL_OFFSETS
	.align		4
        /*04b8*/ 	.byte	0x04, 0x46
        /*04ba*/ 	.short	(.L_212 - .L_211)


	//   ....[0]....
.L_211:
        /*04bc*/ 	.word	0x000019a0


	//   ....[1]....
        /*04c0*/ 	.word	0x000124b0


	//   ....[2]....
        /*04c4*/ 	.word	0x00012600


	//   ....[3]....
        /*04c8*/ 	.word	0x000126f0


	//   ....[4]....
        /*04cc*/ 	.word	0x00012ea0


	//----- nvinfo : EIATTR_MBARRIER_INSTR_OFFSETS
	.align		4
.L_212:
        /*04d0*/ 	.byte	0x04, 0x39
        /*04d2*/ 	.short	(.L_214 - .L_213)


	//   ....[0]....
.L_213:
        /*04d4*/ 	.word	0x00000270
        /*04d8*/ 	.word	0x000000ff
        /*04dc*/ 	.word	0x00028800
        /*04e0*/ 	.short	0x0100
        /*04e2*/ 	.byte	0x08
	.zero		1


	//   ....[1]....
        /*04e4*/ 	.word	0x00000280
        /*04e8*/ 	.word	0x000000ff
        /*04ec*/ 	.word	0x00028820
        /*04f0*/ 	.short	0x0100
        /*04f2*/ 	.byte	0x08
	.zero		1


	//   ....[2]....
        /*04f4*/ 	.word	0x00000370
        /*04f8*/ 	.word	0x000000ff
        /*04fc*/ 	.word	0x00028830
        /*0500*/ 	.short	0x0100
        /*0502*/ 	.byte	0x08
	.zero		1


	//   ....[3]....
        /*0504*/ 	.word	0x00000380
        /*0508*/ 	.word	0x000000ff
        /*050c*/ 	.word	0x00028840
        /*0510*/ 	.short	0x0100
        /*0512*/ 	.byte	0x08
	.zero		1


	//   ....[4]....
        /*0514*/ 	.word	0x00000390
        /*0518*/ 	.word	0x000000ff
        /*051c*/ 	.word	0x00028838
        /*0520*/ 	.short	0x0100
        /*0522*/ 	.byte	0x08
	.zero		1


	//   ....[5]....
        /*0524*/ 	.word	0x000003a0
        /*0528*/ 	.word	0x000000ff
        /*052c*/ 	.word	0x00028848
        /*0530*/ 	.short	0x0100
        /*0532*/ 	.byte	0x08
	.zero		1


	//   ....[6]....
        /*0534*/ 	.word	0x000004d0
        /*0538*/ 	.word	0x000000ff
        /*053c*/ 	.word	0x00028850
        /*0540*/ 	.short	0x0100
        /*0542*/ 	.byte	0x08
	.zero		1


	//   ....[7]....
        /*0544*/ 	.word	0x000004e0
        /*0548*/ 	.word	0x000000ff
        /*054c*/ 	.word	0x00028860
        /*0550*/ 	.short	0x0100
        /*0552*/ 	.byte	0x08
	.zero		1


	//   ....[8]....
        /*0554*/ 	.word	0x000004f0
        /*0558*/ 	.word	0x000000ff
        /*055c*/ 	.word	0x00028858
        /*0560*/ 	.short	0x0100
        /*0562*/ 	.byte	0x08
	.zero		1


	//   ....[9]....
        /*0564*/ 	.word	0x00000500
        /*0568*/ 	.word	0x000000ff
        /*056c*/ 	.word	0x00028868
        /*0570*/ 	.short	0x0100
        /*0572*/ 	.byte	0x08
	.zero		1


	//   ....[10]....
        /*0574*/ 	.word	0x000005f0
        /*0578*/ 	.word	0x000000ff
        /*057c*/ 	.word	0x00028870
        /*0580*/ 	.short	0x0100
        /*0582*/ 	.byte	0x06
	.zero		1


	//   ....[11]....
        /*0584*/ 	.word	0x00000600
        /*0588*/ 	.word	0x000000ff
        /*058c*/ 	.word	0x00028880
        /*0590*/ 	.short	0x0100
        /*0592*/ 	.byte	0x06
	.zero		1


	//   ....[12]....
        /*0594*/ 	.word	0x00000610
        /*0598*/ 	.word	0x000000ff
        /*059c*/ 	.word	0x00028878
        /*05a0*/ 	.short	0x0100
        /*05a2*/ 	.byte	0x06
	.zero		1


	//   ....[13]....
        /*05a4*/ 	.word	0x00000620
        /*05a8*/ 	.word	0x000000ff
        /*05ac*/ 	.word	0x00028888
        /*05b0*/ 	.short	0x0100
        /*05b2*/ 	.byte	0x06
	.zero		1


	//   ....[14]....
        /*05b4*/ 	.word	0x00000750
        /*05b8*/ 	.word	0x000000ff
        /*05bc*/ 	.word	0x00028890
        /*05c0*/ 	.short	0x0100
        /*05c2*/ 	.byte	0x08
	.zero		1


	//   ....[15]....
        /*05c4*/ 	.word	0x00000760
        /*05c8*/ 	.word	0x000000ff
        /*05cc*/ 	.word	0x000288a0
        /*05d0*/ 	.short	0x0100
        /*05d2*/ 	.byte	0x08
	.zero		1


	//   ....[16]....
        /*05d4*/ 	.word	0x00000770
        /*05d8*/ 	.word	0x000000ff
        /*05dc*/ 	.word	0x00028898
        /*05e0*/ 	.short	0x0100
        /*05e2*/ 	.byte	0x08
	.zero		1


	//   ....[17]....
        /*05e4*/ 	.word	0x00000780
        /*05e8*/ 	.word	0x000000ff
        /*05ec*/ 	.word	0x000288a8
        /*05f0*/ 	.short	0x0100
        /*05f2*/ 	.byte	0x08
	.zero		1


	//   ....[18]....
        /*05f4*/ 	.word	0x000008b0
        /*05f8*/ 	.word	0x000000ff
        /*05fc*/ 	.word	0x000288b0
        /*0600*/ 	.short	0x0100
        /*0602*/ 	.byte	0x08
	.zero		1


	//   ....[19]....
        /*0604*/ 	.word	0x000008c0
        /*0608*/ 	.word	0x000000ff
        /*060c*/ 	.word	0x000288c0
        /*0610*/ 	.short	0x0100
        /*0612*/ 	.byte	0x08
	.zero		1


	//   ....[20]....
        /*0614*/ 	.word	0x000008d0
        /*0618*/ 	.word	0x000000ff
        /*061c*/ 	.word	0x000288b8
        /*0620*/ 	.short	0x0100
        /*0622*/ 	.byte	0x08
	.zero		1


	//   ....[21]....
        /*0624*/ 	.word	0x000008e0
        /*0628*/ 	.word	0x000000ff
        /*062c*/ 	.word	0x000288c8
        /*0630*/ 	.short	0x0100
        /*0632*/ 	.byte	0x08
	.zero		1


	//   ....[22]....
        /*0634*/ 	.word	0x00001a20
        /*0638*/ 	.word	0x000000ff
        /*063c*/ 	.word	0x00028800
        /*0640*/ 	.short	0x010a
        /*0642*/ 	.byte	0x29
	.zero		1


	//   ....[23]....
        /*0644*/ 	.word	0x00001aa0
        /*0648*/ 	.word	0x0000000b
        /*064c*/ 	.word	0x00028830
        /*0650*/ 	.short	0x010a
        /*0652*/ 	.byte	0x3f
	.zero		1


	//   ....[24]....
        /*0654*/ 	.word	0x00001b00
        /*0658*/ 	.word	0x0000000b
        /*065c*/ 	.word	0x00028830
        /*0660*/ 	.short	0x010a
        /*0662*/ 	.byte	0x3f
	.zero		1


	//   ....[25]....
        /*0664*/ 	.word	0x00002500
        /*0668*/ 	.word	0x00000003
        /*066c*/ 	.word	0x00000000
        /*0670*/ 	.short	0x0101
        /*0672*/ 	.byte	0x3f
	.zero		1


	//   ....[26]....
        /*0674*/ 	.word	0x000055e0
        /*0678*/ 	.word	0x000000ff
        /*067c*/ 	.word	0x00028830
        /*0680*/ 	.short	0x010a
        /*0682*/ 	.byte	0x06
	.zero		1


	//   ....[27]....
        /*0684*/ 	.word	0x00005620
        /*0688*/ 	.word	0x000000ff
        /*068c*/ 	.word	0x00028830
        /*0690*/ 	.short	0x010a
        /*0692*/ 	.byte	0x06
	.zero		1


	//   ....[28]....
        /*0694*/ 	.word	0x00005940
        /*0698*/ 	.word	0x000000ff
        /*069c*/ 	.word	0x00028850
        /*06a0*/ 	.short	0x010a
        /*06a2*/ 	.byte	0x06
	.zero		1


	//   ....[29]....
        /*06a4*/ 	.word	0x00005980
        /*06a8*/ 	.word	0x000000ff
        /*06ac*/ 	.word	0x00028850
        /*06b0*/ 	.short	0x010a
        /*06b2*/ 	.byte	0x06
	.zero		1


	//   ....[30]....
        /*06b4*/ 	.word	0x000065f0
        /*06b8*/ 	.word	0x00000031
        /*06bc*/ 	.word	0x00000000
        /*06c0*/ 	.short	0x0101
        /*06c2*/ 	.byte	0x3f
	.zero		1


	//   ....[31]....
        /*06c4*/ 	.word	0x00008370
        /*06c8*/ 	.word	0x0000001e
        /*06cc*/ 	.word	0x00000000
        /*06d0*/ 	.short	0x0101
        /*06d2*/ 	.byte	0x3f
	.zero		1


	//   ....[32]....
        /*06d4*/ 	.word	0x00009150
        /*06d8*/ 	.word	0x000000ff
        /*06dc*/ 	.word	0x00028830
        /*06e0*/ 	.short	0x010a
        /*06e2*/ 	.byte	0x06
	.zero		1


	//   ....[33]....
        /*06e4*/ 	.word	0x00009190
        /*06e8*/ 	.word	0x000000ff
        /*06ec*/ 	.word	0x00028830
        /*06f0*/ 	.short	0x010a
        /*06f2*/ 	.byte	0x06
	.zero		1


	//   ....[34]....
        /*06f4*/ 	.word	0x000094b0
        /*06f8*/ 	.word	0x000000ff
        /*06fc*/ 	.word	0x00028850
        /*0700*/ 	.short	0x010a
        /*0702*/ 	.byte	0x06
	.zero		1


	//   ....[35]....
        /*0704*/ 	.word	0x000094f0
        /*0708*/ 	.word	0x000000ff
        /*070c*/ 	.word	0x00028850
        /*0710*/ 	.short	0x010a
        /*0712*/ 	.byte	0x06
	.zero		1


	//   ....[36]....
        /*0714*/ 	.word	0x0000ae00
        /*0718*/ 	.word	0x00000015
        /*071c*/ 	.word	0x00000000
        /*0720*/ 	.short	0x0101
        /*0722*/ 	.byte	0x3f
	.zero		1


	//   ....[37]....
        /*0724*/ 	.word	0x0000ae90
        /*0728*/ 	.word	0x00000023
        /*072c*/ 	.word	0x00000000
        /*0730*/ 	.short	0x0101
        /*0732*/ 	.byte	0x3f
	.zero		1


	//   ....[38]....
        /*0734*/ 	.word	0x0000b980
        /*0738*/ 	.word	0x000000ff
        /*073c*/ 	.word	0x00028830
        /*0740*/ 	.short	0x010a
        /*0742*/ 	.byte	0x06
	.zero		1


	//   ....[39]....
        /*0744*/ 	.word	0x0000b9c0
        /*0748*/ 	.word	0x000000ff
        /*074c*/ 	.word	0x00028830
        /*0750*/ 	.short	0x010a
        /*0752*/ 	.byte	0x06
	.zero		1


	//   ....[40]....
        /*0754*/ 	.word	0x0000bce0
        /*0758*/ 	.word	0x000000ff
        /*075c*/ 	.word	0x00028850
        /*0760*/ 	.short	0x010a
        /*0762*/ 	.byte	0x06
	.zero		1


	//   ....[41]....
        /*0764*/ 	.word	0x0000bd20
        /*0768*/ 	.word	0x000000ff
        /*076c*/ 	.word	0x00028850
        /*0770*/ 	.short	0x010a
        /*0772*/ 	.byte	0x06
	.zero		1


	//   ....[42]....
        /*0774*/ 	.word	0x0000c910
        /*0778*/ 	.word	0x00000036
        /*077c*/ 	.word	0x00000000
        /*0780*/ 	.short	0x0101
        /*0782*/ 	.byte	0x3f
	.zero		1


	//   ....[43]....
        /*0784*/ 	.word	0x0000e890
        /*0788*/ 	.word	0x00000019
        /*078c*/ 	.word	0x00000000
        /*0790*/ 	.short	0x0101
        /*0792*/ 	.byte	0x3f
	.zero		1


	//   ....[44]....
        /*0794*/ 	.word	0x0000f150
        /*0798*/ 	.word	0x000000ff
        /*079c*/ 	.word	0x00028850
        /*07a0*/ 	.short	0x010a
        /*07a2*/ 	.byte	0x05
	.zero		1


	//   ....[45]....
        /*07a4*/ 	.word	0x0000f190
        /*07a8*/ 	.word	0x000000ff
        /*07ac*/ 	.word	0x00028850
        /*07b0*/ 	.short	0x010a
        /*07b2*/ 	.byte	0x05
	.zero		1


	//   ....[46]....
        /*07b4*/ 	.word	0x0000f6b0
        /*07b8*/ 	.word	0x00000003
        /*07bc*/ 	.word	0x00000000
        /*07c0*/ 	.short	0x0101
        /*07c2*/ 	.byte	0x3f
	.zero		1


	//   ....[47]....
        /*07c4*/ 	.word	0x00010a50
        /*07c8*/ 	.word	0x00000025
        /*07cc*/ 	.word	0x00000000
        /*07d0*/ 	.short	0x0101
        /*07d2*/ 	.byte	0x3f
	.zero		1


	//   ....[48]....
        /*07d4*/ 	.word	0x00012ae0
        /*07d8*/ 	.word	0x00000003
        /*07dc*/ 	.word	0x00028840
        /*07e0*/ 	.short	0x010a
        /*07e2*/ 	.byte	0x3f
	.zero		1


	//   ....[49]....
        /*07e4*/ 	.word	0x00013790
        /*07e8*/ 	.word	0x00000011
        /*07ec*/ 	.word	0x00028800
        /*07f0*/ 	.short	0x0107
        /*07f2*/ 	.byte	0x3f
	.zero		1


	//   ....[50]....
        /*07f4*/ 	.word	0x000138a0
        /*07f8*/ 	.word	0x00000011
        /*07fc*/ 	.word	0x00028800
        /*0800*/ 	.short	0x0101
        /*0802*/ 	.byte	0x3f
	.zero		1


	//   ....[51]....
        /*0804*/ 	.word	0x000138c0
        /*0808*/ 	.word	0x00000011
        /*080c*/ 	.word	0x00028820
        /*0810*/ 	.short	0x010a
        /*0812*/ 	.byte	0x3f
	.zero		1


	//   ....[52]....
        /*0814*/ 	.word	0x00013bf0
        /*0818*/ 	.word	0x00000007
        /*081c*/ 	.word	0x00028840
        /*0820*/ 	.short	0x010a
        /*0822*/ 	.byte	0x3f
	.zero		1


	//   ....[53]....
        /*0824*/ 	.word	0x00013f80
        /*0828*/ 	.word	0x00000007
        /*082c*/ 	.word	0x00000060
        /*0830*/ 	.short	0x010a
        /*0832*/ 	.byte	0x3f
	.zero		1


	//   ....[54]....
        /*0834*/ 	.word	0x000145e0
        /*0838*/ 	.word	0x00000003
        /*083c*/ 	.word	0x00028840
        /*0840*/ 	.short	0x010a
        /*0842*/ 	.byte	0x3f
	.zero		1


	//   ....[55]....
        /*0844*/ 	.word	0x00014970
        /*0848*/ 	.word	0x00000002
        /*084c*/ 	.word	0x00000060
        /*0850*/ 	.short	0x010a
        /*0852*/ 	.byte	0x3f
	.zero		1


	//   ....[56]....
        /*0854*/ 	.word	0x00014f10
        /*0858*/ 	.word	0x00000002
        /*085c*/ 	.word	0x00028840
        /*0860*/ 	.short	0x010a
        /*0862*/ 	.byte	0x3f
	.zero		1


	//   ....[57]....
        /*0864*/ 	.word	0x000152a0
        /*0868*/ 	.word	0x00000002
        /*086c*/ 	.word	0x00000060
        /*0870*/ 	.short	0x010a
        /*0872*/ 	.byte	0x3f
	.zero		1


	//   ....[58]....
        /*0874*/ 	.word	0x000157f0
        /*0878*/ 	.word	0x00000003
        /*087c*/ 	.word	0x00028860
        /*0880*/ 	.short	0x010a
        /*0882*/ 	.byte	0x3f
	.zero		1


	//   ....[59]....
        /*0884*/ 	.word	0x00015df0
        /*0888*/ 	.word	0x00000000
        /*088c*/ 	.word	0x00028820
        /*0890*/ 	.short	0x010a
        /*0892*/ 	.byte	0x3f
	.zero		1


	//   ....[60]....
        /*0894*/ 	.word	0x00015fc0
        /*0898*/ 	.word	0x00000006
        /*089c*/ 	.word	0x00000000
        /*08a0*/ 	.short	0x010a
        /*08a2*/ 	.byte	0x3f
	.zero		1


	//   ....[61]....
        /*08a4*/ 	.word	0x00016010
        /*08a8*/ 	.word	0x00000003
        /*08ac*/ 	.word	0x00000000
        /*08b0*/ 	.short	0x010a
        /*08b2*/ 	.byte	0x3f
	.zero		1


	//   ....[62]....
        /*08b4*/ 	.word	0x00016070
        /*08b8*/ 	.word	0x00000012
        /*08bc*/ 	.word	0x00000000
        /*08c0*/ 	.short	0x010a
        /*08c2*/ 	.byte	0x3f
	.zero		1


	//   ....[63]....
        /*08c4*/ 	.word	0x000160a0
        /*08c8*/ 	.word	0x00000003
        /*08cc*/ 	.word	0x00000000
        /*08d0*/ 	.short	0x010a
        /*08d2*/ 	.byte	0x3f
	.zero		1


	//   ....[64]....
        /*08d4*/ 	.word	0x00016110
        /*08d8*/ 	.word	0x00000003
        /*08dc*/ 	.word	0x00028800
        /*08e0*/ 	.short	0x010a
        /*08e2*/ 	.byte	0x3f
	.zero		1


	//   ....[65]....
        /*08e4*/ 	.word	0x00016160
        /*08e8*/ 	.word	0x0000000b
        /*08ec*/ 	.word	0x00028830
        /*08f0*/ 	.short	0x010a
        /*08f2*/ 	.byte	0x3f
	.zero		1


	//   ....[66]....
        /*08f4*/ 	.word	0x000161c0
        /*08f8*/ 	.word	0x00000007
        /*08fc*/ 	.word	0x00028830
        /*0900*/ 	.short	0x010a
        /*0902*/ 	.byte	0x3f
	.zero		1


	//   ....[67]....
        /*0904*/ 	.word	0x00016220
        /*0908*/ 	.word	0x00000007
        /*090c*/ 	.word	0x00028850
        /*0910*/ 	.short	0x010a
        /*0912*/ 	.byte	0x3f
	.zero		1


	//   ....[68]....
        /*0914*/ 	.word	0x00016280
        /*0918*/ 	.word	0x00000005
        /*091c*/ 	.word	0x00028830
        /*0920*/ 	.short	0x010a
        /*0922*/ 	.byte	0x3f
	.zero		1


	//   ....[69]....
        /*0924*/ 	.word	0x000162e0
        /*0928*/ 	.word	0x00000005
        /*092c*/ 	.word	0x00028850
        /*0930*/ 	.short	0x010a
        /*0932*/ 	.byte	0x3f
	.zero		1


	//   ....[70]....
        /*0934*/ 	.word	0x00016340
        /*0938*/ 	.word	0x00000005
        /*093c*/ 	.word	0x00028830
        /*0940*/ 	.short	0x010a
        /*0942*/ 	.byte	0x3f
	.zero		1


	//   ....[71]....
        /*0944*/ 	.word	0x000163a0
        /*0948*/ 	.word	0x00000005
        /*094c*/ 	.word	0x00028850
        /*0950*/ 	.short	0x010a
        /*0952*/ 	.byte	0x3f
	.zero		1


	//   ....[72]....
        /*0954*/ 	.word	0x00016400
        /*0958*/ 	.word	0x00000008
        /*095c*/ 	.word	0x00028850
        /*0960*/ 	.short	0x010a
        /*0962*/ 	.byte	0x3f
	.zero		1


	//   ....[73]....
        /*0964*/ 	.word	0x00016550
        /*0968*/ 	.word	0x00000003
        /*096c*/ 	.word	0x00028840
        /*0970*/ 	.short	0x010a
        /*0972*/ 	.byte	0x3f
	.zero		1


	//   ....[74]....
        /*0974*/ 	.word	0x00016ff0
        /*0978*/ 	.word	0x00000011
        /*097c*/ 	.word	0x00028820
        /*0980*/ 	.short	0x010a
        /*0982*/ 	.byte	0x3f
	.zero		1


	//   ....[75]....
        /*0984*/ 	.word	0x00017040
        /*0988*/ 	.word	0x00000007
        /*098c*/ 	.word	0x00028840
        /*0990*/ 	.short	0x010a
        /*0992*/ 	.byte	0x3f
	.zero		1


	//   ....[76]....
        /*0994*/ 	.word	0x00017090
        /*0998*/ 	.word	0x00000007
        /*099c*/ 	.word	0x00000060
        /*09a0*/ 	.short	0x010a
        /*09a2*/ 	.byte	0x3f
	.zero		1


	//   ....[77]....
        /*09a4*/ 	.word	0x000170e0
        /*09a8*/ 	.word	0x00000003
        /*09ac*/ 	.word	0x00028840
        /*09b0*/ 	.short	0x010a
        /*09b2*/ 	.byte	0x3f
	.zero		1


	//   ....[78]....
        /*09b4*/ 	.word	0x00017130
        /*09b8*/ 	.word	0x00000002
        /*09bc*/ 	.word	0x00000060
        /*09c0*/ 	.short	0x010a
        /*09c2*/ 	.byte	0x3f
	.zero		1


	//   ....[79]....
        /*09c4*/ 	.word	0x00017180
        /*09c8*/ 	.word	0x00000002
        /*09cc*/ 	.word	0x00028840
        /*09d0*/ 	.short	0x010a
        /*09d2*/ 	.byte	0x3f
	.zero		1


	//   ....[80]....
        /*09d4*/ 	.word	0x000171d0
        /*09d8*/ 	.word	0x00000002
        /*09dc*/ 	.word	0x00000060
        /*09e0*/ 	.short	0x010a
        /*09e2*/ 	.byte	0x3f
	.zero		1


	//   ....[81]....
        /*09e4*/ 	.word	0x00017220
        /*09e8*/ 	.word	0x00000003
        /*09ec*/ 	.word	0x00028860
        /*09f0*/ 	.short	0x010a
        /*09f2*/ 	.byte	0x3f
	.zero		1


	//   ....[82]....
        /*09f4*/ 	.word	0x00017310
        /*09f8*/ 	.word	0x00000000
        /*09fc*/ 	.word	0x00028820
        /*0a00*/ 	.short	0x010a
        /*0a02*/ 	.byte	0x3f
	.zero		1


	//   ....[83]....
        /*0a04*/ 	.word	0x000174b0
        /*0a08*/ 	.word	0x00000006
        /*0a0c*/ 	.word	0x00000000
        /*0a10*/ 	.short	0x010a
        /*0a12*/ 	.byte	0x3f
	.zero		1


	//   ....[84]....
        /*0a14*/ 	.word	0x00017500
        /*0a18*/ 	.word	0x00000003
        /*0a1c*/ 	.word	0x00000000
        /*0a20*/ 	.short	0x010a
        /*0a22*/ 	.byte	0x3f
	.zero		1


	//   ....[85]....
        /*0a24*/ 	.word	0x00017550
        /*0a28*/ 	.word	0x00000012
        /*0a2c*/ 	.word	0x00000000
        /*0a30*/ 	.short	0x010a
        /*0a32*/ 	.byte	0x3f
	.zero		1


	//----- nvinfo : EIATTR_NUM_MBARRIERS
	.align		4
.L_214:
        /*0a34*/ 	.byte	0x03, 0x38
        /*0a36*/ 	.short	0x0016


	//----- nvinfo : EIATTR_EXIT_INSTR_OFFSETS
	.align		4
        /*0a38*/ 	.byte	0x04, 0x1c
        /*0a3a*/ 	.short	(.L_216 - .L_215)


	//   ....[0]....
.L_215:
        /*0a3c*/ 	.word	0x00000a40


	//   ....[1]....
        /*0a40*/ 	.word	0x00011780


	//   ....[2]....
        /*0a44*/ 	.word	0x000160f0


	//----- nvinfo : EIATTR_MAX_THREADS
	.align		4
.L_216:
        /*0a48*/ 	.byte	0x04, 0x05
        /*0a4a*/ 	.short	(.L_218 - .L_217)
.L_217:
        /*0a4c*/ 	.word	0x00000180
        /*0a50*/ 	.word	0x00000001
        /*0a54*/ 	.word	0x00000001


	//----- nvinfo : EIATTR_CRS_STACK_SIZE
	.align		4
.L_218:
        /*0a58*/ 	.byte	0x04, 0x1e
        /*0a5a*/ 	.short	(.L_220 - .L_219)
.L_219:
        /*0a5c*/ 	.word	0x00000000


	//----- nvinfo : EIATTR_CBANK_PARAM_SIZE
	.align		4
.L_220:
        /*0a60*/ 	.byte	0x03, 0x19
        /*0a62*/ 	.short	0x0af0


	//----- nvinfo : EIATTR_PARAM_CBANK
	.align		4
        /*0a64*/ 	.byte	0x04, 0x0a
        /*0a66*/ 	.short	(.L_222 - .L_221)
	.align		4
.L_221:
        /*0a68*/ 	.word	index@(.nv.constant0._ZN7cutlass13device_kernelIN5flash11enable_sm90INS1_16FlashAttnFwdSm90INS1_25CollectiveMainloopFwdSm90ILi2EN4cute5tupleIJNS5_1CILi1EEES8_S8_EEENS6_IJNS7_ILi128EEESA_SA_EEELi128ENS_6half_tEfNS_4arch4Sm90ELb0ELb1ELb1ELb0ELb0ELb0ELb0ELb1ELb1ELb1ELb0ELb0EEENS1_21CollectiveEpilogueFwdISB_S9_SC_SE_Li256ELb0ELb1ELb0ELb0EEENS1_30DynamicPersistentTileSchedulerILi256ELi128ELb0ELb1ELb1EEEEEEEEEvNT_6ParamsE)
        /*0a6c*/ 	.short	0x0210
        /*0a6e*/ 	.short	0x0af0


	//----- nvinfo : EIATTR_SW_WAR
	.align		4
.L_222:
        /*0a70*/ 	.byte	0x04, 0x36
        /*0a72*/ 	.short	(.L_224 - .L_223)
.L_223:
        /*0a74*/ 	.word	0x00000008
.L_224:


//--------------------- .nv.info._ZN7cutlass13device_kernelIN5flash11enable_sm90INS1_16FlashAttnFwdSm90INS1_25CollectiveMainloopFwdSm90ILi2EN4cute5tupleIJNS5_1CILi1EEES8_S8_EEENS6_IJNS7_ILi128EEESA_SA_EEELi128ENS_6half_tEfNS_4arch4Sm90ELb0ELb1ELb1ELb1ELb0ELb0ELb0ELb1ELb1ELb1ELb0ELb0EEENS1_21CollectiveEpilogueFwdISB_S9_SC_SE_Li256ELb1ELb1ELb0ELb0EEENS1_36VarlenDynamicPersistentTileSchedulerILi128ELi128ELi256ELi128ELb0ELb1ELb1ELb1ELb0ELb1EEEEEEEEEvNT_6ParamsE --------------------------
	.section	.nv.info._ZN7cutlass13device_kernelIN5flash11enable_sm90INS1_16FlashAttnFwdSm90INS1_25CollectiveMainloopFwdSm90ILi2EN4cute5tupleIJNS5_1CILi1EEES8_S8_EEENS6_IJNS7_ILi128EEESA_SA_EEELi128ENS_6half_tEfNS_4arch4Sm90ELb0ELb1ELb1ELb1ELb0ELb0ELb0ELb1ELb1ELb1ELb0ELb0EEENS1_21CollectiveEpilogueFwdISB_S9_SC_SE_Li256ELb1ELb1ELb0ELb0EEENS1_36VarlenDynamicPersistentTileSchedulerILi128ELi128ELi256ELi128ELb0ELb1ELb1ELb1ELb0ELb1EEEEEEEEEvNT_6ParamsE,"",@"SHT_CUDA_INFO"
	.sectionflags	@""
	.align	4


	//----- nvinfo : EIATTR_CUDA_API_VERSION
	.align		4
        /*0000*/ 	.byte	0x04, 0x37
        /*0002*/ 	.short	(.L_226 - .L_225)
.L_225:
        /*0004*/ 	.word	0x00000082


	//----- nvinfo : EIATTR_KPARAM_INFO
	.align		4
.L_226:
        /*0008*/ 	.byte	0x04, 0x17
        /*000a*/ 	.short	(.L_228 - .L_227)
.L_227:
        /*000c*/ 	.word	0x00000000
        /*0010*/ 	.short	0x0000
        /*0012*/ 	.short	0x0070
        /*0014*/ 	.byte	0x00, 0xf0, 0x01, 0x2a


	//----- nvinfo : EIATTR_SPARSE_MMA_MASK
	.align		4
.L_228:
        /*0018*/ 	.byte	0x03, 0x50
        /*001a*/ 	.short	0x0000


	//----- nvinfo : EIATTR_MAXREG_COUNT
	.align		4
        /*001c*/ 	.byte	0x03, 0x1b
        /*001e*/ 	.short	0x00a8


	//----- nvinfo : EIATTR_NUM_BARRIERS
	.align		4
        /*0020*/ 	.byte	0x02, 0x4c
        /*0022*/ 	.byte	0x10
	.zero		1


	//----- nvinfo : EIATTR_EXTERNS
	.align		4
        /*0024*/ 	.byte	0x04, 0x0f
        /*0026*/ 	.short	(.L_230 - .L_229)


	//   ....[0]....
	.align		4
.L_229:
        /*0028*/ 	.word	index@(__assertfail)


	//----- nvinfo : EIATTR_ANNOTATIONS
	.align		4
.L_230:
        /*002c*/ 	.byte	0x04, 0x55
        /*002e*/ 	.short	(.L_232 - .L_231)


	//   ....[0]....
.L_231:
        /* <DEDUP_REMOVED lines=62> */


	//----- nvinfo : EIATTR_MERCURY_ISA_VERSION
	.align		4
.L_232:
        /*03f8*/ 	.byte	0x03, 0x5f
        /*03fa*/ 	.short	0x0101


	//----- nvinfo : EIATTR_UNUSED_LOAD_BYTE_OFFSET
	.align		4
        /*03fc*/ 	.byte	0x04, 0x44
        /*03fe*/ 	.short	(.L_234 - .L_233)


	//   ....[0]....
.L_233:
        /*0400*/ 	.word	0x00000a40
        /*0404*/ 	.word	0x0000fff0


	//   ....[1]....
        /*0408*/ 	.word	0x0000fc90
        /*040c*/ 	.word	0x0000fff0


	//----- nvinfo : EIATTR_INT_WARP_WIDE_INSTR_OFFSETS
	.align		4
.L_234:
        /*0410*/ 	.byte	0x04, 0x31
        /*0412*/ 	.short	(.L_236 - .L_235)


	//   ....[0]....
.L_235:
        /*0414*/ 	.word	0x00000130


	//   ....[1]....
        /*0418*/ 	.word	0x00000170


	//   ....[2]....
        /*041c*/ 	.word	0x000001e0


	//   ....[3]....
        /*0420*/ 	.word	0x000133c0


	//   ....[4]....
        /*0424*/ 	.word	0x00013450


	//   ....[5]....
        /*0428*/ 	.word	0x00016bf0


	//   ....[6]....
        /*042c*/ 	.word	0x00016c80


	//----- nvinfo : EIATTR_COOP_GROUP_MASK_REGIDS
	.align		4
.L_236:
        /*0430*/ 	.byte	0x04, 0x29
        /*0432*/ 	.short	(.L_238 - .L_237)


	//   ....[0]....
.L_237:
        /*0434*/ 	.word	0xffffffff


	//   ....[1]....
        /*0438*/ 	.word	0xffffffff


	//   ....[2]....
        /*043c*/ 	.word	0xffffffff


	//   ....[3]....
        /*0440*/ 	.word	0xffffffff


	//   ....[4]....
        /*0444*/ 	.word	0xffffffff


	//   ....[5]....
        /*0448*/ 	.word	0xffffffff


	//   ....[6]....
        /*044c*/ 	.word	0xffffffff


	//   ....[7]....
        /*0450*/ 	.word	0xffffffff


	//   ....[8]....
        /*0454*/ 	.word	0xffffffff


	//   ....[9]....
        /*0458*/ 	.word	0xffffffff


	//   ....[10]....
        /*045c*/ 	.word	0xffffffff


	//   ....[11]....
        /*0460*/ 	.word	0xffffffff


	//   ....[12]....
        /*0464*/ 	.word	0xffffffff


	//   ....[13]....
        /*0468*/ 	.word	0xffffffff


	//   ....[14]....
        /*046c*/ 	.word	0xffffffff


	//   ....[15]....
        /*0470*/ 	.word	0xffffffff


	//   ....[16]....
        /*0474*/ 	.word	0xffffffff


	//   ....[17]....
        /*0478*/ 	.word	0xffffffff


	//   ....[18]....
        /*047c*/ 	.word	0xffffffff


	//   ....[19]....
        /*0480*/ 	.word	0xffffffff


	//   ....[20]....
        /*0484*/ 	.word	0xffffffff


	//   ....[21]....
        /*0488*/ 	.word	0xffffffff


	//   ....[22]....
        /*048c*/ 	.word	0xffffffff


	//   ....[23]....
        /*0490*/ 	.word	0xffffffff


	//   ....[24]....
        /*0494*/ 	.word	0xffffffff


	//   ....[25]....
        /*0498*/ 	.word	0xffffffff


	//   ....[26]....
        /*049c*/ 	.word	0xffffffff


	//   ....[27]....
        /*04a0*/ 	.word	0xffffffff


	//   ....[28]....
        /*04a4*/ 	.word	0xffffffff


	//   ....[29]....
        /*04a8*/ 	.word	0xffffffff


	//   ....[30]....
        /*04ac*/ 	.word	0xffffffff


	//   ....[31]....
        /*04b0*/ 	.word	0xffffffff


	//   ....[32]....
        /*04b4*/ 	.word	0xffffffff


	//   ....[33]....
        /*04b8*/ 	.word	0xffffffff


	//   ....[34]....
        /*04bc*/ 	.word	0xffffffff


	//   ....[35]....
        /*04c0*/ 	.word	0xffffffff


	//   ....[36]....
        /*04c4*/ 	.word	0xffffffff


	//   ....[37]....
        /*04c8*/ 	.word	0xffffffff


	//   ....[38]....
        /*04cc*/ 	.word	0xffffffff


	//   ....[39]....
        /*04d0*/ 	.word	0xffffffff


	//   ....[40]....
        /*04d4*/ 	.word	0xffffffff


	//   ....[41]....
        /*04d8*/ 	.word	0xffffffff


	//   ....[42]....
        /*04dc*/ 	.word	0xffffffff


	//   ....[43]....
        /*04e0*/ 	.word	0xffffffff


	//   ....[44]....
        /*04e4*/ 	.word	0xffffffff


	//   ....[45]....
        /*04e8*/ 	.word	0xffffffff


	//   ....[46]....
        /*04ec*/ 	.word	0xffffffff


	//   ....[47]....
        /*04f0*/ 	.word	0xffffffff


	//   ....[48]....
        /*04f4*/ 	.word	0xffffffff


	//   ....[49]....
        /*04f8*/ 	.word	0xffffffff


	//   ....[50]....
        /*04fc*/ 	.word	0xffffffff


	//   ....[51]....
        /*0500*/ 	.word	0xffffffff


	//   ....[52]....
        /*0504*/ 	.word	0xffffffff


	//   ....[53]....
        /*0508*/ 	.word	0xffffffff


	//   ....[54]....
        /*050c*/ 	.word	0xffffffff


	//   ....[55]....
        /*0510*/ 	.word	0xffffffff


	//   ....[56]....
        /*0514*/ 	.word	0xffffffff


	//   ....[57]....
        /*0518*/ 	.word	0xffffffff


	//   ....[58]....
        /*051c*/ 	.word	0xffffffff


	//   ....[59]....
        /*0520*/ 	.word	0xffffffff


	//   ....[60]....
        /*0524*/ 	.word	0xffffffff


	//   ....[61]....
        /*0528*/ 	.word	0xffffffff


	//   ....[62]....
        /*052c*/ 	.word	0xffffffff


	//   ....[63]....
        /*0530*/ 	.word	0xffffffff


	//   ....[64]....
        /*0534*/ 	.word	0xffffffff


	//   ....[65]....
        /*0538*/ 	.word	0xffffffff


	//   ....[66]....
        /*053c*/ 	.word	0xffffffff


	//   ....[67]....
        /*0540*/ 	.word	0xffffffff


	//   ....[68]....
        /*0544*/ 	.word	0xffffffff


	//   ....[69]....
        /*0548*/ 	.word	0xffffffff


	//   ....[70]....
        /*054c*/ 	.word	0xffffffff


	//   ....[71]....
        /*0550*/ 	.word	0xffffffff


	//   ....[72]....
        /*0554*/ 	.word	0xffffffff


	//   ....[73]....
        /*0558*/ 	.word	0xffffffff


	//   ....[74]....
        /*055c*/ 	.word	0xffffffff


	//   ....[75]....
        /*0560*/ 	.word	0xffffffff


	//   ....[76]....
        /*0564*/ 	.word	0xffffffff


	//   ....[77]....
        /*0568*/ 	.word	0xffffffff


	//   ....[78]....
        /*056c*/ 	.word	0xffffffff


	//   ....[79]....
        /*0570*/ 	.word	0xffffffff


	//   ....[80]....
        /*0574*/ 	.word	0xffffffff


	//   ....[81]....
        /*0578*/ 	.word	0xffffffff


	//   ....[82]....
        /*057c*/ 	.word	0xffffffff


	//   ....[83]....
        /*0580*/ 	.word	0xffffffff


	//   ....[84]....
        /*0584*/ 	.word	0xffffffff


	//   ....[85]....
        /*0588*/ 	.word	0xffffffff


	//   ....[86]....
        /*058c*/ 	.word	0xffffffff


	//   ....[87]....
        /*0590*/ 	.word	0xffffffff


	//   ....[88]....
        /*0594*/ 	.word	0xffffffff


	//   ....[89]....
        /*0598*/ 	.word	0xffffffff


	//   ....[90]....
        /*059c*/ 	.word	0xffffffff


	//   ....[91]....
        /*05a0*/ 	.word	0xffffffff


	//   ....[92]....
        /*05a4*/ 	.word	0xffffffff


	//   ....[93]....
        /*05a8*/ 	.word	0xffffffff


	//   ....[94]....
        /*05ac*/ 	.word	0xffffffff


	//   ....[95]....
        /*05b0*/ 	.word	0xffffffff


	//   ....[96]....
        /*05b4*/ 	.word	0xffffffff


	//   ....[97]....
        /*05b8*/ 	.word	0xffffffff


	//   ....[98]....
        /*05bc*/ 	.word	0xffffffff


	//   ....[99]....
        /*05c0*/ 	.word	0xffffffff


	//   ....[100]....
        /*05c4*/ 	.word	0xffffffff


	//   ....[101]....
        /*05c8*/ 	.word	0xffffffff


	//   ....[102]....
        /*05cc*/ 	.word	0xffffffff


	//   ....[103]....
        /*05d0*/ 	.word	0xffffffff


	//   ....[104]....
        /*05d4*/ 	.word	0xffffffff


	//   ....[105]....
        /*05d8*/ 	.word	0x0500000f


	//   ....[106]....
        /*05dc*/ 	.word	0x0500000f


	//   ....[107]....
        /*05e0*/ 	.word	0x0500000f


	//   ....[108]....
        /*05e4*/ 	.word	0x0500000f


	//   ....[109]....
        /*05e8*/ 	.word	0x0500000f


	//   ....[110]....
        /*05ec*/ 	.word	0x0500000f


	//   ....[111]....
        /*05f0*/ 	.word	0x0500000f


	//   ....[112]....
        /*05f4*/ 	.word	0x0500000f


	//   ....[113]....
        /*05f8*/ 	.word	0x0500000f


	//   ....[114]....
        /*05fc*/ 	.word	0x0500000f


	//   ....[115]....
        /*0600*/ 	.word	0x0500000f


	//   ....[116]....
        /*0604*/ 	.word	0x0500000f


	//   ....[117]....
        /*0608*/ 	.word	0x0500000f


	//   ....[118]....
        /*060c*/ 	.word	0x0500000f


	//   ....[119]....
        /*0610*/ 	.word	0x0500000f


	//   ....[120]....
        /*0614*/ 	.word	0x0500000f


	//   ....[121]....
        /*0618*/ 	.word	0x0500000f


	//   ....[122]....
        /*061c*/ 	.word	0x0500000f


	//   ....[123]....
        /*0620*/ 	.word	0x0500000f


	//   ....[124]....
        /*0624*/ 	.word	0x0500000f


	//   ....[125]....
        /*0628*/ 	.word	0x0500000f


	//   ....[126]....
        /*062c*/ 	.word	0x0500000f


	//   ....[127]....
        /*0630*/ 	.word	0x0500000f


	//   ....[128]....
        /*0634*/ 	.word	0x0500000f


	//   ....[129]....
        /*0638*/ 	.word	0x0500000f


	//   ....[130]....
        /*063c*/ 	.word	0x0500000f


	//   ....[131]....
        /*0640*/ 	.word	0x0500000f


	//   ....[132]....
        /*0644*/ 	.word	0x0500000f


	//   ....[133]....
        /*0648*/ 	.word	0x0500000f


	//   ....[134]....
        /*064c*/ 	.word	0x0500000f


	//   ....[135]....
        /*0650*/ 	.word	0x0500000f


	//   ....[136]....
        /*0654*/ 	.word	0x0500000f


	//   ....[137]....
        /*0658*/ 	.word	0x0500000f


	//   ....[138]....
        /*065c*/ 	.word	0x0500000f


	//   ....[139]....
        /*0660*/ 	.word	0x0500000f


	//----- nvinfo : EIATTR_COOP_GROUP_INSTR_OFFSETS
	.align		4
.L_238:
        /*0664*/ 	.byte	0x04, 0x28
        /*0666*/ 	.short	(.L_240 - .L_239)


	//   ....[0]....
.L_239:
        /*0668*/ 	.word	0x00000070


	//   ....[1]....
        /*066c*/ 	.word	0x00000140


	//   ....[2]....
        /*0670*/ 	.word	0x00000190


	//   ....[3]....
        /*0674*/ 	.word	0x000003c0


	//   ....[4]....
        /*0678*/ 	.word	0x00000520


	//   ....[5]....
        /*067c*/ 	.word	0x00000640


	//   ....[6]....
        /*0680*/ 	.word	0x000007a0


	//   ....[7]....
        /*0684*/ 	.word	0x00001960


	//   ....[8]....
        /*0688*/ 	.word	0x000023b0


	//   ....[9]....
        /*068c*/ 	.word	0x000030d0


	//   ....[10]....
        /*0690*/ 	.word	0x00004110


	//   ....[11]....
        /*0694*/ 	.word	0x00004140


	//   ....[12]....
        /*0698*/ 	.word	0x00004840


	//   ....[13]....
        /*069c*/ 	.word	0x000048b0


	//   ....[14]....
        /*06a0*/ 	.word	0x000066f0


	//   ....[15]....
        /*06a4*/ 	.word	0x00006910


	//   ....[16]....
        /*06a8*/ 	.word	0x000073e0


	//   ....[17]....
        /*06ac*/ 	.word	0x00007400


	//   ....[18]....
        /*06b0*/ 	.word	0x00007f30


	//   ....[19]....
        /*06b4*/ 	.word	0x00007fd0


	//   ....[20]....
        /*06b8*/ 	.word	0x0000a3c0


	//   ....[21]....
        /*06bc*/ 	.word	0x0000a3f0


	//   ....[22]....
        /*06c0*/ 	.word	0x0000a6d0


	//   ....[23]....
        /*06c4*/ 	.word	0x0000a750


	//   ....[24]....
        /*06c8*/ 	.word	0x0000ca20


	//   ....[25]....
        /*06cc*/ 	.word	0x0000cc90


	//   ....[26]....
        /*06d0*/ 	.word	0x0000d760


	//   ....[27]....
        /*06d4*/ 	.word	0x0000d780


	//   ....[28]....
        /*06d8*/ 	.word	0x0000e280


	//   ....[29]....
        /*06dc*/ 	.word	0x0000e320


	//   ....[30]....
        /*06e0*/ 	.word	0x0000f360


	//   ....[31]....
        /*06e4*/ 	.word	0x0000f3a0


	//   ....[32]....
        /*06e8*/ 	.word	0x0000f480


	//   ....[33]....
        /*06ec*/ 	.word	0x0000f4a0


	//   ....[34]....
        /*06f0*/ 	.word	0x000107b0


	//   ....[35]....
        /*06f4*/ 	.word	0x000107f0


	//   ....[36]....
        /*06f8*/ 	.word	0x00010830


	//   ....[37]....
        /*06fc*/ 	.word	0x00010870


	//   ....[38]....
        /*0700*/ 	.word	0x00010df0


	//   ....[39]....
        /*0704*/ 	.word	0x00010e30


	//   ....[40]....
        /*0708*/ 	.word	0x00010ef0


	//   ....[41]....
        /*070c*/ 	.word	0x00010f10


	//   ....[42]....
        /*0710*/ 	.word	0x00010fd0


	//   ....[43]....
        /*0714*/ 	.word	0x00010ff0


	//   ....[44]....
        /*0718*/ 	.word	0x000110c0


	//   ....[45]....
        /*071c*/ 	.word	0x000110e0


	//   ....[46]....
        /*0720*/ 	.word	0x000119b0


	//   ....[47]....
        /*0724*/ 	.word	0x000119d0


	//   ....[48]....
        /*0728*/ 	.word	0x00011a90


	//   ....[49]....
        /*072c*/ 	.word	0x00011ab0


	//   ....[50]....
        /*0730*/ 	.word	0x00011b70


	//   ....[51]....
        /*0734*/ 	.word	0x00011b90


	//   ....[52]....
        /*0738*/ 	.word	0x00011c60


	//   ....[53]....
        /*073c*/ 	.word	0x00011c80


	//   ....[54]....
        /*0740*/ 	.word	0x00011de0


	//   ....[55]....
        /*0744*/ 	.word	0x00011fc0


	//   ....[56]....
        /*0748*/ 	.word	0x00011ff0


	//   ....[57]....
        /*074c*/ 	.word	0x00012020


	//   ....[58]....
        /*0750*/ 	.word	0x00012050


	//   ....[59]....
        /*0754*/ 	.word	0x00012080


	//   ....[60]....
        /*0758*/ 	.word	0x000120b0


	//   ....[61]....
        /*075c*/ 	.word	0x00012220


	//   ....[62]....
        /*0760*/ 	.word	0x00012250


	//   ....[63]....
        /*0764*/ 	.word	0x00012280


	//   ....[64]....
        /*0768*/ 	.word	0x000122b0


	//   ....[65]....
        /*076c*/ 	.word	0x000122e0


	//   ....[66]....
        /*0770*/ 	.word	0x00012310


	//   ....[67]....
        /*0774*/ 	.word	0x000123b0


	//   ....[68]....
        /*0778*/ 	.word	0x00012410


	//   ....[69]....
        /*077c*/ 	.word	0x000124a0


	//   ....[70]....
        /*0780*/ 	.word	0x00013980


	//   ....[71]....
        /*0784*/ 	.word	0x00014550


	//   ....[72]....
        /*0788*/ 	.word	0x00014570


	//   ....[73]....
        /*078c*/ 	.word	0x000145b0


	//   ....[74]....
        /*0790*/ 	.word	0x000145c0


	//   ....[75]....
        /*0794*/ 	.word	0x000146d0


	//   ....[76]....
        /*0798*/ 	.word	0x000146e0


	//   ....[77]....
        /*079c*/ 	.word	0x00014770


	//   ....[78]....
        /*07a0*/ 	.word	0x00014780


	//   ....[79]....
        /*07a4*/ 	.word	0x00014810


	//   ....[80]....
        /*07a8*/ 	.word	0x00014820


	//   ....[81]....
        /*07ac*/ 	.word	0x000148b0


	//   ....[82]....
        /*07b0*/ 	.word	0x000148c0


	//   ....[83]....
        /*07b4*/ 	.word	0x00014950


	//   ....[84]....
        /*07b8*/ 	.word	0x00014960


	//   ....[85]....
        /*07bc*/ 	.word	0x000149b0


	//   ....[86]....
        /*07c0*/ 	.word	0x000149e0


	//   ....[87]....
        /*07c4*/ 	.word	0x000172f0


	//   ....[88]....
        /*07c8*/ 	.word	0x00017350


	//   ....[89]....
        /*07cc*/ 	.word	0x00017380


	//   ....[90]....
        /*07d0*/ 	.word	0x00017390


	//   ....[91]....
        /*07d4*/ 	.word	0x000173c0


	//   ....[92]....
        /*07d8*/ 	.word	0x000173f0


	//   ....[93]....
        /*07dc*/ 	.word	0x00017420


	//   ....[94]....
        /*07e0*/ 	.word	0x00017450


	//   ....[95]....
        /*07e4*/ 	.word	0x000175d0


	//   ....[96]....
        /*07e8*/ 	.word	0x00017600


	//   ....[97]....
        /*07ec*/ 	.word	0x00017630


	//   ....[98]....
        /*07f0*/ 	.word	0x00017660


	//   ....[99]....
        /*07f4*/ 	.word	0x00017690


	//   ....[100]....
        /*07f8*/ 	.word	0x000176c0


	//   ....[101]....
        /*07fc*/ 	.word	0x00017780


	//   ....[102]....
        /*0800*/ 	.word	0x000177a0


	//   ....[103]....
        /*0804*/ 	.word	0x00017810


	//   ....[104]....
        /*0808*/ 	.word	0x00017ed0


	//   ....[105]....
        /*080c*/ 	.word	0x00018560


	//   ....[106]....
        /*0810*/ 	.word	0x00018730


	//   ....[107]....
        /*0814*/ 	.word	0x00018780


	//   ....[108]....
        /*0818*/ 	.word	0x000187e0


	//   ....[109]....
        /*081c*/ 	.word	0x00018880


	//   ....[110]....
        /*0820*/ 	.word	0x00018940


	//   ....[111]....
        /*0824*/ 	.word	0x00018a50


	//   ....[112]....
        /*0828*/ 	.word	0x00018ab0


	//   ....[113]....
        /*082c*/ 	.word	0x00018bb0


	//   ....[114]....
        /*0830*/ 	.word	0x00018c10


	//   ....[115]....
        /*0834*/ 	.word	0x00018d10


	//   ....[116]....
        /*0838*/ 	.word	0x00018d70


	//   ....[117]....
        /*083c*/ 	.word	0x00018e70


	//   ....[118]....
        /*0840*/ 	.word	0x00018ed0


	//   ....[119]....
        /*0844*/ 	.word	0x00018fb0


	//   ....[120]....
        /*0848*/ 	.word	0x00019030


	//   ....[121]....
        /*084c*/ 	.word	0x00019110


	//   ....[122]....
        /*0850*/ 	.word	0x00019440


	//   ....[123]....
        /*0854*/ 	.word	0x000194e0


	//   ....[124]....
        /*0858*/ 	.word	0x00019600


	//   ....[125]....
        /*085c*/ 	.word	0x00019670


	//   ....[126]....
        /*0860*/ 	.word	0x000196e0


	//   ....[127]....
        /*0864*/ 	.word	0x00019750


	//   ....[128]....
        /*0868*/ 	.word	0x000197c0


	//   ....[129]....
        /*086c*/ 	.word	0x00019840


	//   ....[130]....
        /*0870*/ 	.word	0x000198d0


	//   ....[131]....
        /*0874*/ 	.word	0x00019970


	//   ....[132]....
        /*0878*/ 	.word	0x000199e0


	//   ....[133]....
        /*087c*/ 	.word	0x00019a50


	//   ....[134]....
        /*0880*/ 	.word	0x00019ac0


	//   ....[135]....
        /*0884*/ 	.word	0x00019b40


	//   ....[136]....
        /*0888*/ 	.word	0x00019bb0


	//   ....[137]....
        /*088c*/ 	.word	0x00019c50


	//   ....[138]....
        /*0890*/ 	.word	0x00019ce0


	//   ....[139]....
        /*0894*/ 	.word	0x00019e10


	//----- nvinfo : EIATTR_REG_RECONFIG
	.align		4
.L_240:
        /*0898*/ 	.byte	0x01, 0x54
	.zero		2


	//----- nvinfo : EIATTR_SYSCALL_OFFSETS
	.align		4
        /*089c*/ 	.byte	0x04, 0x46
        /*089e*/ 	.short	(.L_242 - .L_241)


	//   ....[0]....
.L_241:
        /*08a0*/ 	.word	0x00001b40


	//   ....[1]....
        /*08a4*/ 	.word	0x000135c0


	//   ....[2]....
        /*08a8*/ 	.word	0x00013710


	//   ....[3]....
        /*08ac*/ 	.word	0x00013800


	//   ....[4]....
        /*08b0*/ 	.word	0x000140c0


	//----- nvinfo : EIATTR_MBARRIER_INSTR_OFFSETS
	.align		4
.L_242:
        /*08b4*/ 	.byte	0x04, 0x39
        /*08b6*/ 	.short	(.L_244 - .L_243)


	//   ....[0]....
.L_243:
        /*08b8*/ 	.word	0x00000270
        /*08bc*/ 	.word	0x000000ff
        /*08c0*/ 	.word	0x00028800
        /*08c4*/ 	.short	0x0100
        /*08c6*/ 	.byte	0x08
	.zero		1


	//   ....[1]....
        /*08c8*/ 	.word	0x00000280
        /*08cc*/ 	.word	0x000000ff
        /*08d0*/ 	.word	0x00028820
        /*08d4*/ 	.short	0x0100
        /*08d6*/ 	.byte	0x08
	.zero		1


	//   ....[2]....
        /*08d8*/ 	.word	0x00000370
        /*08dc*/ 	.word	0x000000ff
        /*08e0*/ 	.word	0x00028830
        /*08e4*/ 	.short	0x0100
        /*08e6*/ 	.byte	0x08
	.zero		1


	//   ....[3]....
        /*08e8*/ 	.word	0x00000380
        /*08ec*/ 	.word	0x000000ff
        /*08f0*/ 	.word	0x00028840
        /*08f4*/ 	.short	0x0100
        /*08f6*/ 	.byte	0x08
	.zero		1


	//   ....[4]....
        /*08f8*/ 	.word	0x00000390
        /*08fc*/ 	.word	0x000000ff
        /*0900*/ 	.word	0x00028838
        /*0904*/ 	.short	0x0100
        /*0906*/ 	.byte	0x08
	.zero		1


	//   ....[5]....
        /*0908*/ 	.word	0x000003a0
        /*090c*/ 	.word	0x000000ff
        /*0910*/ 	.word	0x00028848
        /*0914*/ 	.short	0x0100
        /*0916*/ 	.byte	0x08
	.zero		1


	//   ....[6]....
        /*0918*/ 	.word	0x000004d0
        /*091c*/ 	.word	0x000000ff
        /*0920*/ 	.word	0x00028850
        /*0924*/ 	.short	0x0100
        /*0926*/ 	.byte	0x08
	.zero		1


	//   ....[7]....
        /*0928*/ 	.word	0x000004e0
        /*092c*/ 	.word	0x000000ff
        /*0930*/ 	.word	0x00028860
        /*0934*/ 	.short	0x0100
        /*0936*/ 	.byte	0x08
	.zero		1


	//   ....[8]....
        /*0938*/ 	.word	0x000004f0
        /*093c*/ 	.word	0x000000ff
        /*0940*/ 	.word	0x00028858
        /*0944*/ 	.short	0x0100
        /*0946*/ 	.byte	0x08
	.zero		1


	//   ....[9]....
        /*0948*/ 	.word	0x00000500
        /*094c*/ 	.word	0x000000ff
        /*0950*/ 	.word	0x00028868
        /*0954*/ 	.short	0x0100
        /*0956*/ 	.byte	0x08
	.zero		1


	//   ....[10]....
        /*0958*/ 	.word	0x000005f0
        /*095c*/ 	.word	0x000000ff
        /*0960*/ 	.word	0x00028870
        /*0964*/ 	.short	0x0100
        /*0966*/ 	.byte	0x06
	.zero		1


	//   ....[11]....
        /*0968*/ 	.word	0x00000600
        /*096c*/ 	.word	0x000000ff
        /*0970*/ 	.word	0x00028880
        /*0974*/ 	.short	0x0100
        /*0976*/ 	.byte	0x06
	.zero		1


	//   ....[12]....
        /*0978*/ 	.word	0x00000610
        /*097c*/ 	.word	0x000000ff
        /*0980*/ 	.word	0x00028878
        /*0984*/ 	.short	0x0100
        /*0986*/ 	.byte	0x06
	.zero		1


	//   ....[13]....
        /*0988*/ 	.word	0x00000620
        /*098c*/ 	.word	0x000000ff
        /*0990*/ 	.word	0x00028888
        /*0994*/ 	.short	0x0100
        /*0996*/ 	.byte	0x06
	.zero		1


	//   ....[14]....
        /*0998*/ 	.word	0x00000750
        /*099c*/ 	.word	0x000000ff
        /*09a0*/ 	.word	0x00028890
        /*09a4*/ 	.short	0x0100
        /*09a6*/ 	.byte	0x08
	.zero		1


	//   ....[15]....
        /*09a8*/ 	.word	0x00000760
        /*09ac*/ 	.word	0x000000ff
        /*09b0*/ 	.word	0x000288a0
        /*09b4*/ 	.short	0x0100
        /*09b6*/ 	.byte	0x08
	.zero		1


	//   ....[16]....
        /*09b8*/ 	.word	0x00000770
        /*09bc*/ 	.word	0x000000ff
        /*09c0*/ 	.word	0x00028898
        /*09c4*/ 	.short	0x0100
        /*09c6*/ 	.byte	0x08
	.zero		1


	//   ....[17]....
        /*09c8*/ 	.word	0x00000780
        /*09cc*/ 	.word	0x000000ff
        /*09d0*/ 	.word	0x000288a8
        /*09d4*/ 	.short	0x0100
        /*09d6*/ 	.byte	0x08
	.zero		1


	//   ....[18]....
        /*09d8*/ 	.word	0x000008b0
        /*09dc*/ 	.word	0x000000ff
        /*09e0*/ 	.word	0x000288b0
        /*09e4*/ 	.short	0x0100
        /*09e6*/ 	.byte	0x08
	.zero		1


	//   ....[19]....
        /*09e8*/ 	.word	0x000008c0
        /*09ec*/ 	.word	0x000000ff
        /*09f0*/ 	.word	0x000288c0
        /*09f4*/ 	.short	0x0100
        /*09f6*/ 	.byte	0x08
	.zero		1


	//   ....[20]....
        /*09f8*/ 	.word	0x000008d0
        /*09fc*/ 	.word	0x000000ff
        /*0a00*/ 	.word	0x000288b8
        /*0a04*/ 	.short	0x0100
        /*0a06*/ 	.byte	0x08
	.zero		1


	//   ....[21]....
        /*0a08*/ 	.word	0x000008e0
        /*0a0c*/ 	.word	0x000000ff
        /*0a10*/ 	.word	0x000288c8
        /*0a14*/ 	.short	0x0100
        /*0a16*/ 	.byte	0x08
	.zero		1


	//   ....[22]....
        /*0a18*/ 	.word	0x00001bc0
        /*0a1c*/ 	.word	0x000000ff
        /*0a20*/ 	.word	0x00028800
        /*0a24*/ 	.short	0x010a
        /*0a26*/ 	.byte	0x29
	.zero		1


	//   ....[23]....
        /*0a28*/ 	.word	0x00001c40
        /*0a2c*/ 	.word	0x00000007
        /*0a30*/ 	.word	0x00028830
        /*0a34*/ 	.short	0x010a
        /*0a36*/ 	.byte	0x3f
	.zero		1


	//   ....[24]....
        /*0a38*/ 	.word	0x00001ca0
        /*0a3c*/ 	.word	0x00000007
        /*0a40*/ 	.word	0x00028830
        /*0a44*/ 	.short	0x010a
        /*0a46*/ 	.byte	0x3f
	.zero		1


	//   ....[25]....
        /*0a48*/ 	.word	0x00002360
        /*0a4c*/ 	.word	0x00000003
        /*0a50*/ 	.word	0x00000000
        /*0a54*/ 	.short	0x0101
        /*0a56*/ 	.byte	0x3f
	.zero		1


	//   ....[26]....
        /*0a58*/ 	.word	0x00005760
        /*0a5c*/ 	.word	0x000000ff
        /*0a60*/ 	.word	0x00028830
        /*0a64*/ 	.short	0x010a
        /*0a66*/ 	.byte	0x06
	.zero		1


	//   ....[27]....
        /*0a68*/ 	.word	0x000057a0
        /*0a6c*/ 	.word	0x000000ff
        /*0a70*/ 	.word	0x00028830
        /*0a74*/ 	.short	0x010a
        /*0a76*/ 	.byte	0x06
	.zero		1


	//   ....[28]....
        /*0a78*/ 	.word	0x00005ac0
        /*0a7c*/ 	.word	0x000000ff
        /*0a80*/ 	.word	0x00028850
        /*0a84*/ 	.short	0x010a
        /*0a86*/ 	.byte	0x06
	.zero		1


	//   ....[29]....
        /*0a88*/ 	.word	0x00005b00
        /*0a8c*/ 	.word	0x000000ff
        /*0a90*/ 	.word	0x00028850
        /*0a94*/ 	.short	0x010a
        /*0a96*/ 	.byte	0x06
	.zero		1


	//   ....[30]....
        /*0a98*/ 	.word	0x00006730
        /*0a9c*/ 	.word	0x00000033
        /*0aa0*/ 	.word	0x00000000
        /*0aa4*/ 	.short	0x0101
        /*0aa6*/ 	.byte	0x3f
	.zero		1


	//   ....[31]....
        /*0aa8*/ 	.word	0x00008480
        /*0aac*/ 	.word	0x0000001c
        /*0ab0*/ 	.word	0x00000000
        /*0ab4*/ 	.short	0x0101
        /*0ab6*/ 	.byte	0x3f
	.zero		1


	//   ....[32]....
        /*0ab8*/ 	.word	0x000092e0
        /*0abc*/ 	.word	0x000000ff
        /*0ac0*/ 	.word	0x00028830
        /*0ac4*/ 	.short	0x010a
        /*0ac6*/ 	.byte	0x06
	.zero		1


	//   ....[33]....
        /*0ac8*/ 	.word	0x00009320
        /*0acc*/ 	.word	0x000000ff
        /*0ad0*/ 	.word	0x00028830
        /*0ad4*/ 	.short	0x010a
        /*0ad6*/ 	.byte	0x06
	.zero		1


	//   ....[34]....
        /*0ad8*/ 	.word	0x00009640
        /*0adc*/ 	.word	0x000000ff
        /*0ae0*/ 	.word	0x00028850
        /*0ae4*/ 	.short	0x010a
        /*0ae6*/ 	.byte	0x06
	.zero		1


	//   ....[35]....
        /*0ae8*/ 	.word	0x00009680
        /*0aec*/ 	.word	0x000000ff
        /*0af0*/ 	.word	0x00028850
        /*0af4*/ 	.short	0x010a
        /*0af6*/ 	.byte	0x06
	.zero		1


	//   ....[36]....
        /*0af8*/ 	.word	0x0000af50
        /*0afc*/ 	.word	0x0000001b
        /*0b00*/ 	.word	0x00000000
        /*0b04*/ 	.short	0x0101
        /*0b06*/ 	.byte	0x3f
	.zero		1


	//   ....[37]....
        /*0b08*/ 	.word	0x0000b000
        /*0b0c*/ 	.word	0x00000023
        /*0b10*/ 	.word	0x00000000
        /*0b14*/ 	.short	0x0101
        /*0b16*/ 	.byte	0x3f
	.zero		1


	//   ....[38]....
        /*0b18*/ 	.word	0x0000bb00
        /*0b1c*/ 	.word	0x000000ff
        /*0b20*/ 	.word	0x00028830
        /*0b24*/ 	.short	0x010a
        /*0b26*/ 	.byte	0x06
	.zero		1


	//   ....[39]....
        /*0b28*/ 	.word	0x0000bb40
        /*0b2c*/ 	.word	0x000000ff
        /*0b30*/ 	.word	0x00028830
        /*0b34*/ 	.short	0x010a
        /*0b36*/ 	.byte	0x06
	.zero		1


	//   ....[40]....
        /*0b38*/ 	.word	0x0000be60
        /*0b3c*/ 	.word	0x000000ff
        /*0b40*/ 	.word	0x00028850
        /*0b44*/ 	.short	0x010a
        /*0b46*/ 	.byte	0x06
	.zero		1


	//   ....[41]....
        /*0b48*/ 	.word	0x0000bea0
        /*0b4c*/ 	.word	0x000000ff
        /*0b50*/ 	.word	0x00028850
        /*0b54*/ 	.short	0x010a
        /*0b56*/ 	.byte	0x06
	.zero		1


	//   ....[42]....
        /*0b58*/ 	.word	0x0000ca90
        /*0b5c*/ 	.word	0x00000036
        /*0b60*/ 	.word	0x00000000
        /*0b64*/ 	.short	0x0101
        /*0b66*/ 	.byte	0x3f
	.zero		1


	//   ....[43]....
        /*0b68*/ 	.word	0x0000e2e0
        /*0b6c*/ 	.word	0x00000022
        /*0b70*/ 	.word	0x00000000
        /*0b74*/ 	.short	0x0101
        /*0b76*/ 	.byte	0x3f
	.zero		1


	//   ....[44]....
        /*0b78*/ 	.word	0x0000f2d0
        /*0b7c*/ 	.word	0x000000ff
        /*0b80*/ 	.word	0x00028850
        /*0b84*/ 	.short	0x010a
        /*0b86*/ 	.byte	0x05
	.zero		1


	//   ....[45]....
        /*0b88*/ 	.word	0x0000f310
        /*0b8c*/ 	.word	0x000000ff
        /*0b90*/ 	.word	0x00028850
        /*0b94*/ 	.short	0x010a
        /*0b96*/ 	.byte	0x05
	.zero		1


	//   ....[46]....
        /*0b98*/ 	.word	0x0000f830
        /*0b9c*/ 	.word	0x00000007
        /*0ba0*/ 	.word	0x00000000
        /*0ba4*/ 	.short	0x0101
        /*0ba6*/ 	.byte	0x3f
	.zero		1


	//   ....[47]....
        /*0ba8*/ 	.word	0x00010e20
        /*0bac*/ 	.word	0x00000003
        /*0bb0*/ 	.word	0x00000000
        /*0bb4*/ 	.short	0x0101
        /*0bb6*/ 	.byte	0x3f
	.zero		1


	//   ....[48]....
        /*0bb8*/ 	.word	0x00013c10
        /*0bbc*/ 	.word	0x00000000
        /*0bc0*/ 	.word	0x00028840
        /*0bc4*/ 	.short	0x010a
        /*0bc6*/ 	.byte	0x3f
	.zero		1


	//   ....[49]....
        /*0bc8*/ 	.word	0x00014ad0
        /*0bcc*/ 	.word	0x00000009
        /*0bd0*/ 	.word	0x00028800
        /*0bd4*/ 	.short	0x0107
        /*0bd6*/ 	.byte	0x3f
	.zero		1


	//   ....[50]....
        /*0bd8*/ 	.word	0x00014be0
        /*0bdc*/ 	.word	0x00000002
        /*0be0*/ 	.word	0x00028800
        /*0be4*/ 	.short	0x0101
        /*0be6*/ 	.byte	0x3f
	.zero		1


	//   ....[51]....
        /*0be8*/ 	.word	0x00014c00
        /*0bec*/ 	.word	0x00000002
        /*0bf0*/ 	.word	0x00028820
        /*0bf4*/ 	.short	0x010a
        /*0bf6*/ 	.byte	0x3f
	.zero		1


	//   ....[52]....
        /*0bf8*/ 	.word	0x00014f80
        /*0bfc*/ 	.word	0x00000003
        /*0c00*/ 	.word	0x00028840
        /*0c04*/ 	.short	0x010a
        /*0c06*/ 	.byte	0x3f
	.zero		1


	//   ....[53]....
        /*0c08*/ 	.word	0x00015340
        /*0c0c*/ 	.word	0x00000003
        /*0c10*/ 	.word	0x00000060
        /*0c14*/ 	.short	0x010a
        /*0c16*/ 	.byte	0x3f
	.zero		1


	//   ....[54]....
        /*0c18*/ 	.word	0x00015a30
        /*0c1c*/ 	.word	0x00000003
        /*0c20*/ 	.word	0x00028840
        /*0c24*/ 	.short	0x010a
        /*0c26*/ 	.byte	0x3f
	.zero		1


	//   ....[55]....
        /*0c28*/ 	.word	0x00015df0
        /*0c2c*/ 	.word	0x00000002
        /*0c30*/ 	.word	0x00000060
        /*0c34*/ 	.short	0x010a
        /*0c36*/ 	.byte	0x3f
	.zero		1


	//   ....[56]....
        /*0c38*/ 	.word	0x00016400
        /*0c3c*/ 	.word	0x00000002
        /*0c40*/ 	.word	0x00028840
        /*0c44*/ 	.short	0x010a
        /*0c46*/ 	.byte	0x3f
	.zero		1


	//   ....[57]....
        /*0c48*/ 	.word	0x000167c0
        /*0c4c*/ 	.word	0x00000002
        /*0c50*/ 	.word	0x00000060
        /*0c54*/ 	.short	0x010a
        /*0c56*/ 	.byte	0x3f
	.zero		1


	//   ....[58]....
        /*0c58*/ 	.word	0x00016d60
        /*0c5c*/ 	.word	0x00000000
        /*0c60*/ 	.word	0x00028860
        /*0c64*/ 	.short	0x010a
        /*0c66*/ 	.byte	0x3f
	.zero		1


	//   ....[59]....
        /*0c68*/ 	.word	0x00017e50
        /*0c6c*/ 	.word	0x00000000
        /*0c70*/ 	.word	0x00028820
        /*0c74*/ 	.short	0x010a
        /*0c76*/ 	.byte	0x3f
	.zero		1


	//   ....[60]....
        /*0c78*/ 	.word	0x00018010
        /*0c7c*/ 	.word	0x00000006
        /*0c80*/ 	.word	0x00000000
        /*0c84*/ 	.short	0x010a
        /*0c86*/ 	.byte	0x3f
	.zero		1


	//   ....[61]....
        /*0c88*/ 	.word	0x00018080
        /*0c8c*/ 	.word	0x00000007
        /*0c90*/ 	.word	0x00000000
        /*0c94*/ 	.short	0x010a
        /*0c96*/ 	.byte	0x3f
	.zero		1


	//   ....[62]....
        /*0c98*/ 	.word	0x000180f0
        /*0c9c*/ 	.word	0x00000004
        /*0ca0*/ 	.word	0x00000000
        /*0ca4*/ 	.short	0x010a
        /*0ca6*/ 	.byte	0x3f
	.zero		1


	//   ....[63]....
        /*0ca8*/ 	.word	0x00018120
        /*0cac*/ 	.word	0x00000003
        /*0cb0*/ 	.word	0x00000000
        /*0cb4*/ 	.short	0x010a
        /*0cb6*/ 	.byte	0x3f
	.zero		1


	//   ....[64]....
        /*0cb8*/ 	.word	0x00018190
        /*0cbc*/ 	.word	0x00000003
        /*0cc0*/ 	.word	0x00028800
        /*0cc4*/ 	.short	0x010a
        /*0cc6*/ 	.byte	0x3f
	.zero		1


	//   ....[65]....
        /*0cc8*/ 	.word	0x000181e0
        /*0ccc*/ 	.word	0x00000007
        /*0cd0*/ 	.word	0x00028830
        /*0cd4*/ 	.short	0x010a
        /*0cd6*/ 	.byte	0x3f
	.zero		1


	//   ....[66]....
        /*0cd8*/ 	.word	0x00018240
        /*0cdc*/ 	.word	0x00000007
        /*0ce0*/ 	.word	0x00028830
        /*0ce4*/ 	.short	0x010a
        /*0ce6*/ 	.byte	0x3f
	.zero		1


	//   ....[67]....
        /*0ce8*/ 	.word	0x000182a0
        /*0cec*/ 	.word	0x00000007
        /*0cf0*/ 	.word	0x00028850
        /*0cf4*/ 	.short	0x010a
        /*0cf6*/ 	.byte	0x3f
	.zero		1


	//   ....[68]....
        /*0cf8*/ 	.word	0x00018300
        /*0cfc*/ 	.word	0x00000005
        /*0d00*/ 	.word	0x00028830
        /*0d04*/ 	.short	0x010a
        /*0d06*/ 	.byte	0x3f
	.zero		1


	//   ....[69]....
        /*0d08*/ 	.word	0x00018360
        /*0d0c*/ 	.word	0x00000005
        /*0d10*/ 	.word	0x00028850
        /*0d14*/ 	.short	0x010a
        /*0d16*/ 	.byte	0x3f
	.zero		1


	//   ....[70]....
        /*0d18*/ 	.word	0x000183c0
        /*0d1c*/ 	.word	0x00000005
        /*0d20*/ 	.word	0x00028830
        /*0d24*/ 	.short	0x010a
        /*0d26*/ 	.byte	0x3f
	.zero		1


	//   ....[71]....
        /*0d28*/ 	.word	0x00018420
        /*0d2c*/ 	.word	0x00000005
        /*0d30*/ 	.word	0x00028850
        /*0d34*/ 	.short	0x010a
        /*0d36*/ 	.byte	0x3f
	.zero		1


	//   ....[72]....
        /*0d38*/ 	.word	0x00018480
        /*0d3c*/ 	.word	0x00000008
        /*0d40*/ 	.word	0x00028850
        /*0d44*/ 	.short	0x010a
        /*0d46*/ 	.byte	0x3f
	.zero		1


	//   ....[73]....
        /*0d48*/ 	.word	0x00018620
        /*0d4c*/ 	.word	0x00000000
        /*0d50*/ 	.word	0x00028840
        /*0d54*/ 	.short	0x010a
        /*0d56*/ 	.byte	0x3f
	.zero		1


	//   ....[74]....
        /*0d58*/ 	.word	0x00019160
        /*0d5c*/ 	.word	0x00000002
        /*0d60*/ 	.word	0x00028820
        /*0d64*/ 	.short	0x010a
        /*0d66*/ 	.byte	0x3f
	.zero		1


	//   ....[75]....
        /*0d68*/ 	.word	0x000191b0
        /*0d6c*/ 	.word	0x00000003
        /*0d70*/ 	.word	0x00028840
        /*0d74*/ 	.short	0x010a
        /*0d76*/ 	.byte	0x3f
	.zero		1


	//   ....[76]....
        /*0d78*/ 	.word	0x00019200
        /*0d7c*/ 	.word	0x00000003
        /*0d80*/ 	.word	0x00000060
        /*0d84*/ 	.short	0x010a
        /*0d86*/ 	.byte	0x3f
	.zero		1


	//   ....[77]....
        /*0d88*/ 	.word	0x00019250
        /*0d8c*/ 	.word	0x00000003
        /*0d90*/ 	.word	0x00028840
        /*0d94*/ 	.short	0x010a
        /*0d96*/ 	.byte	0x3f
	.zero		1


	//   ....[78]....
        /*0d98*/ 	.word	0x000192a0
        /*0d9c*/ 	.word	0x00000002
        /*0da0*/ 	.word	0x00000060
        /*0da4*/ 	.short	0x010a
        /*0da6*/ 	.byte	0x3f
	.zero		1


	//   ....[79]....
        /*0da8*/ 	.word	0x000192f0
        /*0dac*/ 	.word	0x00000002
        /*0db0*/ 	.word	0x00028840
        /*0db4*/ 	.short	0x010a
        /*0db6*/ 	.byte	0x3f
	.zero		1


	//   ....[80]....
        /*0db8*/ 	.word	0x00019340
        /*0dbc*/ 	.word	0x00000002
        /*0dc0*/ 	.word	0x00000060
        /*0dc4*/ 	.short	0x010a
        /*0dc6*/ 	.byte	0x3f
	.zero		1


	//   ....[81]....
        /*0dc8*/ 	.word	0x00019390
        /*0dcc*/ 	.word	0x00000000
        /*0dd0*/ 	.word	0x00028860
        /*0dd4*/ 	.short	0x010a
        /*0dd6*/ 	.byte	0x3f
	.zero		1


	//   ....[82]....
        /*0dd8*/ 	.word	0x00019d30
        /*0ddc*/ 	.word	0x00000000
        /*0de0*/ 	.word	0x00028820
        /*0de4*/ 	.short	0x010a
        /*0de6*/ 	.byte	0x3f
	.zero		1


	//   ....[83]....
        /*0de8*/ 	.word	0x00019ed0
        /*0dec*/ 	.word	0x00000006
        /*0df0*/ 	.word	0x00000000
        /*0df4*/ 	.short	0x010a
        /*0df6*/ 	.byte	0x3f
	.zero		1


	//   ....[84]....
        /*0df8*/ 	.word	0x00019f20
        /*0dfc*/ 	.word	0x00000007
        /*0e00*/ 	.word	0x00000000
        /*0e04*/ 	.short	0x010a
        /*0e06*/ 	.byte	0x3f
	.zero		1


	//   ....[85]....
        /*0e08*/ 	.word	0x00019f70
        /*0e0c*/ 	.word	0x00000004
        /*0e10*/ 	.word	0x00000000
        /*0e14*/ 	.short	0x010a
        /*0e16*/ 	.byte	0x3f
	.zero		1


	//----- nvinfo : EIATTR_NUM_MBARRIERS
	.align		4
.L_244:
        /*0e18*/ 	.byte	0x03, 0x38
        /*0e1a*/ 	.short	0x0016


	//----- nvinfo : EIATTR_EXIT_INSTR_OFFSETS
	.align		4
        /*0e1c*/ 	.byte	0x04, 0x1c
        /*0e1e*/ 	.short	(.L_246 - .L_245)


	//   ....[0]....
.L_245:
        /*0e20*/ 	.word	0x00000a80


	//   ....[1]....
        /*0e24*/ 	.word	0x00011d80


	//   ....[2]....
        /*0e28*/ 	.word	0x00018170


	//----- nvinfo : EIATTR_MAX_THREADS
	.align		4
.L_246:
        /*0e2c*/ 	.byte	0x04, 0x05
        /*0e2e*/ 	.short	(.L_248 - .L_247)
.L_247:
        /*0e30*/ 	.word	0x00000180
        /*0e34*/ 	.word	0x00000001
        /*0e38*/ 	.word	0x00000001


	//----- nvinfo : EIATTR_CRS_STACK_SIZE
	.align		4
.L_248:
        /*0e3c*/ 	.byte	0x04, 0x1e
        /*0e3e*/ 	.short	(.L_250 - .L_249)
.L_249:
        /*0e40*/ 	.word	0x00000000


	//----- nvinfo : EIATTR_CBANK_PARAM_SIZE
	.align		4
.L_250:
        /*0e44*/ 	.byte	0x03, 0x19
        /*0e46*/ 	.short	0x0af0


	//----- nvinfo : EIATTR_PARAM_CBANK
	.align		4
        /*0e48*/ 	.byte	0x04, 0x0a
        /*0e4a*/ 	.short	(.L_252 - .L_251)
	.align		4
.L_251:
        /*0e4c*/ 	.word	index@(.nv.constant0._ZN7cutlass13device_kernelIN5flash11enable_sm90INS1_16FlashAttnFwdSm90INS1_25CollectiveMainloopFwdSm90ILi2EN4cute5tupleIJNS5_1CILi1EEES8_S8_EEENS6_IJNS7_ILi128EEESA_SA_EEELi128ENS_6half_tEfNS_4arch4Sm90ELb0ELb1ELb1ELb1ELb0ELb0ELb0ELb1ELb1ELb1ELb0ELb0EEENS1_21CollectiveEpilogueFwdISB_S9_SC_SE_Li256ELb1ELb1ELb0ELb0EEENS1_36VarlenDynamicPersistentTileSchedulerILi128ELi128ELi256ELi128ELb0ELb1ELb1ELb1ELb0ELb1EEEEEEEEEvNT_6ParamsE)
        /*0e50*/ 	.short	0x0210
        /*0e52*/ 	.short	0x0af0


	//----- nvinfo : EIATTR_SW_WAR
	.align		4
.L_252:
        /*0e54*/ 	.byte	0x04, 0x36
        /*0e56*/ 	.short	(.L_254 - .L_253)
.L_253:
        /*0e58*/ 	.word	0x00000008
.L_254:


//--------------------- .nv.info._ZN7cutlass13device_kernelIN5flash11enable_sm90INS1_16FlashAttnFwdSm90INS1_25CollectiveMainloopFwdSm90ILi2EN4cute5tupleIJNS5_1CILi1EEES8_S8_EEENS6_IJNS7_ILi128EEESA_SA_EEELi128ENS_6half_tEfNS_4arch4Sm90ELb0ELb1ELb1ELb1ELb0ELb1ELb0ELb1ELb1ELb1ELb0ELb0EEENS1_21CollectiveEpilogueFwdISB_S9_SC_SE_Li256ELb1ELb1ELb0ELb0EEENS1_36VarlenDynamicPersistentTileSchedulerILi128ELi128ELi256ELi128ELb0ELb1ELb1ELb1ELb0ELb1EEEEEEEEEvNT_6ParamsE --------------------------
	.section	.nv.info._ZN7cutlass13device_kernelIN5flash11enable_sm90INS1_16FlashAttnFwdSm90INS1_25CollectiveMainloopFwdSm90ILi2EN4cute5tupleIJNS5_1CILi1EEES8_S8_EEENS6_IJNS7_ILi128EEESA_SA_EEELi128ENS_6half_tEfNS_4arch4Sm90ELb0ELb1ELb1ELb1ELb0ELb1ELb0ELb1ELb1ELb1ELb0ELb0EEENS1_21CollectiveEpilogueFwdISB_S9_SC_SE_Li256ELb1ELb1ELb0ELb0EEENS1_36VarlenDynamicPersistentTileSchedulerILi128ELi128ELi256ELi128ELb0ELb1ELb1ELb1ELb0ELb1EEEEEEEEEvNT_6ParamsE,"",@"SHT_CUDA_INFO"
	.sectionflags	@""
	.align	4


	//----- nvinfo : EIATTR_CUDA_API_VERSION
	.align		4
        /*0000*/ 	.byte	0x04, 0x37
        /*0002*/ 	.short	(.L_256 - .L_255)
.L_255:
        /*0004*/ 	.word	0x00000082


	//----- nvinfo : EIATTR_KPARAM_INFO
	.align		4
.L_256:
        /*0008*/ 	.byte	0x04, 0x17
        /*000a*/ 	.short	(.L_258 - .L_257)
.L_257:
        /*000c*/ 	.word	0x00000000
        /*0010*/ 	.short	0x0000
        /*0012*/ 	.short	0x0070
        /*0014*/ 	.byte	0x00, 0xf0, 0x01, 0x2a


	//----- nvinfo : EIATTR_SPARSE_MMA_MASK
	.align		4
.L_258:
        /*0018*/ 	.byte	0x03, 0x50
        /*001a*/ 	.short	0x0000


	//----- nvinfo : EIATTR_MAXREG_COUNT
	.align		4
        /*001c*/ 	.byte	0x03, 0x1b
        /*001e*/ 	.short	0x00a8


	//----- nvinfo : EIATTR_NUM_BARRIERS
	.align		4
        /*0020*/ 	.byte	0x02, 0x4c
        /*0022*/ 	.byte	0x10
	.zero		1


	//----- nvinfo : EIATTR_EXTERNS
	.align		4
        /*0024*/ 	.byte	0x04, 0x0f
        /*0026*/ 	.short	(.L_260 - .L_259)


	//   ....[0]....
	.align		4
.L_259:
        /*0028*/ 	.word	index@(__assertfail)


	//----- nvinfo : EIATTR_ANNOTATIONS
	.align		4
.L_260:
        /*002c*/ 	.byte	0x04, 0x55
        /*002e*/ 	.short	(.L_262 - .L_261)


	//   ....[0]....
.L_261:
        /* <DEDUP_REMOVED lines=75> */


	//----- nvinfo : EIATTR_MERCURY_ISA_VERSION
	.align		4
.L_262:
        /*04d0*/ 	.byte	0x03, 0x5f
        /*04d2*/ 	.short	0x0101


	//----- nvinfo : EIATTR_UNUSED_LOAD_BYTE_OFFSET
	.align		4
        /*04d4*/ 	.byte	0x04, 0x44
        /*04d6*/ 	.short	(.L_264 - .L_263)


	//   ....[0]....
.L_263:
        /*04d8*/ 	.word	0x00000ab0
        /*04dc*/ 	.word	0x0000fff0


	//   ....[1]....
        /*04e0*/ 	.word	0x0001c7c0
        /*04e4*/ 	.word	0x0000fff0


	//----- nvinfo : EIATTR_INT_WARP_WIDE_INSTR_OFFSETS
	.align		4
.L_264:
        /*04e8*/ 	.byte	0x04, 0x31
        /*04ea*/ 	.short	(.L_266 - .L_265)


	//   ....[0]....
.L_265:
        /*04ec*/ 	.word	0x00000180


	//   ....[1]....
        /*04f0*/ 	.word	0x00000220


	//   ....[2]....
        /*04f4*/ 	.word	0x00000290


	//   ....[3]....
        /*04f8*/ 	.word	0x00021560


	//   ....[4]....
        /*04fc*/ 	.word	0x000215f0


	//   ....[5]....
        /*0500*/ 	.word	0x00024d80


	//   ....[6]....
        /*0504*/ 	.word	0x00024de0


	//----- nvinfo : EIATTR_COOP_GROUP_MASK_REGIDS
	.align		4
.L_266:
        /*0508*/ 	.byte	0x04, 0x29
        /*050a*/ 	.short	(.L_268 - .L_267)


	//   ....[0]....
.L_267:
        /*050c*/ 	.word	0xffffffff


	//   ....[1]....
        /*0510*/ 	.word	0xffffffff


	//   ....[2]....
        /*0514*/ 	.word	0xffffffff


	//   ....[3]....
        /*0518*/ 	.word	0xffffffff


	//   ....[4]....
        /*051c*/ 	.word	0xffffffff


	//   ....[5]....
        /*0520*/ 	.word	0xffffffff


	//   ....[6]....
        /*0524*/ 	.word	0xffffffff


	//   ....[7]....
        /*0528*/ 	.word	0xffffffff


	//   ....[8]....
        /*052c*/ 	.word	0xffffffff


	//   ....[9]....
        /*0530*/ 	.word	0xffffffff


	//   ....[10]....
        /*0534*/ 	.word	0xffffffff


	//   ....[11]....
        /*0538*/ 	.word	0xffffffff


	//   ....[12]....
        /*053c*/ 	.word	0xffffffff


	//   ....[13]....
        /*0540*/ 	.word	0xffffffff


	//   ....[14]....
        /*0544*/ 	.word	0xffffffff


	//   ....[15]....
        /*0548*/ 	.word	0xffffffff


	//   ....[16]....
        /*054c*/ 	.word	0xffffffff


	//   ....[17]....
        /*0550*/ 	.word	0xffffffff


	//   ....[18]....
        /*0554*/ 	.word	0xffffffff


	//   ....[19]....
        /*0558*/ 	.word	0xffffffff


	//   ....[20]....
        /*055c*/ 	.word	0xffffffff


	//   ....[21]....
        /*0560*/ 	.word	0xffffffff


	//   ....[22]....
        /*0564*/ 	.word	0xffffffff


	//   ....[23]....
        /*0568*/ 	.word	0xffffffff


	//   ....[24]....
        /*056c*/ 	.word	0xffffffff


	//   ....[25]....
        /*0570*/ 	.word	0xffffffff


	//   ....[26]....
        /*0574*/ 	.word	0xffffffff


	//   ....[27]....
        /*0578*/ 	.word	0xffffffff


	//   ....[28]....
        /*057c*/ 	.word	0xffffffff


	//   ....[29]....
        /*0580*/ 	.word	0xffffffff


	//   ....[30]....
        /*0584*/ 	.word	0xffffffff


	//   ....[31]....
        /*0588*/ 	.word	0xffffffff


	//   ....[32]....
        /*058c*/ 	.word	0xffffffff


	//   ....[33]....
        /*0590*/ 	.word	0xffffffff


	//   ....[34]....
        /*0594*/ 	.word	0xffffffff


	//   ....[35]....
        /*0598*/ 	.word	0xffffffff


	//   ....[36]....
        /*059c*/ 	.word	0xffffffff


	//   ....[37]....
        /*05a0*/ 	.word	0xffffffff


	//   ....[38]....
        /*05a4*/ 	.word	0xffffffff


	//   ....[39]....
        /*05a8*/ 	.word	0xffffffff


	//   ....[40]....
        /*05ac*/ 	.word	0xffffffff


	//   ....[41]....
        /*05b0*/ 	.word	0xffffffff


	//   ....[42]....
        /*05b4*/ 	.word	0xffffffff


	//   ....[43]....
        /*05b8*/ 	.word	0xffffffff


	//   ....[44]....
        /*05bc*/ 	.word	0xffffffff


	//   ....[45]....
        /*05c0*/ 	.word	0xffffffff


	//   ....[46]....
        /*05c4*/ 	.word	0xffffffff


	//   ....[47]....
        /*05c8*/ 	.word	0xffffffff


	//   ....[48]....
        /*05cc*/ 	.word	0xffffffff


	//   ....[49]....
        /*05d0*/ 	.word	0xffffffff


	//   ....[50]....
        /*05d4*/ 	.word	0xffffffff


	//   ....[51]....
        /*05d8*/ 	.word	0xffffffff


	//   ....[52]....
        /*05dc*/ 	.word	0xffffffff


	//   ....[53]....
        /*05e0*/ 	.word	0xffffffff


	//   ....[54]....
        /*05e4*/ 	.word	0xffffffff


	//   ....[55]....
        /*05e8*/ 	.word	0xffffffff


	//   ....[56]....
        /*05ec*/ 	.word	0xffffffff


	//   ....[57]....
        /*05f0*/ 	.word	0xffffffff


	//   ....[58]....
        /*05f4*/ 	.word	0xffffffff


	//   ....[59]....
        /*05f8*/ 	.word	0xffffffff


	//   ....[60]....
        /*05fc*/ 	.word	0xffffffff


	//   ....[61]....
        /*0600*/ 	.word	0xffffffff


	//   ....[62]....
        /*0604*/ 	.word	0xffffffff


	//   ....[63]....
        /*0608*/ 	.word	0xffffffff


	//   ....[64]....
        /*060c*/ 	.word	0xffffffff


	//   ....[65]....
        /*0610*/ 	.word	0xffffffff


	//   ....[66]....
        /*0614*/ 	.word	0xffffffff


	//   ....[67]....
        /*0618*/ 	.word	0xffffffff


	//   ....[68]....
        /*061c*/ 	.word	0xffffffff


	//   ....[69]....
        /*0620*/ 	.word	0xffffffff


	//   ....[70]....
        /*0624*/ 	.word	0xffffffff


	//   ....[71]....
        /*0628*/ 	.word	0xffffffff


	//   ....[72]....
        /*062c*/ 	.word	0xffffffff


	//   ....[73]....
        /*0630*/ 	.word	0xffffffff


	//   ....[74]....
        /*0634*/ 	.word	0xffffffff


	//   ....[75]....
        /*0638*/ 	.word	0xffffffff


	//   ....[76]....
        /*063c*/ 	.word	0xffffffff


	//   ....[77]....
        /*0640*/ 	.word	0xffffffff


	//   ....[78]....
        /*0644*/ 	.word	0xffffffff


	//   ....[79]....
        /*0648*/ 	.word	0xffffffff


	//   ....[80]....
        /*064c*/ 	.word	0xffffffff


	//   ....[81]....
        /*0650*/ 	.word	0xffffffff


	//   ....[82]....
        /*0654*/ 	.word	0xffffffff


	//   ....[83]....
        /*0658*/ 	.word	0xffffffff


	//   ....[84]....
        /*065c*/ 	.word	0xffffffff


	//   ....[85]....
        /*0660*/ 	.word	0xffffffff


	//   ....[86]....
        /*0664*/ 	.word	0xffffffff


	//   ....[87]....
        /*0668*/ 	.word	0xffffffff


	//   ....[88]....
        /*066c*/ 	.word	0xffffffff


	//   ....[89]....
        /*0670*/ 	.word	0xffffffff


	//   ....[90]....
        /*0674*/ 	.word	0xffffffff


	//   ....[91]....
        /*0678*/ 	.word	0xffffffff


	//   ....[92]....
        /*067c*/ 	.word	0xffffffff


	//   ....[93]....
        /*0680*/ 	.word	0xffffffff


	//   ....[94]....
        /*0684*/ 	.word	0xffffffff


	//   ....[95]....
        /*0688*/ 	.word	0xffffffff


	//   ....[96]....
        /*068c*/ 	.word	0xffffffff


	//   ....[97]....
        /*0690*/ 	.word	0xffffffff


	//   ....[98]....
        /*0694*/ 	.word	0xffffffff


	//   ....[99]....
        /*0698*/ 	.word	0xffffffff


	//   ....[100]....
        /*069c*/ 	.word	0xffffffff


	//   ....[101]....
        /*06a0*/ 	.word	0xffffffff


	//   ....[102]....
        /*06a4*/ 	.word	0xffffffff


	//   ....[103]....
        /*06a8*/ 	.word	0xffffffff


	//   ....[104]....
        /*06ac*/ 	.word	0xffffffff


	//   ....[105]....
        /*06b0*/ 	.word	0xffffffff


	//   ....[106]....
        /*06b4*/ 	.word	0xffffffff


	//   ....[107]....
        /*06b8*/ 	.word	0xffffffff


	//   ....[108]....
        /*06bc*/ 	.word	0xffffffff


	//   ....[109]....
        /*06c0*/ 	.word	0xffffffff


	//   ....[110]....
        /*06c4*/ 	.word	0xffffffff


	//   ....[111]....
        /*06c8*/ 	.word	0xffffffff


	//   ....[112]....
        /*06cc*/ 	.word	0xffffffff


	//   ....[113]....
        /*06d0*/ 	.word	0xffffffff


	//   ....[114]....
        /*06d4*/ 	.word	0xffffffff


	//   ....[115]....
        /*06d8*/ 	.word	0xffffffff


	//   ....[116]....
        /*06dc*/ 	.word	0xffffffff


	//   ....[117]....
        /*06e0*/ 	.word	0xffffffff


	//   ....[118]....
        /*06e4*/ 	.word	0xffffffff


	//   ....[119]....
        /*06e8*/ 	.word	0xffffffff


	//   ....[120]....
        /*06ec*/ 	.word	0xffffffff


	//   ....[121]....
        /*06f0*/ 	.word	0xffffffff


	//   ....[122]....
        /*06f4*/ 	.word	0xffffffff


	//   ....[123]....
        /*06f8*/ 	.word	0xffffffff


	//   ....[124]....
        /*06fc*/ 	.word	0xffffffff


	//   ....[125]....
        /*0700*/ 	.word	0xffffffff


	//   ....[126]....
        /*0704*/ 	.word	0xffffffff


	//   ....[127]....
        /*0708*/ 	.word	0xffffffff


	//   ....[128]....
        /*070c*/ 	.word	0xffffffff


	//   ....[129]....
        /*0710*/ 	.word	0xffffffff


	//   ....[130]....
        /*0714*/ 	.word	0xffffffff


	//   ....[131]....
        /*0718*/ 	.word	0xffffffff


	//   ....[132]....
        /*071c*/ 	.word	0xffffffff


	//   ....[133]....
        /*0720*/ 	.word	0xffffffff


	//   ....[134]....
        /*0724*/ 	.word	0xffffffff


	//   ....[135]....
        /*0728*/ 	.word	0xffffffff


	//   ....[136]....
        /*072c*/ 	.word	0xffffffff


	//   ....[137]....
        /*0730*/ 	.word	0xffffffff


	//   ....[138]....
        /*0734*/ 	.word	0x0500000f


	//   ....[139]....
        /*0738*/ 	.word	0x0500000f


	//   ....[140]....
        /*073c*/ 	.word	0x0500000f


	//   ....[141]....
        /*0740*/ 	.word	0x0500000f


	//   ....[142]....
        /*0744*/ 	.word	0x0500000f


	//   ....[143]....
        /*0748*/ 	.word	0x0500000f


	//   ....[144]....
        /*074c*/ 	.word	0x0500000f


	//   ....[145]....
        /*0750*/ 	.word	0x0500000f


	//   ....[146]....
        /*0754*/ 	.word	0x0500000f


	//   ....[147]....
        /*0758*/ 	.word	0x0500000f


	//   ....[148]....
        /*075c*/ 	.word	0x0500000f


	//   ....[149]....
        /*0760*/ 	.word	0x0500000f


	//   ....[150]....
        /*0764*/ 	.word	0x0500000f


	//   ....[151]....
        /*0768*/ 	.word	0x0500000f


	//   ....[152]....
        /*076c*/ 	.word	0x0500000f


	//   ....[153]....
        /*0770*/ 	.word	0x0500000f


	//   ....[154]....
        /*0774*/ 	.word	0x0500000f


	//   ....[155]....
        /*0778*/ 	.word	0x0500000f


	//   ....[156]....
        /*077c*/ 	.word	0x0500000f


	//   ....[157]....
        /*0780*/ 	.word	0x0500000f


	//   ....[158]....
        /*0784*/ 	.word	0x0500000f


	//   ....[159]....
        /*0788*/ 	.word	0x0500000f


	//   ....[160]....
        /*078c*/ 	.word	0x0500000f


	//   ....[161]....
        /*0790*/ 	.word	0x0500000f


	//   ....[162]....
        /*0794*/ 	.word	0x0500000f


	//   ....[163]....
        /*0798*/ 	.word	0x0500000f


	//   ....[164]....
        /*079c*/ 	.word	0x0500000f


	//   ....[165]....
        /*07a0*/ 	.word	0x0500000f


	//   ....[166]....
        /*07a4*/ 	.word	0x0500000f


	//   ....[167]....
        /*07a8*/ 	.word	0x0500000f


	//   ....[168]....
        /*07ac*/ 	.word	0x0500000f


	//   ....[169]....
        /*07b0*/ 	.word	0x0500000f


	//   ....[170]....
        /*07b4*/ 	.word	0x0500000f


	//   ....[171]....
        /*07b8*/ 	.word	0x0500000f


	//   ....[172]....
        /*07bc*/ 	.word	0x0500000f


	//   ....[173]....
        /*07c0*/ 	.word	0x0500000f


	//   ....[174]....
        /*07c4*/ 	.word	0x0500000f


	//   ....[175]....
        /*07c8*/ 	.word	0x0500000f


	//   ....[176]....
        /*07cc*/ 	.word	0x0500000f


	//   ....[177]....
        /*07d0*/ 	.word	0x0500000f


	//   ....[178]....
        /*07d4*/ 	.word	0x0500000f


	//   ....[179]....
        /*07d8*/ 	.word	0x0500000f


	//   ....[180]....
        /*07dc*/ 	.word	0x0500000f


	//   ....[181]....
        /*07e0*/ 	.word	0x0500000f


	//   ....[182]....
        /*07e4*/ 	.word	0x0500000f


	//   ....[183]....
        /*07e8*/ 	.word	0x0500000f


	//   ....[184]....
        /*07ec*/ 	.word	0x0500000f


	//   ....[185]....
        /*07f0*/ 	.word	0x0500000f


	//   ....[186]....
        /*07f4*/ 	.word	0x0500000f


	//   ....[187]....
        /*07f8*/ 	.word	0x0500000f


	//   ....[188]....
        /*07fc*/ 	.word	0x0500000f


	//   ....[189]....
        /*0800*/ 	.word	0x0500000f


	//   ....[190]....
        /*0804*/ 	.word	0x0500000f


	//   ....[191]....
        /*0808*/ 	.word	0x0500000f


	//   ....[192]....
        /*080c*/ 	.word	0x0500000f


	//   ....[193]....
        /*0810*/ 	.word	0x0500000f


	//   ....[194]....
        /*0814*/ 	.word	0x0500000f


	//   ....[195]....
        /*0818*/ 	.word	0x0500000f


	//   ....[196]....
        /*081c*/ 	.word	0x0500000f


	//   ....[197]....
        /*0820*/ 	.word	0x0500000f


	//   ....[198]....
        /*0824*/ 	.word	0x0500000f


	//   ....[199]....
        /*0828*/ 	.word	0x0500000f


	//   ....[200]....
        /*082c*/ 	.word	0x0500000f


	//   ....[201]....
        /*0830*/ 	.word	0x0500000f


	//   ....[202]....
        /*0834*/ 	.word	0x0500000f


	//   ....[203]....
        /*0838*/ 	.word	0x0500000f


	//   ....[204]....
        /*083c*/ 	.word	0x0500000f


	//   ....[205]....
        /*0840*/ 	.word	0x0500000f


	//   ....[206]....
        /*0844*/ 	.word	0x0500000f


	//   ....[207]....
        /*0848*/ 	.word	0x0500000f


	//   ....[208]....
        /*084c*/ 	.word	0x0500000f


	//   ....[209]....
        /*0850*/ 	.word	0x0500000f


	//   ....[210]....
        /*0854*/ 	.word	0x0500000f


	//   ....[211]....
        /*0858*/ 	.word	0x0500000f


	//   ....[212]....
        /*085c*/ 	.word	0x0500000f


	//   ....[213]....
        /*0860*/ 	.word	0x0500000f


	//   ....[214]....
        /*0864*/ 	.word	0x0500000f


	//----- nvinfo : EIATTR_COOP_GROUP_INSTR_OFFSETS
	.align		4
.L_268:
        /*0868*/ 	.byte	0x04, 0x28
        /*086a*/ 	.short	(.L_270 - .L_269)


	//   ....[0]....
.L_269:
        /*086c*/ 	.word	0x00000060


	//   ....[1]....
        /*0870*/ 	.word	0x00000190


	//   ....[2]....
        /*0874*/ 	.word	0x00000240


	//   ....[3]....
        /*0878*/ 	.word	0x00000400


	//   ....[4]....
        /*087c*/ 	.word	0x00000560


	//   ....[5]....
        /*0880*/ 	.word	0x00000680


	//   ....[6]....
        /*0884*/ 	.word	0x000007e0


	//   ....[7]....
        /*0888*/ 	.word	0x00008ed0


	//   ....[8]....
        /*088c*/ 	.word	0x00009590


	//   ....[9]....
        /*0890*/ 	.word	0x000095a0


	//   ....[10]....
        /*0894*/ 	.word	0x000095b0


	//   ....[11]....
        /*0898*/ 	.word	0x000095c0


	//   ....[12]....
        /*089c*/ 	.word	0x00009900


	//   ....[13]....
        /*08a0*/ 	.word	0x00009910


	//   ....[14]....
        /*08a4*/ 	.word	0x00009920


	//   ....[15]....
        /*08a8*/ 	.word	0x00009930


	//   ....[16]....
        /*08ac*/ 	.word	0x00009c30


	//   ....[17]....
        /*08b0*/ 	.word	0x00009c40


	//   ....[18]....
        /*08b4*/ 	.word	0x00009c50


	//   ....[19]....
        /*08b8*/ 	.word	0x00009c60


	//   ....[20]....
        /*08bc*/ 	.word	0x00009f60


	//   ....[21]....
        /*08c0*/ 	.word	0x00009f70


	//   ....[22]....
        /*08c4*/ 	.word	0x00009f80


	//   ....[23]....
        /*08c8*/ 	.word	0x00009f90


	//   ....[24]....
        /*08cc*/ 	.word	0x0000bc50


	//   ....[25]....
        /*08d0*/ 	.word	0x0000bc70


	//   ....[26]....
        /*08d4*/ 	.word	0x0000bc80


	//   ....[27]....
        /*08d8*/ 	.word	0x0000bc90


	//   ....[28]....
        /*08dc*/ 	.word	0x0000bda0


	//   ....[29]....
        /*08e0*/ 	.word	0x0000bdc0


	//   ....[30]....
        /*08e4*/ 	.word	0x0000be70


	//   ....[31]....
        /*08e8*/ 	.word	0x0000beb0


	//   ....[32]....
        /*08ec*/ 	.word	0x0000c180


	//   ....[33]....
        /*08f0*/ 	.word	0x0000c1a0


	//   ....[34]....
        /*08f4*/ 	.word	0x0000c1c0


	//   ....[35]....
        /*08f8*/ 	.word	0x0000c1d0


	//   ....[36]....
        /*08fc*/ 	.word	0x0000c2a0


	//   ....[37]....
        /*0900*/ 	.word	0x0000c2c0


	//   ....[38]....
        /*0904*/ 	.word	0x0000c2d0


	//   ....[39]....
        /*0908*/ 	.word	0x0000c350


	//   ....[40]....
        /*090c*/ 	.word	0x0000e820


	//   ....[41]....
        /*0910*/ 	.word	0x0000fa80


	//   ....[42]....
        /*0914*/ 	.word	0x00010140


	//   ....[43]....
        /*0918*/ 	.word	0x00010210


	//   ....[44]....
        /*091c*/ 	.word	0x00010b60


	//   ....[45]....
        /*0920*/ 	.word	0x00010bd0


	//   ....[46]....
        /*0924*/ 	.word	0x00012d00


	//   ....[47]....
        /*0928*/ 	.word	0x00012fb0


	//   ....[48]....
        /*092c*/ 	.word	0x00013c70


	//   ....[49]....
        /*0930*/ 	.word	0x00013d20


	//   ....[50]....
        /*0934*/ 	.word	0x000144e0


	//   ....[51]....
        /*0938*/ 	.word	0x00014570


	//   ....[52]....
        /*093c*/ 	.word	0x00016a80


	//   ....[53]....
        /*0940*/ 	.word	0x00016aa0


	//   ....[54]....
        /*0944*/ 	.word	0x00016fc0


	//   ....[55]....
        /*0948*/ 	.word	0x00017040


	//   ....[56]....
        /*094c*/ 	.word	0x000193b0


	//   ....[57]....
        /*0950*/ 	.word	0x000196f0


	//   ....[58]....
        /*0954*/ 	.word	0x0001a3b0


	//   ....[59]....
        /*0958*/ 	.word	0x0001a460


	//   ....[60]....
        /*095c*/ 	.word	0x0001ae40


	//   ....[61]....
        /*0960*/ 	.word	0x0001aed0


	//   ....[62]....
        /*0964*/ 	.word	0x0001be40


	//   ....[63]....
        /*0968*/ 	.word	0x0001c1b0


	//   ....[64]....
        /*096c*/ 	.word	0x0001c1e0


	//   ....[65]....
        /*0970*/ 	.word	0x0001c1f0


	//   ....[66]....
        /*0974*/ 	.word	0x0001d1e0


	//   ....[67]....
        /*0978*/ 	.word	0x0001d220


	//   ....[68]....
        /*097c*/ 	.word	0x0001d260


	//   ....[69]....
        /*0980*/ 	.word	0x0001d290


	//   ....[70]....
        /*0984*/ 	.word	0x0001d850


	//   ....[71]....
        /*0988*/ 	.word	0x0001d880


	//   ....[72]....
        /*098c*/ 	.word	0x0001d940


	//   ....[73]....
        /*0990*/ 	.word	0x0001d960


	//   ....[74]....
        /*0994*/ 	.word	0x0001da20


	//   ....[75]....
        /*0998*/ 	.word	0x0001da40


	//   ....[76]....
        /*099c*/ 	.word	0x0001db10


	//   ....[77]....
        /*09a0*/ 	.word	0x0001db30


	//   ....[78]....
        /*09a4*/ 	.word	0x0001e300


	//   ....[79]....
        /*09a8*/ 	.word	0x0001e310


	//   ....[80]....
        /*09ac*/ 	.word	0x0001e420


	//   ....[81]....
        /*09b0*/ 	.word	0x0001e430


	//   ....[82]....
        /*09b4*/ 	.word	0x0001e540


	//   ....[83]....
        /*09b8*/ 	.word	0x0001e550


	//   ....[84]....
        /*09bc*/ 	.word	0x0001e660


	//   ....[85]....
        /*09c0*/ 	.word	0x0001e670


	//   ....[86]....
        /*09c4*/ 	.word	0x0001e7e0


	//   ....[87]....
        /*09c8*/ 	.word	0x0001e9b0


	//   ....[88]....
        /*09cc*/ 	.word	0x0001e9e0


	//   ....[89]....
        /*09d0*/ 	.word	0x0001ea10


	//   ....[90]....
        /*09d4*/ 	.word	0x0001ea40


	//   ....[91]....
        /*09d8*/ 	.word	0x0001ea70


	//   ....[92]....
        /*09dc*/ 	.word	0x0001eaa0


	//   ....[93]....
        /*09e0*/ 	.word	0x0001ec10


	//   ....[94]....
        /*09e4*/ 	.word	0x0001ec40


	//   ....[95]....
        /*09e8*/ 	.word	0x0001ec70


	//   ....[96]....
        /*09ec*/ 	.word	0x0001eca0


	//   ....[97]....
        /*09f0*/ 	.word	0x0001ecd0


	//   ....[98]....
        /*09f4*/ 	.word	0x0001ed00


	//   ....[99]....
        /*09f8*/ 	.word	0x0001eda0


	//   ....[100]....
        /*09fc*/ 	.word	0x0001ee00


	//   ....[101]....
        /*0a00*/ 	.word	0x0001ee90


	//   ....[102]....
        /*0a04*/ 	.word	0x0001ff50


	//   ....[103]....
        /*0a08*/ 	.word	0x00021b20


	//   ....[104]....
        /*0a0c*/ 	.word	0x00022710


	//   ....[105]....
        /*0a10*/ 	.word	0x00022720


	//   ....[106]....
        /*0a14*/ 	.word	0x00022750


	//   ....[107]....
        /*0a18*/ 	.word	0x00022760


	//   ....[108]....
        /*0a1c*/ 	.word	0x00022870


	//   ....[109]....
        /*0a20*/ 	.word	0x00022880


	//   ....[110]....
        /*0a24*/ 	.word	0x00022910


	//   ....[111]....
        /*0a28*/ 	.word	0x00022920


	//   ....[112]....
        /*0a2c*/ 	.word	0x000229b0


	//   ....[113]....
        /*0a30*/ 	.word	0x000229c0


	//   ....[114]....
        /*0a34*/ 	.word	0x00022a50


	//   ....[115]....
        /*0a38*/ 	.word	0x00022a60


	//   ....[116]....
        /*0a3c*/ 	.word	0x00022af0


	//   ....[117]....
        /*0a40*/ 	.word	0x00022b00


	//   ....[118]....
        /*0a44*/ 	.word	0x00022b50


	//   ....[119]....
        /*0a48*/ 	.word	0x00022b80


	//   ....[120]....
        /*0a4c*/ 	.word	0x000254d0


	//   ....[121]....
        /*0a50*/ 	.word	0x00025500


	//   ....[122]....
        /*0a54*/ 	.word	0x00025510


	//   ....[123]....
        /*0a58*/ 	.word	0x00025540


	//   ....[124]....
        /*0a5c*/ 	.word	0x00025570


	//   ....[125]....
        /*0a60*/ 	.word	0x000255a0


	//   ....[126]....
        /*0a64*/ 	.word	0x000255d0


	//   ....[127]....
        /*0a68*/ 	.word	0x000255e0


	//   ....[128]....
        /*0a6c*/ 	.word	0x00025760


	//   ....[129]....
        /*0a70*/ 	.word	0x00025790


	//   ....[130]....
        /*0a74*/ 	.word	0x000257c0


	//   ....[131]....
        /*0a78*/ 	.word	0x000257f0


	//   ....[132]....
        /*0a7c*/ 	.word	0x00025820


	//   ....[133]....
        /*0a80*/ 	.word	0x00025850


	//   ....[134]....
        /*0a84*/ 	.word	0x00025910


	//   ....[135]....
        /*0a88*/ 	.word	0x00025930


	//   ....[136]....
        /*0a8c*/ 	.word	0x000259a0


	//   ....[137]....
        /*0a90*/ 	.word	0x00026070


	//   ....[138]....
        /*0a94*/ 	.word	0x000264b0


	//   ....[139]....
        /*0a98*/ 	.word	0x00026560


	//   ....[140]....
        /*0a9c*/ 	.word	0x000265f0


	//   ....[141]....
        /*0aa0*/ 	.word	0x00026640


	//   ....[142]....
        /*0aa4*/ 	.word	0x00026690


	//   ....[143]....
        /*0aa8*/ 	.word	0x00026720


	//   ....[144]....
        /*0aac*/ 	.word	0x000267b0


	//   ....[145]....
        /*0ab0*/ 	.word	0x00026800


	//   ....[146]....
        /*0ab4*/ 	.word	0x00026850


	//   ....[147]....
        /*0ab8*/ 	.word	0x000268e0


	//   ....[148]....
        /*0abc*/ 	.word	0x00026970


	//   ....[149]....
        /*0ac0*/ 	.word	0x000269c0


	//   ....[150]....
        /*0ac4*/ 	.word	0x00026a10


	//   ....[151]....
        /*0ac8*/ 	.word	0x00026aa0


	//   ....[152]....
        /*0acc*/ 	.word	0x00026b30


	//   ....[153]....
        /*0ad0*/ 	.word	0x00026b80


	//   ....[154]....
        /*0ad4*/ 	.word	0x00026bd0


	//   ....[155]....
        /*0ad8*/ 	.word	0x00026cc0


	//   ....[156]....
        /*0adc*/ 	.word	0x00026d70


	//   ....[157]....
        /*0ae0*/ 	.word	0x00026df0


	//   ....[158]....
        /*0ae4*/ 	.word	0x00026e90


	//   ....[159]....
        /*0ae8*/ 	.word	0x00026f20


	//   ....[160]....
        /*0aec*/ 	.word	0x00026fe0


	//   ....[161]....
        /*0af0*/ 	.word	0x00027060


	//   ....[162]....
        /*0af4*/ 	.word	0x000270b0


	//   ....[163]....
        /*0af8*/ 	.word	0x00027250


	//   ....[164]....
        /*0afc*/ 	.word	0x000272f0


	//   ....[165]....
        /*0b00*/ 	.word	0x00027370


	//   ....[166]....
        /*0b04*/ 	.word	0x000273e0


	//   ....[167]....
        /*0b08*/ 	.word	0x00027570


	//   ....[168]....
        /*0b0c*/ 	.word	0x00027660


	//   ....[169]....
        /*0b10*/ 	.word	0x000276b0


	//   ....[170]....
        /*0b14*/ 	.word	0x00027700


	//   ....[171]....
        /*0b18*/ 	.word	0x00027a80


	//   ....[172]....
        /*0b1c*/ 	.word	0x00027ad0


	//   ....[173]....
        /*0b20*/ 	.word	0x00027b60


	//   ....[174]....
        /*0b24*/ 	.word	0x00027bf0


	//   ....[175]....
        /*0b28*/ 	.word	0x00027c80


	//   ....[176]....
        /*0b2c*/ 	.word	0x00027d10


	//   ....[177]....
        /*0b30*/ 	.word	0x00027da0


	//   ....[178]....
        /*0b34*/ 	.word	0x00027e30


	//   ....[179]....
        /*0b38*/ 	.word	0x00027ef0


	//   ....[180]....
        /*0b3c*/ 	.word	0x000281e0


	//   ....[181]....
        /*0b40*/ 	.word	0x000283c0


	//   ....[182]....
        /*0b44*/ 	.word	0x00028410


	//   ....[183]....
        /*0b48*/ 	.word	0x00028470


	//   ....[184]....
        /*0b4c*/ 	.word	0x00028510


	//   ....[185]....
        /*0b50*/ 	.word	0x000285d0


	//   ....[186]....
        /*0b54*/ 	.word	0x000286e0


	//   ....[187]....
        /*0b58*/ 	.word	0x00028740


	//   ....[188]....
        /*0b5c*/ 	.word	0x00028840


	//   ....[189]....
        /*0b60*/ 	.word	0x000288a0


	//   ....[190]....
        /*0b64*/ 	.word	0x000289a0


	//   ....[191]....
        /*0b68*/ 	.word	0x00028a00


	//   ....[192]....
        /*0b6c*/ 	.word	0x00028b00


	//   ....[193]....
        /*0b70*/ 	.word	0x00028b60


	//   ....[194]....
        /*0b74*/ 	.word	0x00028c40


	//   ....[195]....
        /*0b78*/ 	.word	0x00028cc0


	//   ....[196]....
        /*0b7c*/ 	.word	0x00028da0


	//   ....[197]....
        /*0b80*/ 	.word	0x000290d0


	//   ....[198]....
        /*0b84*/ 	.word	0x00029170


	//   ....[199]....
        /*0b88*/ 	.word	0x00029290


	//   ....[200]....
        /*0b8c*/ 	.word	0x00029310


	//   ....[201]....
        /*0b90*/ 	.word	0x00029390


	//   ....[202]....
        /*0b94*/ 	.word	0x00029410


	//   ....[203]....
        /*0b98*/ 	.word	0x00029490


	//   ....[204]....
        /*0b9c*/ 	.word	0x00029520


	//   ....[205]....
        /*0ba0*/ 	.word	0x000295c0


	//   ....[206]....
        /*0ba4*/ 	.word	0x00029660


	//   ....[207]....
        /*0ba8*/ 	.word	0x000296e0


	//   ....[208]....
        /*0bac*/ 	.word	0x00029760


	//   ....[209]....
        /*0bb0*/ 	.word	0x000297e0


	//   ....[210]....
        /*0bb4*/ 	.word	0x00029870


	//   ....[211]....
        /*0bb8*/ 	.word	0x000298f0


	//   ....[212]....
        /*0bbc*/ 	.word	0x00029990


	//   ....[213]....
        /*0bc0*/ 	.word	0x00029a20


	//   ....[214]....
        /*0bc4*/ 	.word	0x00029b50


	//----- nvinfo : EIATTR_REG_RECONFIG
	.align		4
.L_270:
        /*0bc8*/ 	.byte	0x01, 0x54
	.zero		2


	//----- nvinfo : EIATTR_SYSCALL_OFFSETS
	.align		4
        /*0bcc*/ 	.byte	0x04, 0x46
        /*0bce*/ 	.short	(.L_272 - .L_271)


	//   ....[0]....
.L_271:
        /*0bd0*/ 	.word	0x00001cb0


	//   ....[1]....
        /*0bd4*/ 	.word	0x00001e00


	//   ....[2]....
        /*0bd8*/ 	.word	0x00009060


	//   ....[3]....
        /*0bdc*/ 	.word	0x00009350


	//   ....[4]....
        /*0be0*/ 	.word	0x00021760


	//   ....[5]....
        /*0be4*/ 	.word	0x000218b0


	//   ....[6]....
        /*0be8*/ 	.word	0x000219a0


	//   ....[7]....
        /*0bec*/ 	.word	0x00022260


	//----- nvinfo : EIATTR_MBARRIER_INSTR_OFFSETS
	.align		4
.L_272:
        /*0bf0*/ 	.byte	0x04, 0x39
        /*0bf2*/ 	.short	(.L_274 - .L_273)


	//   ....[0]....
.L_273:
        /*0bf4*/ 	.word	0x000002b0
        /*0bf8*/ 	.word	0x000000ff
        /*0bfc*/ 	.word	0x00028800
        /*0c00*/ 	.short	0x0100
        /*0c02*/ 	.byte	0x08
	.zero		1


	//   ....[1]....
        /*0c04*/ 	.word	0x000002c0
        /*0c08*/ 	.word	0x000000ff
        /*0c0c*/ 	.word	0x00028820
        /*0c10*/ 	.short	0x0100
        /*0c12*/ 	.byte	0x08
	.zero		1


	//   ....[2]....
        /*0c14*/ 	.word	0x000003b0
        /*0c18*/ 	.word	0x000000ff
        /*0c1c*/ 	.word	0x00028830
        /*0c20*/ 	.short	0x0100
        /*0c22*/ 	.byte	0x08
	.zero		1


	//   ....[3]....
        /*0c24*/ 	.word	0x000003c0
        /*0c28*/ 	.word	0x000000ff
        /*0c2c*/ 	.word	0x00028840
        /*0c30*/ 	.short	0x0100
        /*0c32*/ 	.byte	0x08
	.zero		1


	//   ....[4]....
        /*0c34*/ 	.word	0x000003d0
        /*0c38*/ 	.word	0x000000ff
        /*0c3c*/ 	.word	0x00028838
        /*0c40*/ 	.short	0x0100
        /*0c42*/ 	.byte	0x08
	.zero		1


	//   ....[5]....
        /*0c44*/ 	.word	0x000003e0
        /*0c48*/ 	.word	0x000000ff
        /*0c4c*/ 	.word	0x00028848
        /*0c50*/ 	.short	0x0100
        /*0c52*/ 	.byte	0x08
	.zero		1


	//   ....[6]....
        /*0c54*/ 	.word	0x00000510
        /*0c58*/ 	.word	0x000000ff
        /*0c5c*/ 	.word	0x00028850
        /*0c60*/ 	.short	0x0100
        /*0c62*/ 	.byte	0x08
	.zero		1


	//   ....[7]....
        /*0c64*/ 	.word	0x00000520
        /*0c68*/ 	.word	0x000000ff
        /*0c6c*/ 	.word	0x00028860
        /*0c70*/ 	.short	0x0100
        /*0c72*/ 	.byte	0x08
	.zero		1


	//   ....[8]....
        /*0c74*/ 	.word	0x00000530
        /*0c78*/ 	.word	0x000000ff
        /*0c7c*/ 	.word	0x00028858
        /*0c80*/ 	.short	0x0100
        /*0c82*/ 	.byte	0x08
	.zero		1


	//   ....[9]....
        /*0c84*/ 	.word	0x00000540
        /*0c88*/ 	.word	0x000000ff
        /*0c8c*/ 	.word	0x00028868
        /*0c90*/ 	.short	0x0100
        /*0c92*/ 	.byte	0x08
	.zero		1


	//   ....[10]....
        /*0c94*/ 	.word	0x00000630
        /*0c98*/ 	.word	0x000000ff
        /*0c9c*/ 	.word	0x00028870
        /*0ca0*/ 	.short	0x0100
        /*0ca2*/ 	.byte	0x06
	.zero		1


	//   ....[11]....
        /*0ca4*/ 	.word	0x00000640
        /*0ca8*/ 	.word	0x000000ff
        /*0cac*/ 	.word	0x00028880
        /*0cb0*/ 	.short	0x0100
        /*0cb2*/ 	.byte	0x06
	.zero		1


	//   ....[12]....
        /*0cb4*/ 	.word	0x00000650
        /*0cb8*/ 	.word	0x000000ff
        /*0cbc*/ 	.word	0x00028878
        /*0cc0*/ 	.short	0x0100
        /*0cc2*/ 	.byte	0x06
	.zero		1


	//   ....[13]....
        /*0cc4*/ 	.word	0x00000660
        /*0cc8*/ 	.word	0x000000ff
        /*0ccc*/ 	.word	0x00028888
        /*0cd0*/ 	.short	0x0100
        /*0cd2*/ 	.byte	0x06
	.zero		1


	//   ....[14]....
        /*0cd4*/ 	.word	0x00000790
        /*0cd8*/ 	.word	0x000000ff
        /*0cdc*/ 	.word	0x00028890
        /*0ce0*/ 	.short	0x0100
        /*0ce2*/ 	.byte	0x08
	.zero		1


	//   ....[15]....
        /*0ce4*/ 	.word	0x000007a0
        /*0ce8*/ 	.word	0x000000ff
        /*0cec*/ 	.word	0x000288a0
        /*0cf0*/ 	.short	0x0100
        /*0cf2*/ 	.byte	0x08
	.zero		1


	//   ....[16]....
        /*0cf4*/ 	.word	0x000007b0
        /*0cf8*/ 	.word	0x000000ff
        /*0cfc*/ 	.word	0x00028898
        /*0d00*/ 	.short	0x0100
        /*0d02*/ 	.byte	0x08
	.zero		1


	//   ....[17]....
        /*0d04*/ 	.word	0x000007c0
        /*0d08*/ 	.word	0x000000ff
        /*0d0c*/ 	.word	0x000288a8
        /*0d10*/ 	.short	0x0100
        /*0d12*/ 	.byte	0x08
	.zero		1


	//   ....[18]....
        /*0d14*/ 	.word	0x000008f0
        /*0d18*/ 	.word	0x000000ff
        /*0d1c*/ 	.word	0x000288b0
        /*0d20*/ 	.short	0x0100
        /*0d22*/ 	.byte	0x08
	.zero		1


	//   ....[19]....
        /*0d24*/ 	.word	0x00000900
        /*0d28*/ 	.word	0x000000ff
        /*0d2c*/ 	.word	0x000288c0
        /*0d30*/ 	.short	0x0100
        /*0d32*/ 	.byte	0x08
	.zero		1


	//   ....[20]....
        /*0d34*/ 	.word	0x00000910
        /*0d38*/ 	.word	0x000000ff
        /*0d3c*/ 	.word	0x000288b8
        /*0d40*/ 	.short	0x0100
        /*0d42*/ 	.byte	0x08
	.zero		1


	//   ....[21]....
        /*0d44*/ 	.word	0x00000920
        /*0d48*/ 	.word	0x000000ff
        /*0d4c*/ 	.word	0x000288c8
        /*0d50*/ 	.short	0x0100
        /*0d52*/ 	.byte	0x08
	.zero		1


	//   ....[22]....
        /*0d54*/ 	.word	0x000033e0
        /*0d58*/ 	.word	0x0000006a
        /*0d5c*/ 	.word	0x00028890
        /*0d60*/ 	.short	0x010a
        /*0d62*/ 	.byte	0x3f
	.zero		1


	//   ....[23]....
        /*0d64*/ 	.word	0x00005980
        /*0d68*/ 	.word	0x0000006a
        /*0d6c*/ 	.word	0x00028890
        /*0d70*/ 	.short	0x010a
        /*0d72*/ 	.byte	0x3f
	.zero		1


	//   ....[24]....
        /*0d74*/ 	.word	0x00007a60
        /*0d78*/ 	.word	0x0000006a
        /*0d7c*/ 	.word	0x00028890
        /*0d80*/ 	.short	0x010a
        /*0d82*/ 	.byte	0x3f
	.zero		1


	//   ....[25]....
        /*0d84*/ 	.word	0x000080c0
        /*0d88*/ 	.word	0x0000002c
        /*0d8c*/ 	.word	0x00000000
        /*0d90*/ 	.short	0x0101
        /*0d92*/ 	.byte	0x3f
	.zero		1


	//   ....[26]....
        /*0d94*/ 	.word	0x00008100
        /*0d98*/ 	.word	0x0000006a
        /*0d9c*/ 	.word	0x000288b0
        /*0da0*/ 	.short	0x010a
        /*0da2*/ 	.byte	0x3f
	.zero		1


	//   ....[27]....
        /*0da4*/ 	.word	0x00008750
        /*0da8*/ 	.word	0x0000006a
        /*0dac*/ 	.word	0x00000000
        /*0db0*/ 	.short	0x0101
        /*0db2*/ 	.byte	0x3f
	.zero		1


	//   ....[28]....
        /*0db4*/ 	.word	0x000090e0
        /*0db8*/ 	.word	0x00000002
        /*0dbc*/ 	.word	0x00028800
        /*0dc0*/ 	.short	0x010a
        /*0dc2*/ 	.byte	0x3f
	.zero		1


	//   ....[29]....
        /*0dc4*/ 	.word	0x00009130
        /*0dc8*/ 	.word	0x00000002
        /*0dcc*/ 	.word	0x00028800
        /*0dd0*/ 	.short	0x010a
        /*0dd2*/ 	.byte	0x3f
	.zero		1


	//   ....[30]....
        /*0dd4*/ 	.word	0x0000a1d0
        /*0dd8*/ 	.word	0x00000002
        /*0ddc*/ 	.word	0x00028800
        /*0de0*/ 	.short	0x010a
        /*0de2*/ 	.byte	0x3f
	.zero		1


	//   ....[31]....
        /*0de4*/ 	.word	0x0000c5c0
        /*0de8*/ 	.word	0x00000002
        /*0dec*/ 	.word	0x00028800
        /*0df0*/ 	.short	0x010a
        /*0df2*/ 	.byte	0x3f
	.zero		1


	//   ....[32]....
        /*0df4*/ 	.word	0x0000e020
        /*0df8*/ 	.word	0x00000008
        /*0dfc*/ 	.word	0x00028830
        /*0e00*/ 	.short	0x010a
        /*0e02*/ 	.byte	0x3f
	.zero		1


	//   ....[33]....
        /*0e04*/ 	.word	0x0000e090
        /*0e08*/ 	.word	0x00000008
        /*0e0c*/ 	.word	0x00028830
        /*0e10*/ 	.short	0x010a
        /*0e12*/ 	.byte	0x3f
	.zero		1


	//   ....[34]....
        /*0e14*/ 	.word	0x0000ead0
        /*0e18*/ 	.word	0x00000008
        /*0e1c*/ 	.word	0x00000000
        /*0e20*/ 	.short	0x0101
        /*0e22*/ 	.byte	0x3f
	.zero		1


	//   ....[35]....
        /*0e24*/ 	.word	0x00011c00
        /*0e28*/ 	.word	0x00000007
        /*0e2c*/ 	.word	0x00028830
        /*0e30*/ 	.short	0x010a
        /*0e32*/ 	.byte	0x3f
	.zero		1


	//   ....[36]....
        /*0e34*/ 	.word	0x00011c50
        /*0e38*/ 	.word	0x00000007
        /*0e3c*/ 	.word	0x00028830
        /*0e40*/ 	.short	0x010a
        /*0e42*/ 	.byte	0x3f
	.zero		1


	//   ....[37]....
        /*0e44*/ 	.word	0x000120a0
        /*0e48*/ 	.word	0x00000007
        /*0e4c*/ 	.word	0x00028850
        /*0e50*/ 	.short	0x010a
        /*0e52*/ 	.byte	0x3f
	.zero		1


	//   ....[38]....
        /*0e54*/ 	.word	0x000120e0
        /*0e58*/ 	.word	0x00000007
        /*0e5c*/ 	.word	0x00028850
        /*0e60*/ 	.short	0x010a
        /*0e62*/ 	.byte	0x3f
	.zero		1


	//   ....[39]....
        /*0e64*/ 	.word	0x00012e20
        /*0e68*/ 	.word	0x00000007
        /*0e6c*/ 	.word	0x00000000
        /*0e70*/ 	.short	0x0101
        /*0e72*/ 	.byte	0x3f
	.zero		1


	//   ....[40]....
        /*0e74*/ 	.word	0x00014c40
        /*0e78*/ 	.word	0x00000033
        /*0e7c*/ 	.word	0x00000000
        /*0e80*/ 	.short	0x0101
        /*0e82*/ 	.byte	0x3f
	.zero		1


	//   ....[41]....
        /*0e84*/ 	.word	0x00015910
        /*0e88*/ 	.word	0x00000006
        /*0e8c*/ 	.word	0x00028830
        /*0e90*/ 	.short	0x010a
        /*0e92*/ 	.byte	0x3f
	.zero		1


	//   ....[42]....
        /*0e94*/ 	.word	0x00015960
        /*0e98*/ 	.word	0x00000006
        /*0e9c*/ 	.word	0x00028830
        /*0ea0*/ 	.short	0x010a
        /*0ea2*/ 	.byte	0x3f
	.zero		1


	//   ....[43]....
        /*0ea4*/ 	.word	0x00015db0
        /*0ea8*/ 	.word	0x00000007
        /*0eac*/ 	.word	0x00028850
        /*0eb0*/ 	.short	0x010a
        /*0eb2*/ 	.byte	0x3f
	.zero		1


	//   ....[44]....
        /*0eb4*/ 	.word	0x00015df0
        /*0eb8*/ 	.word	0x00000007
        /*0ebc*/ 	.word	0x00028850
        /*0ec0*/ 	.short	0x010a
        /*0ec2*/ 	.byte	0x3f
	.zero		1


	//   ....[45]....
        /*0ec4*/ 	.word	0x00017840
        /*0ec8*/ 	.word	0x00000007
        /*0ecc*/ 	.word	0x00000000
        /*0ed0*/ 	.short	0x0101
        /*0ed2*/ 	.byte	0x3f
	.zero		1


	//   ....[46]....
        /*0ed4*/ 	.word	0x000178d0
        /*0ed8*/ 	.word	0x0000000f
        /*0edc*/ 	.word	0x00000000
        /*0ee0*/ 	.short	0x0101
        /*0ee2*/ 	.byte	0x3f
	.zero		1


	//   ....[47]....
        /*0ee4*/ 	.word	0x00018340
        /*0ee8*/ 	.word	0x00000006
        /*0eec*/ 	.word	0x00028830
        /*0ef0*/ 	.short	0x010a
        /*0ef2*/ 	.byte	0x3f
	.zero		1


	//   ....[48]....
        /*0ef4*/ 	.word	0x00018390
        /*0ef8*/ 	.word	0x00000006
        /*0efc*/ 	.word	0x00028830
        /*0f00*/ 	.short	0x010a
        /*0f02*/ 	.byte	0x3f
	.zero		1


	//   ....[49]....
        /*0f04*/ 	.word	0x000187e0
        /*0f08*/ 	.word	0x00000007
        /*0f0c*/ 	.word	0x00028850
        /*0f10*/ 	.short	0x010a
        /*0f12*/ 	.byte	0x3f
	.zero		1


	//   ....[50]....
        /*0f14*/ 	.word	0x00018820
        /*0f18*/ 	.word	0x00000007
        /*0f1c*/ 	.word	0x00028850
        /*0f20*/ 	.short	0x010a
        /*0f22*/ 	.byte	0x3f
	.zero		1


	//   ....[51]....
        /*0f24*/ 	.word	0x00019540
        /*0f28*/ 	.word	0x00000044
        /*0f2c*/ 	.word	0x00000000
        /*0f30*/ 	.short	0x0101
        /*0f32*/ 	.byte	0x3f
	.zero		1


	//   ....[52]....
        /*0f34*/ 	.word	0x0001b430
        /*0f38*/ 	.word	0x00000037
        /*0f3c*/ 	.word	0x00000000
        /*0f40*/ 	.short	0x0101
        /*0f42*/ 	.byte	0x3f
	.zero		1


	//   ....[53]....
        /*0f44*/ 	.word	0x0001bd10
        /*0f48*/ 	.word	0x00000009
        /*0f4c*/ 	.word	0x00028850
        /*0f50*/ 	.short	0x010a
        /*0f52*/ 	.byte	0x3f
	.zero		1


	//   ....[54]....
        /*0f54*/ 	.word	0x0001bd90
        /*0f58*/ 	.word	0x00000009
        /*0f5c*/ 	.word	0x00028850
        /*0f60*/ 	.short	0x010a
        /*0f62*/ 	.byte	0x3f
	.zero		1


	//   ....[55]....
        /*0f64*/ 	.word	0x0001c340
        /*0f68*/ 	.word	0x0000000c
        /*0f6c*/ 	.word	0x00000000
        /*0f70*/ 	.short	0x0101
        /*0f72*/ 	.byte	0x3f
	.zero		1


	//   ....[56]....
        /*0f74*/ 	.word	0x0001d870
        /*0f78*/ 	.word	0x00000000
        /*0f7c*/ 	.word	0x00000000
        /*0f80*/ 	.short	0x0101
        /*0f82*/ 	.byte	0x3f
	.zero		1


	//   ....[57]....
        /*0f84*/ 	.word	0x00020040
        /*0f88*/ 	.word	0x00000007
        /*0f8c*/ 	.word	0x00028820
        /*0f90*/ 	.short	0x010a
        /*0f92*/ 	.byte	0x3f
	.zero		1


	//   ....[58]....
        /*0f94*/ 	.word	0x00020120
        /*0f98*/ 	.word	0x00000007
        /*0f9c*/ 	.word	0x000288a0
        /*0fa0*/ 	.short	0x010a
        /*0fa2*/ 	.byte	0x3f
	.zero		1


	//   ....[59]....
        /*0fa4*/ 	.word	0x00020480
        /*0fa8*/ 	.word	0x00000007
        /*0fac*/ 	.word	0x000288c0
        /*0fb0*/ 	.short	0x010a
        /*0fb2*/ 	.byte	0x3f
	.zero		1


	//   ....[60]....
        /*0fb4*/ 	.word	0x00020950
        /*0fb8*/ 	.word	0x00000008
        /*0fbc*/ 	.word	0x000288a0
        /*0fc0*/ 	.short	0x010a
        /*0fc2*/ 	.byte	0x3f
	.zero		1


	//   ....[61]....
        /*0fc4*/ 	.word	0x00020c90
        /*0fc8*/ 	.word	0x00000008
        /*0fcc*/ 	.word	0x000288c0
        /*0fd0*/ 	.short	0x010a
        /*0fd2*/ 	.byte	0x3f
	.zero		1


	//   ....[62]....
        /*0fd4*/ 	.word	0x00021db0
        /*0fd8*/ 	.word	0x00000000
        /*0fdc*/ 	.word	0x00028840
        /*0fe0*/ 	.short	0x010a
        /*0fe2*/ 	.byte	0x3f
	.zero		1


	//   ....[63]....
        /*0fe4*/ 	.word	0x00022c70
        /*0fe8*/ 	.word	0x00000009
        /*0fec*/ 	.word	0x00028800
        /*0ff0*/ 	.short	0x0107
        /*0ff2*/ 	.byte	0x3f
	.zero		1


	//   ....[64]....
        /*0ff4*/ 	.word	0x00022d80
        /*0ff8*/ 	.word	0x00000002
        /*0ffc*/ 	.word	0x00028800
        /*1000*/ 	.short	0x0101
        /*1002*/ 	.byte	0x3f
	.zero		1


	//   ....[65]....
        /*1004*/ 	.word	0x00022da0
        /*1008*/ 	.word	0x00000002
        /*100c*/ 	.word	0x00028820
        /*1010*/ 	.short	0x010a
        /*1012*/ 	.byte	0x3f
	.zero		1


	//   ....[66]....
        /*1014*/ 	.word	0x00023120
        /*1018*/ 	.word	0x00000003
        /*101c*/ 	.word	0x00028840
        /*1020*/ 	.short	0x010a
        /*1022*/ 	.byte	0x3f
	.zero		1


	//   ....[67]....
        /*1024*/ 	.word	0x000234e0
        /*1028*/ 	.word	0x00000003
        /*102c*/ 	.word	0x00000060
        /*1030*/ 	.short	0x010a
        /*1032*/ 	.byte	0x3f
	.zero		1


	//   ....[68]....
        /*1034*/ 	.word	0x00023bc0
        /*1038*/ 	.word	0x00000003
        /*103c*/ 	.word	0x00028840
        /*1040*/ 	.short	0x010a
        /*1042*/ 	.byte	0x3f
	.zero		1


	//   ....[69]....
        /*1044*/ 	.word	0x00023f80
        /*1048*/ 	.word	0x00000002
        /*104c*/ 	.word	0x00000060
        /*1050*/ 	.short	0x010a
        /*1052*/ 	.byte	0x3f
	.zero		1


	//   ....[70]....
        /*1054*/ 	.word	0x00024590
        /*1058*/ 	.word	0x00000002
        /*105c*/ 	.word	0x00028840
        /*1060*/ 	.short	0x010a
        /*1062*/ 	.byte	0x3f
	.zero		1


	//   ....[71]....
        /*1064*/ 	.word	0x00024950
        /*1068*/ 	.word	0x00000002
        /*106c*/ 	.word	0x00000060
        /*1070*/ 	.short	0x010a
        /*1072*/ 	.byte	0x3f
	.zero		1


	//   ....[72]....
        /*1074*/ 	.word	0x00024ef0
        /*1078*/ 	.word	0x00000000
        /*107c*/ 	.word	0x00028860
        /*1080*/ 	.short	0x010a
        /*1082*/ 	.byte	0x3f
	.zero		1


	//   ....[73]....
        /*1084*/ 	.word	0x00025ff0
        /*1088*/ 	.word	0x00000000
        /*108c*/ 	.word	0x00028820
        /*1090*/ 	.short	0x010a
        /*1092*/ 	.byte	0x3f
	.zero		1


	//   ....[74]....
        /*1094*/ 	.word	0x000261a0
        /*1098*/ 	.word	0x00000006
        /*109c*/ 	.word	0x00000000
        /*10a0*/ 	.short	0x010a
        /*10a2*/ 	.byte	0x3f
	.zero		1


	//   ....[75]....
        /*10a4*/ 	.word	0x00026210
        /*10a8*/ 	.word	0x00000007
        /*10ac*/ 	.word	0x00000000
        /*10b0*/ 	.short	0x010a
        /*10b2*/ 	.byte	0x3f
	.zero		1


	//   ....[76]....
        /*10b4*/ 	.word	0x00026280
        /*10b8*/ 	.word	0x00000004
        /*10bc*/ 	.word	0x00000000
        /*10c0*/ 	.short	0x010a
        /*10c2*/ 	.byte	0x3f
	.zero		1


	//   ....[77]....
        /*10c4*/ 	.word	0x000262b0
        /*10c8*/ 	.word	0x00000003
        /*10cc*/ 	.word	0x00000000
        /*10d0*/ 	.short	0x010a
        /*10d2*/ 	.byte	0x3f
	.zero		1


	//   ....[78]....
        /*10d4*/ 	.word	0x00026310
        /*10d8*/ 	.word	0x0000006a
        /*10dc*/ 	.word	0x00028890
        /*10e0*/ 	.short	0x010a
        /*10e2*/ 	.byte	0x3f
	.zero		1


	//   ....[79]....
        /*10e4*/ 	.word	0x00026360
        /*10e8*/ 	.word	0x0000006a
        /*10ec*/ 	.word	0x00028890
        /*10f0*/ 	.short	0x010a
        /*10f2*/ 	.byte	0x3f
	.zero		1


	//   ....[80]....
        /*10f4*/ 	.word	0x000263b0
        /*10f8*/ 	.word	0x0000006a
        /*10fc*/ 	.word	0x00028890
        /*1100*/ 	.short	0x010a
        /*1102*/ 	.byte	0x3f
	.zero		1


	//   ....[81]....
        /*1104*/ 	.word	0x00026400
        /*1108*/ 	.word	0x0000006a
        /*110c*/ 	.word	0x000288b0
        /*1110*/ 	.short	0x010a
        /*1112*/ 	.byte	0x3f
	.zero		1


	//   ....[82]....
        /*1114*/ 	.word	0x00026c00
        /*1118*/ 	.word	0x00000002
        /*111c*/ 	.word	0x00028800
        /*1120*/ 	.short	0x010a
        /*1122*/ 	.byte	0x3f
	.zero		1


	//   ....[83]....
        /*1124*/ 	.word	0x00027760
        /*1128*/ 	.word	0x00000002
        /*112c*/ 	.word	0x00028800
        /*1130*/ 	.short	0x010a
        /*1132*/ 	.byte	0x3f
	.zero		1


	//   ....[84]....
        /*1134*/ 	.word	0x000277b0
        /*1138*/ 	.word	0x00000008
        /*113c*/ 	.word	0x00028830
        /*1140*/ 	.short	0x010a
        /*1142*/ 	.byte	0x3f
	.zero		1


	//   ....[85]....
        /*1144*/ 	.word	0x00027800
        /*1148*/ 	.word	0x00000007
        /*114c*/ 	.word	0x00028830
        /*1150*/ 	.short	0x010a
        /*1152*/ 	.byte	0x3f
	.zero		1


	//   ....[86]....
        /*1154*/ 	.word	0x00027850
        /*1158*/ 	.word	0x00000007
        /*115c*/ 	.word	0x00028850
        /*1160*/ 	.short	0x010a
        /*1162*/ 	.byte	0x3f
	.zero		1


	//   ....[87]....
        /*1164*/ 	.word	0x000278a0
        /*1168*/ 	.word	0x00000006
        /*116c*/ 	.word	0x00028830
        /*1170*/ 	.short	0x010a
        /*1172*/ 	.byte	0x3f
	.zero		1


	//   ....[88]....
        /*1174*/ 	.word	0x000278f0
        /*1178*/ 	.word	0x00000007
        /*117c*/ 	.word	0x00028850
        /*1180*/ 	.short	0x010a
        /*1182*/ 	.byte	0x3f
	.zero		1


	//   ....[89]....
        /*1184*/ 	.word	0x00027940
        /*1188*/ 	.word	0x00000006
        /*118c*/ 	.word	0x00028830
        /*1190*/ 	.short	0x010a
        /*1192*/ 	.byte	0x3f
	.zero		1


	//   ....[90]....
        /*1194*/ 	.word	0x00027990
        /*1198*/ 	.word	0x00000007
        /*119c*/ 	.word	0x00028850
        /*11a0*/ 	.short	0x010a
        /*11a2*/ 	.byte	0x3f
	.zero		1


	//   ....[91]....
        /*11a4*/ 	.word	0x000279e0
        /*11a8*/ 	.word	0x00000009
        /*11ac*/ 	.word	0x00028850
        /*11b0*/ 	.short	0x010a
        /*11b2*/ 	.byte	0x3f
	.zero		1


	//   ....[92]....
        /*11b4*/ 	.word	0x00027fc0
        /*11b8*/ 	.word	0x00000006
        /*11bc*/ 	.word	0x00028820
        /*11c0*/ 	.short	0x010a
        /*11c2*/ 	.byte	0x3f
	.zero		1


	//   ....[93]....
        /*11c4*/ 	.word	0x00028010
        /*11c8*/ 	.word	0x00000007
        /*11cc*/ 	.word	0x000288a0
        /*11d0*/ 	.short	0x010a
        /*11d2*/ 	.byte	0x3f
	.zero		1


	//   ....[94]....
        /*11d4*/ 	.word	0x00028060
        /*11d8*/ 	.word	0x00000007
        /*11dc*/ 	.word	0x000288c0
        /*11e0*/ 	.short	0x010a
        /*11e2*/ 	.byte	0x3f
	.zero		1


	//   ....[95]....
        /*11e4*/ 	.word	0x000280b0
        /*11e8*/ 	.word	0x00000008
        /*11ec*/ 	.word	0x000288a0
        /*11f0*/ 	.short	0x010a
        /*11f2*/ 	.byte	0x3f
	.zero		1


	//   ....[96]....
        /*11f4*/ 	.word	0x00028100
        /*11f8*/ 	.word	0x00000008
        /*11fc*/ 	.word	0x000288c0
        /*1200*/ 	.short	0x010a
        /*1202*/ 	.byte	0x3f
	.zero		1


	//   ....[97]....
        /*1204*/ 	.word	0x000282a0
        /*1208*/ 	.word	0x00000000
        /*120c*/ 	.word	0x00028840
        /*1210*/ 	.short	0x010a
        /*1212*/ 	.byte	0x3f
	.zero		1


	//   ....[98]....
        /*1214*/ 	.word	0x00028df0
        /*1218*/ 	.word	0x00000002
        /*121c*/ 	.word	0x00028820
        /*1220*/ 	.short	0x010a
        /*1222*/ 	.byte	0x3f
	.zero		1


	//   ....[99]....
        /*1224*/ 	.word	0x00028e40
        /*1228*/ 	.word	0x00000003
        /*122c*/ 	.word	0x00028840
        /*1230*/ 	.short	0x010a
        /*1232*/ 	.byte	0x3f
	.zero		1


	//   ....[100]....
        /*1234*/ 	.word	0x00028e90
        /*1238*/ 	.word	0x00000003
        /*123c*/ 	.word	0x00000060
        /*1240*/ 	.short	0x010a
        /*1242*/ 	.byte	0x3f
	.zero		1


	//   ....[101]....
        /*1244*/ 	.word	0x00028ee0
        /*1248*/ 	.word	0x00000003
        /*124c*/ 	.word	0x00028840
        /*1250*/ 	.short	0x010a
        /*1252*/ 	.byte	0x3f
	.zero		1


	//   ....[102]....
        /*1254*/ 	.word	0x00028f30
        /*1258*/ 	.word	0x00000002
        /*125c*/ 	.word	0x00000060
        /*1260*/ 	.short	0x010a
        /*1262*/ 	.byte	0x3f
	.zero		1


	//   ....[103]....
        /*1264*/ 	.word	0x00028f80
        /*1268*/ 	.word	0x00000002
        /*126c*/ 	.word	0x00028840
        /*1270*/ 	.short	0x010a
        /*1272*/ 	.byte	0x3f
	.zero		1


	//   ....[104]....
        /*1274*/ 	.word	0x00028fd0
        /*1278*/ 	.word	0x00000002
        /*127c*/ 	.word	0x00000060
        /*1280*/ 	.short	0x010a
        /*1282*/ 	.byte	0x3f
	.zero		1


	//   ....[105]....
        /*1284*/ 	.word	0x00029020
        /*1288*/ 	.word	0x00000000
        /*128c*/ 	.word	0x00028860
        /*1290*/ 	.short	0x010a
        /*1292*/ 	.byte	0x3f
	.zero		1


	//   ....[106]....
        /*1294*/ 	.word	0x00029a70
        /*1298*/ 	.word	0x00000000
        /*129c*/ 	.word	0x00028820
        /*12a0*/ 	.short	0x010a
        /*12a2*/ 	.byte	0x3f
	.zero		1


	//   ....[107]....
        /*12a4*/ 	.word	0x00029c10
        /*12a8*/ 	.word	0x00000006
        /*12ac*/ 	.word	0x00000000
        /*12b0*/ 	.short	0x010a
        /*12b2*/ 	.byte	0x3f
	.zero		1


	//   ....[108]....
        /*12b4*/ 	.word	0x00029c60
        /*12b8*/ 	.word	0x00000007
        /*12bc*/ 	.word	0x00000000
        /*12c0*/ 	.short	0x010a
        /*12c2*/ 	.byte	0x3f
	.zero		1


	//   ....[109]....
        /*12c4*/ 	.word	0x00029cb0
        /*12c8*/ 	.word	0x00000004
        /*12cc*/ 	.word	0x00000000
        /*12d0*/ 	.short	0x010a
        /*12d2*/ 	.byte	0x3f
	.zero		1


	//----- nvinfo : EIATTR_NUM_MBARRIERS
	.align		4
.L_274:
        /*12d4*/ 	.byte	0x03, 0x38
        /*12d6*/ 	.short	0x0016


	//----- nvinfo : EIATTR_EXIT_INSTR_OFFSETS
	.align		4
        /*12d8*/ 	.byte	0x04, 0x1c
        /*12da*/ 	.short	(.L_276 - .L_275)


	//   ....[0]....
.L_275:
        /*12dc*/ 	.word	0x00026300


	//----- nvinfo : EIATTR_MAX_THREADS
	.align		4
.L_276:
        /*12e0*/ 	.byte	0x04, 0x05
        /*12e2*/ 	.short	(.L_278 - .L_277)
.L_277:
        /*12e4*/ 	.word	0x00000180
        /*12e8*/ 	.word	0x00000001
        /*12ec*/ 	.word	0x00000001


	//----- nvinfo : EIATTR_CRS_STACK_SIZE
	.align		4
.L_278:
        /*12f0*/ 	.byte	0x04, 0x1e
        /*12f2*/ 	.short	(.L_280 - .L_279)
.L_279:
        /*12f4*/ 	.word	0x00000000


	//----- nvinfo : EIATTR_CBANK_PARAM_SIZE
	.align		4
.L_280:
        /*12f8*/ 	.byte	0x03, 0x19
        /*12fa*/ 	.short	0x0af0


	//----- nvinfo : EIATTR_PARAM_CBANK
	.align		4
        /*12fc*/ 	.byte	0x04, 0x0a
        /*12fe*/ 	.short	(.L_282 - .L_281)
	.align		4
.L_281:
        /*1300*/ 	.word	index@(.nv.constant0._ZN7cutlass13device_kernelIN5flash11enable_sm90INS1_16FlashAttnFwdSm90INS1_25CollectiveMainloopFwdSm90ILi2EN4cute5tupleIJNS5_1CILi1EEES8_S8_EEENS6_IJNS7_ILi128EEESA_SA_EEELi128ENS_6half_tEfNS_4arch4Sm90ELb0ELb1ELb1ELb1ELb0ELb1ELb0ELb1ELb1ELb1ELb0ELb0EEENS1_21CollectiveEpilogueFwdISB_S9_SC_SE_Li256ELb1ELb1ELb0ELb0EEENS1_36VarlenDynamicPersistentTileSchedulerILi128ELi128ELi256ELi128ELb0ELb1ELb1ELb1ELb0ELb1EEEEEEEEEvNT_6ParamsE)
        /*1304*/ 	.short	0x0210
        /*1306*/ 	.short	0x0af0


	//----- nvinfo : EIATTR_SW_WAR
	.align		4
.L_282:
        /*1308*/ 	.byte	0x04, 0x36
        /*130a*/ 	.short	(.L_284 - .L_283)
.L_283:
        /*130c*/ 	.word	0x00000008
.L_284:


//--------------------- .nv.info._ZN7cutlass13device_kernelIN5flash11enable_sm90INS1_16FlashAttnFwdSm90INS1_25CollectiveMainloopFwdSm90ILi2EN4cute5tupleIJNS5_1CILi1EEES8_S8_EEENS6_IJNS7_ILi128EEESA_SA_EEELi128ENS_6half_tEfNS_4arch4Sm90ELb1ELb0ELb1ELb0ELb0ELb0ELb0ELb1ELb1ELb1ELb0ELb0EEENS1_21CollectiveEpilogueFwdISB_S9_SC_SE_Li256ELb0ELb1ELb0ELb0EEENS1_30DynamicPersistentTileSchedulerILi256ELi128ELb0ELb1ELb1EEEEEEEEEvNT_6ParamsE --------------------------
	.section	.nv.info._ZN7cutlass13device_kernelIN5flash11enable_sm90INS1_16FlashAttnFwdSm90INS1_25CollectiveMainloopFwdSm90ILi2EN4cute5tupleIJNS5_1CILi1EEES8_S8_EEENS6_IJNS7_ILi128EEESA_SA_EEELi128ENS_6half_tEfNS_4arch4Sm90ELb1ELb0ELb1ELb0ELb0ELb0ELb0ELb1ELb1ELb1ELb0ELb0EEENS1_21CollectiveEpilogueFwdISB_S9_SC_SE_Li256ELb0ELb1ELb0ELb0EEENS1_30DynamicPersistentTileSchedulerILi256ELi128ELb0ELb1ELb1EEEEEEEEEvNT_6ParamsE,"",@"SHT_CUDA_INFO"
	.sectionflags	@""
	.align	4


	//----- nvinfo : EIATTR_CUDA_API_VERSION
	.align		4
        /*0000*/ 	.byte	0x04, 0x37
        /*0002*/ 	.short	(.L_286 - .L_285)
.L_285:
        /*0004*/ 	.word	0x00000082


	//----- nvinfo : EIATTR_KPARAM_INFO
	.align		4
.L_286:
        /*0008*/ 	.byte	0x04, 0x17
        /*000a*/ 	.short	(.L_288 - .L_287)
.L_287:
        /*000c*/ 	.word	0x00000000
        /*0010*/ 	.short	0x0000
        /*0012*/ 	.short	0x0070
        /*0014*/ 	.byte	0x00, 0xf0, 0x01, 0x2a


	//----- nvinfo : EIATTR_SPARSE_MMA_MASK
	.align		4
.L_288:
        /*0018*/ 	.byte	0x03, 0x50
        /*001a*/ 	.short	0x0000


	//----- nvinfo : EIATTR_MAXREG_COUNT
	.align		4
        /*001c*/ 	.byte	0x03, 0x1b
        /*001e*/ 	.short	0x00a8


	//----- nvinfo : EIATTR_NUM_BARRIERS
	.align		4
        /*0020*/ 	.byte	0x02, 0x4c
        /*0022*/ 	.byte	0x10
	.zero		1


	//----- nvinfo : EIATTR_EXTERNS
	.align		4
        /*0024*/ 	.byte	0x04, 0x0f
        /*0026*/ 	.short	(.L_290 - .L_289)


	//   ....[0]....
	.align		4
.L_289:
        /*0028*/ 	.word	index@(__assertfail)


	//----- nvinfo : EIATTR_ANNOTATIONS
	.align		4
.L_290:
        /*002c*/ 	.byte	0x04, 0x55
        /*002e*/ 	.short	(.L_292 - .L_291)


	//   ....[0]....
.L_291:
        /* <DEDUP_REMOVED lines=25> */


	//----- nvinfo : EIATTR_MERCURY_ISA_VERSION
	.align		4
.L_292:
        /*01b0*/ 	.byte	0x03, 0x5f
        /*01b2*/ 	.short	0x0101


	//----- nvinfo : EIATTR_INT_WARP_WIDE_INSTR_OFFSETS
	.align		4
        /*01b4*/ 	.byte	0x04, 0x31
        /*01b6*/ 	.short	(.L_294 - .L_293)


	//   ....[0]....
.L_293:
        /*01b8*/ 	.word	0x00000130


	//   ....[1]....
        /*01bc*/ 	.word	0x00000170


	//   ....[2]....
        /*01c0*/ 	.word	0x000001e0


	//   ....[3]....
        /*01c4*/ 	.word	0x0000cb00


	//   ....[4]....
        /*01c8*/ 	.word	0x0000cb90


	//   ....[5]....
        /*01cc*/ 	.word	0x0000feb0


	//   ....[6]....
        /*01d0*/ 	.word	0x0000ff40


	//----- nvinfo : EIATTR_COOP_GROUP_MASK_REGIDS
	.align		4
.L_294:
        /*01d4*/ 	.byte	0x04, 0x29
        /*01d6*/ 	.short	(.L_296 - .L_295)


	//   ....[0]....
.L_295:
        /*01d8*/ 	.word	0xffffffff


	//   ....[1]....
        /*01dc*/ 	.word	0xffffffff


	//   ....[2]....
        /*01e0*/ 	.word	0xffffffff


	//   ....[3]....
        /*01e4*/ 	.word	0xffffffff


	//   ....[4]....
        /*01e8*/ 	.word	0xffffffff


	//   ....[5]....
        /*01ec*/ 	.word	0xffffffff


	//   ....[6]....
        /*01f0*/ 	.word	0xffffffff


	//   ....[7]....
        /*01f4*/ 	.word	0xffffffff


	//   ....[8]....
        /*01f8*/ 	.word	0xffffffff


	//   ....[9]....
        /*01fc*/ 	.word	0xffffffff


	//   ....[10]....
        /*0200*/ 	.word	0xffffffff


	//   ....[11]....
        /*0204*/ 	.word	0xffffffff


	//   ....[12]....
        /*0208*/ 	.word	0xffffffff


	//   ....[13]....
        /*020c*/ 	.word	0xffffffff


	//   ....[14]....
        /*0210*/ 	.word	0xffffffff


	//   ....[15]....
        /*0214*/ 	.word	0xffffffff


	//   ....[16]....
        /*0218*/ 	.word	0xffffffff


	//   ....[17]....
        /*021c*/ 	.word	0xffffffff


	//   ....[18]....
        /*0220*/ 	.word	0xffffffff


	//   ....[19]....
        /*0224*/ 	.word	0xffffffff


	//   ....[20]....
        /*0228*/ 	.word	0xffffffff


	//   ....[21]....
        /*022c*/ 	.word	0xffffffff


	//   ....[22]....
        /*0230*/ 	.word	0xffffffff


	//   ....[23]....
        /*0234*/ 	.word	0xffffffff


	//   ....[24]....
        /*0238*/ 	.word	0xffffffff


	//   ....[25]....
        /*023c*/ 	.word	0xffffffff


	//   ....[26]....
        /*0240*/ 	.word	0xffffffff


	//   ....[27]....
        /*0244*/ 	.word	0xffffffff


	//   ....[28]....
        /*0248*/ 	.word	0xffffffff


	//   ....[29]....
        /*024c*/ 	.word	0xffffffff


	//   ....[30]....
        /*0250*/ 	.word	0xffffffff


	//   ....[31]....
        /*0254*/ 	.word	0xffffffff


	//   ....[32]....
        /*0258*/ 	.word	0xffffffff


	//   ....[33]....
        /*025c*/ 	.word	0xffffffff


	//   ....[34]....
        /*0260*/ 	.word	0xffffffff


	//   ....[35]....
        /*0264*/ 	.word	0xffffffff


	//   ....[36]....
        /*0268*/ 	.word	0xffffffff


	//   ....[37]....
        /*026c*/ 	.word	0xffffffff


	//   ....[38]....
        /*0270*/ 	.word	0xffffffff


	//   ....[39]....
        /*0274*/ 	.word	0xffffffff


	//   ....[40]....
        /*0278*/ 	.word	0xffffffff


	//   ....[41]....
        /*027c*/ 	.word	0xffffffff


	//   ....[42]....
        /*0280*/ 	.word	0xffffffff


	//   ....[43]....
        /*0284*/ 	.word	0xffffffff


	//   ....[44]....
        /*0288*/ 	.word	0xffffffff


	//   ....[45]....
        /*028c*/ 	.word	0xffffffff


	//   ....[46]....
        /*0290*/ 	.word	0xffffffff


	//   ....[47]....
        /*0294*/ 	.word	0xffffffff


	//   ....[48]....
        /*0298*/ 	.word	0xffffffff


	//   ....[49]....
        /*029c*/ 	.word	0xffffffff


	//   ....[50]....
        /*02a0*/ 	.word	0xffffffff


	//   ....[51]....
        /*02a4*/ 	.word	0xffffffff


	//   ....[52]....
        /*02a8*/ 	.word	0xffffffff


	//   ....[53]....
        /*02ac*/ 	.word	0xffffffff


	//   ....[54]....
        /*02b0*/ 	.word	0xffffffff


	//   ....[55]....
        /*02b4*/ 	.word	0xffffffff


	//   ....[56]....
        /*02b8*/ 	.word	0xffffffff


	//   ....[57]....
        /*02bc*/ 	.word	0xffffffff


	//   ....[58]....
        /*02c0*/ 	.word	0xffffffff


	//   ....[59]....
        /*02c4*/ 	.word	0xffffffff


	//   ....[60]....
        /*02c8*/ 	.word	0xffffffff


	//   ....[61]....
        /*02cc*/ 	.word	0xffffffff


	//   ....[62]....
        /*02d0*/ 	.word	0xffffffff


	//   ....[63]....
        /*02d4*/ 	.word	0xffffffff


	//   ....[64]....
        /*02d8*/ 	.word	0xffffffff


	//   ....[65]....
        /*02dc*/ 	.word	0xffffffff


	//   ....[66]....
        /*02e0*/ 	.word	0xffffffff


	//   ....[67]....
        /*02e4*/ 	.word	0xffffffff


	//   ....[68]....
        /*02e8*/ 	.word	0x0500000f


	//   ....[69]....
        /*02ec*/ 	.word	0x0500000f


	//   ....[70]....
        /*02f0*/ 	.word	0x0500000f


	//   ....[71]....
        /*02f4*/ 	.word	0x0500000f


	//   ....[72]....
        /*02f8*/ 	.word	0x0500000f


	//   ....[73]....
        /*02fc*/ 	.word	0x0500000f


	//   ....[74]....
        /*0300*/ 	.word	0x0500000f


	//   ....[75]....
        /*0304*/ 	.word	0x0500000f


	//   ....[76]....
        /*0308*/ 	.word	0x0500000f


	//   ....[77]....
        /*030c*/ 	.word	0x0500000f


	//   ....[78]....
        /*0310*/ 	.word	0x0500000f


	//   ....[79]....
        /*0314*/ 	.word	0x0500000f


	//   ....[80]....
        /*0318*/ 	.word	0x0500000f


	//   ....[81]....
        /*031c*/ 	.word	0x0500000f


	//   ....[82]....
        /*0320*/ 	.word	0x0500000f


	//   ....[83]....
        /*0324*/ 	.word	0x0500000f


	//   ....[84]....
        /*0328*/ 	.word	0x0500000f


	//   ....[85]....
        /*032c*/ 	.word	0x0500000f


	//   ....[86]....
        /*0330*/ 	.word	0x0500000f


	//----- nvinfo : EIATTR_COOP_GROUP_INSTR_OFFSETS
	.align		4
.L_296:
        /*0334*/ 	.byte	0x04, 0x28
        /*0336*/ 	.short	(.L_298 - .L_297)


	//   ....[0]....
.L_297:
        /*0338*/ 	.word	0x00000070


	//   ....[1]....
        /*033c*/ 	.word	0x00000140


	//   ....[2]....
        /*0340*/ 	.word	0x00000190


	//   ....[3]....
        /*0344*/ 	.word	0x000003c0


	//   ....[4]....
        /*0348*/ 	.word	0x00000520


	//   ....[5]....
        /*034c*/ 	.word	0x00000640


	//   ....[6]....
        /*0350*/ 	.word	0x000007a0


	//   ....[7]....
        /*0354*/ 	.word	0x00001470


	//   ....[8]....
        /*0358*/ 	.word	0x00001ed0


	//   ....[9]....
        /*035c*/ 	.word	0x00002340


	//   ....[10]....
        /*0360*/ 	.word	0x00002b10


	//   ....[11]....
        /*0364*/ 	.word	0x00002be0


	//   ....[12]....
        /*0368*/ 	.word	0x000036f0


	//   ....[13]....
        /*036c*/ 	.word	0x00003750


	//   ....[14]....
        /*0370*/ 	.word	0x000050d0


	//   ....[15]....
        /*0374*/ 	.word	0x00005300


	//   ....[16]....
        /*0378*/ 	.word	0x000059f0


	//   ....[17]....
        /*037c*/ 	.word	0x00005b00


	//   ....[18]....
        /*0380*/ 	.word	0x00006380


	//   ....[19]....
        /*0384*/ 	.word	0x00006410


	//   ....[20]....
        /*0388*/ 	.word	0x000086e0


	//   ....[21]....
        /*038c*/ 	.word	0x00008710


	//   ....[22]....
        /*0390*/ 	.word	0x000089a0


	//   ....[23]....
        /*0394*/ 	.word	0x00008a50


	//   ....[24]....
        /*0398*/ 	.word	0x00009db0


	//   ....[25]....
        /*039c*/ 	.word	0x00009df0


	//   ....[26]....
        /*03a0*/ 	.word	0x00009ed0


	//   ....[27]....
        /*03a4*/ 	.word	0x00009ef0


	//   ....[28]....
        /*03a8*/ 	.word	0x0000aff0


	//   ....[29]....
        /*03ac*/ 	.word	0x0000b020


	//   ....[30]....
        /*03b0*/ 	.word	0x0000b050


	//   ....[31]....
        /*03b4*/ 	.word	0x0000b080


	//   ....[32]....
        /*03b8*/ 	.word	0x0000b5f0


	//   ....[33]....
        /*03bc*/ 	.word	0x0000b630


	//   ....[34]....
        /*03c0*/ 	.word	0x0000b6f0


	//   ....[35]....
        /*03c4*/ 	.word	0x0000b710


	//   ....[36]....
        /*03c8*/ 	.word	0x0000b7d0


	//   ....[37]....
        /*03cc*/ 	.word	0x0000b7f0


	//   ....[38]....
        /*03d0*/ 	.word	0x0000b8c0


	//   ....[39]....
        /*03d4*/ 	.word	0x0000b8e0


	//   ....[40]....
        /*03d8*/ 	.word	0x0000bf80


	//   ....[41]....
        /*03dc*/ 	.word	0x0000bfa0


	//   ....[42]....
        /*03e0*/ 	.word	0x0000c060


	//   ....[43]....
        /*03e4*/ 	.word	0x0000c080


	//   ....[44]....
        /*03e8*/ 	.word	0x0000c140


	//   ....[45]....
        /*03ec*/ 	.word	0x0000c160


	//   ....[46]....
        /*03f0*/ 	.word	0x0000c230


	//   ....[47]....
        /*03f4*/ 	.word	0x0000c250


	//   ....[48]....
        /*03f8*/ 	.word	0x0000c3b0


	//   ....[49]....
        /*03fc*/ 	.word	0x0000d100


	//   ....[50]....
        /*0400*/ 	.word	0x0000dae0


	//   ....[51]....
        /*0404*/ 	.word	0x0000daf0


	//   ....[52]....
        /*0408*/ 	.word	0x0000db60


	//   ....[53]....
        /*040c*/ 	.word	0x0000db90


	//   ....[54]....
        /*0410*/ 	.word	0x0000dc40


	//   ....[55]....
        /*0414*/ 	.word	0x0000dc50


	//   ....[56]....
        /*0418*/ 	.word	0x0000dcd0


	//   ....[57]....
        /*041c*/ 	.word	0x0000dce0


	//   ....[58]....
        /*0420*/ 	.word	0x0000dd60


	//   ....[59]....
        /*0424*/ 	.word	0x0000dd70


	//   ....[60]....
        /*0428*/ 	.word	0x0000ddf0


	//   ....[61]....
        /*042c*/ 	.word	0x0000de00


	//   ....[62]....
        /*0430*/ 	.word	0x0000de80


	//   ....[63]....
        /*0434*/ 	.word	0x0000de90


	//   ....[64]....
        /*0438*/ 	.word	0x0000dea0


	//   ....[65]....
        /*043c*/ 	.word	0x0000deb0


	//   ....[66]....
        /*0440*/ 	.word	0x000104a0


	//   ....[67]....
        /*0444*/ 	.word	0x00010690


	//   ....[68]....
        /*0448*/ 	.word	0x00010c00


	//   ....[69]....
        /*044c*/ 	.word	0x00010d80


	//   ....[70]....
        /*0450*/ 	.word	0x00010de0


	//   ....[71]....
        /*0454*/ 	.word	0x00010e70


	//   ....[72]....
        /*0458*/ 	.word	0x00010f50


	//   ....[73]....
        /*045c*/ 	.word	0x00010fb0


	//   ....[74]....
        /*0460*/ 	.word	0x000110c0


	//   ....[75]....
        /*0464*/ 	.word	0x00011120


	//   ....[76]....
        /*0468*/ 	.word	0x00011210


	//   ....[77]....
        /*046c*/ 	.word	0x00011270


	//   ....[78]....
        /*0470*/ 	.word	0x00011360


	//   ....[79]....
        /*0474*/ 	.word	0x000113c0


	//   ....[80]....
        /*0478*/ 	.word	0x000114b0


	//   ....[81]....
        /*047c*/ 	.word	0x00011510


	//   ....[82]....
        /*0480*/ 	.word	0x000115f0


	//   ....[83]....
        /*0484*/ 	.word	0x00011650


	//   ....[84]....
        /*0488*/ 	.word	0x00011720


	//   ....[85]....
        /*048c*/ 	.word	0x00011a40


	//   ....[86]....
        /*0490*/ 	.word	0x00011b60


	//----- nvinfo : EIATTR_REG_RECONFIG
	.align		4
.L_298:
        /*0494*/ 	.byte	0x01, 0x54
	.zero		2


	//----- nvinfo : EIATTR_SYSCALL_OFFSETS
	.align		4
        /*0498*/ 	.byte	0x04, 0x46
        /*049a*/ 	.short	(.L_300 - .L_299)


	//   ....[0]....
.L_299:
        /*049c*/ 	.word	0x00001650


	//   ....[1]....
        /*04a0*/ 	.word	0x0000cd00


	//   ....[2]....
        /*04a4*/ 	.word	0x0000ce50


	//   ....[3]....
        /*04a8*/ 	.word	0x0000cf40


	//   ....[4]....
        /*04ac*/ 	.word	0x0000d6b0


	//----- nvinfo : EIATTR_MBARRIER_INSTR_OFFSETS
	.align		4
.L_300:
        /*04b0*/ 	.byte	0x04, 0x39
        /*04b2*/ 	.short	(.L_302 - .L_301)


	//   ....[0]....
.L_301:
        /*04b4*/ 	.word	0x00000270
        /*04b8*/ 	.word	0x000000ff
        /*04bc*/ 	.word	0x00028800
        /*04c0*/ 	.short	0x0100
        /*04c2*/ 	.byte	0x08
	.zero		1


	//   ....[1]....
        /*04c4*/ 	.word	0x00000280
        /*04c8*/ 	.word	0x000000ff
        /*04cc*/ 	.word	0x00028820
        /*04d0*/ 	.short	0x0100
        /*04d2*/ 	.byte	0x08
	.zero		1


	//   ....[2]....
        /*04d4*/ 	.word	0x00000370
        /*04d8*/ 	.word	0x000000ff
        /*04dc*/ 	.word	0x00028830
        /*04e0*/ 	.short	0x0100
        /*04e2*/ 	.byte	0x08
	.zero		1


	//   ....[3]....
        /*04e4*/ 	.word	0x00000380
        /*04e8*/ 	.word	0x000000ff
        /*04ec*/ 	.word	0x00028840
        /*04f0*/ 	.short	0x0100
        /*04f2*/ 	.byte	0x08
	.zero		1


	//   ....[4]....
        /*04f4*/ 	.word	0x00000390
        /*04f8*/ 	.word	0x000000ff
        /*04fc*/ 	.word	0x00028838
        /*0500*/ 	.short	0x0100
        /*0502*/ 	.byte	0x08
	.zero		1


	//   ....[5]....
        /*0504*/ 	.word	0x000003a0
        /*0508*/ 	.word	0x000000ff
        /*050c*/ 	.word	0x00028848
        /*0510*/ 	.short	0x0100
        /*0512*/ 	.byte	0x08
	.zero		1


	//   ....[6]....
        /*0514*/ 	.word	0x000004d0
        /*0518*/ 	.word	0x000000ff
        /*051c*/ 	.word	0x00028850
        /*0520*/ 	.short	0x0100
        /*0522*/ 	.byte	0x08
	.zero		1


	//   ....[7]....
        /*0524*/ 	.word	0x000004e0
        /*0528*/ 	.word	0x000000ff
        /*052c*/ 	.word	0x00028860
        /*0530*/ 	.short	0x0100
        /*0532*/ 	.byte	0x08
	.zero		1


	//   ....[8]....
        /*0534*/ 	.word	0x000004f0
        /*0538*/ 	.word	0x000000ff
        /*053c*/ 	.word	0x00028858
        /*0540*/ 	.short	0x0100
        /*0542*/ 	.byte	0x08
	.zero		1


	//   ....[9]....
        /*0544*/ 	.word	0x00000500
        /*0548*/ 	.word	0x000000ff
        /*054c*/ 	.word	0x00028868
        /*0550*/ 	.short	0x0100
        /*0552*/ 	.byte	0x08
	.zero		1


	//   ....[10]....
        /*0554*/ 	.word	0x000005f0
        /*0558*/ 	.word	0x000000ff
        /*055c*/ 	.word	0x00028870
        /*0560*/ 	.short	0x0100
        /*0562*/ 	.byte	0x06
	.zero		1


	//   ....[11]....
        /*0564*/ 	.word	0x00000600
        /*0568*/ 	.word	0x000000ff
        /*056c*/ 	.word	0x00028880
        /*0570*/ 	.short	0x0100
        /*0572*/ 	.byte	0x06
	.zero		1


	//   ....[12]....
        /*0574*/ 	.word	0x00000610
        /*0578*/ 	.word	0x000000ff
        /*057c*/ 	.word	0x00028878
        /*0580*/ 	.short	0x0100
        /*0582*/ 	.byte	0x06
	.zero		1


	//   ....[13]....
        /*0584*/ 	.word	0x00000620
        /*0588*/ 	.word	0x000000ff
        /*058c*/ 	.word	0x00028888
        /*0590*/ 	.short	0x0100
        /*0592*/ 	.byte	0x06
	.zero		1


	//   ....[14]....
        /*0594*/ 	.word	0x00000750
        /*0598*/ 	.word	0x000000ff
        /*059c*/ 	.word	0x00028890
        /*05a0*/ 	.short	0x0100
        /*05a2*/ 	.byte	0x08
	.zero		1


	//   ....[15]....
        /*05a4*/ 	.word	0x00000760
        /*05a8*/ 	.word	0x000000ff
        /*05ac*/ 	.word	0x000288a0
        /*05b0*/ 	.short	0x0100
        /*05b2*/ 	.byte	0x08
	.zero		1


	//   ....[16]....
        /*05b4*/ 	.word	0x00000770
        /*05b8*/ 	.word	0x000000ff
        /*05bc*/ 	.word	0x00028898
        /*05c0*/ 	.short	0x0100
        /*05c2*/ 	.byte	0x08
	.zero		1


	//   ....[17]....
        /*05c4*/ 	.word	0x00000780
        /*05c8*/ 	.word	0x000000ff
        /*05cc*/ 	.word	0x000288a8
        /*05d0*/ 	.short	0x0100
        /*05d2*/ 	.byte	0x08
	.zero		1


	//   ....[18]....
        /*05d4*/ 	.word	0x000008b0
        /*05d8*/ 	.word	0x000000ff
        /*05dc*/ 	.word	0x000288b0
        /*05e0*/ 	.short	0x0100
        /*05e2*/ 	.byte	0x08
	.zero		1


	//   ....[19]....
        /*05e4*/ 	.word	0x000008c0
        /*05e8*/ 	.word	0x000000ff
        /*05ec*/ 	.word	0x000288c0
        /*05f0*/ 	.short	0x0100
        /*05f2*/ 	.byte	0x08
	.zero		1


	//   ....[20]....
        /*05f4*/ 	.word	0x000008d0
        /*05f8*/ 	.word	0x000000ff
        /*05fc*/ 	.word	0x000288b8
        /*0600*/ 	.short	0x0100
        /*0602*/ 	.byte	0x08
	.zero		1


	//   ....[21]....
        /*0604*/ 	.word	0x000008e0
        /*0608*/ 	.word	0x000000ff
        /*060c*/ 	.word	0x000288c8
        /*0610*/ 	.short	0x0100
        /*0612*/ 	.byte	0x08
	.zero		1


	//   ....[22]....
        /*0614*/ 	.word	0x000016d0
        /*0618*/ 	.word	0x000000ff
        /*061c*/ 	.word	0x00028800
        /*0620*/ 	.short	0x010a
        /*0622*/ 	.byte	0x29
	.zero		1


	//   ....[23]....
        /*0624*/ 	.word	0x00001750
        /*0628*/ 	.word	0x00000000
        /*062c*/ 	.word	0x00028830
        /*0630*/ 	.short	0x010a
        /*0632*/ 	.byte	0x3f
	.zero		1


	//   ....[24]....
        /*0634*/ 	.word	0x000017b0
        /*0638*/ 	.word	0x00000000
        /*063c*/ 	.word	0x00028830
        /*0640*/ 	.short	0x010a
        /*0642*/ 	.byte	0x3f
	.zero		1


	//   ....[25]....
        /*0644*/ 	.word	0x00002640
        /*0648*/ 	.word	0x00000000
        /*064c*/ 	.word	0x00000000
        /*0650*/ 	.short	0x0101
        /*0652*/ 	.byte	0x3f
	.zero		1


	//   ....[26]....
        /*0654*/ 	.word	0x00004480
        /*0658*/ 	.word	0x000000ff
        /*065c*/ 	.word	0x00028830
        /*0660*/ 	.short	0x010a
        /*0662*/ 	.byte	0x06
	.zero		1


	//   ....[27]....
        /*0664*/ 	.word	0x000044c0
        /*0668*/ 	.word	0x000000ff
        /*066c*/ 	.word	0x00028830
        /*0670*/ 	.short	0x010a
        /*0672*/ 	.byte	0x06
	.zero		1


	//   ....[28]....
        /*0674*/ 	.word	0x000047e0
        /*0678*/ 	.word	0x000000ff
        /*067c*/ 	.word	0x00028850
        /*0680*/ 	.short	0x010a
        /*0682*/ 	.byte	0x06
	.zero		1


	//   ....[29]....
        /*0684*/ 	.word	0x00004820
        /*0688*/ 	.word	0x000000ff
        /*068c*/ 	.word	0x00028850
        /*0690*/ 	.short	0x010a
        /*0692*/ 	.byte	0x06
	.zero		1


	//   ....[30]....
        /*0694*/ 	.word	0x00006700
        /*0698*/ 	.word	0x0000002d
        /*069c*/ 	.word	0x00000000
        /*06a0*/ 	.short	0x0101
        /*06a2*/ 	.byte	0x3f
	.zero		1


	//   ....[31]....
        /*06a4*/ 	.word	0x00006a10
        /*06a8*/ 	.word	0x0000002e
        /*06ac*/ 	.word	0x00000000
        /*06b0*/ 	.short	0x0101
        /*06b2*/ 	.byte	0x3f
	.zero		1


	//   ....[32]....
        /*06b4*/ 	.word	0x000075e0
        /*06b8*/ 	.word	0x000000ff
        /*06bc*/ 	.word	0x00028830
        /*06c0*/ 	.short	0x010a
        /*06c2*/ 	.byte	0x06
	.zero		1


	//   ....[33]....
        /*06c4*/ 	.word	0x00007620
        /*06c8*/ 	.word	0x000000ff
        /*06cc*/ 	.word	0x00028830
        /*06d0*/ 	.short	0x010a
        /*06d2*/ 	.byte	0x06
	.zero		1


	//   ....[34]....
        /*06d4*/ 	.word	0x00007940
        /*06d8*/ 	.word	0x000000ff
        /*06dc*/ 	.word	0x00028850
        /*06e0*/ 	.short	0x010a
        /*06e2*/ 	.byte	0x06
	.zero		1


	//   ....[35]....
        /*06e4*/ 	.word	0x00007980
        /*06e8*/ 	.word	0x000000ff
        /*06ec*/ 	.word	0x00028850
        /*06f0*/ 	.short	0x010a
        /*06f2*/ 	.byte	0x06
	.zero		1


	//   ....[36]....
        /*06f4*/ 	.word	0x00009320
        /*06f8*/ 	.word	0x0000001d
        /*06fc*/ 	.word	0x00000000
        /*0700*/ 	.short	0x0101
        /*0702*/ 	.byte	0x3f
	.zero		1


	//   ....[37]....
        /*0704*/ 	.word	0x000094d0
        /*0708*/ 	.word	0x0000001d
        /*070c*/ 	.word	0x00000000
        /*0710*/ 	.short	0x0101
        /*0712*/ 	.byte	0x3f
	.zero		1


	//   ....[38]....
        /*0714*/ 	.word	0x00009d20
        /*0718*/ 	.word	0x000000ff
        /*071c*/ 	.word	0x00028850
        /*0720*/ 	.short	0x010a
        /*0722*/ 	.byte	0x05
	.zero		1


	//   ....[39]....
        /*0724*/ 	.word	0x00009d60
        /*0728*/ 	.word	0x000000ff
        /*072c*/ 	.word	0x00028850
        /*0730*/ 	.short	0x010a
        /*0732*/ 	.byte	0x05
	.zero		1


	//   ....[40]....
        /*0734*/ 	.word	0x0000a280
        /*0738*/ 	.word	0x00000008
        /*073c*/ 	.word	0x00000000
        /*0740*/ 	.short	0x0101
        /*0742*/ 	.byte	0x3f
	.zero		1


	//   ....[41]....
        /*0744*/ 	.word	0x0000b620
        /*0748*/ 	.word	0x00000026
        /*074c*/ 	.word	0x00000000
        /*0750*/ 	.short	0x0101
        /*0752*/ 	.byte	0x3f
	.zero		1


	//   ....[42]....
        /*0754*/ 	.word	0x0000d300
        /*0758*/ 	.word	0x00000000
        /*075c*/ 	.word	0x00028840
        /*0760*/ 	.short	0x010a
        /*0762*/ 	.byte	0x3f
	.zero		1


	//   ....[43]....
        /*0764*/ 	.word	0x0000dfd0
        /*0768*/ 	.word	0x00000011
        /*076c*/ 	.word	0x00028800
        /*0770*/ 	.short	0x0107
        /*0772*/ 	.byte	0x3f
	.zero		1


	//   ....[44]....
        /*0774*/ 	.word	0x0000e0e0
        /*0778*/ 	.word	0x00000011
        /*077c*/ 	.word	0x00028800
        /*0780*/ 	.short	0x0101
        /*0782*/ 	.byte	0x3f
	.zero		1


	//   ....[45]....
        /*0784*/ 	.word	0x0000e100
        /*0788*/ 	.word	0x00000011
        /*078c*/ 	.word	0x00028820
        /*0790*/ 	.short	0x010a
        /*0792*/ 	.byte	0x3f
	.zero		1


	//   ....[46]....
        /*0794*/ 	.word	0x0000e430
        /*0798*/ 	.word	0x00000004
        /*079c*/ 	.word	0x00028840
        /*07a0*/ 	.short	0x010a
        /*07a2*/ 	.byte	0x3f
	.zero		1


	//   ....[47]....
        /*07a4*/ 	.word	0x0000e7b0
        /*07a8*/ 	.word	0x00000004
        /*07ac*/ 	.word	0x00000060
        /*07b0*/ 	.short	0x010a
        /*07b2*/ 	.byte	0x3f
	.zero		1


	//   ....[48]....
        /*07b4*/ 	.word	0x0000ee00
        /*07b8*/ 	.word	0x00000003
        /*07bc*/ 	.word	0x00028840
        /*07c0*/ 	.short	0x010a
        /*07c2*/ 	.byte	0x3f
	.zero		1


	//   ....[49]....
        /*07c4*/ 	.word	0x0000f190
        /*07c8*/ 	.word	0x00000002
        /*07cc*/ 	.word	0x00000060
        /*07d0*/ 	.short	0x010a
        /*07d2*/ 	.byte	0x3f
	.zero		1


	//   ....[50]....
        /*07d4*/ 	.word	0x0000f730
        /*07d8*/ 	.word	0x00000002
        /*07dc*/ 	.word	0x00028840
        /*07e0*/ 	.short	0x010a
        /*07e2*/ 	.byte	0x3f
	.zero		1


	//   ....[51]....
        /*07e4*/ 	.word	0x0000fac0
        /*07e8*/ 	.word	0x00000002
        /*07ec*/ 	.word	0x00000060
        /*07f0*/ 	.short	0x010a
        /*07f2*/ 	.byte	0x3f
	.zero		1


	//   ....[52]....
        /*07f4*/ 	.word	0x00010010
        /*07f8*/ 	.word	0x00000003
        /*07fc*/ 	.word	0x00028860
        /*0800*/ 	.short	0x010a
        /*0802*/ 	.byte	0x3f
	.zero		1


	//   ....[53]....
        /*0804*/ 	.word	0x00010610
        /*0808*/ 	.word	0x00000000
        /*080c*/ 	.word	0x00028820
        /*0810*/ 	.short	0x010a
        /*0812*/ 	.byte	0x3f
	.zero		1


	//   ....[54]....
        /*0814*/ 	.word	0x000107e0
        /*0818*/ 	.word	0x00000006
        /*081c*/ 	.word	0x00000000
        /*0820*/ 	.short	0x010a
        /*0822*/ 	.byte	0x3f
	.zero		1


	//   ....[55]....
        /*0824*/ 	.word	0x00010830
        /*0828*/ 	.word	0x00000003
        /*082c*/ 	.word	0x00000000
        /*0830*/ 	.short	0x010a
        /*0832*/ 	.byte	0x3f
	.zero		1


	//   ....[56]....
        /*0834*/ 	.word	0x00010890
        /*0838*/ 	.word	0x00000012
        /*083c*/ 	.word	0x00000000
        /*0840*/ 	.short	0x010a
        /*0842*/ 	.byte	0x3f
	.zero		1


	//   ....[57]....
        /*0844*/ 	.word	0x000108c0
        /*0848*/ 	.word	0x00000003
        /*084c*/ 	.word	0x00000000
        /*0850*/ 	.short	0x010a
        /*0852*/ 	.byte	0x3f
	.zero		1


	//   ....[58]....
        /*0854*/ 	.word	0x00010930
        /*0858*/ 	.word	0x00000003
        /*085c*/ 	.word	0x00028800
        /*0860*/ 	.short	0x010a
        /*0862*/ 	.byte	0x3f
	.zero		1


	//   ....[59]....
        /*0864*/ 	.word	0x00010980
        /*0868*/ 	.word	0x00000000
        /*086c*/ 	.word	0x00028830
        /*0870*/ 	.short	0x010a
        /*0872*/ 	.byte	0x3f
	.zero		1


	//   ....[60]....
        /*0874*/ 	.word	0x000109e0
        /*0878*/ 	.word	0x00000007
        /*087c*/ 	.word	0x00028830
        /*0880*/ 	.short	0x010a
        /*0882*/ 	.byte	0x3f
	.zero		1


	//   ....[61]....
        /*0884*/ 	.word	0x00010a40
        /*0888*/ 	.word	0x00000007
        /*088c*/ 	.word	0x00028850
        /*0890*/ 	.short	0x010a
        /*0892*/ 	.byte	0x3f
	.zero		1


	//   ....[62]....
        /*0894*/ 	.word	0x00010aa0
        /*0898*/ 	.word	0x00000005
        /*089c*/ 	.word	0x00028830
        /*08a0*/ 	.short	0x010a
        /*08a2*/ 	.byte	0x3f
	.zero		1


	//   ....[63]....
        /*08a4*/ 	.word	0x00010b00
        /*08a8*/ 	.word	0x00000005
        /*08ac*/ 	.word	0x00028850
        /*08b0*/ 	.short	0x010a
        /*08b2*/ 	.byte	0x3f
	.zero		1


	//   ....[64]....
        /*08b4*/ 	.word	0x00010b60
        /*08b8*/ 	.word	0x00000006
        /*08bc*/ 	.word	0x00028850
        /*08c0*/ 	.short	0x010a
        /*08c2*/ 	.byte	0x3f
	.zero		1


	//   ....[65]....
        /*08c4*/ 	.word	0x00010cb0
        /*08c8*/ 	.word	0x00000000
        /*08cc*/ 	.word	0x00028840
        /*08d0*/ 	.short	0x010a
        /*08d2*/ 	.byte	0x3f
	.zero		1


	//   ....[66]....
        /*08d4*/ 	.word	0x00011760
        /*08d8*/ 	.word	0x00000011
        /*08dc*/ 	.word	0x00028820
        /*08e0*/ 	.short	0x010a
        /*08e2*/ 	.byte	0x3f
	.zero		1


	//   ....[67]....
        /*08e4*/ 	.word	0x000117b0
        /*08e8*/ 	.word	0x00000004
        /*08ec*/ 	.word	0x00028840
        /*08f0*/ 	.short	0x010a
        /*08f2*/ 	.byte	0x3f
	.zero		1


	//   ....[68]....
        /*08f4*/ 	.word	0x00011800
        /*08f8*/ 	.word	0x00000004
        /*08fc*/ 	.word	0x00000060
        /*0900*/ 	.short	0x010a
        /*0902*/ 	.byte	0x3f
	.zero		1


	//   ....[69]....
        /*0904*/ 	.word	0x00011850
        /*0908*/ 	.word	0x00000003
        /*090c*/ 	.word	0x00028840
        /*0910*/ 	.short	0x010a
        /*0912*/ 	.byte	0x3f
	.zero		1


	//   ....[70]....
        /*0914*/ 	.word	0x000118a0
        /*0918*/ 	.word	0x00000002
        /*091c*/ 	.word	0x00000060
        /*0920*/ 	.short	0x010a
        /*0922*/ 	.byte	0x3f
	.zero		1


	//   ....[71]....
        /*0924*/ 	.word	0x000118f0
        /*0928*/ 	.word	0x00000002
        /*092c*/ 	.word	0x00028840
        /*0930*/ 	.short	0x010a
        /*0932*/ 	.byte	0x3f
	.zero		1


	//   ....[72]....
        /*0934*/ 	.word	0x00011940
        /*0938*/ 	.word	0x00000002
        /*093c*/ 	.word	0x00000060
        /*0940*/ 	.short	0x010a
        /*0942*/ 	.byte	0x3f
	.zero		1


	//   ....[73]....
        /*0944*/ 	.word	0x00011990
        /*0948*/ 	.word	0x00000003
        /*094c*/ 	.word	0x00028860
        /*0950*/ 	.short	0x010a
        /*0952*/ 	.byte	0x3f
	.zero		1


	//   ....[74]....
        /*0954*/ 	.word	0x00011a80
        /*0958*/ 	.word	0x00000000
        /*095c*/ 	.word	0x00028820
        /*0960*/ 	.short	0x010a
        /*0962*/ 	.byte	0x3f
	.zero		1


	//   ....[75]....
        /*0964*/ 	.word	0x00011c20
        /*0968*/ 	.word	0x00000006
        /*096c*/ 	.word	0x00000000
        /*0970*/ 	.short	0x010a
        /*0972*/ 	.byte	0x3f
	.zero		1


	//   ....[76]....
        /*0974*/ 	.word	0x00011c70
        /*0978*/ 	.word	0x00000003
        /*097c*/ 	.word	0x00000000
        /*0980*/ 	.short	0x010a
        /*0982*/ 	.byte	0x3f
	.zero		1


	//   ....[77]....
        /*0984*/ 	.word	0x00011cc0
        /*0988*/ 	.word	0x00000012
        /*098c*/ 	.word	0x00000000
        /*0990*/ 	.short	0x010a
        /*0992*/ 	.byte	0x3f
	.zero		1


	//----- nvinfo : EIATTR_NUM_MBARRIERS
	.align		4
.L_302:
        /*0994*/ 	.byte	0x03, 0x38
        /*0996*/ 	.short	0x0016


	//----- nvinfo : EIATTR_EXIT_INSTR_OFFSETS
	.align		4
        /*0998*/ 	.byte	0x04, 0x1c
        /*099a*/ 	.short	(.L_304 - .L_303)


	//   ....[0]....
.L_303:
        /*099c*/ 	.word	0x00000a40


	//   ....[1]....
        /*09a0*/ 	.word	0x0000c350


	//   ....[2]....
        /*09a4*/ 	.word	0x00010910


	//----- nvinfo : EIATTR_MAX_THREADS
	.align		4
.L_304:
        /*09a8*/ 	.byte	0x04, 0x05
        /*09aa*/ 	.short	(.L_306 - .L_305)
.L_305:
        /*09ac*/ 	.word	0x00000180
        /*09b0*/ 	.word	0x00000001
        /*09b4*/ 	.word	0x00000001


	//----- nvinfo : EIATTR_CRS_STACK_SIZE
	.align		4
.L_306:
        /*09b8*/ 	.byte	0x04, 0x1e
        /*09ba*/ 	.short	(.L_308 - .L_307)
.L_307:
        /*09bc*/ 	.word	0x00000000


	//----- nvinfo : EIATTR_CBANK_PARAM_SIZE
	.align		4
.L_308:
        /*09c0*/ 	.byte	0x03, 0x19
        /*09c2*/ 	.short	0x0af0


	//----- nvinfo : EIATTR_PARAM_CBANK
	.align		4
        /*09c4*/ 	.byte	0x04, 0x0a
        /*09c6*/ 	.short	(.L_310 - .L_309)
	.align		4
.L_309:
        /*09c8*/ 	.word	index@(.nv.constant0._ZN7cutlass13device_kernelIN5flash11enable_sm90INS1_16FlashAttnFwdSm90INS1_25CollectiveMainloopFwdSm90ILi2EN4cute5tupleIJNS5_1CILi1EEES8_S8_EEENS6_IJNS7_ILi128EEESA_SA_EEELi128ENS_6half_tEfNS_4arch4Sm90ELb1ELb0ELb1ELb0ELb0ELb0ELb0ELb1ELb1ELb1ELb0ELb0EEENS1_21CollectiveEpilogueFwdISB_S9_SC_SE_Li256ELb0ELb1ELb0ELb0EEENS1_30DynamicPersistentTileSchedulerILi256ELi128ELb0ELb1ELb1EEEEEEEEEvNT_6ParamsE)
        /*09cc*/ 	.short	0x0210
        /*09ce*/ 	.short	0x0af0


	//----- nvinfo : EIATTR_SW_WAR
	.align		4
.L_310:
        /*09d0*/ 	.byte	0x04, 0x36
        /*09d2*/ 	.short	(.L_312 - .L_311)
.L_311:
        /*09d4*/ 	.word	0x00000008
.L_312:


//--------------------- .nv.info._ZN7cutlass13device_kernelIN5flash11enable_sm90INS1_16FlashAttnFwdSm90INS1_25CollectiveMainloopFwdSm90ILi2EN4cute5tupleIJNS5_1CILi1EEES8_S8_EEENS6_IJNS7_ILi128EEESA_SA_EEELi128ENS_6half_tEfNS_4arch4Sm90ELb1ELb0ELb1ELb1ELb0ELb0ELb0ELb1ELb1ELb1ELb0ELb0EEENS1_21CollectiveEpilogueFwdISB_S9_SC_SE_Li256ELb1ELb1ELb0ELb0EEENS1_36VarlenDynamicPersistentTileSchedulerILi128ELi128ELi256ELi128ELb0ELb1ELb1ELb1ELb1ELb1EEEEEEEEEvNT_6ParamsE --------------------------
	.section	.nv.info._ZN7cutlass13device_kernelIN5flash11enable_sm90INS1_16FlashAttnFwdSm90INS1_25CollectiveMainloopFwdSm90ILi2EN4cute5tupleIJNS5_1CILi1EEES8_S8_EEENS6_IJNS7_ILi128EEESA_SA_EEELi128ENS_6half_tEfNS_4arch4Sm90ELb1ELb0ELb1ELb1ELb0ELb0ELb0ELb1ELb1ELb1ELb0ELb0EEENS1_21CollectiveEpilogueFwdISB_S9_SC_SE_Li256ELb1ELb1ELb0ELb0EEENS1_36VarlenDynamicPersistentTileSchedulerILi128ELi128ELi256ELi128ELb0ELb1ELb1ELb1ELb1ELb1EEEEEEEEEvNT_6ParamsE,"",@"SHT_CUDA_INFO"
	.sectionflags	@""
	.align	4


	//----- nvinfo : EIATTR_CUDA_API_VERSION
	.align		4
        /*0000*/ 	.byte	0x04, 0x37
        /*0002*/ 	.short	(.L_314 - .L_313)
.L_313:
        /*0004*/ 	.word	0x00000082


	//----- nvinfo : EIATTR_KPARAM_INFO
	.align		4
.L_314:
        /*0008*/ 	.byte	0x04, 0x17
        /*000a*/ 	.short	(.L_316 - .L_315)
.L_315:
        /*000c*/ 	.word	0x00000000
        /*0010*/ 	.short	0x0000
        /*0012*/ 	.short	0x0070
        /*0014*/ 	.byte	0x00, 0xf0, 0x01, 0x2a


	//----- nvinfo : EIATTR_SPARSE_MMA_MASK
	.align		4
.L_316:
        /*0018*/ 	.byte	0x03, 0x50
        /*001a*/ 	.short	0x0000


	//----- nvinfo : EIATTR_MAXREG_COUNT
	.align		4
        /*001c*/ 	.byte	0x03, 0x1b
        /*001e*/ 	.short	0x00a8


	//----- nvinfo : EIATTR_NUM_BARRIERS
	.align		4
        /*0020*/ 	.byte	0x02, 0x4c
        /*0022*/ 	.byte	0x10
	.zero		1


	//----- nvinfo : EIATTR_EXTERNS
	.align		4
        /*0024*/ 	.byte	0x04, 0x0f
        /*0026*/ 	.short	(.L_318 - .L_317)


	//   ....[0]....
	.align		4
.L_317:
        /*0028*/ 	.word	index@(__assertfail)


	//----- nvinfo : EIATTR_ANNOTATIONS
	.align		4
.L_318:
        /*002c*/ 	.byte	0x04, 0x55
        /*002e*/ 	.short	(.L_320 - .L_319)


	//   ....[0]....
.L_319:
        /* <DEDUP_REMOVED lines=74> */


	//----- nvinfo : EIATTR_MERCURY_ISA_VERSION
	.align		4
.L_320:
        /*04b8*/ 	.byte	0x03, 0x5f
        /*04ba*/ 	.short	0x0101


	//----- nvinfo : EIATTR_UNUSED_LOAD_BYTE_OFFSET
	.align		4
        /*04bc*/ 	.byte	0x04, 0x44
        /*04be*/ 	.short	(.L_322 - .L_321)


	//   ....[0]....
.L_321:
        /*04c0*/ 	.word	0x00000a30
        /*04c4*/ 	.word	0x0000fff0


	//   ....[1]....
        /*04c8*/ 	.word	0x0000a6a0
        /*04cc*/ 	.word	0x0000fff0


	//----- nvinfo : EIATTR_INT_WARP_WIDE_INSTR_OFFSETS
	.align		4
.L_322:
        /*04d0*/ 	.byte	0x04, 0x31
        /*04d2*/ 	.short	(.L_324 - .L_323)


	//   ....[0]....
.L_323:
        /*04d4*/ 	.word	0x00000120


	//   ....[1]....
        /*04d8*/ 	.word	0x000001c0


	//   ....[2]....
        /*04dc*/ 	.word	0x00000230


	//   ....[3]....
        /*04e0*/ 	.word	0x0000d950


	//   ....[4]....
        /*04e4*/ 	.word	0x0000d9e0


	//   ....[5]....
        /*04e8*/ 	.word	0x00011220


	//   ....[6]....
        /*04ec*/ 	.word	0x00011280


	//----- nvinfo : EIATTR_COOP_GROUP_MASK_REGIDS
	.align		4
.L_324:
        /*04f0*/ 	.byte	0x04, 0x29
        /*04f2*/ 	.short	(.L_326 - .L_325)


	//   ....[0]....
.L_325:
        /*04f4*/ 	.word	0xffffffff


	//   ....[1]....
        /*04f8*/ 	.word	0xffffffff


	//   ....[2]....
        /*04fc*/ 	.word	0xffffffff


	//   ....[3]....
        /*0500*/ 	.word	0xffffffff


	//   ....[4]....
        /*0504*/ 	.word	0xffffffff


	//   ....[5]....
        /*0508*/ 	.word	0xffffffff


	//   ....[6]....
        /*050c*/ 	.word	0xffffffff


	//   ....[7]....
        /*0510*/ 	.word	0xffffffff


	//   ....[8]....
        /*0514*/ 	.word	0xffffffff


	//   ....[9]....
        /*0518*/ 	.word	0xffffffff


	//   ....[10]....
        /*051c*/ 	.word	0xffffffff


	//   ....[11]....
        /*0520*/ 	.word	0xffffffff


	//   ....[12]....
        /*0524*/ 	.word	0xffffffff


	//   ....[13]....
        /*0528*/ 	.word	0xffffffff


	//   ....[14]....
        /*052c*/ 	.word	0xffffffff


	//   ....[15]....
        /*0530*/ 	.word	0xffffffff


	//   ....[16]....
        /*0534*/ 	.word	0xffffffff


	//   ....[17]....
        /*0538*/ 	.word	0xffffffff


	//   ....[18]....
        /*053c*/ 	.word	0xffffffff


	//   ....[19]....
        /*0540*/ 	.word	0xffffffff


	//   ....[20]....
        /*0544*/ 	.word	0xffffffff


	//   ....[21]....
        /*0548*/ 	.word	0xffffffff


	//   ....[22]....
        /*054c*/ 	.word	0xffffffff


	//   ....[23]....
        /*0550*/ 	.word	0xffffffff


	//   ....[24]....
        /*0554*/ 	.word	0xffffffff


	//   ....[25]....
        /*0558*/ 	.word	0xffffffff


	//   ....[26]....
        /*055c*/ 	.word	0xffffffff


	//   ....[27]....
        /*0560*/ 	.word	0xffffffff


	//   ....[28]....
        /*0564*/ 	.word	0xffffffff


	//   ....[29]....
        /*0568*/ 	.word	0xffffffff


	//   ....[30]....
        /*056c*/ 	.word	0xffffffff


	//   ....[31]....
        /*0570*/ 	.word	0xffffffff


	//   ....[32]....
        /*0574*/ 	.word	0xffffffff


	//   ....[33]....
        /*0578*/ 	.word	0xffffffff


	//   ....[34]....
        /*057c*/ 	.word	0xffffffff


	//   ....[35]....
        /*0580*/ 	.word	0xffffffff


	//   ....[36]....
        /*0584*/ 	.word	0xffffffff


	//   ....[37]....
        /*0588*/ 	.word	0xffffffff


	//   ....[38]....
        /*058c*/ 	.word	0xffffffff


	//   ....[39]....
        /*0590*/ 	.word	0xffffffff


	//   ....[40]....
        /*0594*/ 	.word	0xffffffff


	//   ....[41]....
        /*0598*/ 	.word	0xffffffff


	//   ....[42]....
        /*059c*/ 	.word	0xffffffff


	//   ....[43]....
        /*05a0*/ 	.word	0xffffffff


	//   ....[44]....
        /*05a4*/ 	.word	0xffffffff


	//   ....[45]....
        /*05a8*/ 	.word	0xffffffff


	//   ....[46]....
        /*05ac*/ 	.word	0xffffffff


	//   ....[47]....
        /*05b0*/ 	.word	0xffffffff


	//   ....[48]....
        /*05b4*/ 	.word	0xffffffff


	//   ....[49]....
        /*05b8*/ 	.word	0xffffffff


	//   ....[50]....
        /*05bc*/ 	.word	0xffffffff


	//   ....[51]....
        /*05c0*/ 	.word	0xffffffff


	//   ....[52]....
        /*05c4*/ 	.word	0xffffffff


	//   ....[53]....
        /*05c8*/ 	.word	0xffffffff


	//   ....[54]....
        /*05cc*/ 	.word	0xffffffff


	//   ....[55]....
        /*05d0*/ 	.word	0xffffffff


	//   ....[56]....
        /*05d4*/ 	.word	0xffffffff


	//   ....[57]....
        /*05d8*/ 	.word	0xffffffff


	//   ....[58]....
        /*05dc*/ 	.word	0xffffffff


	//   ....[59]....
        /*05e0*/ 	.word	0xffffffff


	//   ....[60]....
        /*05e4*/ 	.word	0xffffffff


	//   ....[61]....
        /*05e8*/ 	.word	0xffffffff


	//   ....[62]....
        /*05ec*/ 	.word	0xffffffff


	//   ....[63]....
        /*05f0*/ 	.word	0xffffffff


	//   ....[64]....
        /*05f4*/ 	.word	0xffffffff


	//   ....[65]....
        /*05f8*/ 	.word	0xffffffff


	//   ....[66]....
        /*05fc*/ 	.word	0xffffffff


	//   ....[67]....
        /*0600*/ 	.word	0xffffffff


	//   ....[68]....
        /*0604*/ 	.word	0xffffffff


	//   ....[69]....
        /*0608*/ 	.word	0xffffffff


	//   ....[70]....
        /*060c*/ 	.word	0xffffffff


	//   ....[71]....
        /*0610*/ 	.word	0xffffffff


	//   ....[72]....
        /*0614*/ 	.word	0xffffffff


	//   ....[73]....
        /*0618*/ 	.word	0xffffffff


	//   ....[74]....
        /*061c*/ 	.word	0xffffffff


	//   ....[75]....
        /*0620*/ 	.word	0xffffffff


	//   ....[76]....
        /*0624*/ 	.word	0xffffffff


	//   ....[77]....
        /*0628*/ 	.word	0xffffffff


	//   ....[78]....
        /*062c*/ 	.word	0xffffffff


	//   ....[79]....
        /*0630*/ 	.word	0xffffffff


	//   ....[80]....
        /*0634*/ 	.word	0xffffffff


	//   ....[81]....
        /*0638*/ 	.word	0xffffffff


	//   ....[82]....
        /*063c*/ 	.word	0xffffffff


	//   ....[83]....
        /*0640*/ 	.word	0xffffffff


	//   ....[84]....
        /*0644*/ 	.word	0xffffffff


	//   ....[85]....
        /*0648*/ 	.word	0xffffffff


	//   ....[86]....
        /*064c*/ 	.word	0xffffffff


	//   ....[87]....
        /*0650*/ 	.word	0xffffffff


	//   ....[88]....
        /*0654*/ 	.word	0xffffffff


	//   ....[89]....
        /*0658*/ 	.word	0xffffffff


	//   ....[90]....
        /*065c*/ 	.word	0xffffffff


	//   ....[91]....
        /*0660*/ 	.word	0xffffffff


	//   ....[92]....
        /*0664*/ 	.word	0xffffffff


	//   ....[93]....
        /*0668*/ 	.word	0xffffffff


	//   ....[94]....
        /*066c*/ 	.word	0xffffffff


	//   ....[95]....
        /*0670*/ 	.word	0xffffffff


	//   ....[96]....
        /*0674*/ 	.word	0xffffffff


	//   ....[97]....
        /*0678*/ 	.word	0xffffffff


	//   ....[98]....
        /*067c*/ 	.word	0xffffffff


	//   ....[99]....
        /*0680*/ 	.word	0x0500000f


	//   ....[100]....
        /*0684*/ 	.word	0x0500000f


	//   ....[101]....
        /*0688*/ 	.word	0x0500000f


	//   ....[102]....
        /*068c*/ 	.word	0x0500000f


	//   ....[103]....
        /*0690*/ 	.word	0x0500000f


	//   ....[104]....
        /*0694*/ 	.word	0x0500000f


	//   ....[105]....
        /*0698*/ 	.word	0x0500000f


	//   ....[106]....
        /*069c*/ 	.word	0x0500000f


	//   ....[107]....
        /*06a0*/ 	.word	0x0500000f


	//   ....[108]....
        /*06a4*/ 	.word	0x0500000f


	//   ....[109]....
        /*06a8*/ 	.word	0x0500000f


	//   ....[110]....
        /*06ac*/ 	.word	0x0500000f


	//   ....[111]....
        /*06b0*/ 	.word	0x0500000f


	//   ....[112]....
        /*06b4*/ 	.word	0x0500000f


	//   ....[113]....
        /*06b8*/ 	.word	0x0500000f


	//   ....[114]....
        /*06bc*/ 	.word	0x0500000f


	//   ....[115]....
        /*06c0*/ 	.word	0x0500000f


	//   ....[116]....
        /*06c4*/ 	.word	0x0500000f


	//   ....[117]....
        /*06c8*/ 	.word	0x0500000f


	//   ....[118]....
        /*06cc*/ 	.word	0x0500000f


	//   ....[119]....
        /*06d0*/ 	.word	0x0500000f


	//   ....[120]....
        /*06d4*/ 	.word	0x0500000f


	//   ....[121]....
        /*06d8*/ 	.word	0x0500000f


	//   ....[122]....
        /*06dc*/ 	.word	0x0500000f


	//   ....[123]....
        /*06e0*/ 	.word	0x0500000f


	//   ....[124]....
        /*06e4*/ 	.word	0x0500000f


	//   ....[125]....
        /*06e8*/ 	.word	0x0500000f


	//   ....[126]....
        /*06ec*/ 	.word	0x0500000f


	//   ....[127]....
        /*06f0*/ 	.word	0x0500000f


	//   ....[128]....
        /*06f4*/ 	.word	0x0500000f


	//   ....[129]....
        /*06f8*/ 	.word	0x0500000f


	//   ....[130]....
        /*06fc*/ 	.word	0x0500000f


	//   ....[131]....
        /*0700*/ 	.word	0x0500000f


	//   ....[132]....
        /*0704*/ 	.word	0x0500000f


	//   ....[133]....
        /*0708*/ 	.word	0x0500000f


	//----- nvinfo : EIATTR_COOP_GROUP_INSTR_OFFSETS
	.align		4
.L_326:
        /*070c*/ 	.byte	0x04, 0x28
        /*070e*/ 	.short	(.L_328 - .L_327)


	//   ....[0]....
.L_327:
        /*0710*/ 	.word	0x00000060


	//   ....[1]....
        /*0714*/ 	.word	0x00000130


	//   ....[2]....
        /*0718*/ 	.word	0x000001e0


	//   ....[3]....
        /*071c*/ 	.word	0x000003a0


	//   ....[4]....
        /*0720*/ 	.word	0x00000500


	//   ....[5]....
        /*0724*/ 	.word	0x00000620


	//   ....[6]....
        /*0728*/ 	.word	0x00000780


	//   ....[7]....
        /*072c*/ 	.word	0x000014f0


	//   ....[8]....
        /*0730*/ 	.word	0x00002060


	//   ....[9]....
        /*0734*/ 	.word	0x000021a0


	//   ....[10]....
        /*0738*/ 	.word	0x00002b00


	//   ....[11]....
        /*073c*/ 	.word	0x00002b70


	//   ....[12]....
        /*0740*/ 	.word	0x000035f0


	//   ....[13]....
        /*0744*/ 	.word	0x00003660


	//   ....[14]....
        /*0748*/ 	.word	0x00004fa0


	//   ....[15]....
        /*074c*/ 	.word	0x000051d0


	//   ....[16]....
        /*0750*/ 	.word	0x000059f0


	//   ....[17]....
        /*0754*/ 	.word	0x00005af0


	//   ....[18]....
        /*0758*/ 	.word	0x00006380


	//   ....[19]....
        /*075c*/ 	.word	0x000063d0


	//   ....[20]....
        /*0760*/ 	.word	0x00008700


	//   ....[21]....
        /*0764*/ 	.word	0x00008740


	//   ....[22]....
        /*0768*/ 	.word	0x000089a0


	//   ....[23]....
        /*076c*/ 	.word	0x00008a40


	//   ....[24]....
        /*0770*/ 	.word	0x00009d70


	//   ....[25]....
        /*0774*/ 	.word	0x00009da0


	//   ....[26]....
        /*0778*/ 	.word	0x00009e90


	//   ....[27]....
        /*077c*/ 	.word	0x00009eb0


	//   ....[28]....
        /*0780*/ 	.word	0x0000b100


	//   ....[29]....
        /*0784*/ 	.word	0x0000b140


	//   ....[30]....
        /*0788*/ 	.word	0x0000b180


	//   ....[31]....
        /*078c*/ 	.word	0x0000b1c0


	//   ....[32]....
        /*0790*/ 	.word	0x0000b720


	//   ....[33]....
        /*0794*/ 	.word	0x0000b760


	//   ....[34]....
        /*0798*/ 	.word	0x0000b820


	//   ....[35]....
        /*079c*/ 	.word	0x0000b840


	//   ....[36]....
        /*07a0*/ 	.word	0x0000b900


	//   ....[37]....
        /*07a4*/ 	.word	0x0000b920


	//   ....[38]....
        /*07a8*/ 	.word	0x0000b9f0


	//   ....[39]....
        /*07ac*/ 	.word	0x0000ba10


	//   ....[40]....
        /*07b0*/ 	.word	0x0000c210


	//   ....[41]....
        /*07b4*/ 	.word	0x0000c230


	//   ....[42]....
        /*07b8*/ 	.word	0x0000c2f0


	//   ....[43]....
        /*07bc*/ 	.word	0x0000c310


	//   ....[44]....
        /*07c0*/ 	.word	0x0000c3d0


	//   ....[45]....
        /*07c4*/ 	.word	0x0000c3f0


	//   ....[46]....
        /*07c8*/ 	.word	0x0000c4c0


	//   ....[47]....
        /*07cc*/ 	.word	0x0000c4e0


	//   ....[48]....
        /*07d0*/ 	.word	0x0000c620


	//   ....[49]....
        /*07d4*/ 	.word	0x0000c7f0


	//   ....[50]....
        /*07d8*/ 	.word	0x0000c820


	//   ....[51]....
        /*07dc*/ 	.word	0x0000c850


	//   ....[52]....
        /*07e0*/ 	.word	0x0000c880


	//   ....[53]....
        /*07e4*/ 	.word	0x0000c8b0


	//   ....[54]....
        /*07e8*/ 	.word	0x0000c8e0


	//   ....[55]....
        /*07ec*/ 	.word	0x0000ca50


	//   ....[56]....
        /*07f0*/ 	.word	0x0000ca80


	//   ....[57]....
        /*07f4*/ 	.word	0x0000cab0


	//   ....[58]....
        /*07f8*/ 	.word	0x0000cae0


	//   ....[59]....
        /*07fc*/ 	.word	0x0000cb10


	//   ....[60]....
        /*0800*/ 	.word	0x0000cb40


	//   ....[61]....
        /*0804*/ 	.word	0x0000cbe0


	//   ....[62]....
        /*0808*/ 	.word	0x0000cc40


	//   ....[63]....
        /*080c*/ 	.word	0x0000ccd0


	//   ....[64]....
        /*0810*/ 	.word	0x0000df50


	//   ....[65]....
        /*0814*/ 	.word	0x0000eb30


	//   ....[66]....
        /*0818*/ 	.word	0x0000eb40


	//   ....[67]....
        /*081c*/ 	.word	0x0000eb50


	//   ....[68]....
        /*0820*/ 	.word	0x0000ebc0


	//   ....[69]....
        /*0824*/ 	.word	0x0000ecc0


	//   ....[70]....
        /*0828*/ 	.word	0x0000ece0


	//   ....[71]....
        /*082c*/ 	.word	0x0000ed70


	//   ....[72]....
        /*0830*/ 	.word	0x0000ed90


	//   ....[73]....
        /*0834*/ 	.word	0x0000ee20


	//   ....[74]....
        /*0838*/ 	.word	0x0000ee40


	//   ....[75]....
        /*083c*/ 	.word	0x0000eed0


	//   ....[76]....
        /*0840*/ 	.word	0x0000eef0


	//   ....[77]....
        /*0844*/ 	.word	0x0000ef80


	//   ....[78]....
        /*0848*/ 	.word	0x0000efa0


	//   ....[79]....
        /*084c*/ 	.word	0x0000efb0


	//   ....[80]....
        /*0850*/ 	.word	0x0000efc0


	//   ....[81]....
        /*0854*/ 	.word	0x00011940


	//   ....[82]....
        /*0858*/ 	.word	0x000119a0


	//   ....[83]....
        /*085c*/ 	.word	0x000119d0


	//   ....[84]....
        /*0860*/ 	.word	0x000119e0


	//   ....[85]....
        /*0864*/ 	.word	0x00011a10


	//   ....[86]....
        /*0868*/ 	.word	0x00011a40


	//   ....[87]....
        /*086c*/ 	.word	0x00011a70


	//   ....[88]....
        /*0870*/ 	.word	0x00011aa0


	//   ....[89]....
        /*0874*/ 	.word	0x00011c20


	//   ....[90]....
        /*0878*/ 	.word	0x00011c50


	//   ....[91]....
        /*087c*/ 	.word	0x00011c80


	//   ....[92]....
        /*0880*/ 	.word	0x00011cb0


	//   ....[93]....
        /*0884*/ 	.word	0x00011ce0


	//   ....[94]....
        /*0888*/ 	.word	0x00011d10


	//   ....[95]....
        /*088c*/ 	.word	0x00011dd0


	//   ....[96]....
        /*0890*/ 	.word	0x00011df0


	//   ....[97]....
        /*0894*/ 	.word	0x00011e60


	//   ....[98]....
        /*0898*/ 	.word	0x00012520


	//   ....[99]....
        /*089c*/ 	.word	0x00012af0


	//   ....[100]....
        /*08a0*/ 	.word	0x00012c70


	//   ....[101]....
        /*08a4*/ 	.word	0x00012cd0


	//   ....[102]....
        /*08a8*/ 	.word	0x00012d60


	//   ....[103]....
        /*08ac*/ 	.word	0x00012e00


	//   ....[104]....
        /*08b0*/ 	.word	0x00012ed0


	//   ....[105]....
        /*08b4*/ 	.word	0x00012ff0


	//   ....[106]....
        /*08b8*/ 	.word	0x00013050


	//   ....[107]....
        /*08bc*/ 	.word	0x00013160


	//   ....[108]....
        /*08c0*/ 	.word	0x000131c0


	//   ....[109]....
        /*08c4*/ 	.word	0x000132d0


	//   ....[110]....
        /*08c8*/ 	.word	0x00013330


	//   ....[111]....
        /*08cc*/ 	.word	0x00013440


	//   ....[112]....
        /*08d0*/ 	.word	0x000134a0


	//   ....[113]....
        /*08d4*/ 	.word	0x000135a0


	//   ....[114]....
        /*08d8*/ 	.word	0x00013600


	//   ....[115]....
        /*08dc*/ 	.word	0x000136a0


	//   ....[116]....
        /*08e0*/ 	.word	0x00013a20


	//   ....[117]....
        /*08e4*/ 	.word	0x00013ac0


	//   ....[118]....
        /*08e8*/ 	.word	0x00013be0


	//   ....[119]....
        /*08ec*/ 	.word	0x00013c50


	//   ....[120]....
        /*08f0*/ 	.word	0x00013cc0


	//   ....[121]....
        /*08f4*/ 	.word	0x00013d30


	//   ....[122]....
        /*08f8*/ 	.word	0x00013da0


	//   ....[123]....
        /*08fc*/ 	.word	0x00013e20


	//   ....[124]....
        /*0900*/ 	.word	0x00013eb0


	//   ....[125]....
        /*0904*/ 	.word	0x00013f50


	//   ....[126]....
        /*0908*/ 	.word	0x00013fc0


	//   ....[127]....
        /*090c*/ 	.word	0x00014030


	//   ....[128]....
        /*0910*/ 	.word	0x000140a0


	//   ....[129]....
        /*0914*/ 	.word	0x00014120


	//   ....[130]....
        /*0918*/ 	.word	0x00014190


	//   ....[131]....
        /*091c*/ 	.word	0x00014230


	//   ....[132]....
        /*0920*/ 	.word	0x000142c0


	//   ....[133]....
        /*0924*/ 	.word	0x000143f0


	//----- nvinfo : EIATTR_REG_RECONFIG
	.align		4
.L_328:
        /*0928*/ 	.byte	0x01, 0x54
	.zero		2


	//----- nvinfo : EIATTR_SYSCALL_OFFSETS
	.align		4
        /*092c*/ 	.byte	0x04, 0x46
        /*092e*/ 	.short	(.L_330 - .L_329)


	//   ....[0]....
.L_329:
        /*0930*/ 	.word	0x000016d0


	//   ....[1]....
        /*0934*/ 	.word	0x0000db50


	//   ....[2]....
        /*0938*/ 	.word	0x0000dcb0


	//   ....[3]....
        /*093c*/ 	.word	0x0000ddb0


	//   ....[4]....
        /*0940*/ 	.word	0x0000e730


	//----- nvinfo : EIATTR_MBARRIER_INSTR_OFFSETS
	.align		4
.L_330:
        /*0944*/ 	.byte	0x04, 0x39
        /*0946*/ 	.short	(.L_332 - .L_331)


	//   ....[0]....
.L_331:
        /*0948*/ 	.word	0x00000250
        /*094c*/ 	.word	0x000000ff
        /*0950*/ 	.word	0x00028800
        /*0954*/ 	.short	0x0100
        /*0956*/ 	.byte	0x08
	.zero		1


	//   ....[1]....
        /*0958*/ 	.word	0x00000260
        /*095c*/ 	.word	0x000000ff
        /*0960*/ 	.word	0x00028820
        /*0964*/ 	.short	0x0100
        /*0966*/ 	.byte	0x08
	.zero		1


	//   ....[2]....
        /*0968*/ 	.word	0x00000350
        /*096c*/ 	.word	0x000000ff
        /*0970*/ 	.word	0x00028830
        /*0974*/ 	.short	0x0100
        /*0976*/ 	.byte	0x08
	.zero		1


	//   ....[3]....
        /*0978*/ 	.word	0x00000360
        /*097c*/ 	.word	0x000000ff
        /*0980*/ 	.word	0x00028840
        /*0984*/ 	.short	0x0100
        /*0986*/ 	.byte	0x08
	.zero		1


	//   ....[4]....
        /*0988*/ 	.word	0x00000370
        /*098c*/ 	.word	0x000000ff
        /*0990*/ 	.word	0x00028838
        /*0994*/ 	.short	0x0100
        /*0996*/ 	.byte	0x08
	.zero		1


	//   ....[5]....
        /*0998*/ 	.word	0x00000380
        /*099c*/ 	.word	0x000000ff
        /*09a0*/ 	.word	0x00028848
        /*09a4*/ 	.short	0x0100
        /*09a6*/ 	.byte	0x08
	.zero		1


	//   ....[6]....
        /*09a8*/ 	.word	0x000004b0
        /*09ac*/ 	.word	0x000000ff
        /*09b0*/ 	.word	0x00028850
        /*09b4*/ 	.short	0x0100
        /*09b6*/ 	.byte	0x08
	.zero		1


	//   ....[7]....
        /*09b8*/ 	.word	0x000004c0
        /*09bc*/ 	.word	0x000000ff
        /*09c0*/ 	.word	0x00028860
        /*09c4*/ 	.short	0x0100
        /*09c6*/ 	.byte	0x08
	.zero		1


	//   ....[8]....
        /*09c8*/ 	.word	0x000004d0
        /*09cc*/ 	.word	0x000000ff
        /*09d0*/ 	.word	0x00028858
        /*09d4*/ 	.short	0x0100
        /*09d6*/ 	.byte	0x08
	.zero		1


	//   ....[9]....
        /*09d8*/ 	.word	0x000004e0
        /*09dc*/ 	.word	0x000000ff
        /*09e0*/ 	.word	0x00028868
        /*09e4*/ 	.short	0x0100
        /*09e6*/ 	.byte	0x08
	.zero		1


	//   ....[10]....
        /*09e8*/ 	.word	0x000005d0
        /*09ec*/ 	.word	0x000000ff
        /*09f0*/ 	.word	0x00028870
        /*09f4*/ 	.short	0x0100
        /*09f6*/ 	.byte	0x06
	.zero		1


	//   ....[11]....
        /*09f8*/ 	.word	0x000005e0
        /*09fc*/ 	.word	0x000000ff
        /*0a00*/ 	.word	0x00028880
        /*0a04*/ 	.short	0x0100
        /*0a06*/ 	.byte	0x06
	.zero		1


	//   ....[12]....
        /*0a08*/ 	.word	0x000005f0
        /*0a0c*/ 	.word	0x000000ff
        /*0a10*/ 	.word	0x00028878
        /*0a14*/ 	.short	0x0100
        /*0a16*/ 	.byte	0x06
	.zero		1


	//   ....[13]....
        /*0a18*/ 	.word	0x00000600
        /*0a1c*/ 	.word	0x000000ff
        /*0a20*/ 	.word	0x00028888
        /*0a24*/ 	.short	0x0100
        /*0a26*/ 	.byte	0x06
	.zero		1


	//   ....[14]....
        /*0a28*/ 	.word	0x00000730
        /*0a2c*/ 	.word	0x000000ff
        /*0a30*/ 	.word	0x00028890
        /*0a34*/ 	.short	0x0100
        /*0a36*/ 	.byte	0x08
	.zero		1


	//   ....[15]....
        /*0a38*/ 	.word	0x00000740
        /*0a3c*/ 	.word	0x000000ff
        /*0a40*/ 	.word	0x000288a0
        /*0a44*/ 	.short	0x0100
        /*0a46*/ 	.byte	0x08
	.zero		1


	//   ....[16]....
        /*0a48*/ 	.word	0x00000750
        /*0a4c*/ 	.word	0x000000ff
        /*0a50*/ 	.word	0x00028898
        /*0a54*/ 	.short	0x0100
        /*0a56*/ 	.byte	0x08
	.zero		1


	//   ....[17]....
        /*0a58*/ 	.word	0x00000760
        /*0a5c*/ 	.word	0x000000ff
        /*0a60*/ 	.word	0x000288a8
        /*0a64*/ 	.short	0x0100
        /*0a66*/ 	.byte	0x08
	.zero		1


	//   ....[18]....
        /*0a68*/ 	.word	0x00000890
        /*0a6c*/ 	.word	0x000000ff
        /*0a70*/ 	.word	0x000288b0
        /*0a74*/ 	.short	0x0100
        /*0a76*/ 	.byte	0x08
	.zero		1


	//   ....[19]....
        /*0a78*/ 	.word	0x000008a0
        /*0a7c*/ 	.word	0x000000ff
        /*0a80*/ 	.word	0x000288c0
        /*0a84*/ 	.short	0x0100
        /*0a86*/ 	.byte	0x08
	.zero		1


	//   ....[20]....
        /*0a88*/ 	.word	0x000008b0
        /*0a8c*/ 	.word	0x000000ff
        /*0a90*/ 	.word	0x000288b8
        /*0a94*/ 	.short	0x0100
        /*0a96*/ 	.byte	0x08
	.zero		1


	//   ....[21]....
        /*0a98*/ 	.word	0x000008c0
        /*0a9c*/ 	.word	0x000000ff
        /*0aa0*/ 	.word	0x000288c8
        /*0aa4*/ 	.short	0x0100
        /*0aa6*/ 	.byte	0x08
	.zero		1


	//   ....[22]....
        /*0aa8*/ 	.word	0x00001730
        /*0aac*/ 	.word	0x000000ff
        /*0ab0*/ 	.word	0x00028800
        /*0ab4*/ 	.short	0x010a
        /*0ab6*/ 	.byte	0x26
	.zero		1


	//   ....[23]....
        /*0ab8*/ 	.word	0x000017b0
        /*0abc*/ 	.word	0x00000000
        /*0ac0*/ 	.word	0x00028830
        /*0ac4*/ 	.short	0x010a
        /*0ac6*/ 	.byte	0x3f
	.zero		1


	//   ....[24]....
        /*0ac8*/ 	.word	0x00001810
        /*0acc*/ 	.word	0x00000000
        /*0ad0*/ 	.word	0x00028830
        /*0ad4*/ 	.short	0x010a
        /*0ad6*/ 	.byte	0x3f
	.zero		1


	//   ....[25]....
        /*0ad8*/ 	.word	0x000024b0
        /*0adc*/ 	.word	0x00000000
        /*0ae0*/ 	.word	0x00000000
        /*0ae4*/ 	.short	0x0101
        /*0ae6*/ 	.byte	0x3f
	.zero		1


	//   ....[26]....
        /*0ae8*/ 	.word	0x00004420
        /*0aec*/ 	.word	0x000000ff
        /*0af0*/ 	.word	0x00028830
        /*0af4*/ 	.short	0x010a
        /*0af6*/ 	.byte	0x06
	.zero		1


	//   ....[27]....
        /*0af8*/ 	.word	0x00004460
        /*0afc*/ 	.word	0x000000ff
        /*0b00*/ 	.word	0x00028830
        /*0b04*/ 	.short	0x010a
        /*0b06*/ 	.byte	0x06
	.zero		1


	//   ....[28]....
        /*0b08*/ 	.word	0x000047a0
        /*0b0c*/ 	.word	0x000000ff
        /*0b10*/ 	.word	0x00028850
        /*0b14*/ 	.short	0x010a
        /*0b16*/ 	.byte	0x06
	.zero		1


	//   ....[29]....
        /*0b18*/ 	.word	0x000047e0
        /*0b1c*/ 	.word	0x000000ff
        /*0b20*/ 	.word	0x00028850
        /*0b24*/ 	.short	0x010a
        /*0b26*/ 	.byte	0x06
	.zero		1


	//   ....[30]....
        /*0b28*/ 	.word	0x000067d0
        /*0b2c*/ 	.word	0x00000034
        /*0b30*/ 	.word	0x00000000
        /*0b34*/ 	.short	0x0101
        /*0b36*/ 	.byte	0x3f
	.zero		1


	//   ....[31]....
        /*0b38*/ 	.word	0x000069b0
        /*0b3c*/ 	.word	0x00000034
        /*0b40*/ 	.word	0x00000000
        /*0b44*/ 	.short	0x0101
        /*0b46*/ 	.byte	0x3f
	.zero		1


	//   ....[32]....
        /*0b48*/ 	.word	0x00007580
        /*0b4c*/ 	.word	0x000000ff
        /*0b50*/ 	.word	0x00028830
        /*0b54*/ 	.short	0x010a
        /*0b56*/ 	.byte	0x06
	.zero		1


	//   ....[33]....
        /*0b58*/ 	.word	0x000075c0
        /*0b5c*/ 	.word	0x000000ff
        /*0b60*/ 	.word	0x00028830
        /*0b64*/ 	.short	0x010a
        /*0b66*/ 	.byte	0x06
	.zero		1


	//   ....[34]....
        /*0b68*/ 	.word	0x00007900
        /*0b6c*/ 	.word	0x000000ff
        /*0b70*/ 	.word	0x00028850
        /*0b74*/ 	.short	0x010a
        /*0b76*/ 	.byte	0x06
	.zero		1


	//   ....[35]....
        /*0b78*/ 	.word	0x00007940
        /*0b7c*/ 	.word	0x000000ff
        /*0b80*/ 	.word	0x00028850
        /*0b84*/ 	.short	0x010a
        /*0b86*/ 	.byte	0x06
	.zero		1


	//   ....[36]....
        /*0b88*/ 	.word	0x00009240
        /*0b8c*/ 	.word	0x0000001f
        /*0b90*/ 	.word	0x00000000
        /*0b94*/ 	.short	0x0101
        /*0b96*/ 	.byte	0x3f
	.zero		1


	//   ....[37]....
        /*0b98*/ 	.word	0x000093f0
        /*0b9c*/ 	.word	0x00000021
        /*0ba0*/ 	.word	0x00000000
        /*0ba4*/ 	.short	0x0101
        /*0ba6*/ 	.byte	0x3f
	.zero		1


	//   ....[38]....
        /*0ba8*/ 	.word	0x00009ce0
        /*0bac*/ 	.word	0x000000ff
        /*0bb0*/ 	.word	0x00028850
        /*0bb4*/ 	.short	0x010a
        /*0bb6*/ 	.byte	0x05
	.zero		1


	//   ....[39]....
        /*0bb8*/ 	.word	0x00009d20
        /*0bbc*/ 	.word	0x000000ff
        /*0bc0*/ 	.word	0x00028850
        /*0bc4*/ 	.short	0x010a
        /*0bc6*/ 	.byte	0x05
	.zero		1


	//   ....[40]....
        /*0bc8*/ 	.word	0x0000a240
        /*0bcc*/ 	.word	0x00000004
        /*0bd0*/ 	.word	0x00000000
        /*0bd4*/ 	.short	0x0101
        /*0bd6*/ 	.byte	0x3f
	.zero		1


	//   ....[41]....
        /*0bd8*/ 	.word	0x0000b750
        /*0bdc*/ 	.word	0x00000014
        /*0be0*/ 	.word	0x00000000
        /*0be4*/ 	.short	0x0101
        /*0be6*/ 	.byte	0x3f
	.zero		1


	//   ....[42]....
        /*0be8*/ 	.word	0x0000e1e0
        /*0bec*/ 	.word	0x00000000
        /*0bf0*/ 	.word	0x00028840
        /*0bf4*/ 	.short	0x010a
        /*0bf6*/ 	.byte	0x3f
	.zero		1


	//   ....[43]....
        /*0bf8*/ 	.word	0x0000f120
        /*0bfc*/ 	.word	0x00000008
        /*0c00*/ 	.word	0x00028800
        /*0c04*/ 	.short	0x0107
        /*0c06*/ 	.byte	0x3f
	.zero		1


	//   ....[44]....
        /*0c08*/ 	.word	0x0000f230
        /*0c0c*/ 	.word	0x00000002
        /*0c10*/ 	.word	0x00028800
        /*0c14*/ 	.short	0x0101
        /*0c16*/ 	.byte	0x3f
	.zero		1


	//   ....[45]....
        /*0c18*/ 	.word	0x0000f250
        /*0c1c*/ 	.word	0x00000002
        /*0c20*/ 	.word	0x00028820
        /*0c24*/ 	.short	0x010a
        /*0c26*/ 	.byte	0x3f
	.zero		1


	//   ....[46]....
        /*0c28*/ 	.word	0x0000f5b0
        /*0c2c*/ 	.word	0x00000002
        /*0c30*/ 	.word	0x00028840
        /*0c34*/ 	.short	0x010a
        /*0c36*/ 	.byte	0x3f
	.zero		1


	//   ....[47]....
        /*0c38*/ 	.word	0x0000f970
        /*0c3c*/ 	.word	0x00000002
        /*0c40*/ 	.word	0x00000060
        /*0c44*/ 	.short	0x010a
        /*0c46*/ 	.byte	0x3f
	.zero		1


	//   ....[48]....
        /*0c48*/ 	.word	0x00010040
        /*0c4c*/ 	.word	0x00000003
        /*0c50*/ 	.word	0x00028840
        /*0c54*/ 	.short	0x010a
        /*0c56*/ 	.byte	0x3f
	.zero		1


	//   ....[49]....
        /*0c58*/ 	.word	0x00010400
        /*0c5c*/ 	.word	0x00000002
        /*0c60*/ 	.word	0x00000060
        /*0c64*/ 	.short	0x010a
        /*0c66*/ 	.byte	0x3f
	.zero		1


	//   ....[50]....
        /*0c68*/ 	.word	0x00010a20
        /*0c6c*/ 	.word	0x00000002
        /*0c70*/ 	.word	0x00028840
        /*0c74*/ 	.short	0x010a
        /*0c76*/ 	.byte	0x3f
	.zero		1


	//   ....[51]....
        /*0c78*/ 	.word	0x00010de0
        /*0c7c*/ 	.word	0x00000002
        /*0c80*/ 	.word	0x00000060
        /*0c84*/ 	.short	0x010a
        /*0c86*/ 	.byte	0x3f
	.zero		1


	//   ....[52]....
        /*0c88*/ 	.word	0x00011390
        /*0c8c*/ 	.word	0x00000000
        /*0c90*/ 	.word	0x00028860
        /*0c94*/ 	.short	0x010a
        /*0c96*/ 	.byte	0x3f
	.zero		1


	//   ....[53]....
        /*0c98*/ 	.word	0x000124a0
        /*0c9c*/ 	.word	0x00000000
        /*0ca0*/ 	.word	0x00028820
        /*0ca4*/ 	.short	0x010a
        /*0ca6*/ 	.byte	0x3f
	.zero		1


	//   ....[54]....
        /*0ca8*/ 	.word	0x00012660
        /*0cac*/ 	.word	0x00000006
        /*0cb0*/ 	.word	0x00000000
        /*0cb4*/ 	.short	0x010a
        /*0cb6*/ 	.byte	0x3f
	.zero		1


	//   ....[55]....
        /*0cb8*/ 	.word	0x000126d0
        /*0cbc*/ 	.word	0x00000007
        /*0cc0*/ 	.word	0x00000000
        /*0cc4*/ 	.short	0x010a
        /*0cc6*/ 	.byte	0x3f
	.zero		1


	//   ....[56]....
        /*0cc8*/ 	.word	0x00012740
        /*0ccc*/ 	.word	0x00000004
        /*0cd0*/ 	.word	0x00000000
        /*0cd4*/ 	.short	0x010a
        /*0cd6*/ 	.byte	0x3f
	.zero		1


	//   ....[57]....
        /*0cd8*/ 	.word	0x00012770
        /*0cdc*/ 	.word	0x00000003
        /*0ce0*/ 	.word	0x00000000
        /*0ce4*/ 	.short	0x010a
        /*0ce6*/ 	.byte	0x3f
	.zero		1


	//   ....[58]....
        /*0ce8*/ 	.word	0x000127e0
        /*0cec*/ 	.word	0x00000003
        /*0cf0*/ 	.word	0x00028800
        /*0cf4*/ 	.short	0x010a
        /*0cf6*/ 	.byte	0x3f
	.zero		1


	//   ....[59]....
        /*0cf8*/ 	.word	0x00012830
        /*0cfc*/ 	.word	0x00000000
        /*0d00*/ 	.word	0x00028830
        /*0d04*/ 	.short	0x010a
        /*0d06*/ 	.byte	0x3f
	.zero		1


	//   ....[60]....
        /*0d08*/ 	.word	0x00012890
        /*0d0c*/ 	.word	0x00000009
        /*0d10*/ 	.word	0x00028830
        /*0d14*/ 	.short	0x010a
        /*0d16*/ 	.byte	0x3f
	.zero		1


	//   ....[61]....
        /*0d18*/ 	.word	0x000128f0
        /*0d1c*/ 	.word	0x00000009
        /*0d20*/ 	.word	0x00028850
        /*0d24*/ 	.short	0x010a
        /*0d26*/ 	.byte	0x3f
	.zero		1


	//   ....[62]....
        /*0d28*/ 	.word	0x00012950
        /*0d2c*/ 	.word	0x00000008
        /*0d30*/ 	.word	0x00028830
        /*0d34*/ 	.short	0x010a
        /*0d36*/ 	.byte	0x3f
	.zero		1


	//   ....[63]....
        /*0d38*/ 	.word	0x000129b0
        /*0d3c*/ 	.word	0x00000008
        /*0d40*/ 	.word	0x00028850
        /*0d44*/ 	.short	0x010a
        /*0d46*/ 	.byte	0x3f
	.zero		1


	//   ....[64]....
        /*0d48*/ 	.word	0x00012a10
        /*0d4c*/ 	.word	0x00000005
        /*0d50*/ 	.word	0x00028850
        /*0d54*/ 	.short	0x010a
        /*0d56*/ 	.byte	0x3f
	.zero		1


	//   ....[65]....
        /*0d58*/ 	.word	0x00012bb0
        /*0d5c*/ 	.word	0x00000000
        /*0d60*/ 	.word	0x00028840
        /*0d64*/ 	.short	0x010a
        /*0d66*/ 	.byte	0x3f
	.zero		1


	//   ....[66]....
        /*0d68*/ 	.word	0x00013740
        /*0d6c*/ 	.word	0x00000002
        /*0d70*/ 	.word	0x00028820
        /*0d74*/ 	.short	0x010a
        /*0d76*/ 	.byte	0x3f
	.zero		1


	//   ....[67]....
        /*0d78*/ 	.word	0x00013790
        /*0d7c*/ 	.word	0x00000002
        /*0d80*/ 	.word	0x00028840
        /*0d84*/ 	.short	0x010a
        /*0d86*/ 	.byte	0x3f
	.zero		1


	//   ....[68]....
        /*0d88*/ 	.word	0x000137e0
        /*0d8c*/ 	.word	0x00000002
        /*0d90*/ 	.word	0x00000060
        /*0d94*/ 	.short	0x010a
        /*0d96*/ 	.byte	0x3f
	.zero		1


	//   ....[69]....
        /*0d98*/ 	.word	0x00013830
        /*0d9c*/ 	.word	0x00000003
        /*0da0*/ 	.word	0x00028840
        /*0da4*/ 	.short	0x010a
        /*0da6*/ 	.byte	0x3f
	.zero		1


	//   ....[70]....
        /*0da8*/ 	.word	0x00013880
        /*0dac*/ 	.word	0x00000002
        /*0db0*/ 	.word	0x00000060
        /*0db4*/ 	.short	0x010a
        /*0db6*/ 	.byte	0x3f
	.zero		1


	//   ....[71]....
        /*0db8*/ 	.word	0x000138d0
        /*0dbc*/ 	.word	0x00000002
        /*0dc0*/ 	.word	0x00028840
        /*0dc4*/ 	.short	0x010a
        /*0dc6*/ 	.byte	0x3f
	.zero		1


	//   ....[72]....
        /*0dc8*/ 	.word	0x00013920
        /*0dcc*/ 	.word	0x00000002
        /*0dd0*/ 	.word	0x00000060
        /*0dd4*/ 	.short	0x010a
        /*0dd6*/ 	.byte	0x3f
	.zero		1


	//   ....[73]....
        /*0dd8*/ 	.word	0x00013970
        /*0ddc*/ 	.word	0x00000000
        /*0de0*/ 	.word	0x00028860
        /*0de4*/ 	.short	0x010a
        /*0de6*/ 	.byte	0x3f
	.zero		1


	//   ....[74]....
        /*0de8*/ 	.word	0x00014310
        /*0dec*/ 	.word	0x00000000
        /*0df0*/ 	.word	0x00028820
        /*0df4*/ 	.short	0x010a
        /*0df6*/ 	.byte	0x3f
	.zero		1


	//   ....[75]....
        /*0df8*/ 	.word	0x000144b0
        /*0dfc*/ 	.word	0x00000006
        /*0e00*/ 	.word	0x00000000
        /*0e04*/ 	.short	0x010a
        /*0e06*/ 	.byte	0x3f
	.zero		1


	//   ....[76]....
        /*0e08*/ 	.word	0x00014500
        /*0e0c*/ 	.word	0x00000007
        /*0e10*/ 	.word	0x00000000
        /*0e14*/ 	.short	0x010a
        /*0e16*/ 	.byte	0x3f
	.zero		1


	//   ....[77]....
        /*0e18*/ 	.word	0x00014550
        /*0e1c*/ 	.word	0x00000004
        /*0e20*/ 	.word	0x00000000
        /*0e24*/ 	.short	0x010a
        /*0e26*/ 	.byte	0x3f
	.zero		1


	//----- nvinfo : EIATTR_NUM_MBARRIERS
	.align		4
.L_332:
        /*0e28*/ 	.byte	0x03, 0x38
        /*0e2a*/ 	.short	0x0016


	//----- nvinfo : EIATTR_EXIT_INSTR_OFFSETS
	.align		4
        /*0e2c*/ 	.byte	0x04, 0x1c
        /*0e2e*/ 	.short	(.L_334 - .L_333)


	//   ....[0]....
.L_333:
        /*0e30*/ 	.word	0x00000a70


	//   ....[1]....
        /*0e34*/ 	.word	0x0000c5d0


	//   ....[2]....
        /*0e38*/ 	.word	0x000127c0


	//----- nvinfo : EIATTR_MAX_THREADS
	.align		4
.L_334:
        /*0e3c*/ 	.byte	0x04, 0x05
        /*0e3e*/ 	.short	(.L_336 - .L_335)
.L_335:
        /*0e40*/ 	.word	0x00000180
        /*0e44*/ 	.word	0x00000001
        /*0e48*/ 	.word	0x00000001


	//----- nvinfo : EIATTR_CRS_STACK_SIZE
	.align		4
.L_336:
        /*0e4c*/ 	.byte	0x04, 0x1e
        /*0e4e*/ 	.short	(.L_338 - .L_337)
.L_337:
        /*0e50*/ 	.word	0x00000000


	//----- nvinfo : EIATTR_CBANK_PARAM_SIZE
	.align		4
.L_338:
        /*0e54*/ 	.byte	0x03, 0x19
        /*0e56*/ 	.short	0x0af0


	//----- nvinfo : EIATTR_PARAM_CBANK
	.align		4
        /*0e58*/ 	.byte	0x04, 0x0a
        /*0e5a*/ 	.short	(.L_340 - .L_339)
	.align		4
.L_339:
        /*0e5c*/ 	.word	index@(.nv.constant0._ZN7cutlass13device_kernelIN5flash11enable_sm90INS1_16FlashAttnFwdSm90INS1_25CollectiveMainloopFwdSm90ILi2EN4cute5tupleIJNS5_1CILi1EEES8_S8_EEENS6_IJNS7_ILi128EEESA_SA_EEELi128ENS_6half_tEfNS_4arch4Sm90ELb1ELb0ELb1ELb1ELb0ELb0ELb0ELb1ELb1ELb1ELb0ELb0EEENS1_21CollectiveEpilogueFwdISB_S9_SC_SE_Li256ELb1ELb1ELb0ELb0EEENS1_36VarlenDynamicPersistentTileSchedulerILi128ELi128ELi256ELi128ELb0ELb1ELb1ELb1ELb1ELb1EEEEEEEEEvNT_6ParamsE)
        /*0e60*/ 	.short	0x0210
        /*0e62*/ 	.short	0x0af0


	//----- nvinfo : EIATTR_SW_WAR
	.align		4
.L_340:
        /*0e64*/ 	.byte	0x04, 0x36
        /*0e66*/ 	.short	(.L_342 - .L_341)
.L_341:
        /*0e68*/ 	.word	0x00000008
.L_342:


//--------------------- .nv.info._ZN7cutlass13device_kernelIN5flash11enable_sm90INS1_16FlashAttnFwdSm90INS1_25CollectiveMainloopFwdSm90ILi2EN4cute5tupleIJNS5_1CILi1EEES8_S8_EEENS6_IJNS7_ILi128EEESA_SA_EEELi128ENS_6half_tEfNS_4arch4Sm90ELb1ELb0ELb1ELb1ELb0ELb1ELb0ELb1ELb1ELb1ELb0ELb0EEENS1_21CollectiveEpilogueFwdISB_S9_SC_SE_Li256ELb1ELb1ELb0ELb0EEENS1_36VarlenDynamicPersistentTileSchedulerILi128ELi128ELi256ELi128ELb0ELb1ELb1ELb1ELb1ELb1EEEEEEEEEvNT_6ParamsE --------------------------
	.section	.nv.info._ZN7cutlass13device_kernelIN5flash11enable_sm90INS1_16FlashAttnFwdSm90INS1_25CollectiveMainloopFwdSm90ILi2EN4cute5tupleIJNS5_1CILi1EEES8_S8_EEENS6_IJNS7_ILi128EEESA_SA_EEELi128ENS_6half_tEfNS_4arch4Sm90ELb1ELb0ELb1ELb1ELb0ELb1ELb0ELb1ELb1ELb1ELb0ELb0EEENS1_21CollectiveEpilogueFwdISB_S9_SC_SE_Li256ELb1ELb1ELb0ELb0EEENS1_36VarlenDynamicPersistentTileSchedulerILi128ELi128ELi256ELi128ELb0ELb1ELb1ELb1ELb1ELb1EEEEEEEEEvNT_6ParamsE,"",@"SHT_CUDA_INFO"
	.sectionflags	@""
	.align	4


	//----- nvinfo : EIATTR_CUDA_API_VERSION
	.align		4
        /*0000*/ 	.byte	0x04, 0x37
        /*0002*/ 	.short	(.L_344 - .L_343)
.L_343:
        /*0004*/ 	.word	0x00000082


	//----- nvinfo : EIATTR_KPARAM_INFO
	.align		4
.L_344:
        /*0008*/ 	.byte	0x04, 0x17
        /*000a*/ 	.short	(.L_346 - .L_345)
.L_345:
        /*000c*/ 	.word	0x00000000
        /*0010*/ 	.short	0x0000
        /*0012*/ 	.short	0x0070
        /*0014*/ 	.byte	0x00, 0xf0, 0x01, 0x2a


	//----- nvinfo : EIATTR_SPARSE_MMA_MASK
	.align		4
.L_346:
        /*0018*/ 	.byte	0x03, 0x50
        /*001a*/ 	.short	0x0000


	//----- nvinfo : EIATTR_MAXREG_COUNT
	.align		4
        /*001c*/ 	.byte	0x03, 0x1b
        /*001e*/ 	.short	0x00a8


	//----- nvinfo : EIATTR_NUM_BARRIERS
	.align		4
        /*0020*/ 	.byte	0x02, 0x4c
        /*0022*/ 	.byte	0x10
	.zero		1


	//----- nvinfo : EIATTR_EXTERNS
	.align		4
        /*0024*/ 	.byte	0x04, 0x0f
        /*0026*/ 	.short	(.L_348 - .L_347)


	//   ....[0]....
	.align		4
.L_347:
        /*0028*/ 	.word	index@(__assertfail)


	//----- nvinfo : EIATTR_ANNOTATIONS
	.align		4
.L_348:
        /*002c*/ 	.byte	0x04, 0x55
        /*002e*/ 	.short	(.L_350 - .L_349)


	//   ....[0]....
.L_349:
        /* <DEDUP_REMOVED lines=88> */


	//----- nvinfo : EIATTR_MERCURY_ISA_VERSION
	.align		4
.L_350:
        /*05a0*/ 	.byte	0x03, 0x5f
        /*05a2*/ 	.short	0x0101


	//----- nvinfo : EIATTR_UNUSED_LOAD_BYTE_OFFSET
	.align		4
        /*05a4*/ 	.byte	0x04, 0x44
        /*05a6*/ 	.short	(.L_352 - .L_351)


	//   ....[0]....
.L_351:
        /*05a8*/ 	.word	0x00000ab0
        /*05ac*/ 	.word	0x0000fff0


	//   ....[1]....
        /*05b0*/ 	.word	0x00016ec0
        /*05b4*/ 	.word	0x0000fff0


	//----- nvinfo : EIATTR_INT_WARP_WIDE_INSTR_OFFSETS
	.align		4
.L_352:
        /*05b8*/ 	.byte	0x04, 0x31
        /*05ba*/ 	.short	(.L_354 - .L_353)


	//   ....[0]....
.L_353:
        /*05bc*/ 	.word	0x00000180


	//   ....[1]....
        /*05c0*/ 	.word	0x00000220


	//   ....[2]....
        /*05c4*/ 	.word	0x00000290


	//   ....[3]....
        /*05c8*/ 	.word	0x0001b630


	//   ....[4]....
        /*05cc*/ 	.word	0x0001b6c0


	//   ....[5]....
        /*05d0*/ 	.word	0x0001ef50


	//   ....[6]....
        /*05d4*/ 	.word	0x0001efb0


	//----- nvinfo : EIATTR_COOP_GROUP_MASK_REGIDS
	.align		4
.L_354:
        /*05d8*/ 	.byte	0x04, 0x29
        /*05da*/ 	.short	(.L_356 - .L_355)


	//   ....[0]....
.L_355:
        /*05dc*/ 	.word	0xffffffff


	//   ....[1]....
        /*05e0*/ 	.word	0xffffffff


	//   ....[2]....
        /*05e4*/ 	.word	0xffffffff


	//   ....[3]....
        /*05e8*/ 	.word	0xffffffff


	//   ....[4]....
        /*05ec*/ 	.word	0xffffffff


	//   ....[5]....
        /*05f0*/ 	.word	0xffffffff


	//   ....[6]....
        /*05f4*/ 	.word	0xffffffff


	//   ....[7]....
        /*05f8*/ 	.word	0xffffffff


	//   ....[8]....
        /*05fc*/ 	.word	0xffffffff


	//   ....[9]....
        /*0600*/ 	.word	0xffffffff


	//   ....[10]....
        /*0604*/ 	.word	0xffffffff


	//   ....[11]....
        /*0608*/ 	.word	0xffffffff


	//   ....[12]....
        /*060c*/ 	.word	0xffffffff


	//   ....[13]....
        /*0610*/ 	.word	0xffffffff


	//   ....[14]....
        /*0614*/ 	.word	0xffffffff


	//   ....[15]....
        /*0618*/ 	.word	0xffffffff


	//   ....[16]....
        /*061c*/ 	.word	0xffffffff


	//   ....[17]....
        /*0620*/ 	.word	0xffffffff


	//   ....[18]....
        /*0624*/ 	.word	0xffffffff


	//   ....[19]....
        /*0628*/ 	.word	0xffffffff


	//   ....[20]....
        /*062c*/ 	.word	0xffffffff


	//   ....[21]....
        /*0630*/ 	.word	0xffffffff


	//   ....[22]....
        /*0634*/ 	.word	0xffffffff


	//   ....[23]....
        /*0638*/ 	.word	0xffffffff


	//   ....[24]....
        /*063c*/ 	.word	0xffffffff


	//   ....[25]....
        /*0640*/ 	.word	0xffffffff


	//   ....[26]....
        /*0644*/ 	.word	0xffffffff


	//   ....[27]....
        /*0648*/ 	.word	0xffffffff


	//   ....[28]....
        /*064c*/ 	.word	0xffffffff


	//   ....[29]....
        /*0650*/ 	.word	0xffffffff


	//   ....[30]....
        /*0654*/ 	.word	0xffffffff


	//   ....[31]....
        /*0658*/ 	.word	0xffffffff


	//   ....[32]....
        /*065c*/ 	.word	0xffffffff


	//   ....[33]....
        /*0660*/ 	.word	0xffffffff


	//   ....[34]....
        /*0664*/ 	.word	0xffffffff


	//   ....[35]....
        /*0668*/ 	.word	0xffffffff


	//   ....[36]....
        /*066c*/ 	.word	0xffffffff


	//   ....[37]....
        /*0670*/ 	.word	0xffffffff


	//   ....[38]....
        /*0674*/ 	.word	0xffffffff


	//   ....[39]....
        /*0678*/ 	.word	0xffffffff


	//   ....[40]....
        /*067c*/ 	.word	0xffffffff


	//   ....[41]....
        /*0680*/ 	.word	0xffffffff


	//   ....[42]....
        /*0684*/ 	.word	0xffffffff


	//   ....[43]....
        /*0688*/ 	.word	0xffffffff


	//   ....[44]....
        /*068c*/ 	.word	0xffffffff


	//   ....[45]....
        /*0690*/ 	.word	0xffffffff


	//   ....[46]....
        /*0694*/ 	.word	0xffffffff


	//   ....[47]....
        /*0698*/ 	.word	0xffffffff


	//   ....[48]....
        /*069c*/ 	.word	0xffffffff


	//   ....[49]....
        /*06a0*/ 	.word	0xffffffff


	//   ....[50]....
        /*06a4*/ 	.word	0xffffffff


	//   ....[51]....
        /*06a8*/ 	.word	0xffffffff


	//   ....[52]....
        /*06ac*/ 	.word	0xffffffff


	//   ....[53]....
        /*06b0*/ 	.word	0xffffffff


	//   ....[54]....
        /*06b4*/ 	.word	0xffffffff


	//   ....[55]....
        /*06b8*/ 	.word	0xffffffff


	//   ....[56]....
        /*06bc*/ 	.word	0xffffffff


	//   ....[57]....
        /*06c0*/ 	.word	0xffffffff


	//   ....[58]....
        /*06c4*/ 	.word	0xffffffff


	//   ....[59]....
        /*06c8*/ 	.word	0xffffffff


	//   ....[60]....
        /*06cc*/ 	.word	0xffffffff


	//   ....[61]....
        /*06d0*/ 	.word	0xffffffff


	//   ....[62]....
        /*06d4*/ 	.word	0xffffffff


	//   ....[63]....
        /*06d8*/ 	.word	0xffffffff


	//   ....[64]....
        /*06dc*/ 	.word	0xffffffff


	//   ....[65]....
        /*06e0*/ 	.word	0xffffffff


	//   ....[66]....
        /*06e4*/ 	.word	0xffffffff


	//   ....[67]....
        /*06e8*/ 	.word	0xffffffff


	//   ....[68]....
        /*06ec*/ 	.word	0xffffffff


	//   ....[69]....
        /*06f0*/ 	.word	0xffffffff


	//   ....[70]....
        /*06f4*/ 	.word	0xffffffff


	//   ....[71]....
        /*06f8*/ 	.word	0xffffffff


	//   ....[72]....
        /*06fc*/ 	.word	0xffffffff


	//   ....[73]....
        /*0700*/ 	.word	0xffffffff


	//   ....[74]....
        /*0704*/ 	.word	0xffffffff


	//   ....[75]....
        /*0708*/ 	.word	0xffffffff


	//   ....[76]....
        /*070c*/ 	.word	0xffffffff


	//   ....[77]....
        /*0710*/ 	.word	0xffffffff


	//   ....[78]....
        /*0714*/ 	.word	0xffffffff


	//   ....[79]....
        /*0718*/ 	.word	0xffffffff


	//   ....[80]....
        /*071c*/ 	.word	0xffffffff


	//   ....[81]....
        /*0720*/ 	.word	0xffffffff


	//   ....[82]....
        /*0724*/ 	.word	0xffffffff


	//   ....[83]....
        /*0728*/ 	.word	0xffffffff


	//   ....[84]....
        /*072c*/ 	.word	0xffffffff


	//   ....[85]....
        /*0730*/ 	.word	0xffffffff


	//   ....[86]....
        /*0734*/ 	.word	0xffffffff


	//   ....[87]....
        /*0738*/ 	.word	0xffffffff


	//   ....[88]....
        /*073c*/ 	.word	0xffffffff


	//   ....[89]....
        /*0740*/ 	.word	0xffffffff


	//   ....[90]....
        /*0744*/ 	.word	0xffffffff


	//   ....[91]....
        /*0748*/ 	.word	0xffffffff


	//   ....[92]....
        /*074c*/ 	.word	0xffffffff


	//   ....[93]....
        /*0750*/ 	.word	0xffffffff


	//   ....[94]....
        /*0754*/ 	.word	0xffffffff


	//   ....[95]....
        /*0758*/ 	.word	0xffffffff


	//   ....[96]....
        /*075c*/ 	.word	0xffffffff


	//   ....[97]....
        /*0760*/ 	.word	0xffffffff


	//   ....[98]....
        /*0764*/ 	.word	0xffffffff


	//   ....[99]....
        /*0768*/ 	.word	0xffffffff


	//   ....[100]....
        /*076c*/ 	.word	0xffffffff


	//   ....[101]....
        /*0770*/ 	.word	0xffffffff


	//   ....[102]....
        /*0774*/ 	.word	0xffffffff


	//   ....[103]....
        /*0778*/ 	.word	0xffffffff


	//   ....[104]....
        /*077c*/ 	.word	0xffffffff


	//   ....[105]....
        /*0780*/ 	.word	0xffffffff


	//   ....[106]....
        /*0784*/ 	.word	0xffffffff


	//   ....[107]....
        /*0788*/ 	.word	0xffffffff


	//   ....[108]....
        /*078c*/ 	.word	0xffffffff


	//   ....[109]....
        /*0790*/ 	.word	0xffffffff


	//   ....[110]....
        /*0794*/ 	.word	0xffffffff


	//   ....[111]....
        /*0798*/ 	.word	0xffffffff


	//   ....[112]....
        /*079c*/ 	.word	0xffffffff


	//   ....[113]....
        /*07a0*/ 	.word	0xffffffff


	//   ....[114]....
        /*07a4*/ 	.word	0xffffffff


	//   ....[115]....
        /*07a8*/ 	.word	0xffffffff


	//   ....[116]....
        /*07ac*/ 	.word	0xffffffff


	//   ....[117]....
        /*07b0*/ 	.word	0xffffffff


	//   ....[118]....
        /*07b4*/ 	.word	0xffffffff


	//   ....[119]....
        /*07b8*/ 	.word	0xffffffff


	//   ....[120]....
        /*07bc*/ 	.word	0xffffffff


	//   ....[121]....
        /*07c0*/ 	.word	0xffffffff


	//   ....[122]....
        /*07c4*/ 	.word	0xffffffff


	//   ....[123]....
        /*07c8*/ 	.word	0xffffffff


	//   ....[124]....
        /*07cc*/ 	.word	0xffffffff


	//   ....[125]....
        /*07d0*/ 	.word	0xffffffff


	//   ....[126]....
        /*07d4*/ 	.word	0xffffffff


	//   ....[127]....
        /*07d8*/ 	.word	0xffffffff


	//   ....[128]....
        /*07dc*/ 	.word	0xffffffff


	//   ....[129]....
        /*07e0*/ 	.word	0xffffffff


	//   ....[130]....
        /*07e4*/ 	.word	0xffffffff


	//   ....[131]....
        /*07e8*/ 	.word	0xffffffff


	//   ....[132]....
        /*07ec*/ 	.word	0x0500000f


	//   ....[133]....
        /*07f0*/ 	.word	0x0500000f


	//   ....[134]....
        /*07f4*/ 	.word	0x0500000f


	//   ....[135]....
        /*07f8*/ 	.word	0x0500000f


	//   ....[136]....
        /*07fc*/ 	.word	0x0500000f


	//   ....[137]....
        /*0800*/ 	.word	0x0500000f


	//   ....[138]....
        /*0804*/ 	.word	0x0500000f


	//   ....[139]....
        /*0808*/ 	.word	0x0500000f


	//   ....[140]....
        /*080c*/ 	.word	0x0500000f


	//   ....[141]....
        /*0810*/ 	.word	0x0500000f


	//   ....[142]....
        /*0814*/ 	.word	0x0500000f


	//   ....[143]....
        /*0818*/ 	.word	0x0500000f


	//   ....[144]....
        /*081c*/ 	.word	0x0500000f


	//   ....[145]....
        /*0820*/ 	.word	0x0500000f


	//   ....[146]....
        /*0824*/ 	.word	0x0500000f


	//   ....[147]....
        /*0828*/ 	.word	0x0500000f


	//   ....[148]....
        /*082c*/ 	.word	0x0500000f


	//   ....[149]....
        /*0830*/ 	.word	0x0500000f


	//   ....[150]....
        /*0834*/ 	.word	0x0500000f


	//   ....[151]....
        /*0838*/ 	.word	0x0500000f


	//   ....[152]....
        /*083c*/ 	.word	0x0500000f


	//   ....[153]....
        /*0840*/ 	.word	0x0500000f


	//   ....[154]....
        /*0844*/ 	.word	0x0500000f


	//   ....[155]....
        /*0848*/ 	.word	0x0500000f


	//   ....[156]....
        /*084c*/ 	.word	0x0500000f


	//   ....[157]....
        /*0850*/ 	.word	0x0500000f


	//   ....[158]....
        /*0854*/ 	.word	0x0500000f


	//   ....[159]....
        /*0858*/ 	.word	0x0500000f


	//   ....[160]....
        /*085c*/ 	.word	0x0500000f


	//   ....[161]....
        /*0860*/ 	.word	0x0500000f


	//   ....[162]....
        /*0864*/ 	.word	0x0500000f


	//   ....[163]....
        /*0868*/ 	.word	0x0500000f


	//   ....[164]....
        /*086c*/ 	.word	0x0500000f


	//   ....[165]....
        /*0870*/ 	.word	0x0500000f


	//   ....[166]....
        /*0874*/ 	.word	0x0500000f


	//   ....[167]....
        /*0878*/ 	.word	0x0500000f


	//   ....[168]....
        /*087c*/ 	.word	0x0500000f


	//   ....[169]....
        /*0880*/ 	.word	0x0500000f


	//   ....[170]....
        /*0884*/ 	.word	0x0500000f


	//   ....[171]....
        /*0888*/ 	.word	0x0500000f


	//   ....[172]....
        /*088c*/ 	.word	0x0500000f


	//   ....[173]....
        /*0890*/ 	.word	0x0500000f


	//   ....[174]....
        /*0894*/ 	.word	0x0500000f


	//   ....[175]....
        /*0898*/ 	.word	0x0500000f


	//   ....[176]....
        /*089c*/ 	.word	0x0500000f


	//   ....[177]....
        /*08a0*/ 	.word	0x0500000f


	//   ....[178]....
        /*08a4*/ 	.word	0x0500000f


	//   ....[179]....
        /*08a8*/ 	.word	0x0500000f


	//   ....[180]....
        /*08ac*/ 	.word	0x0500000f


	//   ....[181]....
        /*08b0*/ 	.word	0x0500000f


	//   ....[182]....
        /*08b4*/ 	.word	0x0500000f


	//   ....[183]....
        /*08b8*/ 	.word	0x0500000f


	//   ....[184]....
        /*08bc*/ 	.word	0x0500000f


	//   ....[185]....
        /*08c0*/ 	.word	0x0500000f


	//   ....[186]....
        /*08c4*/ 	.word	0x0500000f


	//   ....[187]....
        /*08c8*/ 	.word	0x0500000f


	//   ....[188]....
        /*08cc*/ 	.word	0x0500000f


	//   ....[189]....
        /*08d0*/ 	.word	0x0500000f


	//   ....[190]....
        /*08d4*/ 	.word	0x0500000f


	//   ....[191]....
        /*08d8*/ 	.word	0x0500000f


	//   ....[192]....
        /*08dc*/ 	.word	0x0500000f


	//   ....[193]....
        /*08e0*/ 	.word	0x0500000f


	//   ....[194]....
        /*08e4*/ 	.word	0x0500000f


	//   ....[195]....
        /*08e8*/ 	.word	0x0500000f


	//   ....[196]....
        /*08ec*/ 	.word	0x0500000f


	//   ....[197]....
        /*08f0*/ 	.word	0x0500000f


	//   ....[198]....
        /*08f4*/ 	.word	0x0500000f


	//   ....[199]....
        /*08f8*/ 	.word	0x0500000f


	//   ....[200]....
        /*08fc*/ 	.word	0x0500000f


	//   ....[201]....
        /*0900*/ 	.word	0x0500000f


	//   ....[202]....
        /*0904*/ 	.word	0x0500000f


	//   ....[203]....
        /*0908*/ 	.word	0x0500000f


	//   ....[204]....
        /*090c*/ 	.word	0x0500000f


	//   ....[205]....
        /*0910*/ 	.word	0x0500000f


	//   ....[206]....
        /*0914*/ 	.word	0x0500000f


	//   ....[207]....
        /*0918*/ 	.word	0x0500000f


	//   ....[208]....
        /*091c*/ 	.word	0x0500000f


	//----- nvinfo : EIATTR_COOP_GROUP_INSTR_OFFSETS
	.align		4
.L_356:
        /*0920*/ 	.byte	0x04, 0x28
        /*0922*/ 	.short	(.L_358 - .L_357)


	//   ....[0]....
.L_357:
        /*0924*/ 	.word	0x00000060


	//   ....[1]....
        /*0928*/ 	.word	0x00000190


	//   ....[2]....
        /*092c*/ 	.word	0x00000240


	//   ....[3]....
        /*0930*/ 	.word	0x00000400


	//   ....[4]....
        /*0934*/ 	.word	0x00000560


	//   ....[5]....
        /*0938*/ 	.word	0x00000680


	//   ....[6]....
        /*093c*/ 	.word	0x000007e0


	//   ....[7]....
        /*0940*/ 	.word	0x00008840


	//   ....[8]....
        /*0944*/ 	.word	0x00008f00


	//   ....[9]....
        /*0948*/ 	.word	0x00008f10


	//   ....[10]....
        /*094c*/ 	.word	0x00008f20


	//   ....[11]....
        /*0950*/ 	.word	0x00008f30


	//   ....[12]....
        /*0954*/ 	.word	0x00009270


	//   ....[13]....
        /*0958*/ 	.word	0x00009280


	//   ....[14]....
        /*095c*/ 	.word	0x00009290


	//   ....[15]....
        /*0960*/ 	.word	0x000092a0


	//   ....[16]....
        /*0964*/ 	.word	0x000095a0


	//   ....[17]....
        /*0968*/ 	.word	0x000095b0


	//   ....[18]....
        /*096c*/ 	.word	0x000095c0


	//   ....[19]....
        /*0970*/ 	.word	0x000095d0


	//   ....[20]....
        /*0974*/ 	.word	0x000098d0


	//   ....[21]....
        /*0978*/ 	.word	0x000098e0


	//   ....[22]....
        /*097c*/ 	.word	0x000098f0


	//   ....[23]....
        /*0980*/ 	.word	0x00009900


	//   ....[24]....
        /*0984*/ 	.word	0x0000b5c0


	//   ....[25]....
        /*0988*/ 	.word	0x0000b5e0


	//   ....[26]....
        /*098c*/ 	.word	0x0000b5f0


	//   ....[27]....
        /*0990*/ 	.word	0x0000b600


	//   ....[28]....
        /*0994*/ 	.word	0x0000b710


	//   ....[29]....
        /*0998*/ 	.word	0x0000b730


	//   ....[30]....
        /*099c*/ 	.word	0x0000b7e0


	//   ....[31]....
        /*09a0*/ 	.word	0x0000b810


	//   ....[32]....
        /*09a4*/ 	.word	0x0000baf0


	//   ....[33]....
        /*09a8*/ 	.word	0x0000bb10


	//   ....[34]....
        /*09ac*/ 	.word	0x0000bb30


	//   ....[35]....
        /*09b0*/ 	.word	0x0000bb40


	//   ....[36]....
        /*09b4*/ 	.word	0x0000bc10


	//   ....[37]....
        /*09b8*/ 	.word	0x0000bc30


	//   ....[38]....
        /*09bc*/ 	.word	0x0000bc40


	//   ....[39]....
        /*09c0*/ 	.word	0x0000bce0


	//   ....[40]....
        /*09c4*/ 	.word	0x0000e350


	//   ....[41]....
        /*09c8*/ 	.word	0x0000e490


	//   ....[42]....
        /*09cc*/ 	.word	0x0000ee20


	//   ....[43]....
        /*09d0*/ 	.word	0x0000eea0


	//   ....[44]....
        /*09d4*/ 	.word	0x0000f900


	//   ....[45]....
        /*09d8*/ 	.word	0x0000f980


	//   ....[46]....
        /*09dc*/ 	.word	0x000115a0


	//   ....[47]....
        /*09e0*/ 	.word	0x00011810


	//   ....[48]....
        /*09e4*/ 	.word	0x00011e00


	//   ....[49]....
        /*09e8*/ 	.word	0x00011e50


	//   ....[50]....
        /*09ec*/ 	.word	0x000128a0


	//   ....[51]....
        /*09f0*/ 	.word	0x00012910


	//   ....[52]....
        /*09f4*/ 	.word	0x00014bb0


	//   ....[53]....
        /*09f8*/ 	.word	0x00014bd0


	//   ....[54]....
        /*09fc*/ 	.word	0x00015150


	//   ....[55]....
        /*0a00*/ 	.word	0x00015230


	//   ....[56]....
        /*0a04*/ 	.word	0x00016520


	//   ....[57]....
        /*0a08*/ 	.word	0x000168b0


	//   ....[58]....
        /*0a0c*/ 	.word	0x000168e0


	//   ....[59]....
        /*0a10*/ 	.word	0x000168f0


	//   ....[60]....
        /*0a14*/ 	.word	0x000178d0


	//   ....[61]....
        /*0a18*/ 	.word	0x00017910


	//   ....[62]....
        /*0a1c*/ 	.word	0x00017950


	//   ....[63]....
        /*0a20*/ 	.word	0x00017980


	//   ....[64]....
        /*0a24*/ 	.word	0x00017f50


	//   ....[65]....
        /*0a28*/ 	.word	0x00017f70


	//   ....[66]....
        /*0a2c*/ 	.word	0x00018030


	//   ....[67]....
        /*0a30*/ 	.word	0x00018050


	//   ....[68]....
        /*0a34*/ 	.word	0x00018110


	//   ....[69]....
        /*0a38*/ 	.word	0x00018130


	//   ....[70]....
        /*0a3c*/ 	.word	0x00018200


	//   ....[71]....
        /*0a40*/ 	.word	0x00018220


	//   ....[72]....
        /*0a44*/ 	.word	0x000189e0


	//   ....[73]....
        /*0a48*/ 	.word	0x000189f0


	//   ....[74]....
        /*0a4c*/ 	.word	0x00018b00


	//   ....[75]....
        /*0a50*/ 	.word	0x00018b10


	//   ....[76]....
        /*0a54*/ 	.word	0x00018c20


	//   ....[77]....
        /*0a58*/ 	.word	0x00018c30


	//   ....[78]....
        /*0a5c*/ 	.word	0x00018d40


	//   ....[79]....
        /*0a60*/ 	.word	0x00018d50


	//   ....[80]....
        /*0a64*/ 	.word	0x00018ec0


	//   ....[81]....
        /*0a68*/ 	.word	0x00019090


	//   ....[82]....
        /*0a6c*/ 	.word	0x000190c0


	//   ....[83]....
        /*0a70*/ 	.word	0x000190f0


	//   ....[84]....
        /*0a74*/ 	.word	0x00019120


	//   ....[85]....
        /*0a78*/ 	.word	0x00019150


	//   ....[86]....
        /*0a7c*/ 	.word	0x00019180


	//   ....[87]....
        /*0a80*/ 	.word	0x000192f0


	//   ....[88]....
        /*0a84*/ 	.word	0x00019320


	//   ....[89]....
        /*0a88*/ 	.word	0x00019350


	//   ....[90]....
        /*0a8c*/ 	.word	0x00019380


	//   ....[91]....
        /*0a90*/ 	.word	0x000193b0


	//   ....[92]....
        /*0a94*/ 	.word	0x000193e0


	//   ....[93]....
        /*0a98*/ 	.word	0x00019480


	//   ....[94]....
        /*0a9c*/ 	.word	0x000194e0


	//   ....[95]....
        /*0aa0*/ 	.word	0x00019570


	//   ....[96]....
        /*0aa4*/ 	.word	0x0001a390


	//   ....[97]....
        /*0aa8*/ 	.word	0x0001bc30


	//   ....[98]....
        /*0aac*/ 	.word	0x0001c860


	//   ....[99]....
        /*0ab0*/ 	.word	0x0001c870


	//   ....[100]....
        /*0ab4*/ 	.word	0x0001c8b0


	//   ....[101]....
        /*0ab8*/ 	.word	0x0001c8f0


	//   ....[102]....
        /*0abc*/ 	.word	0x0001c980


	//   ....[103]....
        /*0ac0*/ 	.word	0x0001ca10


	//   ....[104]....
        /*0ac4*/ 	.word	0x0001ca40


	//   ....[105]....
        /*0ac8*/ 	.word	0x0001cac0


	//   ....[106]....
        /*0acc*/ 	.word	0x0001caf0


	//   ....[107]....
        /*0ad0*/ 	.word	0x0001cb70


	//   ....[108]....
        /*0ad4*/ 	.word	0x0001cba0


	//   ....[109]....
        /*0ad8*/ 	.word	0x0001cc20


	//   ....[110]....
        /*0adc*/ 	.word	0x0001cc50


	//   ....[111]....
        /*0ae0*/ 	.word	0x0001ccd0


	//   ....[112]....
        /*0ae4*/ 	.word	0x0001cce0


	//   ....[113]....
        /*0ae8*/ 	.word	0x0001cd60


	//   ....[114]....
        /*0aec*/ 	.word	0x0001f6c0


	//   ....[115]....
        /*0af0*/ 	.word	0x0001f6f0


	//   ....[116]....
        /*0af4*/ 	.word	0x0001f700


	//   ....[117]....
        /*0af8*/ 	.word	0x0001f730


	//   ....[118]....
        /*0afc*/ 	.word	0x0001f760


	//   ....[119]....
        /*0b00*/ 	.word	0x0001f790


	//   ....[120]....
        /*0b04*/ 	.word	0x0001f7c0


	//   ....[121]....
        /*0b08*/ 	.word	0x0001f7d0


	//   ....[122]....
        /*0b0c*/ 	.word	0x0001f950


	//   ....[123]....
        /*0b10*/ 	.word	0x0001f980


	//   ....[124]....
        /*0b14*/ 	.word	0x0001f9b0


	//   ....[125]....
        /*0b18*/ 	.word	0x0001f9e0


	//   ....[126]....
        /*0b1c*/ 	.word	0x0001fa10


	//   ....[127]....
        /*0b20*/ 	.word	0x0001fa40


	//   ....[128]....
        /*0b24*/ 	.word	0x0001fb00


	//   ....[129]....
        /*0b28*/ 	.word	0x0001fb20


	//   ....[130]....
        /*0b2c*/ 	.word	0x0001fb90


	//   ....[131]....
        /*0b30*/ 	.word	0x00020260


	//   ....[132]....
        /*0b34*/ 	.word	0x000206a0


	//   ....[133]....
        /*0b38*/ 	.word	0x00020750


	//   ....[134]....
        /*0b3c*/ 	.word	0x000207e0


	//   ....[135]....
        /*0b40*/ 	.word	0x00020830


	//   ....[136]....
        /*0b44*/ 	.word	0x00020880


	//   ....[137]....
        /*0b48*/ 	.word	0x00020910


	//   ....[138]....
        /*0b4c*/ 	.word	0x000209a0


	//   ....[139]....
        /*0b50*/ 	.word	0x000209f0


	//   ....[140]....
        /*0b54*/ 	.word	0x00020a40


	//   ....[141]....
        /*0b58*/ 	.word	0x00020ad0


	//   ....[142]....
        /*0b5c*/ 	.word	0x00020b60


	//   ....[143]....
        /*0b60*/ 	.word	0x00020bb0


	//   ....[144]....
        /*0b64*/ 	.word	0x00020c00


	//   ....[145]....
        /*0b68*/ 	.word	0x00020c90


	//   ....[146]....
        /*0b6c*/ 	.word	0x00020d20


	//   ....[147]....
        /*0b70*/ 	.word	0x00020d70


	//   ....[148]....
        /*0b74*/ 	.word	0x00020dc0


	//   ....[149]....
        /*0b78*/ 	.word	0x00020eb0


	//   ....[150]....
        /*0b7c*/ 	.word	0x00020f60


	//   ....[151]....
        /*0b80*/ 	.word	0x00020fe0


	//   ....[152]....
        /*0b84*/ 	.word	0x00021080


	//   ....[153]....
        /*0b88*/ 	.word	0x00021110


	//   ....[154]....
        /*0b8c*/ 	.word	0x000211d0


	//   ....[155]....
        /*0b90*/ 	.word	0x00021250


	//   ....[156]....
        /*0b94*/ 	.word	0x000212a0


	//   ....[157]....
        /*0b98*/ 	.word	0x00021440


	//   ....[158]....
        /*0b9c*/ 	.word	0x000214e0


	//   ....[159]....
        /*0ba0*/ 	.word	0x00021560


	//   ....[160]....
        /*0ba4*/ 	.word	0x000215d0


	//   ....[161]....
        /*0ba8*/ 	.word	0x00021760


	//   ....[162]....
        /*0bac*/ 	.word	0x00021850


	//   ....[163]....
        /*0bb0*/ 	.word	0x000218a0


	//   ....[164]....
        /*0bb4*/ 	.word	0x000218f0


	//   ....[165]....
        /*0bb8*/ 	.word	0x00021bd0


	//   ....[166]....
        /*0bbc*/ 	.word	0x00021c20


	//   ....[167]....
        /*0bc0*/ 	.word	0x00021cb0


	//   ....[168]....
        /*0bc4*/ 	.word	0x00021d40


	//   ....[169]....
        /*0bc8*/ 	.word	0x00021dd0


	//   ....[170]....
        /*0bcc*/ 	.word	0x00021e60


	//   ....[171]....
        /*0bd0*/ 	.word	0x00021ef0


	//   ....[172]....
        /*0bd4*/ 	.word	0x00021f80


	//   ....[173]....
        /*0bd8*/ 	.word	0x00022040


	//   ....[174]....
        /*0bdc*/ 	.word	0x00022330


	//   ....[175]....
        /*0be0*/ 	.word	0x000224b0


	//   ....[176]....
        /*0be4*/ 	.word	0x00022500


	//   ....[177]....
        /*0be8*/ 	.word	0x000225a0


	//   ....[178]....
        /*0bec*/ 	.word	0x00022640


	//   ....[179]....
        /*0bf0*/ 	.word	0x00022710


	//   ....[180]....
        /*0bf4*/ 	.word	0x00022790


	//   ....[181]....
        /*0bf8*/ 	.word	0x00022880


	//   ....[182]....
        /*0bfc*/ 	.word	0x00022910


	//   ....[183]....
        /*0c00*/ 	.word	0x000229f0


	//   ....[184]....
        /*0c04*/ 	.word	0x00022a80


	//   ....[185]....
        /*0c08*/ 	.word	0x00022b60


	//   ....[186]....
        /*0c0c*/ 	.word	0x00022bf0


	//   ....[187]....
        /*0c10*/ 	.word	0x00022cd0


	//   ....[188]....
        /*0c14*/ 	.word	0x00022d60


	//   ....[189]....
        /*0c18*/ 	.word	0x00022e30


	//   ....[190]....
        /*0c1c*/ 	.word	0x00022f30


	//   ....[191]....
        /*0c20*/ 	.word	0x00023260


	//   ....[192]....
        /*0c24*/ 	.word	0x00023300


	//   ....[193]....
        /*0c28*/ 	.word	0x00023420


	//   ....[194]....
        /*0c2c*/ 	.word	0x000234a0


	//   ....[195]....
        /*0c30*/ 	.word	0x00023520


	//   ....[196]....
        /*0c34*/ 	.word	0x000235a0


	//   ....[197]....
        /*0c38*/ 	.word	0x00023620


	//   ....[198]....
        /*0c3c*/ 	.word	0x000236b0


	//   ....[199]....
        /*0c40*/ 	.word	0x00023750


	//   ....[200]....
        /*0c44*/ 	.word	0x000237f0


	//   ....[201]....
        /*0c48*/ 	.word	0x00023870


	//   ....[202]....
        /*0c4c*/ 	.word	0x000238f0


	//   ....[203]....
        /*0c50*/ 	.word	0x00023970


	//   ....[204]....
        /*0c54*/ 	.word	0x00023a00


	//   ....[205]....
        /*0c58*/ 	.word	0x00023a80


	//   ....[206]....
        /*0c5c*/ 	.word	0x00023b20


	//   ....[207]....
        /*0c60*/ 	.word	0x00023bb0


	//   ....[208]....
        /*0c64*/ 	.word	0x00023ce0


	//----- nvinfo : EIATTR_REG_RECONFIG
	.align		4
.L_358:
        /*0c68*/ 	.byte	0x01, 0x54
	.zero		2


	//----- nvinfo : EIATTR_SYSCALL_OFFSETS
	.align		4
        /*0c6c*/ 	.byte	0x04, 0x46
        /*0c6e*/ 	.short	(.L_360 - .L_359)


	//   ....[0]....
.L_359:
        /*0c70*/ 	.word	0x000019a0


	//   ....[1]....
        /*0c74*/ 	.word	0x00001af0


	//   ....[2]....
        /*0c78*/ 	.word	0x000089d0


	//   ....[3]....
        /*0c7c*/ 	.word	0x00008cc0


	//   ....[4]....
        /*0c80*/ 	.word	0x0001b830


	//   ....[5]....
        /*0c84*/ 	.word	0x0001b990


	//   ....[6]....
        /*0c88*/ 	.word	0x0001ba90


	//   ....[7]....
        /*0c8c*/ 	.word	0x0001c450


	//----- nvinfo : EIATTR_MBARRIER_INSTR_OFFSETS
	.align		4
.L_360:
        /*0c90*/ 	.byte	0x04, 0x39
        /*0c92*/ 	.short	(.L_362 - .L_361)


	//   ....[0]....
.L_361:
        /*0c94*/ 	.word	0x000002b0
        /*0c98*/ 	.word	0x000000ff
        /*0c9c*/ 	.word	0x00028800
        /*0ca0*/ 	.short	0x0100
        /*0ca2*/ 	.byte	0x08
	.zero		1


	//   ....[1]....
        /*0ca4*/ 	.word	0x000002c0
        /*0ca8*/ 	.word	0x000000ff
        /*0cac*/ 	.word	0x00028820
        /*0cb0*/ 	.short	0x0100
        /*0cb2*/ 	.byte	0x08
	.zero		1


	//   ....[2]....
        /*0cb4*/ 	.word	0x000003b0
        /*0cb8*/ 	.word	0x000000ff
        /*0cbc*/ 	.word	0x00028830
        /*0cc0*/ 	.short	0x0100
        /*0cc2*/ 	.byte	0x08
	.zero		1


	//   ....[3]....
        /*0cc4*/ 	.word	0x000003c0
        /*0cc8*/ 	.word	0x000000ff
        /*0ccc*/ 	.word	0x00028840
        /*0cd0*/ 	.short	0x0100
        /*0cd2*/ 	.byte	0x08
	.zero		1


	//   ....[4]....
        /*0cd4*/ 	.word	0x000003d0
        /*0cd8*/ 	.word	0x000000ff
        /*0cdc*/ 	.word	0x00028838
        /*0ce0*/ 	.short	0x0100
        /*0ce2*/ 	.byte	0x08
	.zero		1


	//   ....[5]....
        /*0ce4*/ 	.word	0x000003e0
        /*0ce8*/ 	.word	0x000000ff
        /*0cec*/ 	.word	0x00028848
        /*0cf0*/ 	.short	0x0100
        /*0cf2*/ 	.byte	0x08
	.zero		1


	//   ....[6]....
        /*0cf4*/ 	.word	0x00000510
        /*0cf8*/ 	.word	0x000000ff
        /*0cfc*/ 	.word	0x00028850
        /*0d00*/ 	.short	0x0100
        /*0d02*/ 	.byte	0x08
	.zero		1


	//   ....[7]....
        /*0d04*/ 	.word	0x00000520
        /*0d08*/ 	.word	0x000000ff
        /*0d0c*/ 	.word	0x00028860
        /*0d10*/ 	.short	0x0100
        /*0d12*/ 	.byte	0x08
	.zero		1


	//   ....[8]....
        /*0d14*/ 	.word	0x00000530
        /*0d18*/ 	.word	0x000000ff
        /*0d1c*/ 	.word	0x00028858
        /*0d20*/ 	.short	0x0100
        /*0d22*/ 	.byte	0x08
	.zero		1


	//   ....[9]....
        /*0d24*/ 	.word	0x00000540
        /*0d28*/ 	.word	0x000000ff
        /*0d2c*/ 	.word	0x00028868
        /*0d30*/ 	.short	0x0100
        /*0d32*/ 	.byte	0x08
	.zero		1


	//   ....[10]....
        /*0d34*/ 	.word	0x00000630
        /*0d38*/ 	.word	0x000000ff
        /*0d3c*/ 	.word	0x00028870
        /*0d40*/ 	.short	0x0100
        /*0d42*/ 	.byte	0x06
	.zero		1


	//   ....[11]....
        /*0d44*/ 	.word	0x00000640
        /*0d48*/ 	.word	0x000000ff
        /*0d4c*/ 	.word	0x00028880
        /*0d50*/ 	.short	0x0100
        /*0d52*/ 	.byte	0x06
	.zero		1


	//   ....[12]....
        /*0d54*/ 	.word	0x00000650
        /*0d58*/ 	.word	0x000000ff
        /*0d5c*/ 	.word	0x00028878
        /*0d60*/ 	.short	0x0100
        /*0d62*/ 	.byte	0x06
	.zero		1


	//   ....[13]....
        /*0d64*/ 	.word	0x00000660
        /*0d68*/ 	.word	0x000000ff
        /*0d6c*/ 	.word	0x00028888
        /*0d70*/ 	.short	0x0100
        /*0d72*/ 	.byte	0x06
	.zero		1


	//   ....[14]....
        /*0d74*/ 	.word	0x00000790
        /*0d78*/ 	.word	0x000000ff
        /*0d7c*/ 	.word	0x00028890
        /*0d80*/ 	.short	0x0100
        /*0d82*/ 	.byte	0x08
	.zero		1


	//   ....[15]....
        /*0d84*/ 	.word	0x000007a0
        /*0d88*/ 	.word	0x000000ff
        /*0d8c*/ 	.word	0x000288a0
        /*0d90*/ 	.short	0x0100
        /*0d92*/ 	.byte	0x08
	.zero		1


	//   ....[16]....
        /*0d94*/ 	.word	0x000007b0
        /*0d98*/ 	.word	0x000000ff
        /*0d9c*/ 	.word	0x00028898
        /*0da0*/ 	.short	0x0100
        /*0da2*/ 	.byte	0x08
	.zero		1


	//   ....[17]....
        /*0da4*/ 	.word	0x000007c0
        /*0da8*/ 	.word	0x000000ff
        /*0dac*/ 	.word	0x000288a8
        /*0db0*/ 	.short	0x0100
        /*0db2*/ 	.byte	0x08
	.zero		1


	//   ....[18]....
        /*0db4*/ 	.word	0x000008f0
        /*0db8*/ 	.word	0x000000ff
        /*0dbc*/ 	.word	0x000288b0
        /*0dc0*/ 	.short	0x0100
        /*0dc2*/ 	.byte	0x08
	.zero		1


	//   ....[19]....
        /*0dc4*/ 	.word	0x00000900
        /*0dc8*/ 	.word	0x000000ff
        /*0dcc*/ 	.word	0x000288c0
        /*0dd0*/ 	.short	0x0100
        /*0dd2*/ 	.byte	0x08
	.zero		1


	//   ....[20]....
        /*0dd4*/ 	.word	0x00000910
        /*0dd8*/ 	.word	0x000000ff
        /*0ddc*/ 	.word	0x000288b8
        /*0de0*/ 	.short	0x0100
        /*0de2*/ 	.byte	0x08
	.zero		1


	//   ....[21]....
        /*0de4*/ 	.word	0x00000920
        /*0de8*/ 	.word	0x000000ff
        /*0dec*/ 	.word	0x000288c8
        /*0df0*/ 	.short	0x0100
        /*0df2*/ 	.byte	0x08
	.zero		1


	//   ....[22]....
        /*0df4*/ 	.word	0x000030d0
        /*0df8*/ 	.word	0x0000006e
        /*0dfc*/ 	.word	0x00028890
        /*0e00*/ 	.short	0x010a
        /*0e02*/ 	.byte	0x3f
	.zero		1


	//   ....[23]....
        /*0e04*/ 	.word	0x00005650
        /*0e08*/ 	.word	0x0000006e
        /*0e0c*/ 	.word	0x00028890
        /*0e10*/ 	.short	0x010a
        /*0e12*/ 	.byte	0x3f
	.zero		1


	//   ....[24]....
        /*0e14*/ 	.word	0x00007730
        /*0e18*/ 	.word	0x0000006e
        /*0e1c*/ 	.word	0x00028890
        /*0e20*/ 	.short	0x010a
        /*0e22*/ 	.byte	0x3f
	.zero		1


	//   ....[25]....
        /*0e24*/ 	.word	0x00007d90
        /*0e28*/ 	.word	0x00000030
        /*0e2c*/ 	.word	0x00000000
        /*0e30*/ 	.short	0x0101
        /*0e32*/ 	.byte	0x3f
	.zero		1


	//   ....[26]....
        /*0e34*/ 	.word	0x00007dd0
        /*0e38*/ 	.word	0x0000006e
        /*0e3c*/ 	.word	0x000288b0
        /*0e40*/ 	.short	0x010a
        /*0e42*/ 	.byte	0x3f
	.zero		1


	//   ....[27]....
        /*0e44*/ 	.word	0x00008420
        /*0e48*/ 	.word	0x0000006e
        /*0e4c*/ 	.word	0x00000000
        /*0e50*/ 	.short	0x0101
        /*0e52*/ 	.byte	0x3f
	.zero		1


	//   ....[28]....
        /*0e54*/ 	.word	0x00008a50
        /*0e58*/ 	.word	0x00000002
        /*0e5c*/ 	.word	0x00028800
        /*0e60*/ 	.short	0x010a
        /*0e62*/ 	.byte	0x3f
	.zero		1


	//   ....[29]....
        /*0e64*/ 	.word	0x00008aa0
        /*0e68*/ 	.word	0x00000002
        /*0e6c*/ 	.word	0x00028800
        /*0e70*/ 	.short	0x010a
        /*0e72*/ 	.byte	0x3f
	.zero		1


	//   ....[30]....
        /*0e74*/ 	.word	0x00009b40
        /*0e78*/ 	.word	0x00000002
        /*0e7c*/ 	.word	0x00028800
        /*0e80*/ 	.short	0x010a
        /*0e82*/ 	.byte	0x3f
	.zero		1


	//   ....[31]....
        /*0e84*/ 	.word	0x0000bf30
        /*0e88*/ 	.word	0x00000002
        /*0e8c*/ 	.word	0x00028800
        /*0e90*/ 	.short	0x010a
        /*0e92*/ 	.byte	0x3f
	.zero		1


	//   ....[32]....
        /*0e94*/ 	.word	0x0000d990
        /*0e98*/ 	.word	0x00000000
        /*0e9c*/ 	.word	0x00028830
        /*0ea0*/ 	.short	0x010a
        /*0ea2*/ 	.byte	0x3f
	.zero		1


	//   ....[33]....
        /*0ea4*/ 	.word	0x0000da00
        /*0ea8*/ 	.word	0x00000000
        /*0eac*/ 	.word	0x00028830
        /*0eb0*/ 	.short	0x010a
        /*0eb2*/ 	.byte	0x3f
	.zero		1


	//   ....[34]....
        /*0eb4*/ 	.word	0x0000e7c0
        /*0eb8*/ 	.word	0x00000000
        /*0ebc*/ 	.word	0x00000000
        /*0ec0*/ 	.short	0x0101
        /*0ec2*/ 	.byte	0x3f
	.zero		1


	//   ....[35]....
        /*0ec4*/ 	.word	0x00010740
        /*0ec8*/ 	.word	0x00000006
        /*0ecc*/ 	.word	0x00028830
        /*0ed0*/ 	.short	0x010a
        /*0ed2*/ 	.byte	0x3f
	.zero		1


	//   ....[36]....
        /*0ed4*/ 	.word	0x00010790
        /*0ed8*/ 	.word	0x00000006
        /*0edc*/ 	.word	0x00028830
        /*0ee0*/ 	.short	0x010a
        /*0ee2*/ 	.byte	0x3f
	.zero		1


	//   ....[37]....
        /*0ee4*/ 	.word	0x00010be0
        /*0ee8*/ 	.word	0x00000007
        /*0eec*/ 	.word	0x00028850
        /*0ef0*/ 	.short	0x010a
        /*0ef2*/ 	.byte	0x3f
	.zero		1


	//   ....[38]....
        /*0ef4*/ 	.word	0x00010c20
        /*0ef8*/ 	.word	0x00000007
        /*0efc*/ 	.word	0x00028850
        /*0f00*/ 	.short	0x010a
        /*0f02*/ 	.byte	0x3f
	.zero		1


	//   ....[39]....
        /*0f04*/ 	.word	0x00012e40
        /*0f08*/ 	.word	0x0000000a
        /*0f0c*/ 	.word	0x00000000
        /*0f10*/ 	.short	0x0101
        /*0f12*/ 	.byte	0x3f
	.zero		1


	//   ....[40]....
        /*0f14*/ 	.word	0x00012ed0
        /*0f18*/ 	.word	0x00000008
        /*0f1c*/ 	.word	0x00000000
        /*0f20*/ 	.short	0x0101
        /*0f22*/ 	.byte	0x3f
	.zero		1


	//   ....[41]....
        /*0f24*/ 	.word	0x00013aa0
        /*0f28*/ 	.word	0x00000006
        /*0f2c*/ 	.word	0x00028830
        /*0f30*/ 	.short	0x010a
        /*0f32*/ 	.byte	0x3f
	.zero		1


	//   ....[42]....
        /*0f34*/ 	.word	0x00013af0
        /*0f38*/ 	.word	0x00000006
        /*0f3c*/ 	.word	0x00028830
        /*0f40*/ 	.short	0x010a
        /*0f42*/ 	.byte	0x3f
	.zero		1


	//   ....[43]....
        /*0f44*/ 	.word	0x00013f40
        /*0f48*/ 	.word	0x00000007
        /*0f4c*/ 	.word	0x00028850
        /*0f50*/ 	.short	0x010a
        /*0f52*/ 	.byte	0x3f
	.zero		1


	//   ....[44]....
        /*0f54*/ 	.word	0x00013f80
        /*0f58*/ 	.word	0x00000007
        /*0f5c*/ 	.word	0x00028850
        /*0f60*/ 	.short	0x010a
        /*0f62*/ 	.byte	0x3f
	.zero		1


	//   ....[45]....
        /*0f64*/ 	.word	0x00015920
        /*0f68*/ 	.word	0x0000001d
        /*0f6c*/ 	.word	0x00000000
        /*0f70*/ 	.short	0x0101
        /*0f72*/ 	.byte	0x3f
	.zero		1


	//   ....[46]....
        /*0f74*/ 	.word	0x00015a70
        /*0f78*/ 	.word	0x0000001f
        /*0f7c*/ 	.word	0x00000000
        /*0f80*/ 	.short	0x0101
        /*0f82*/ 	.byte	0x3f
	.zero		1


	//   ....[47]....
        /*0f84*/ 	.word	0x00016410
        /*0f88*/ 	.word	0x0000000b
        /*0f8c*/ 	.word	0x00028850
        /*0f90*/ 	.short	0x010a
        /*0f92*/ 	.byte	0x3f
	.zero		1


	//   ....[48]....
        /*0f94*/ 	.word	0x00016490
        /*0f98*/ 	.word	0x0000000b
        /*0f9c*/ 	.word	0x00028850
        /*0fa0*/ 	.short	0x010a
        /*0fa2*/ 	.byte	0x3f
	.zero		1


	//   ....[49]....
        /*0fa4*/ 	.word	0x00016a30
        /*0fa8*/ 	.word	0x0000000a
        /*0fac*/ 	.word	0x00000000
        /*0fb0*/ 	.short	0x0101
        /*0fb2*/ 	.byte	0x3f
	.zero		1


	//   ....[50]....
        /*0fb4*/ 	.word	0x00017f40
        /*0fb8*/ 	.word	0x00000000
        /*0fbc*/ 	.word	0x00000000
        /*0fc0*/ 	.short	0x0101
        /*0fc2*/ 	.byte	0x3f
	.zero		1


	//   ....[51]....
        /*0fc4*/ 	.word	0x0001a480
        /*0fc8*/ 	.word	0x00000005
        /*0fcc*/ 	.word	0x00028820
        /*0fd0*/ 	.short	0x010a
        /*0fd2*/ 	.byte	0x3f
	.zero		1


	//   ....[52]....
        /*0fd4*/ 	.word	0x0001a560
        /*0fd8*/ 	.word	0x00000005
        /*0fdc*/ 	.word	0x000288a0
        /*0fe0*/ 	.short	0x010a
        /*0fe2*/ 	.byte	0x3f
	.zero		1


	//   ....[53]....
        /*0fe4*/ 	.word	0x0001a8c0
        /*0fe8*/ 	.word	0x00000005
        /*0fec*/ 	.word	0x000288c0
        /*0ff0*/ 	.short	0x010a
        /*0ff2*/ 	.byte	0x3f
	.zero		1


	//   ....[54]....
        /*0ff4*/ 	.word	0x0001ad90
        /*0ff8*/ 	.word	0x00000007
        /*0ffc*/ 	.word	0x000288a0
        /*1000*/ 	.short	0x010a
        /*1002*/ 	.byte	0x3f
	.zero		1


	//   ....[55]....
        /*1004*/ 	.word	0x0001b0d0
        /*1008*/ 	.word	0x00000007
        /*100c*/ 	.word	0x000288c0
        /*1010*/ 	.short	0x010a
        /*1012*/ 	.byte	0x3f
	.zero		1


	//   ....[56]....
        /*1014*/ 	.word	0x0001bee0
        /*1018*/ 	.word	0x00000000
        /*101c*/ 	.word	0x00028840
        /*1020*/ 	.short	0x010a
        /*1022*/ 	.byte	0x3f
	.zero		1


	//   ....[57]....
        /*1024*/ 	.word	0x0001ce50
        /*1028*/ 	.word	0x00000008
        /*102c*/ 	.word	0x00028800
        /*1030*/ 	.short	0x0107
        /*1032*/ 	.byte	0x3f
	.zero		1


	//   ....[58]....
        /*1034*/ 	.word	0x0001cf60
        /*1038*/ 	.word	0x00000002
        /*103c*/ 	.word	0x00028800
        /*1040*/ 	.short	0x0101
        /*1042*/ 	.byte	0x3f
	.zero		1


	//   ....[59]....
        /*1044*/ 	.word	0x0001cf80
        /*1048*/ 	.word	0x00000002
        /*104c*/ 	.word	0x00028820
        /*1050*/ 	.short	0x010a
        /*1052*/ 	.byte	0x3f
	.zero		1


	//   ....[60]....
        /*1054*/ 	.word	0x0001d2e0
        /*1058*/ 	.word	0x00000003
        /*105c*/ 	.word	0x00028840
        /*1060*/ 	.short	0x010a
        /*1062*/ 	.byte	0x3f
	.zero		1


	//   ....[61]....
        /*1064*/ 	.word	0x0001d6a0
        /*1068*/ 	.word	0x00000003
        /*106c*/ 	.word	0x00000060
        /*1070*/ 	.short	0x010a
        /*1072*/ 	.byte	0x3f
	.zero		1


	//   ....[62]....
        /*1074*/ 	.word	0x0001dd70
        /*1078*/ 	.word	0x00000003
        /*107c*/ 	.word	0x00028840
        /*1080*/ 	.short	0x010a
        /*1082*/ 	.byte	0x3f
	.zero		1


	//   ....[63]....
        /*1084*/ 	.word	0x0001e130
        /*1088*/ 	.word	0x00000002
        /*108c*/ 	.word	0x00000060
        /*1090*/ 	.short	0x010a
        /*1092*/ 	.byte	0x3f
	.zero		1


	//   ....[64]....
        /*1094*/ 	.word	0x0001e750
        /*1098*/ 	.word	0x00000002
        /*109c*/ 	.word	0x00028840
        /*10a0*/ 	.short	0x010a
        /*10a2*/ 	.byte	0x3f
	.zero		1


	//   ....[65]....
        /*10a4*/ 	.word	0x0001eb10
        /*10a8*/ 	.word	0x00000002
        /*10ac*/ 	.word	0x00000060
        /*10b0*/ 	.short	0x010a
        /*10b2*/ 	.byte	0x3f
	.zero		1


	//   ....[66]....
        /*10b4*/ 	.word	0x0001f0c0
        /*10b8*/ 	.word	0x00000000
        /*10bc*/ 	.word	0x00028860
        /*10c0*/ 	.short	0x010a
        /*10c2*/ 	.byte	0x3f
	.zero		1


	//   ....[67]....
        /*10c4*/ 	.word	0x000201e0
        /*10c8*/ 	.word	0x00000000
        /*10cc*/ 	.word	0x00028820
        /*10d0*/ 	.short	0x010a
        /*10d2*/ 	.byte	0x3f
	.zero		1


	//   ....[68]....
        /*10d4*/ 	.word	0x00020390
        /*10d8*/ 	.word	0x00000006
        /*10dc*/ 	.word	0x00000000
        /*10e0*/ 	.short	0x010a
        /*10e2*/ 	.byte	0x3f
	.zero		1


	//   ....[69]....
        /*10e4*/ 	.word	0x00020400
        /*10e8*/ 	.word	0x00000007
        /*10ec*/ 	.word	0x00000000
        /*10f0*/ 	.short	0x010a
        /*10f2*/ 	.byte	0x3f
	.zero		1


	//   ....[70]....
        /*10f4*/ 	.word	0x00020470
        /*10f8*/ 	.word	0x00000004
        /*10fc*/ 	.word	0x00000000
        /*1100*/ 	.short	0x010a
        /*1102*/ 	.byte	0x3f
	.zero		1


	//   ....[71]....
        /*1104*/ 	.word	0x000204a0
        /*1108*/ 	.word	0x00000003
        /*110c*/ 	.word	0x00000000
        /*1110*/ 	.short	0x010a
        /*1112*/ 	.byte	0x3f
	.zero		1


	//   ....[72]....
        /*1114*/ 	.word	0x00020500
        /*1118*/ 	.word	0x0000006e
        /*111c*/ 	.word	0x00028890
        /*1120*/ 	.short	0x010a
        /*1122*/ 	.byte	0x3f
	.zero		1


	//   ....[73]....
        /*1124*/ 	.word	0x00020550
        /*1128*/ 	.word	0x0000006e
        /*112c*/ 	.word	0x00028890
        /*1130*/ 	.short	0x010a
        /*1132*/ 	.byte	0x3f
	.zero		1


	//   ....[74]....
        /*1134*/ 	.word	0x000205a0
        /*1138*/ 	.word	0x0000006e
        /*113c*/ 	.word	0x00028890
        /*1140*/ 	.short	0x010a
        /*1142*/ 	.byte	0x3f
	.zero		1


	//   ....[75]....
        /*1144*/ 	.word	0x000205f0
        /*1148*/ 	.word	0x0000006e
        /*114c*/ 	.word	0x000288b0
        /*1150*/ 	.short	0x010a
        /*1152*/ 	.byte	0x3f
	.zero		1


	//   ....[76]....
        /*1154*/ 	.word	0x00020df0
        /*1158*/ 	.word	0x00000002
        /*115c*/ 	.word	0x00028800
        /*1160*/ 	.short	0x010a
        /*1162*/ 	.byte	0x3f
	.zero		1


	//   ....[77]....
        /*1164*/ 	.word	0x00021950
        /*1168*/ 	.word	0x00000002
        /*116c*/ 	.word	0x00028800
        /*1170*/ 	.short	0x010a
        /*1172*/ 	.byte	0x3f
	.zero		1


	//   ....[78]....
        /*1174*/ 	.word	0x000219a0
        /*1178*/ 	.word	0x00000000
        /*117c*/ 	.word	0x00028830
        /*1180*/ 	.short	0x010a
        /*1182*/ 	.byte	0x3f
	.zero		1


	//   ....[79]....
        /*1184*/ 	.word	0x000219f0
        /*1188*/ 	.word	0x00000006
        /*118c*/ 	.word	0x00028830
        /*1190*/ 	.short	0x010a
        /*1192*/ 	.byte	0x3f
	.zero		1


	//   ....[80]....
        /*1194*/ 	.word	0x00021a40
        /*1198*/ 	.word	0x00000007
        /*119c*/ 	.word	0x00028850
        /*11a0*/ 	.short	0x010a
        /*11a2*/ 	.byte	0x3f
	.zero		1


	//   ....[81]....
        /*11a4*/ 	.word	0x00021a90
        /*11a8*/ 	.word	0x00000006
        /*11ac*/ 	.word	0x00028830
        /*11b0*/ 	.short	0x010a
        /*11b2*/ 	.byte	0x3f
	.zero		1


	//   ....[82]....
        /*11b4*/ 	.word	0x00021ae0
        /*11b8*/ 	.word	0x00000007
        /*11bc*/ 	.word	0x00028850
        /*11c0*/ 	.short	0x010a
        /*11c2*/ 	.byte	0x3f
	.zero		1


	//   ....[83]....
        /*11c4*/ 	.word	0x00021b30
        /*11c8*/ 	.word	0x0000000b
        /*11cc*/ 	.word	0x00028850
        /*11d0*/ 	.short	0x010a
        /*11d2*/ 	.byte	0x3f
	.zero		1


	//   ....[84]....
        /*11d4*/ 	.word	0x00022110
        /*11d8*/ 	.word	0x00000004
        /*11dc*/ 	.word	0x00028820
        /*11e0*/ 	.short	0x010a
        /*11e2*/ 	.byte	0x3f
	.zero		1


	//   ....[85]....
        /*11e4*/ 	.word	0x00022160
        /*11e8*/ 	.word	0x00000005
        /*11ec*/ 	.word	0x000288a0
        /*11f0*/ 	.short	0x010a
        /*11f2*/ 	.byte	0x3f
	.zero		1


	//   ....[86]....
        /*11f4*/ 	.word	0x000221b0
        /*11f8*/ 	.word	0x00000005
        /*11fc*/ 	.word	0x000288c0
        /*1200*/ 	.short	0x010a
        /*1202*/ 	.byte	0x3f
	.zero		1


	//   ....[87]....
        /*1204*/ 	.word	0x00022200
        /*1208*/ 	.word	0x00000007
        /*120c*/ 	.word	0x000288a0
        /*1210*/ 	.short	0x010a
        /*1212*/ 	.byte	0x3f
	.zero		1


	//   ....[88]....
        /*1214*/ 	.word	0x00022250
        /*1218*/ 	.word	0x00000007
        /*121c*/ 	.word	0x000288c0
        /*1220*/ 	.short	0x010a
        /*1222*/ 	.byte	0x3f
	.zero		1


	//   ....[89]....
        /*1224*/ 	.word	0x000223f0
        /*1228*/ 	.word	0x00000000
        /*122c*/ 	.word	0x00028840
        /*1230*/ 	.short	0x010a
        /*1232*/ 	.byte	0x3f
	.zero		1


	//   ....[90]....
        /*1234*/ 	.word	0x00022f80
        /*1238*/ 	.word	0x00000002
        /*123c*/ 	.word	0x00028820
        /*1240*/ 	.short	0x010a
        /*1242*/ 	.byte	0x3f
	.zero		1


	//   ....[91]....
        /*1244*/ 	.word	0x00022fd0
        /*1248*/ 	.word	0x00000003
        /*124c*/ 	.word	0x00028840
        /*1250*/ 	.short	0x010a
        /*1252*/ 	.byte	0x3f
	.zero		1


	//   ....[92]....
        /*1254*/ 	.word	0x00023020
        /*1258*/ 	.word	0x00000003
        /*125c*/ 	.word	0x00000060
        /*1260*/ 	.short	0x010a
        /*1262*/ 	.byte	0x3f
	.zero		1


	//   ....[93]....
        /*1264*/ 	.word	0x00023070
        /*1268*/ 	.word	0x00000003
        /*126c*/ 	.word	0x00028840
        /*1270*/ 	.short	0x010a
        /*1272*/ 	.byte	0x3f
	.zero		1


	//   ....[94]....
        /*1274*/ 	.word	0x000230c0
        /*1278*/ 	.word	0x00000002
        /*127c*/ 	.word	0x00000060
        /*1280*/ 	.short	0x010a
        /*1282*/ 	.byte	0x3f
	.zero		1


	//   ....[95]....
        /*1284*/ 	.word	0x00023110
        /*1288*/ 	.word	0x00000002
        /*128c*/ 	.word	0x00028840
        /*1290*/ 	.short	0x010a
        /*1292*/ 	.byte	0x3f
	.zero		1


	//   ....[96]....
        /*1294*/ 	.word	0x00023160
        /*1298*/ 	.word	0x00000002
        /*129c*/ 	.word	0x00000060
        /*12a0*/ 	.short	0x010a
        /*12a2*/ 	.byte	0x3f
	.zero		1


	//   ....[97]....
        /*12a4*/ 	.word	0x000231b0
        /*12a8*/ 	.word	0x00000000
        /*12ac*/ 	.word	0x00028860
        /*12b0*/ 	.short	0x010a
        /*12b2*/ 	.byte	0x3f
	.zero		1


	//   ....[98]....
        /*12b4*/ 	.word	0x00023c00
        /*12b8*/ 	.word	0x00000000
        /*12bc*/ 	.word	0x00028820
        /*12c0*/ 	.short	0x010a
        /*12c2*/ 	.byte	0x3f
	.zero		1


	//   ....[99]....
        /*12c4*/ 	.word	0x00023da0
        /*12c8*/ 	.word	0x00000006
        /*12cc*/ 	.word	0x00000000
        /*12d0*/ 	.short	0x010a
        /*12d2*/ 	.byte	0x3f
	.zero		1


	//   ....[100]....
        /*12d4*/ 	.word	0x00023df0
        /*12d8*/ 	.word	0x00000007
        /*12dc*/ 	.word	0x00000000
        /*12e0*/ 	.short	0x010a
        /*12e2*/ 	.byte	0x3f
	.zero		1


	//   ....[101]....
        /*12e4*/ 	.word	0x00023e40
        /*12e8*/ 	.word	0x00000004
        /*12ec*/ 	.word	0x00000000
        /*12f0*/ 	.short	0x010a
        /*12f2*/ 	.byte	0x3f
	.zero		1


	//----- nvinfo : EIATTR_NUM_MBARRIERS
	.align		4
.L_362:
        /*12f4*/ 	.byte	0x03, 0x38
        /*12f6*/ 	.short	0x0016


	//----- nvinfo : EIATTR_EXIT_INSTR_OFFSETS
	.align		4
        /*12f8*/ 	.byte	0x04, 0x1c
        /*12fa*/ 	.short	(.L_364 - .L_363)


	//   ....[0]....
.L_363:
        /*12fc*/ 	.word	0x000204f0


	//----- nvinfo : EIATTR_MAX_THREADS
	.align		4
.L_364:
        /*1300*/ 	.byte	0x04, 0x05
        /*1302*/ 	.short	(.L_366 - .L_365)
.L_365:
        /*1304*/ 	.word	0x00000180
        /*1308*/ 	.word	0x00000001
        /*130c*/ 	.word	0x00000001


	//----- nvinfo : EIATTR_CRS_STACK_SIZE
	.align		4
.L_366:
        /*1310*/ 	.byte	0x04, 0x1e
        /*1312*/ 	.short	(.L_368 - .L_367)
.L_367:
        /*1314*/ 	.word	0x00000000


	//----- nvinfo : EIATTR_CBANK_PARAM_SIZE
	.align		4
.L_368:
        /*1318*/ 	.byte	0x03, 0x19
        /*131a*/ 	.short	0x0af0


	//----- nvinfo : EIATTR_PARAM_CBANK
	.align		4
        /*131c*/ 	.byte	0x04, 0x0a
        /*131e*/ 	.short	(.L_370 - .L_369)
	.align		4
.L_369:
        /*1320*/ 	.word	index@(.nv.constant0._ZN7cutlass13device_kernelIN5flash11enable_sm90INS1_16FlashAttnFwdSm90INS1_25CollectiveMainloopFwdSm90ILi2EN4cute5tupleIJNS5_1CILi1EEES8_S8_EEENS6_IJNS7_ILi128EEESA_SA_EEELi128ENS_6half_tEfNS_4arch4Sm90ELb1ELb0ELb1ELb1ELb0ELb1ELb0ELb1ELb1ELb1ELb0ELb0EEENS1_21CollectiveEpilogueFwdISB_S9_SC_SE_Li256ELb1ELb1ELb0ELb0EEENS1_36VarlenDynamicPersistentTileSchedulerILi128ELi128ELi256ELi128ELb0ELb1ELb1ELb1ELb1ELb1EEEEEEEEEvNT_6ParamsE)
        /*1324*/ 	.short	0x0210
        /*1326*/ 	.short	0x0af0


	//----- nvinfo : EIATTR_SW_WAR
	.align		4
.L_370:
        /*1328*/ 	.byte	0x04, 0x36
        /*132a*/ 	.short	(.L_372 - .L_371)
.L_371:
        /*132c*/ 	.word	0x00000008
.L_372:


//--------------------- .nv.callgraph             --------------------------
	.section	.nv.callgraph,"",@"SHT_CUDA_CALLGRAPH"
	.align	4
	.sectionentsize	8
	.align		4
        /*0000*/ 	.word	0x00000000
	.align		4
        /*0004*/ 	.word	0xffffffff
	.align		4
        /*0008*/ 	.word	index@(_ZN7cutlass13device_kernelIN5flash11enable_sm90INS1_16FlashAttnFwdSm90INS1_25CollectiveMainloopFwdSm90ILi2EN4cute5tupleIJNS5_1CILi1EEES8_S8_EEENS6_IJNS7_ILi128EEENS7_ILi176EEESA_EEELi128ENS_6half_tEfNS_4arch4Sm90ELb0ELb0ELb1ELb0ELb0ELb0ELb0ELb1ELb1ELb1ELb0ELb0EEENS1_21CollectiveEpilogueFwdINS6_IJSA_SA_SB_EEES9_SD_SF_Li256ELb0ELb1ELb0ELb0EEENS1_29StaticPersistentTileSchedulerILb0EEEEEEEEEvNT_6ParamsE)
	.align		4
        /*000c*/ 	.word	index@(__assertfail)
	.align		4
        /*0010*/ 	.word	index@(_ZN7cutlass13device_kernelIN5flash11enable_sm90INS1_16FlashAttnFwdSm90INS1_25CollectiveMainloopFwdSm90ILi2EN4cute5tupleIJNS5_1CILi2EEENS7_ILi1EEES9_EEENS6_IJNS7_ILi128EEENS7_ILi176EEESB_EEELi128ENS_6half_tEfNS_4arch4Sm90ELb0ELb0ELb1ELb0ELb0ELb0ELb0ELb1ELb1ELb1ELb0ELb0EEENS1_21CollectiveEpilogueFwdINS6_IJSB_SB_SC_EEESA_SE_SG_Li256ELb0ELb1ELb0ELb0EEENS1_29StaticPersistentTileSchedulerILb0EEEEEEEEEvNT_6ParamsE)
	.align		4
        /*0014*/ 	.word	index@(__assertfail)
	.align		4
        /*0018*/ 	.word	index@(_ZN7cutlass13device_kernelIN5flash11enable_sm90INS1_16FlashAttnFwdSm90INS1_25CollectiveMainloopFwdSm90ILi2EN4cute5tupleIJNS5_1CILi1EEES8_S8_EEENS6_IJNS7_ILi128EEENS7_ILi176EEESA_EEELi128ENS_6half_tEfNS_4arch4Sm90ELb0ELb0ELb1ELb1ELb0ELb0ELb0ELb1ELb1ELb1ELb0ELb0EEENS1_21CollectiveEpilogueFwdINS6_IJSA_SA_SB_EEES9_SD_SF_Li256ELb1ELb1ELb0ELb0EEENS1_36VarlenDynamicPersistentTileSchedulerILi128ELi176ELi256ELi128ELb0ELb1ELb1ELb0ELb1ELb1EEEEEEEEEvNT_6ParamsE)
	.align		4
        /*001c*/ 	.word	index@(__assertfail)
	.align		4
        /*0020*/ 	.word	index@(_ZN7cutlass13device_kernelIN5flash11enable_sm90INS1_16FlashAttnFwdSm90INS1_25CollectiveMainloopFwdSm90ILi2EN4cute5tupleIJNS5_1CILi1EEES8_S8_EEENS6_IJNS7_ILi128EEENS7_ILi176EEESA_EEELi128ENS_6half_tEfNS_4arch4Sm90ELb0ELb0ELb1ELb1ELb0ELb1ELb0ELb1ELb1ELb1ELb0ELb0EEENS1_21CollectiveEpilogueFwdINS6_IJSA_SA_SB_EEES9_SD_SF_Li256ELb1ELb1ELb0ELb0EEENS1_36VarlenDynamicPersistentTileSchedulerILi128ELi176ELi256ELi128ELb0ELb1ELb1ELb0ELb1ELb1EEEEEEEEEvNT_6ParamsE)
	.align		4
        /*0024*/ 	.word	index@(__assertfail)
	.align		4
        /*0028*/ 	.word	index@(_ZN7cutlass13device_kernelIN5flash11enable_sm90INS1_16FlashAttnFwdSm90INS1_25CollectiveMainloopFwdSm90ILi2EN4cute5tupleIJNS5_1CILi1EEES8_S8_EEENS6_IJNS7_ILi128EEESA_SA_EEELi128ENS_6half_tEfNS_4arch4Sm90ELb0ELb1ELb1ELb0ELb0ELb0ELb0ELb1ELb1ELb1ELb0ELb0EEENS1_21CollectiveEpilogueFwdISB_S9_SC_SE_Li256ELb0ELb1ELb0ELb0EEENS1_30DynamicPersistentTileSchedulerILi256ELi128ELb0ELb1ELb1EEEEEEEEEvNT_6ParamsE)
	.align		4
        /*002c*/ 	.word	index@(__assertfail)
	.align		4
        /*0030*/ 	.word	index@(_ZN7cutlass13device_kernelIN5flash11enable_sm90INS1_16FlashAttnFwdSm90INS1_25CollectiveMainloopFwdSm90ILi2EN4cute5tupleIJNS5_1CILi1EEES8_S8_EEENS6_IJNS7_ILi128EEESA_SA_EEELi128ENS_6half_tEfNS_4arch4Sm90ELb0ELb1ELb1ELb1ELb0ELb0ELb0ELb1ELb1ELb1ELb0ELb0EEENS1_21CollectiveEpilogueFwdISB_S9_SC_SE_Li256ELb1ELb1ELb0ELb0EEENS1_36VarlenDynamicPersistentTileSchedulerILi128ELi128ELi256ELi128ELb0ELb1ELb1ELb1ELb0ELb1EEEEEEEEEvNT_6ParamsE)
	.align		4
        /*0034*/ 	.word	index@(__assertfail)
	.align		4
        /*0038*/ 	.word	index@(_ZN7cutlass13device_kernelIN5flash11enable_sm90INS1_16FlashAttnFwdSm90INS1_25CollectiveMainloopFwdSm90ILi2EN4cute5tupleIJNS5_1CILi1EEES8_S8_EEENS6_IJNS7_ILi128EEESA_SA_EEELi128ENS_6half_tEfNS_4arch4Sm90ELb0ELb1ELb1ELb1ELb0ELb1ELb0ELb1ELb1ELb1ELb0ELb0EEENS1_21CollectiveEpilogueFwdISB_S9_SC_SE_Li256ELb1ELb1ELb0ELb0EEENS1_36VarlenDynamicPersistentTileSchedulerILi128ELi128ELi256ELi128ELb0ELb1ELb1ELb1ELb0ELb1EEEEEEEEEvNT_6ParamsE)
	.align		4
        /*003c*/ 	.word	index@(__assertfail)
	.align		4
        /*0040*/ 	.word	index@(_ZN7cutlass13device_kernelIN5flash11enable_sm90INS1_16FlashAttnFwdSm90INS1_25CollectiveMainloopFwdSm90ILi2EN4cute5tupleIJNS5_1CILi1EEES8_S8_EEENS6_IJNS7_ILi128EEESA_SA_EEELi128ENS_6half_tEfNS_4arch4Sm90ELb1ELb0ELb1ELb0ELb0ELb0ELb0ELb1ELb1ELb1ELb0ELb0EEENS1_21CollectiveEpilogueFwdISB_S9_SC_SE_Li256ELb0ELb1ELb0ELb0EEENS1_30DynamicPersistentTileSchedulerILi256ELi128ELb0ELb1ELb1EEEEEEEEEvNT_6ParamsE)
	.align		4
        /*0044*/ 	.word	index@(__assertfail)
	.align		4
        /*0048*/ 	.word	index@(_ZN7cutlass13device_kernelIN5flash11enable_sm90INS1_16FlashAttnFwdSm90INS1_25CollectiveMainloopFwdSm90ILi2EN4cute5tupleIJNS5_1CILi1EEES8_S8_EEENS6_IJNS7_ILi128EEESA_SA_EEELi128ENS_6half_tEfNS_4arch4Sm90ELb1ELb0ELb1ELb1ELb0ELb0ELb0ELb1ELb1ELb1ELb0ELb0EEENS1_21CollectiveEpilogueFwdISB_S9_SC_SE_Li256ELb1ELb1ELb0ELb0EEENS1_36VarlenDynamicPersistentTileSchedulerILi128ELi128ELi256ELi128ELb0ELb1ELb1ELb1ELb1ELb1EEEEEEEEEvNT_6ParamsE)
	.align		4
        /*004c*/ 	.word	index@(__assertfail)
	.align		4
        /*0050*/ 	.word	index@(_ZN7cutlass13device_kernelIN5flash11enable_sm90INS1_16FlashAttnFwdSm90INS1_25CollectiveMainloopFwdSm90ILi2EN4cute5tupleIJNS5_1CILi1EEES8_S8_EEENS6_IJNS7_ILi128EEESA_SA_EEELi128ENS_6half_tEfNS_4arch4Sm90ELb1ELb0ELb1ELb1ELb0ELb1ELb0ELb1ELb1ELb1ELb0ELb0EEENS1_21CollectiveEpilogueFwdISB_S9_SC_SE_Li256ELb1ELb1ELb0ELb0EEENS1_36VarlenDynamicPersistentTileSchedulerILi128ELi128ELi256ELi128ELb0ELb1ELb1ELb1ELb1ELb1EEEEEEEEEvNT_6ParamsE)
	.align		4
        /*0054*/ 	.word	index@(__assertfail)
	.align		4
        /*0058*/ 	.word	0x00000000
	.align		4
        /*005c*/ 	.word	0xfffffffe
	.align		4
        /*0060*/ 	.word	0x00000000
	.align		4
        /*0064*/ 	.word	0xfffffffd
	.align		4
        /*0068*/ 	.word	0x00000000
	.align		4
        /*006c*/ 	.word	0xfffffffc


//--------------------- .nv.constant4             --------------------------
	.section	.nv.constant4,"a",@progbits
	.align	8
	.align		8
.nv.constant4:
        /*0000*/ 	.dword	__assertfail
	.align		8
        /*0008*/ 	.dword	__unnamed_1
	.align		8
        /*0010*/ 	.dword	__unnamed_2
	.align		8
        /*0018*/ 	.dword	__unnamed_3
	.align		8
        /*0020*/ 	.dword	__unnamed_4
	.align		8
        /*0028*/ 	.dword	__unnamed_5
	.align		8
        /*0030*/ 	.dword	__unnamed_6
	.align		8
        /*0038*/ 	.dword	__unnamed_7
	.align		8
        /*0040*/ 	.dword	__unnamed_8
	.align		8
        /*0048*/ 	.dword	_ZN82_INTERNAL_6a3bdbc2_46_flash_fwd_hdim128_fp16_softcap_packgqa_sm90_cu_49158569_30024cuda3std3__45__cpo5beginE
	.align		8
        /*0050*/ 	.dword	_ZN82_INTERNAL_6a3bdbc2_46_flash_fwd_hdim128_fp16_softcap_packgqa_sm90_cu_49158569_30024cuda3std3__45__cpo3endE
	.align		8
        /*0058*/ 	.dword	_ZN82_INTERNAL_6a3bdbc2_46_flash_fwd_hdim128_fp16_softcap_packgqa_sm90_cu_49158569_30024cuda3std3__45__cpo6cbeginE
	.align		8
        /*0060*/ 	.dword	_ZN82_INTERNAL_6a3bdbc2_46_flash_fwd_hdim128_fp16_softcap_packgqa_sm90_cu_49158569_30024cuda3std3__45__cpo4cendE
	.align		8
        /*0068*/ 	.dword	_ZN82_INTERNAL_6a3bdbc2_46_flash_fwd_hdim128_fp16_softcap_packgqa_sm90_cu_49158569_30024cuda3std3__484_GLOBAL__N__6a3bdbc2_46_flash_fwd_hdim128_fp16_softcap_packgqa_sm90_cu_49158569_30026ignoreE
	.align		8
        /*0070*/ 	.dword	_ZN82_INTERNAL_6a3bdbc2_46_flash_fwd_hdim128_fp16_softcap_packgqa_sm90_cu_49158569_30024cuda3std3__419piecewise_constructE
	.align		8
        /*0078*/ 	.dword	_ZN82_INTERNAL_6a3bdbc2_46_flash_fwd_hdim128_fp16_softcap_packgqa_sm90_cu_49158569_30024cuda3std3__48in_placeE
	.align		8
        /*0080*/ 	.dword	_ZN82_INTERNAL_6a3bdbc2_46_flash_fwd_hdim128_fp16_softcap_packgqa_sm90_cu_49158569_30024cuda3std6ranges3__45__cpo4swapE
	.align		8
        /*0088*/ 	.dword	_ZN82_INTERNAL_6a3bdbc2_46_flash_fwd_hdim128_fp16_softcap_packgqa_sm90_cu_49158569_30024cuda3std6ranges3__45__cpo9iter_moveE
	.align		8
        /*0090*/ 	.dword	_ZN82_INTERNAL_6a3bdbc2_46_flash_fwd_hdim128_fp16_softcap_packgqa_sm90_cu_49158569_30024cute7productE
	.align		8
        /*0098*/ 	.dword	_ZN82_INTERNAL_6a3bdbc2_46_flash_fwd_hdim128_fp16_softcap_packgqa_sm90_cu_49158569_30024cute1_E
	.align		8
        /*00a0*/ 	.dword	$str$23
	.align		8
        /*00a8*/ 	.dword	$str$24


//--------------------- .text._ZN7cutlass13device_kernelIN5flash11enable_sm90INS1_16FlashAttnFwdSm90INS1_25CollectiveMainloopFwdSm90ILi2EN4cute5tupleIJNS5_1CILi1EEES8_S8_EEENS6_IJNS7_ILi128EEENS7_ILi176EEESA_EEELi128ENS_6half_tEfNS_4arch4Sm90ELb0ELb0ELb1ELb0ELb0ELb0ELb0ELb1ELb1ELb1ELb0ELb0EEENS1_21CollectiveEpilogueFwdINS6_IJSA_SA_SB_EEES9_SD_SF_Li256ELb0ELb1ELb0ELb0EEENS1_29StaticPersistentTileSchedulerILb0EEEEEEEEEvNT_6ParamsE --------------------------
	.section	.text._ZN7cutlass13device_kernelIN5flash11enable_sm90INS1_16FlashAttnFwdSm90INS1_25CollectiveMainloopFwdSm90ILi2EN4cute5tupleIJNS5_1CILi1EEES8_S8_EEENS6_IJNS7_ILi128EEENS7_ILi176EEESA_EEELi128ENS_6half_tEfNS_4arch4Sm90ELb0ELb0ELb1ELb0ELb0ELb0ELb0ELb1ELb1ELb1ELb0ELb0EEENS1_21CollectiveEpilogueFwdINS6_IJSA_SA_SB_EEES9_SD_SF_Li256ELb0ELb1ELb0ELb0EEENS1_29StaticPersistentTileSchedulerILb0EEEEEEEEEvNT_6ParamsE,"ax",@progbits
	.align	128
.text._ZN7cutlass13device_kernelIN5flash11enable_sm90INS1_16FlashAttnFwdSm90INS1_25CollectiveMainloopFwdSm90ILi2EN4cute5tupleIJNS5_1CILi1EEES8_S8_EEENS6_IJNS7_ILi128EEENS7_ILi176EEESA_EEELi128ENS_6half_tEfNS_4arch4Sm90ELb0ELb0ELb1ELb0ELb0ELb0ELb0ELb1ELb1ELb1ELb0ELb0EEENS1_21CollectiveEpilogueFwdINS6_IJSA_SA_SB_EEES9_SD_SF_Li256ELb0ELb1ELb0ELb0EEENS1_29StaticPersistentTileSchedulerILb0EEEEEEEEEvNT_6ParamsE:
        .type           _ZN7cutlass13device_kernelIN5flash11enable_sm90INS1_16FlashAttnFwdSm90INS1_25CollectiveMainloopFwdSm90ILi2EN4cute5tupleIJNS5_1CILi1EEES8_S8_EEENS6_IJNS7_ILi128EEENS7_ILi176EEESA_EEELi128ENS_6half_tEfNS_4arch4Sm90ELb0ELb0ELb1ELb0ELb0ELb0ELb0ELb1ELb1ELb1ELb0ELb0EEENS1_21CollectiveEpilogueFwdINS6_IJSA_SA_SB_EEES9_SD_SF_Li256ELb0ELb1ELb0ELb0EEENS1_29StaticPersistentTileSchedulerILb0EEEEEEEEEvNT_6ParamsE,@function
        .size           _ZN7cutlass13device_kernelIN5flash11enable_sm90INS1_16FlashAttnFwdSm90INS1_25CollectiveMainloopFwdSm90ILi2EN4cute5tupleIJNS5_1CILi1EEES8_S8_EEENS6_IJNS7_ILi128EEENS7_ILi176EEESA_EEELi128ENS_6half_tEfNS_4arch4Sm90ELb0ELb0ELb1ELb0ELb0ELb0ELb0ELb1ELb1ELb1ELb0ELb0EEENS1_21CollectiveEpilogueFwdINS6_IJSA_SA_SB_EEES9_SD_SF_Li256ELb0ELb1ELb0ELb0EEENS1_29StaticPersistentTileSchedulerILb0EEEEEEEEEvNT_6ParamsE,(.L_x_3217 - _ZN7cutlass13device_kernelIN5flash11enable_sm90INS1_16FlashAttnFwdSm90INS1_25CollectiveMainloopFwdSm90ILi2EN4cute5tupleIJNS5_1CILi1EEES8_S8_EEENS6_IJNS7_ILi128EEENS7_ILi176EEESA_EEELi128ENS_6half_tEfNS_4arch4Sm90ELb0ELb0ELb1ELb0ELb0ELb0ELb0ELb1ELb1ELb1ELb0ELb0EEENS1_21CollectiveEpilogueFwdINS6_IJSA_SA_SB_EEES9_SD_SF_Li256ELb0ELb1ELb0ELb0EEENS1_29StaticPersistentTileSchedulerILb0EEEEEEEEEvNT_6ParamsE)
        .other          _ZN7cutlass13device_kernelIN5flash11enable_sm90INS1_16FlashAttnFwdSm90INS1_25CollectiveMainloopFwdSm90ILi2EN4cute5tupleIJNS5_1CILi1EEES8_S8_EEENS6_IJNS7_ILi128EEENS7_ILi176EEESA_EEELi128ENS_6half_tEfNS_4arch4Sm90ELb0ELb0ELb1ELb0ELb0ELb0ELb0ELb1ELb1ELb1ELb0ELb0EEENS1_21CollectiveEpilogueFwdINS6_IJSA_SA_SB_EEES9_SD_SF_Li256ELb0ELb1ELb0ELb0EEENS1_29StaticPersistentTileSchedulerILb0EEEEEEEEEvNT_6ParamsE,@"STO_CUDA_ENTRY STV_DEFAULT"
_ZN7cutlass13device_kernelIN5flash11enable_sm90INS1_16FlashAttnFwdSm90INS1_25CollectiveMainloopFwdSm90ILi2EN4cute5tupleIJNS5_1CILi1EEES8_S8_EEENS6_IJNS7_ILi128EEENS7_ILi176EEESA_EEELi128ENS_6half_tEfNS_4arch4Sm90ELb0ELb0ELb1ELb0ELb0ELb0ELb0ELb1ELb1ELb1ELb0ELb0EEENS1_21CollectiveEpilogueFwdINS6_IJSA_SA_SB_EEES9_SD_SF_Li256ELb0ELb1ELb0ELb0EEENS1_29StaticPersistentTileSchedulerILb0EEEEEEEEEvNT_6ParamsE:
[----:B------:R-:W0:Y:S02]  /*0000*/  LDC R1, c[0x0][0x28] ;  /* 0x00000a00ff017b82 */ /* 0x000e240000000800 */
[----:B0-----:R-:W-:Y:S01]  /*0010*/  VIADD R1, R1, 0xffffffc8 ;  /* 0xffffffc801017836 */ /* 0x001fe20000000000 */
[----:B------:R-:W0:Y:S01]  /*0020*/  S2R R0, SR_TID.X ;  /* 0x0000000000007919 */ /* 0x000e220000002100 */
[----:B------:R-:W-:Y:S01]  /*0030*/  ELECT P0, URZ, PT ;  /* 0x00000000003f782f */ /* 0x000fe20003800000 */
[----:B------:R-:W-:Y:S01]  /*0040*/  BSSY B0, `(.L_x_0) ;  /* 0x000000d000007945 */ /* 0x000fe20003800000 */
[----:B0-----:R-:W-:-:S05]  /*0050*/  SHF.R.U32.HI R2, RZ, 0x5, R0 ;  /* 0x00000005ff027819 */ /* 0x001fca0000011600 */
[----:B------:R-:W0:Y:S02]  /*0060*/  SHFL.IDX PT, R3, R2, RZ, 0x1f ;  /* 0x00001fff02037589 */ /* 0x000e2400000e0000 */
[----:B0-----:R-:W-:-:S13]  /*0070*/  ISETP.EQ.AND P0, PT, R3, RZ, P0 ;  /* 0x000000ff0300720c */ /* 0x001fda0000702270 */
[----:B------:R-:W-:Y:S05]  /*0080*/  @!P0 BRA `(.L_x_1) ;  /* 0x0000000000208947 */ /* 0x000fea0003800000 */
[----:B------:R-:W-:Y:S02]  /*0090*/  ULDC.64 UR4, c[0x0][0x198] ;  /* 0x0000660000047ab9 */ /* 0x000fe40000000a00 */
[----:B------:R-:W-:Y:S02]  /*00a0*/  UIADD3 UR6, UP0, UR4, 0x370, URZ ;  /* 0x0000037004067890 */ /* 0x000fe4000ff1e03f */
[----:B------:R-:W-:Y:S02]  /*00b0*/  UIADD3 UR4, UP1, UR4, 0x470, URZ ;  /* 0x0000047004047890 */ /* 0x000fe4000ff3e03f */
[----:B------:R-:W-:Y:S02]  /*00c0*/  UIADD3.X UR7, URZ, UR5, URZ, UP0, !UPT ;  /* 0x000000053f077290 */ /* 0x000fe400087fe43f */
[----:B------:R-:W-:-:S07]  /*00d0*/  UIADD3.X UR5, URZ, UR5, URZ, UP1, !UPT ;  /* 0x000000053f057290 */ /* 0x000fce0008ffe43f */
[----:B------:R0:W-:Y:S02]  /*00e0*/  UTMACCTL.PF [UR6] ;  /* 0x00000000060079b9 */ /* 0x0001e40008040000 */
[----:B------:R0:W-:Y:S02]  /*00f0*/  UTMACCTL.PF [UR4] ;  /* 0x00000000040079b9 */ /* 0x0001e40008040000 */
[----:B0-----:R-:W-:Y:S01]  /*0100*/  NOP ;  /* 0x0000000000007918 */ /* 0x001fe20000000000 */
.L_x_1:
[----:B------:R-:W-:Y:S05]  /*0110*/  BSYNC B0 ;  /* 0x0000000000007941 */ /* 0x000fea0003800000 */
.L_x_0:
[----:B------:R-:W-:Y:S01]  /*0120*/  VOTEU.ANY UP0, P0 ;  /* 0x00000000003f7886 */ /* 0x000fe20000000100 */
[----:B------:R-:W0:Y:S01]  /*0130*/  SHFL.IDX PT, R3, R2, RZ, 0x1f ;  /* 0x00001fff02037589 */ /* 0x000e2200000e0000 */
[----:B------:R-:W-:Y:S01]  /*0140*/  UMOV UR4, 0x80 ;  /* 0x0000008000047882 */ /* 0x000fe20000000000 */
[----:B------:R-:W-:Y:S01]  /*0150*/  UMOV UR7, 0x100 ;  /* 0x0000010000077882 */ /* 0x000fe20000000000 */
[----:B------:R-:W-:Y:S01]  /*0160*/  SHF.R.U32.HI R4, RZ, 0x7, R0 ;  /* 0x00000007ff047819 */ /* 0x000fe20000011600 */
[----:B------:R-:W1:Y:S01]  /*0170*/  @UP0 S2UR UR8, SR_CgaCtaId ;  /* 0x00000000000809c3 */ /* 0x000e620000008800 */
[----:B------:R-:W-:Y:S01]  /*0180*/  @UP0 UMOV UR6, 0x400 ;  /* 0x0000040000060882 */ /* 0x000fe20000000000 */
[----:B------:R-:W-:-:S04]  /*0190*/  @UP0 UIADD3 UR4, -UR4, 0x100000, URZ ;  /* 0x0010000004040890 */ /* 0x000fc8000fffe13f */
[----:B------:R-:W-:Y:S02]  /*01a0*/  @UP0 USHF.L.U32 UR5, UR4, 0xb, URZ ;  /* 0x0000000b04050899 */ /* 0x000fe4000800063f */
[----:B------:R-:W-:Y:S01]  /*01b0*/  @UP0 USHF.L.U32 UR4, UR4, 0x1, URZ ;  /* 0x0000000104040899 */ /* 0x000fe2000800063f */
[----:B------:R-:W-:Y:S01]  /*01c0*/  VOTEU.ANY UP1, P0 ;  /* 0x00000000003f7886 */ /* 0x000fe20000020100 */
[----:B0-----:R-:W-:Y:S02]  /*01d0*/  ISETP.NE.AND P1, PT, R3, RZ, PT ;  /* 0x000000ff0300720c */ /* 0x001fe40003f25270 */
[----:B------:R0:W2:Y:S01]  /*01e0*/  SHFL.IDX PT, R3, R4, RZ, 0x1f ;  /* 0x00001fff04037589 */ /* 0x0000a200000e0000 */
[----:B-1----:R-:W-:Y:S02]  /*01f0*/  @UP0 ULEA UR8, UR8, UR6, 0x18 ;  /* 0x0000000608080291 */ /* 0x002fe4000f8ec03f */
[----:B------:R-:W-:-:S04]  /*0200*/  @UP0 UIADD3 UR6, -UR7, 0x100000, URZ ;  /* 0x0010000007060890 */ /* 0x000fc8000fffe13f */
[----:B------:R-:W-:Y:S02]  /*0210*/  @UP0 USHF.L.U32 UR7, UR6, 0xb, URZ ;  /* 0x0000000b06070899 */ /* 0x000fe4000800063f */
[----:B------:R-:W-:Y:S01]  /*0220*/  @UP0 USHF.L.U32 UR6, UR6, 0x1, URZ ;  /* 0x0000000106060899 */ /* 0x000fe2000800063f */
[----:B------:R-:W-:Y:S01]  /*0230*/  VOTEU.ANY UP0, P0 ;  /* 0x00000000003f7886 */ /* 0x000fe20000000100 */
[----:B------:R-:W1:Y:S04]  /*0240*/  FENCE.VIEW.ASYNC.S ;  /* 0x00000000000073c6 */ /* 0x000e680000000000 */
[----:B-1----:R0:W1:Y:S06]  /*0250*/  @UP0 SYNCS.EXCH.64 URZ, [UR8+0x34800], UR4 ;  /* 0x03480004083f05b2 */ /* 0x00206c0008000100 */
[----:B------:R0:W3:Y:S02]  /*0260*/  @UP1 SYNCS.EXCH.64 URZ, [UR8+0x34820], UR6 ;  /* 0x03482006083f15b2 */ /* 0x0000e40008000100 */
[----:B0-----:R-:W-:Y:S05]  /*0270*/  @P1 BRA `(.L_x_2) ;  /* 0x0000000000481947 */ /* 0x001fea0003800000 */
[----:B------:R-:W0:Y:S01]  /*0280*/  S2UR UR5, SR_CgaCtaId ;  /* 0x00000000000579c3 */ /* 0x000e220000008800 */
[----:B------:R-:W-:Y:S01]  /*0290*/  UMOV UR4, 0x400 ;  /* 0x0000040000047882 */ /* 0x000fe20000000000 */
[----:B------:R-:W-:Y:S01]  /*02a0*/  UMOV UR6, 0x1 ;  /* 0x0000000100067882 */ /* 0x000fe20000000000 */
[----:B------:R-:W-:Y:S01]  /*02b0*/  UMOV UR7, 0x2 ;  /* 0x0000000200077882 */ /* 0x000fe20000000000 */
[----:B------:R-:W-:Y:S01]  /*02c0*/  ELECT P0, URZ, PT ;  /* 0x00000000003f782f */ /* 0x000fe20003800000 */
[----:B0-----:R-:W-:Y:S02]  /*02d0*/  ULEA UR8, UR5, UR4, 0x18 ;  /* 0x0000000405087291 */ /* 0x001fe4000f8ec03f */
[----:B------:R-:W-:-:S04]  /*02e0*/  UIADD3 UR4, -UR6, 0x100000, URZ ;  /* 0x0010000006047890 */ /* 0x000fc8000fffe13f */
[----:B------:R-:W-:Y:S02]  /*02f0*/  USHF.L.U32 UR5, UR4, 0xb, URZ ;  /* 0x0000000b04057899 */ /* 0x000fe4000800063f */
[----:B------:R-:W-:Y:S02]  /*0300*/  USHF.L.U32 UR4, UR4, 0x1, URZ ;  /* 0x0000000104047899 */ /* 0x000fe4000800063f */
[----:B------:R-:W-:-:S04]  /*0310*/  UIADD3 UR6, -UR7, 0x100000, URZ ;  /* 0x0010000007067890 */ /* 0x000fc8000fffe13f */
[----:B------:R-:W-:Y:S02]  /*0320*/  USHF.L.U32 UR7, UR6, 0xb, URZ ;  /* 0x0000000b06077899 */ /* 0x000fe4000800063f */
[----:B------:R-:W-:Y:S01]  /*0330*/  USHF.L.U32 UR6, UR6, 0x1, URZ ;  /* 0x0000000106067899 */ /* 0x000fe2000800063f */
[----:B------:R-:W0:Y:S03]  /*0340*/  FENCE.VIEW.ASYNC.S ;  /* 0x00000000000073c6 */ /* 0x000e260000000000 */
[----:B0-----:R0:W4:Y:S08]  /*0350*/  SYNCS.EXCH.64 URZ, [UR8+0x34830], UR4 ;  /* 0x03483004083f75b2 */ /* 0x0011300008000100 */
[----:B------:R0:W0:Y:S01]  /*0360*/  SYNCS.EXCH.64 URZ, [UR8+0x34840], UR6 ;  /* 0x03484006083f75b2 */ /* 0x0000220008000100 */
[----:B------:R0:W0:Y:S01]  /*0370*/  SYNCS.EXCH.64 URZ, [UR8+0x34838], UR4 ;  /* 0x03483804083f75b2 */ /* 0x0000220008000100 */
[----:B------:R0:W0:Y:S01]  /*0380*/  SYNCS.EXCH.64 URZ, [UR8+0x34848], UR6 ;  /* 0x03484806083f75b2 */ /* 0x0000220008000100 */
[----:B------:R-:W-:Y:S01]  /*0390*/  NOP ;  /* 0x0000000000007918 */ /* 0x000fe20000000000 */
.L_x_2:
[----:B------:R-:W5:Y:S01]  /*03a0*/  SHFL.IDX PT, R4, R2, RZ, 0x1f ;  /* 0x00001fff02047589 */ /* 0x000f6200000e0000 */
[----:B------:R-:W-:Y:S01]  /*03b0*/  NOP ;  /* 0x0000000000007918 */ /* 0x000fe20000000000 */
[----:B-----5:R-:W-:-:S13]  /*03c0*/  ISETP.NE.AND P0, PT, R4, RZ, PT ;  /* 0x000000ff0400720c */ /* 0x020fda0003f05270 */
[----:B------:R-:W-:Y:S05]  /*03d0*/  @P0 BRA `(.L_x_3) ;  /* 0x0000000000480947 */ /* 0x000fea0003800000 */
[----:B0-----:R-:W0:Y:S01]  /*03e0*/  S2UR UR5, SR_CgaCtaId ;  /* 0x00000000000579c3 */ /* 0x001e220000008800 */
        /* <DEDUP_REMOVED lines=12> */
[----:B0-----:R0:W0:Y:S08]  /*04b0*/  SYNCS.EXCH.64 URZ, [UR8+0x34850], UR4 ;  /* 0x03485004083f75b2 */ /* 0x0010300008000100 */
[----:B------:R0:W0:Y:S01]  /*04c0*/  SYNCS.EXCH.64 URZ, [UR8+0x34860], UR6 ;  /* 0x03486006083f75b2 */ /* 0x0000220008000100 */
[----:B------:R0:W0:Y:S01]  /*04d0*/  SYNCS.EXCH.64 URZ, [UR8+0x34858], UR4 ;  /* 0x03485804083f75b2 */ /* 0x0000220008000100 */
[----:B------:R0:W0:Y:S01]  /*04e0*/  SYNCS.EXCH.64 URZ, [UR8+0x34868], UR6 ;  /* 0x03486806083f75b2 */ /* 0x0000220008000100 */
[----:B------:R-:W-:Y:S01]  /*04f0*/  NOP ;  /* 0x0000000000007918 */ /* 0x000fe20000000000 */
.L_x_3:
[----:B------:R-:W5:Y:S01]  /*0500*/  SHFL.IDX PT, R4, R2, RZ, 0x1f ;  /* 0x00001fff02047589 */ /* 0x000f6200000e0000 */
[----:B------:R-:W-:Y:S01]  /*0510*/  NOP ;  /* 0x0000000000007918 */ /* 0x000fe20000000000 */
[----:B-----5:R-:W-:-:S13]  /*0520*/  ISETP.NE.AND P0, PT, R4, RZ, PT ;  /* 0x000000ff0400720c */ /* 0x020fda0003f05270 */
[----:B------:R-:W-:Y:S05]  /*0530*/  @P0 BRA `(.L_x_4) ;  /* 0x0000000000380947 */ /* 0x000fea0003800000 */
[----:B0-----:R-:W0:Y:S01]  /*0540*/  S2UR UR5, SR_CgaCtaId ;  /* 0x00000000000579c3 */ /* 0x001e220000008800 */
[----:B------:R-:W-:Y:S01]  /*0550*/  UMOV UR4, 0x400 ;  /* 0x0000040000047882 */ /* 0x000fe20000000000 */
[----:B------:R-:W-:Y:S01]  /*0560*/  UMOV UR7, 0x1 ;  /* 0x0000000100077882 */ /* 0x000fe20000000000 */
[----:B------:R-:W-:Y:S01]  /*0570*/  ELECT P0, URZ, PT ;  /* 0x00000000003f782f */ /* 0x000fe20003800000 */
[----:B0-----:R-:W-:Y:S02]  /*0580*/  ULEA UR6, UR5, UR4, 0x18 ;  /* 0x0000000405067291 */ /* 0x001fe4000f8ec03f */
[----:B------:R-:W-:-:S04]  /*0590*/  UIADD3 UR4, -UR7, 0x100000, URZ ;  /* 0x0010000007047890 */ /* 0x000fc8000fffe13f */
[----:B------:R-:W-:Y:S02]  /*05a0*/  USHF.L.U32 UR5, UR4, 0xb, URZ ;  /* 0x0000000b04057899 */ /* 0x000fe4000800063f */
[----:B------:R-:W-:Y:S01]  /*05b0*/  USHF.L.U32 UR4, UR4, 0x1, URZ ;  /* 0x0000000104047899 */ /* 0x000fe2000800063f */
[----:B------:R-:W0:Y:S11]  /*05c0*/  FENCE.VIEW.ASYNC.S ;  /* 0x00000000000073c6 */ /* 0x000e360000000000 */
[----:B0-----:R0:W0:Y:S01]  /*05d0*/  SYNCS.EXCH.64 URZ, [UR6+0x34870], UR4 ;  /* 0x03487004063f75b2 */ /* 0x0010220008000100 */
[----:B------:R0:W0:Y:S01]  /*05e0*/  SYNCS.EXCH.64 URZ, [UR6+0x34880], UR4 ;  /* 0x03488004063f75b2 */ /* 0x0000220008000100 */
[----:B------:R0:W0:Y:S01]  /*05f0*/  SYNCS.EXCH.64 URZ, [UR6+0x34878], UR4 ;  /* 0x03487804063f75b2 */ /* 0x0000220008000100 */
[----:B------:R0:W0:Y:S01]  /*0600*/  SYNCS.EXCH.64 URZ, [UR6+0x34888], UR4 ;  /* 0x03488804063f75b2 */ /* 0x0000220008000100 */
[----:B------:R-:W-:Y:S01]  /*0610*/  NOP ;  /* 0x0000000000007918 */ /* 0x000fe20000000000 */
.L_x_4:
        /* <DEDUP_REMOVED lines=22> */
.L_x_5:
        /* <DEDUP_REMOVED lines=22> */
.L_x_6:
[----:B--2---:R-:W-:Y:S01]  /*08e0*/  ISETP.NE.AND P0, PT, R3, RZ, PT ;  /* 0x000000ff0300720c */ /* 0x004fe20003f05270 */
[----:B------:R-:W-:Y:S01]  /*08f0*/  IMAD.MOV.U32 R3, RZ, RZ, 0x1 ;  /* 0x00000001ff037424 */ /* 0x000fe200078e00ff */
[----:B------:R-:W-:-:S04]  /*0900*/  NOP ;  /* 0x0000000000007918 */ /* 0x000fc80000000000 */
[----:B------:R-:W-:-:S05]  /*0910*/  SEL R3, R3, 0x2, !P0 ;  /* 0x0000000203037807 */ /* 0x000fca0004000000 */
[----:B------:R2:W-:Y:S01]  /*0920*/  STL [R1+0x34], R3 ;  /* 0x0000340301007387 */ /* 0x0005e20000100800 */
[----:B01-34-:R-:W-:Y:S06]  /*0930*/  BAR.SYNC.DEFER_BLOCKING 0x0 ;  /* 0x0000000000007b1d */ /* 0x01bfec0000010000 */
[----:B------:R-:W-:Y:S05]  /*0940*/  @!P0 BRA `(.L_x_7) ;  /* 0x000000d800648947 */ /* 0x000fea0003800000 */
.L_x_8:
[----:B------:R-:W-:-:S08]  /*0950*/  NOP ;  /* 0x0000000000007918 */ /* 0x000fd00000000000 */
[----:B------:R-:W0:Y:S02]  /*0960*/  USETMAXREG.TRY_ALLOC.CTAPOOL UP0, 0xf0 ;  /* 0x000000f0000079c8 */ /* 0x000e240008000600 */
[----:B0-----:R-:W-:-:S13]  /*0970*/  PLOP3.LUT P0, PT, PT, PT, UP0, 0x80, 0x0 ;  /* 0x000000000000781c */ /* 0x001fda0003f0f008 */
[----:B------:R-:W-:Y:S05]  /*0980*/  @!P0 BRA `(.L_x_8) ;  /* 0xfffffffc00f08947 */ /* 0x000fea000383ffff */
[----:B------:R-:W-:Y:S01]  /*0990*/  LOP3.LUT R2, R0, 0xffffff80, RZ, 0xc0, !PT ;  /* 0xffffff8000027812 */ /* 0x000fe200078ec0ff */
[----:B------:R-:W0:Y:S08]  /*09a0*/  S2UR UR4, SR_CTAID.X ;  /* 0x00000000000479c3 */ /* 0x000e300000002500 */
[----:B------:R-:W-:Y:S06]  /*09b0*/  BAR.ARV 0x8, 0x180 ;  /* 0x0206000000007b1d */ /* 0x000fec0000002000 */
[----:B------:R-:W-:-:S02]  /*09c0*/  ISETP.NE.AND P0, PT, R2, 0x80, PT ;  /* 0x000000800200780c */ /* 0x000fc40003f05270 */
[----:B------:R-:W0:Y:S11]  /*09d0*/  LDC R2, c[0x0][0xc34] ;  /* 0x00030d00ff027b82 */ /* 0x000e360000000800 */
[----:B------:R-:W-:Y:S06]  /*09e0*/  @!P0 BAR.ARV 0x9, 0x100 ;  /* 0x0244000000008b1d */ /* 0x000fec0000002000 */
[----:B0-----:R-:W-:-:S13]  /*09f0*/  ISETP.LE.AND P0, PT, R2, UR4, PT ;  /* 0x0000000402007c0c */ /* 0x001fda000bf03270 */
[----:B------:R-:W-:Y:S05]  /*0a00*/  @P0 EXIT ;  /* 0x000000000000094d */ /* 0x000fea0003800000 */
[----:B------:R-:W3:Y:S01]  /*0a10*/  LDL.LU R12, [R1+0x34] ;  /* 0x00003400010c7983 */ /* 0x000ee20000300800 */
[----:B------:R-:W-:Y:S01]  /*0a20*/  VIADD R0, R0, 0xffffff80 ;  /* 0xffffff8000007836 */ /* 0x000fe20000000000 */
[----:B------:R-:W-:Y:S01]  /*0a30*/  UMOV UR60, URZ ;  /* 0x0000003f003c7c82 */ /* 0x000fe20008000000 */
[----:B------:R-:W-:Y:S02]  /*0a40*/  IMAD.MOV.U32 R231, RZ, RZ, -0x2 ;  /* 0xfffffffeffe77424 */ /* 0x000fe400078e00ff */
[----:B------:R-:W-:Y:S01]  /*0a50*/  IMAD.U32 R220, RZ, RZ, UR4 ;  /* 0x00000004ffdc7e24 */ /* 0x000fe2000f8e00ff */
[----:B--2---:R-:W-:Y:S01]  /*0a60*/  SHF.R.S32.HI R3, RZ, 0x1f, R0 ;  /* 0x0000001fff037819 */ /* 0x004fe20000011400 */
[----:B------:R-:W-:Y:S01]  /*0a70*/  UMOV UR4, URZ ;  /* 0x0000003f00047c82 */ /* 0x000fe20008000000 */
[----:B------:R-:W-:Y:S02]  /*0a80*/  IMAD.MOV.U32 R221, RZ, RZ, RZ ;  /* 0x000000ffffdd7224 */ /* 0x000fe400078e00ff */
[CC--:B------:R-:W-:Y:S01]  /*0a90*/  LEA.HI R2, R3.reuse, R0.reuse, RZ, 0x7 ;  /* 0x0000000003027211 */ /* 0x0c0fe200078f38ff */
[----:B------:R-:W-:Y:S01]  /*0aa0*/  IMAD.U32 R16, RZ, RZ, UR4 ;  /* 0x00000004ff107e24 */ /* 0x000fe2000f8e00ff */
[----:B------:R-:W-:-:S02]  /*0ab0*/  LEA.HI R4, R3, R0, RZ, 0x5 ;  /* 0x0000000003047211 */ /* 0x000fc400078f28ff */
[----:B------:R-:W-:Y:S02]  /*0ac0*/  LOP3.LUT R223, R2, 0xffffff80, RZ, 0xc0, !PT ;  /* 0xffffff8002df7812 */ /* 0x000fe400078ec0ff */
[CC--:B------:R-:W-:Y:S01]  /*0ad0*/  LEA.HI R6, R3.reuse, R0.reuse, RZ, 0x4 ;  /* 0x0000000003067211 */ /* 0x0c0fe200078f20ff */
[----:B------:R-:W-:Y:S01]  /*0ae0*/  IMAD.SHL.U32 R4, R4, 0x20, RZ ;  /* 0x0000002004047824 */ /* 0x000fe200078e00ff */
[----:B------:R-:W-:Y:S01]  /*0af0*/  LEA.HI R10, R3, R0, RZ, 0x2 ;  /* 0x00000000030a7211 */ /* 0x000fe200078f10ff */
[----:B------:R-:W-:Y:S01]  /*0b00*/  IMAD.IADD R223, R0, 0x1, -R223 ;  /* 0x0000000100df7824 */ /* 0x000fe200078e0adf */
[----:B------:R-:W-:Y:S02]  /*0b10*/  LOP3.LUT R5, R6, 0x3fffff0, RZ, 0xc0, !PT ;  /* 0x03fffff006057812 */ /* 0x000fe400078ec0ff */
[----:B------:R-:W-:Y:S02]  /*0b20*/  LOP3.LUT R8, R4, 0xfffffc00, RZ, 0xc0, !PT ;  /* 0xfffffc0004087812 */ /* 0x000fe400078ec0ff */
[----:B------:R-:W-:Y:S01]  /*0b30*/  SHF.R.S32.HI R4, RZ, 0x1f, R223 ;  /* 0x0000001fff047819 */ /* 0x000fe200000114df */
[----:B------:R-:W-:Y:S01]  /*0b40*/  IMAD.IADD R7, R0, 0x1, -R5 ;  /* 0x0000000100077824 */ /* 0x000fe200078e0a05 */
[----:B------:R-:W-:-:S02]  /*0b50*/  SHF.R.S32.HI R9, RZ, 0x4, R6 ;  /* 0x00000004ff097819 */ /* 0x000fc40000011406 */
[----:B------:R-:W-:Y:S02]  /*0b60*/  LEA.HI R5, R4, R223, RZ, 0x2 ;  /* 0x000000df04057211 */ /* 0x000fe400078f10ff */
[----:B------:R-:W-:Y:S02]  /*0b70*/  LEA.HI R6, R6, R9, RZ, 0x1 ;  /* 0x0000000906067211 */ /* 0x000fe400078f08ff */
[----:B------:R-:W-:Y:S02]  /*0b80*/  LEA R7, R7, R8, 0x6 ;  /* 0x0000000807077211 */ /* 0x000fe400078e30ff */
[--C-:B------:R-:W-:Y:S02]  /*0b90*/  SHF.R.S32.HI R8, RZ, 0x2, R5.reuse ;  /* 0x00000002ff087819 */ /* 0x100fe40000011405 */
[----:B------:R-:W-:Y:S02]  /*0ba0*/  SHF.R.S32.HI R11, RZ, 0x1f, R5 ;  /* 0x0000001fff0b7819 */ /* 0x000fe40000011405 */
[----:B------:R-:W-:-:S02]  /*0bb0*/  LEA.HI R222, R3, R0, RZ, 0x3 ;  /* 0x0000000003de7211 */ /* 0x000fc400078f18ff */
[----:B------:R-:W-:Y:S02]  /*0bc0*/  LOP3.LUT R6, R6, 0x1ffffffe, RZ, 0xc0, !PT ;  /* 0x1ffffffe06067812 */ /* 0x000fe400078ec0ff */
[----:B------:R-:W-:Y:S02]  /*0bd0*/  LOP3.LUT R3, R10, 0xfffffffc, RZ, 0xc0, !PT ;  /* 0xfffffffc0a037812 */ /* 0x000fe400078ec0ff */
[----:B------:R-:W-:Y:S01]  /*0be0*/  LEA.HI R11, R11, R8, RZ, 0x3 ;  /* 0x000000080b0b7211 */ /* 0x000fe200078f18ff */
[----:B------:R-:W-:Y:S01]  /*0bf0*/  IMAD.IADD R6, R9, 0x1, -R6 ;  /* 0x0000000109067824 */ /* 0x000fe200078e0a06 */
[----:B------:R-:W-:Y:S01]  /*0c00*/  SHF.R.S32.HI R227, RZ, 0x7, R2 ;  /* 0x00000007ffe37819 */ /* 0x000fe20000011402 */
[----:B------:R-:W-:Y:S01]  /*0c10*/  IMAD.IADD R3, R0, 0x1, -R3 ;  /* 0x0000000100037824 */ /* 0x000fe200078e0a03 */
[----:B------:R-:W-:Y:S01]  /*0c20*/  LOP3.LUT R23, R222, 0xfffffff8, RZ, 0xc0, !PT ;  /* 0xfffffff8de177812 */ /* 0x000fe200078ec0ff */
[----:B------:R-:W-:Y:S01]  /*0c30*/  IMAD R230, R6, 0x8, R7 ;  /* 0x0000000806e67824 */ /* 0x000fe200078e0207 */
[----:B------:R-:W-:-:S02]  /*0c40*/  LOP3.LUT R11, R11, 0xfffffff8, RZ, 0xc0, !PT ;  /* 0xfffffff80b0b7812 */ /* 0x000fc400078ec0ff */
[----:B------:R-:W-:Y:S01]  /*0c50*/  LEA.HI R4, R4, R223, RZ, 0x5 ;  /* 0x000000df04047211 */ /* 0x000fe200078f28ff */
[----:B------:R-:W-:Y:S01]  /*0c60*/  IMAD.IADD R23, R0, 0x1, -R23 ;  /* 0x0000000100177824 */ /* 0x000fe200078e0a17 */
[----:B------:R-:W-:Y:S01]  /*0c70*/  LEA.HI R2, R2, R227, RZ, 0x1 ;  /* 0x000000e302027211 */ /* 0x000fe200078f08ff */
[----:B------:R-:W-:Y:S01]  /*0c80*/  IMAD.IADD R11, R8, 0x1, -R11 ;  /* 0x00000001080b7824 */ /* 0x000fe200078e0a0b */
[----:B------:R-:W-:Y:S01]  /*0c90*/  LEA.HI R6, R3, R3, RZ, 0x1 ;  /* 0x0000000303067211 */ /* 0x000fe200078f08ff */
[----:B------:R-:W-:Y:S01]  /*0ca0*/  IMAD.SHL.U32 R19, R23, 0x8, RZ ;  /* 0x0000000817137824 */ /* 0x000fe200078e00ff */
[----:B------:R-:W-:Y:S02]  /*0cb0*/  SHF.R.S32.HI R4, RZ, 0x5, R4 ;  /* 0x00000005ff047819 */ /* 0x000fe40000011404 */
[----:B------:R-:W-:Y:S02]  /*0cc0*/  LOP3.LUT R2, R2, 0x3fffffe, RZ, 0xc0, !PT ;  /* 0x03fffffe02027812 */ /* 0x000fe400078ec0ff */
[----:B------:R-:W-:Y:S01]  /*0cd0*/  LOP3.LUT R0, R5, 0x7ffffffc, RZ, 0xc0, !PT ;  /* 0x7ffffffc05007812 */ /* 0x000fe200078ec0ff */
[----:B------:R-:W-:Y:S01]  /*0ce0*/  IMAD R11, R4, 0x10, R11 ;  /* 0x00000010040b7824 */ /* 0x000fe200078e020b */
[----:B------:R-:W-:Y:S01]  /*0cf0*/  LOP3.LUT R6, R6, 0x1ffffffe, RZ, 0xc0, !PT ;  /* 0x1ffffffe06067812 */ /* 0x000fe200078ec0ff */
[----:B------:R-:W-:Y:S01]  /*0d00*/  IMAD.IADD R2, R227, 0x1, -R2 ;  /* 0x00000001e3027824 */ /* 0x000fe200078e0a02 */
[----:B------:R-:W-:-:S02]  /*0d10*/  IADD3 R0, R223, -R0, RZ ;  /* 0x80000000df007210 */ /* 0x000fc40007ffe0ff */
[----:B------:R-:W-:Y:S01]  /*0d20*/  IADD3 R22, R19, 0x40, RZ ;  /* 0x0000004013167810 */ /* 0x000fe20007ffe0ff */
[----:B------:R-:W-:Y:S01]  /*0d30*/  IMAD.IADD R229, R3, 0x1, -R6 ;  /* 0x0000000103e57824 */ /* 0x000fe200078e0a06 */
[----:B------:R-:W-:Y:S01]  /*0d40*/  SHF.R.S32.HI R222, RZ, 0x3, R222 ;  /* 0x00000003ffde7819 */ /* 0x000fe200000114de */
[----:B------:R-:W-:Y:S01]  /*0d50*/  IMAD R228, R2, 0x40, R11 ;  /* 0x0000004002e47824 */ /* 0x000fe200078e020b */
[----:B------:R-:W-:Y:S01]  /*0d60*/  SHF.R.S32.HI R232, RZ, 0x1f, R22 ;  /* 0x0000001fffe87819 */ /* 0x000fe20000011416 */
[----:B------:R-:W-:Y:S02]  /*0d70*/  IMAD R231, R0, R231, 0xb0 ;  /* 0x000000b000e77424 */ /* 0x000fe400078e02e7 */
[----:B------:R-:W-:Y:S01]  /*0d80*/  IMAD R229, R229, 0x8, R228 ;  /* 0x00000008e5e57824 */ /* 0x000fe200078e02e4 */
[----:B---3--:R-:W-:-:S07]  /*0d90*/  LOP3.LUT R18, R12, 0x1, RZ, 0xfc, !PT ;  /* 0x000000010c127812 */ /* 0x008fce00078efcff */
.L_x_37:
[----:B0-----:R-:W0:Y:S01]  /*0da0*/  SHFL.IDX PT, R0, R227, RZ, 0x1f ;  /* 0x00001fffe3007589 */ /* 0x001e2200000e0000 */
[----:B-1----:R-:W1:Y:S01]  /*0db0*/  S2UR UR5, SR_CgaCtaId ;  /* 0x00000000000579c3 */ /* 0x002e620000008800 */
[----:B------:R-:W-:Y:S01]  /*0dc0*/  ULDC UR4, c[0x0][0xc38] ;  /* 0x00030e0000047ab9 */ /* 0x000fe20000000800 */
[----:B------:R-:W-:Y:S01]  /*0dd0*/  ULDC.64 UR6, c[0x0][0x418] ;  /* 0x0001060000067ab9 */ /* 0x000fe20000000a00 */
[----:B------:R-:W-:Y:S01]  /*0de0*/  R2UR UR12, R220 ;  /* 0x00000000dc0c72ca */ /* 0x000fe200000e0000 */
[----:B------:R-:W-:Y:S02]  /*0df0*/  UISETP.NE.AND UP1, UPT, UR4, 0x1, UPT ;  /* 0x000000010400788c */ /* 0x000fe4000bf25270 */
[----:B------:R-:W-:Y:S02]  /*0e00*/  UISETP.NE.U32.AND UP0, UPT, UR6, URZ, UPT ;  /* 0x0000003f0600728c */ /* 0x000fe4000bf05070 */
[----:B------:R-:W2:Y:S01]  /*0e10*/  LDC R80, c[0x0][0x2f0] ;  /* 0x0000bc00ff507b82 */ /* 0x000ea20000000800 */
[----:B------:R-:W-:Y:S01]  /*0e20*/  UMOV UR4, 0x400 ;  /* 0x0000040000047882 */ /* 0x000fe20000000000 */
[----:B------:R-:W-:Y:S01]  /*0e30*/  UISETP.NE.AND.EX UP0, UPT, UR7, URZ, UPT, UP0 ;  /* 0x0000003f0700728c */ /* 0x000fe2000bf05300 */
[----:B------:R-:W-:-:S02]  /*0e40*/  ULDC UR6, c[0x0][0x424] ;  /* 0x0001090000067ab9 */ /* 0x000fc40000000800 */
[----:B------:R-:W-:Y:S01]  /*0e50*/  ULDC UR7, c[0x0][0xc44] ;  /* 0x0003110000077ab9 */ /* 0x000fe20000000800 */
[----:B------:R-:W-:Y:S02]  /*0e60*/  USEL UR6, UR6, 0x1, UP0 ;  /* 0x0000000106067887 */ /* 0x000fe40008000000 */
[----:B------:R-:W-:Y:S01]  /*0e70*/  UISETP.NE.AND UP2, UPT, UR7, 0x1, UPT ;  /* 0x000000010700788c */ /* 0x000fe2000bf45270 */
[----:B------:R-:W-:Y:S01]  /*0e80*/  @UP1 ULDC UR11, c[0x0][0xc40] ;  /* 0x00031000000b1ab9 */ /* 0x000fe20000000800 */
[----:B------:R-:W-:Y:S01]  /*0e90*/  UMOV UR13, UR12 ;  /* 0x0000000c000d7c82 */ /* 0x000fe20008000000 */
[----:B0-----:R-:W-:Y:S01]  /*0ea0*/  R2UR UR14, R0 ;  /* 0x00000000000e72ca */ /* 0x001fe200000e0000 */
[----:B-1----:R-:W-:-:S03]  /*0eb0*/  ULEA UR8, UR5, UR4, 0x18 ;  /* 0x0000000405087291 */ /* 0x002fc6000f8ec03f */
[----:B------:R-:W-:Y:S01]  /*0ec0*/  @UP1 ULDC UR4, c[0x0][0xc3c] ;  /* 0x00030f0000041ab9 */ /* 0x000fe20000000800 */
[----:B------:R-:W-:Y:S02]  /*0ed0*/  UIADD3 UR10, UR8, 0x16400, URZ ;  /* 0x00016400080a7890 */ /* 0x000fe4000fffe03f */
[----:B------:R-:W-:Y:S01]  /*0ee0*/  UIMAD.WIDE.U32 UR4, UR12, UR4, URZ ;  /* 0x000000040c0472a5 */ /* 0x000fe2000f8e003f */
[----:B------:R-:W-:Y:S01]  /*0ef0*/  IMAD.U32 R2, RZ, RZ, UR8 ;  /* 0x00000008ff027e24 */ /* 0x000fe2000f8e00ff */
[----:B------:R-:W-:Y:S01]  /*0f00*/  ULOP3.LUT UP0, URZ, UR10, 0x9f, URZ, 0xc0, !UPT ;  /* 0x0000009f0a3f7892 */ /* 0x000fe2000f80c03f */
[----:B--2---:R-:W-:Y:S01]  /*0f10*/  IMAD R80, R80, UR6, RZ ;  /* 0x0000000650507c24 */ /* 0x004fe2000f8e02ff */
[----:B------:R-:W-:Y:S02]  /*0f20*/  @UP1 USHF.R.U32.HI UR13, URZ, UR11, UR5 ;  /* 0x0000000b3f0d1299 */ /* 0x000fe40008011605 */
[----:B------:R-:W-:Y:S01]  /*0f30*/  ULEA.HI UR7, UR14, UR14, URZ, 0x1 ;  /* 0x0000000e0e077291 */ /* 0x000fe2000f8f083f */
[----:B------:R-:W-:Y:S01]  /*0f40*/  VIADD R0, R80, 0xaf ;  /* 0x000000af50007836 */ /* 0x000fe20000000000 */
[----:B------:R-:W-:Y:S01]  /*0f50*/  @UP2 ULDC.64 UR8, c[0x0][0xc48] ;  /* 0x0003120000082ab9 */ /* 0x000fe20000000a00 */
[----:B------:R-:W-:Y:S01]  /*0f60*/  PLOP3.LUT P0, PT, PT, PT, UP0, 0x80, 0x0 ;  /* 0x000000000000781c */ /* 0x000fe20003f0f008 */
[----:B------:R-:W-:Y:S01]  /*0f70*/  ULOP3.LUT UR7, UR7, 0x1e, URZ, 0xc0, !UPT ;  /* 0x0000001e07077892 */ /* 0x000fe2000f8ec03f */
[----:B------:R-:W-:Y:S01]  /*0f80*/  IMAD.HI R0, R0, 0x2e8ba2e9, RZ ;  /* 0x2e8ba2e900007827 */ /* 0x000fe200078e02ff */
[----:B------:R-:W-:-:S02]  /*0f90*/  UIMAD.WIDE.U32 UR4, UR13, UR8, URZ ;  /* 0x000000080d0472a5 */ /* 0x000fc4000f8e003f */
[----:B------:R-:W-:Y:S01]  /*0fa0*/  MOV R226, UR13 ;  /* 0x0000000d00e27c02 */ /* 0x000fe20008000f00 */
[----:B------:R-:W-:Y:S02]  /*0fb0*/  UIADD3 UR7, UR14, -UR7, URZ ;  /* 0x800000070e077290 */ /* 0x000fe4000fffe03f */
[----:B------:R-:W-:Y:S01]  /*0fc0*/  IMAD.U32 R17, RZ, RZ, UR14 ;  /* 0x0000000eff117e24 */ /* 0x000fe2000f8e00ff */
[----:B------:R-:W-:Y:S01]  /*0fd0*/  UMOV UR6, UR13 ;  /* 0x0000000d00067c82 */ /* 0x000fe20008000000 */
[----:B------:R-:W-:Y:S01]  /*0fe0*/  @UP2 USHF.R.U32.HI UR6, URZ, UR9, UR5 ;  /* 0x000000093f062299 */ /* 0x000fe20008011605 */
[----:B------:R-:W-:Y:S01]  /*0ff0*/  SHF.R.U32.HI R3, RZ, 0x1f, R0 ;  /* 0x0000001fff037819 */ /* 0x000fe20000011600 */
[----:B------:R-:W-:Y:S01]  /*1000*/  ULEA UR7, UR7, UR10, 0xd ;  /* 0x0000000a07077291 */ /* 0x000fe2000f8e683f */
[----:B------:R-:W-:Y:S02]  /*1010*/  UMOV UR4, UR12 ;  /* 0x0000000c00047c82 */ /* 0x000fe40008000000 */
[----:B------:R-:W-:Y:S01]  /*1020*/  LEA.HI.SX32 R120, R0, R3, 0x1b ;  /* 0x0000000300787211 */ /* 0x000fe200078fdaff */
[----:B------:R-:W-:Y:S01]  /*1030*/  USHF.R.U32.HI UR7, URZ, 0x4, UR7 ;  /* 0x000000043f077899 */ /* 0x000fe20008011607 */
[----:B------:R-:W-:-:S02]  /*1040*/  IMAD.U32 R225, RZ, RZ, UR6 ;  /* 0x00000006ffe17e24 */ /* 0x000fc4000f8e00ff */
[----:B------:R-:W-:Y:S01]  /*1050*/  IMAD.U32 R224, RZ, RZ, UR4 ;  /* 0x00000004ffe07e24 */ /* 0x000fe2000f8e00ff */
[----:B------:R-:W-:Y:S01]  /*1060*/  ULOP3.LUT UR36, UR7, 0x3fff, URZ, 0xc0, !UPT ;  /* 0x00003fff07247892 */ /* 0x000fe2000f8ec03f */
[----:B---3-5:R-:W-:Y:S11]  /*1070*/  @!P0 BRA `(.L_x_9) ;  /* 0x0000000000408947 */ /* 0x028ff60003800000 */
[----:B------:R-:W-:Y:S01]  /*1080*/  MOV R0, 0x0 ;  /* 0x0000000000007802 */ /* 0x000fe20000000f00 */
[----:B------:R-:W-:Y:S01]  /*1090*/  ULDC.64 UR4, c[0x4][0xa0] ;  /* 0x0100280000047ab9 */ /* 0x000fe20000000a00 */
[----:B------:R-:W-:Y:S01]  /*10a0*/  ULDC.64 UR6, c[0x4][0x40] ;  /* 0x0100100000067ab9 */ /* 0x000fe20000000a00 */
[----:B------:R-:W-:Y:S01]  /*10b0*/  IMAD.U32 R4, RZ, RZ, UR4 ;  /* 0x00000004ff047e24 */ /* 0x000fe2000f8e00ff */
[----:B------:R0:W1:Y:S01]  /*10c0*/  LDC.64 R14, c[0x4][R0] ;  /* 0x01000000000e7b82 */ /* 0x0000620000000a00 */
[----:B------:R-:W-:Y:S01]  /*10d0*/  IMAD.U32 R5, RZ, RZ, UR5 ;  /* 0x00000005ff057e24 */ /* 0x000fe2000f8e00ff */
[----:B------:R-:W-:Y:S01]  /*10e0*/  ULDC.64 UR4, c[0x4][0xa8] ;  /* 0x01002a0000047ab9 */ /* 0x000fe20000000a00 */
[----:B------:R-:W-:Y:S01]  /*10f0*/  MOV R10, UR6 ;  /* 0x00000006000a7c02 */ /* 0x000fe20008000f00 */
[----:B------:R-:W-:Y:S02]  /*1100*/  IMAD.U32 R6, RZ, RZ, UR4 ;  /* 0x00000004ff067e24 */ /* 0x000fe4000f8e00ff */
[----:B------:R-:W-:-:S02]  /*1110*/  IMAD.U32 R7, RZ, RZ, UR5 ;  /* 0x00000005ff077e24 */ /* 0x000fc4000f8e00ff */
[----:B------:R-:W-:Y:S02]  /*1120*/  IMAD.U32 R11, RZ, RZ, UR7 ;  /* 0x00000007ff0b7e24 */ /* 0x000fe4000f8e00ff */
[----:B------:R-:W-:Y:S02]  /*1130*/  IMAD.MOV.U32 R8, RZ, RZ, 0x70 ;  /* 0x00000070ff087424 */ /* 0x000fe400078e00ff */
[----:B------:R-:W-:Y:S02]  /*1140*/  IMAD.MOV.U32 R12, RZ, RZ, 0x1 ;  /* 0x00000001ff0c7424 */ /* 0x000fe400078e00ff */
[----:B0-----:R-:W-:-:S07]  /*1150*/  IMAD.MOV.U32 R13, RZ, RZ, RZ ;  /* 0x000000ffff0d7224 */ /* 0x001fce00078e00ff */
[----:B------:R-:W-:-:S07]  /*1160*/  LEPC R20, `(.L_x_9) ;  /* 0x000000001014794e */ /* 0x000fce0000000000 */
[----:B-1----:R-:W-:Y:S05]  /*1170*/  CALL.ABS.NOINC R14 ;  /* 0x000000000e007343 */ /* 0x002fea0003c00000 */
.L_x_9:
[----:B------:R-:W-:Y:S02]  /*1180*/  R2UR UR4, R2 ;  /* 0x00000000020472ca */ /* 0x000fe400000e0000 */
[----:B------:R-:W-:Y:S02]  /*1190*/  LOP3.LUT R0, R221, 0x1, RZ, 0xc0, !PT ;  /* 0x00000001dd007812 */ /* 0x000fe400078ec0ff */
[----:B------:R-:W-:Y:S02]  /*11a0*/  ISETP.NE.AND P0, PT, R18, 0x3, PT ;  /* 0x000000031200780c */ /* 0x000fe40003f05270 */
[----:B------:R-:W-:-:S07]  /*11b0*/  SHF.L.U32 R0, R0, 0x1f, RZ ;  /* 0x0000001f00007819 */ /* 0x000fce00000006ff */
[----:B------:R-:W0:Y:S02]  /*11c0*/  SYNCS.PHASECHK.TRANS64.TRYWAIT P1, [UR4+0x34800], R0 ;  /* 0x03480000ff0075a7 */ /* 0x000e240008020144 */
[----:B0-----:R-:W-:Y:S05]  /*11d0*/  @!P1 BRA `(.L_x_10) ;  /* 0x0000011000009947 */ /* 0x001fea0003800000 */
.L_x_124:
[----:B------:R-:W-:Y:S05]  /*11e0*/  @!P0 BRA `(.L_x_11) ;  /* 0x0000000000048947 */ /* 0x000fea0003800000 */
[----:B------:R-:W-:Y:S01]  /*11f0*/  BPT.TRAP 0x1 ;  /* 0x000000040000795c */ /* 0x000fe20000300000 */
.L_x_11:
[----:B------:R-:W-:Y:S01]  /*1200*/  R2UR UR5, R16 ;  /* 0x00000000100572ca */ /* 0x000fe200000e0000 */
[----:B0-----:R-:W-:Y:S01]  /*1210*/  IMAD.U32 R3, RZ, RZ, UR60 ;  /* 0x0000003cff037e24 */ /* 0x001fe2000f8e00ff */
[----:B------:R-:W-:-:S11]  /*1220*/  R2UR UR4, R2 ;  /* 0x00000000020472ca */ /* 0x000fd600000e0000 */
[----:B------:R-:W-:Y:S02]  /*1230*/  IMAD.U32 R0, RZ, RZ, UR5 ;  /* 0x00000005ff007e24 */ /* 0x000fe4000f8e00ff */
[----:B------:R-:W-:-:S03]  /*1240*/  LEA R3, R3, UR4, 0x3 ;  /* 0x0000000403037c11 */ /* 0x000fc6000f8e18ff */
[----:B------:R-:W-:-:S04]  /*1250*/  SHF.L.U32 R0, R0, 0x1f, RZ ;  /* 0x0000001f00007819 */ /* 0x000fc800000006ff */
[----:B------:R0:W1:Y:S01]  /*1260*/  SYNCS.PHASECHK.TRANS64.TRYWAIT P2, [R3+URZ+0x34830], R0 ;  /* 0x03483000030075a7 */ /* 0x000062000804017f */
[----:B------:R-:W-:Y:S05]  /*1270*/  @!P0 BRA `(.L_x_12) ;  /* 0x0000000000048947 */ /* 0x000fea0003800000 */
[----:B------:R-:W-:Y:S01]  /*1280*/  BPT.TRAP 0x1 ;  /* 0x000000040000795c */ /* 0x000fe20000300000 */
.L_x_12:
[----:B------:R-:W2:Y:S01]  /*1290*/  S2R R4, SR_TID.X ;  /* 0x0000000000047919 */ /* 0x000ea20000002100 */
[----:B------:R-:W-:Y:S02]  /*12a0*/  MOV R87, RZ ;  /* 0x000000ff00577202 */ /* 0x000fe40000000f00 */
[----:B--2---:R-:W-:-:S04]  /*12b0*/  LOP3.LUT R4, R4, 0x7f, RZ, 0xc0, !PT ;  /* 0x0000007f04047812 */ /* 0x004fc800078ec0ff */
[----:B------:R-:W-:Y:S01]  /*12c0*/  ISETP.NE.AND P1, PT, R4, RZ, PT ;  /* 0x000000ff0400720c */ /* 0x000fe20003f25270 */
[----:B-1----:R-:W-:-:S12]  /*12d0*/  @P2 BRA `(.L_x_13) ;  /* 0x0000000000082947 */ /* 0x002fd80003800000 */
[----:B------:R-:W1:Y:S02]  /*12e0*/  SYNCS.PHASECHK.TRANS64.TRYWAIT P2, [R3+URZ+0x34830], R0 ;  /* 0x03483000030075a7 */ /* 0x000e64000804017f */
[----:B-1----:R-:W-:Y:S05]  /*12f0*/  @!P2 BRA `(.L_x_14) ;  /* 0x0000010c00d4a947 */ /* 0x002fea0003800000 */
.L_x_13:
[----:B------:R-:W-:Y:S05]  /*1300*/  WARPSYNC.ALL ;  /* 0x0000000000007948 */ /* 0x000fea0003800000 */
[----:B------:R-:W-:Y:S01]  /*1310*/  R2UR UR4, R2 ;  /* 0x00000000020472ca */ /* 0x000fe200000e0000 */
[----:B------:R-:W-:Y:S01]  /*1320*/  ULOP3.LUT UR25, UR36, 0x10000, URZ, 0xfc, !UPT ;  /* 0x0001000024197892 */ /* 0x000fe2000f8efc3f */
[----:B------:R-:W-:Y:S01]  /*1330*/  WARPGROUP.ARRIVE ;  /* 0x00000000000079c5 */ /* 0x000fe20000000000 */
[----:B------:R-:W-:Y:S01]  /*1340*/  UMOV UR7, 0x40000040 ;  /* 0x4000004000077882 */ /* 0x000fe20000000000 */
        /* <DEDUP_REMOVED lines=8> */
[----:B------:R-:W-:Y:S01]  /*13d0*/  UIADD3 UR26, UR25, 0x2, URZ ;  /* 0x00000002191a7890 */ /* 0x000fe2000fffe03f */
[----:B------:R-:W-:Y:S01]  /*13e0*/  P2R R122, PR, RZ, 0x1 ;  /* 0x00000001ff7a7803 */ /* 0x000fe20000000000 */
[----:B------:R-:W-:Y:S01]  /*13f0*/  UIADD3 UR4, UR4, 0x1e400, URZ ;  /* 0x0001e40004047890 */ /* 0x000fe2000fffe03f */
[----:B01----:R-:W-:Y:S01]  /*1400*/  @!P1 VIADD R3, R3, 0x34840 ;  /* 0x0003484003039836 */ /* 0x003fe20000000000 */
[----:B------:R-:W-:Y:S01]  /*1410*/  UMOV UR47, 0x40000040 ;  /* 0x40000040002f7882 */ /* 0x000fe20000000000 */
[----:B------:R-:W-:Y:S01]  /*1420*/  UMOV UR51, 0x40000040 ;  /* 0x4000004000337882 */ /* 0x000fe20000000000 */
[----:B------:R-:W-:Y:S01]  /*1430*/  USHF.R.U32.HI UR4, URZ, 0x4, UR4 ;  /* 0x000000043f047899 */ /* 0x000fe20008011604 */
[----:B------:R-:W-:Y:S01]  /*1440*/  UMOV UR55, 0x40000040 ;  /* 0x4000004000377882 */ /* 0x000fe20000000000 */
[----:B------:R-:W-:-:S02]  /*1450*/  @!P1 PRMT R3, RZ, 0x654, R3 ;  /* 0x00000654ff039816 */ /* 0x000fc40000000003 */
[----:B------:R-:W-:-:S04]  /*1460*/  ULOP3.LUT UR4, UR4, 0x3fff, URZ, 0xc0, !UPT ;  /* 0x00003fff04047892 */ /* 0x000fc8000f8ec03f */
[----:B------:R-:W-:-:S03]  /*1470*/  ULOP3.LUT UR5, UR4, 0x10000, URZ, 0xfc, !UPT ;  /* 0x0001000004057892 */ /* 0x000fc6000f8efc3f */
[----:B------:R-:W-:Y:S01]  /*1480*/  UMOV UR4, UR25 ;  /* 0x0000001900047c82 */ /* 0x000fe20008000000 */
[----:B------:R-:W-:Y:S01]  /*1490*/  UIMAD UR24, UR60, 0xb00, UR5 ;  /* 0x00000b003c1878a4 */ /* 0x000fe2000f8e0205 */
[----:B------:R-:W-:Y:S01]  /*14a0*/  IMAD.U32 R8, RZ, RZ, UR4 ;  /* 0x00000004ff087e24 */ /* 0x000fe2000f8e00ff */
[----:B------:R-:W-:Y:S01]  /*14b0*/  UMOV UR44, UR4 ;  /* 0x00000004002c7c82 */ /* 0x000fe20008000000 */
[----:B------:R-:W-:Y:S01]  /*14c0*/  IMAD.U32 R0, RZ, RZ, UR5 ;  /* 0x00000005ff007e24 */ /* 0x000fe2000f8e00ff */
[----:B------:R-:W-:Y:S01]  /*14d0*/  UMOV UR5, 0x40000040 ;  /* 0x4000004000057882 */ /* 0x000fe20000000000 */
[----:B------:R-:W-:Y:S01]  /*14e0*/  UIADD3 UR10, UR24, 0x100, URZ ;  /* 0x00000100180a7890 */ /* 0x000fe2000fffe03f */
[----:B------:R-:W-:Y:S01]  /*14f0*/  IMAD.U32 R9, RZ, RZ, UR5 ;  /* 0x00000005ff097e24 */ /* 0x000fe2000f8e00ff */
[----:B------:R-:W-:Y:S01]  /*1500*/  UMOV UR6, UR24 ;  /* 0x0000001800067c82 */ /* 0x000fe20008000000 */
[----:B------:R-:W-:Y:S01]  /*1510*/  UMOV UR45, UR5 ;  /* 0x00000005002d7c82 */ /* 0x000fe20008000000 */
[----:B------:R-:W-:Y:S01]  /*1520*/  HGMMA.64x16x16.F32 R112, gdesc[UR4], RZ, !UPT, gsb0 ;  /* 0x00200000047079f0 */ /* 0x000fe2000c0008ff */
[----:B------:R-:W-:Y:S01]  /*1530*/  UIADD3 UR6, UR24, 0x80, URZ ;  /* 0x0000008018067890 */ /* 0x000fe2000fffe03f */
[----:B------:R-:W-:Y:S01]  /*1540*/  UMOV UR4, UR44 ;  /* 0x0000002c00047c82 */ /* 0x000fe20008000000 */
[----:B------:R-:W-:Y:S01]  /*1550*/  UMOV UR5, UR45 ;  /* 0x0000002d00057c82 */ /* 0x000fe20008000000 */
[----:B------:R-:W-:Y:S01]  /*1560*/  UMOV UR7, 0x40000040 ;  /* 0x4000004000077882 */ /* 0x000fe20000000000 */
[----:B------:R-:W-:Y:S01]  /*1570*/  UMOV UR8, UR44 ;  /* 0x0000002c00087c82 */ /* 0x000fe20008000000 */
[----:B------:R-:W-:Y:S01]  /*1580*/  UMOV UR9, UR45 ;  /* 0x0000002d00097c82 */ /* 0x000fe20008000000 */
[----:B------:R-:W-:Y:S01]  /*1590*/  UIADD3 UR14, UR24, 0x180, URZ ;  /* 0x00000180180e7890 */ /* 0x000fe2000fffe03f */
        /* <DEDUP_REMOVED lines=20> */
[----:B------:R-:W-:-:S02]  /*16e0*/  UIADD3 UR46, UR24, 0x600, URZ ;  /* 0x00000600182e7890 */ /* 0x000fc4000fffe03f */
[----:B------:R-:W-:Y:S02]  /*16f0*/  UIADD3 UR50, UR24, 0x602, URZ ;  /* 0x0000060218327890 */ /* 0x000fe4000fffe03f */
[----:B------:R-:W-:Y:S01]  /*1700*/  UIADD3 UR54, UR24, 0x604, URZ ;  /* 0x0000060418367890 */ /* 0x000fe2000fffe03f */
[----:B------:R-:W-:Y:S02]  /*1710*/  WARPGROUP.DEPBAR.LE gsb0, 0x0 ;  /* 0x00008000000079c5 */ /* 0x000fe40000010000 */
[----:B------:R-:W-:-:S06]  /*1720*/  WARPGROUP.ARRIVE ;  /* 0x00000000000079c5 */ /* 0x000fcc0000000000 */
[----:B------:R-:W-:Y:S01]  /*1730*/  HGMMA.64x16x16.F32 R104, gdesc[UR4], RZ, !UPT, gsb0 ;  /* 0x00200000046879f0 */ /* 0x000fe2000c0008ff */
[----:B------:R-:W-:Y:S01]  /*1740*/  UIADD3 UR6, UR24, 0x500, URZ ;  /* 0x0000050018067890 */ /* 0x000fe2000fffe03f */
[----:B------:R-:W-:Y:S01]  /*1750*/  UMOV UR4, UR44 ;  /* 0x0000002c00047c82 */ /* 0x000fe20008000000 */
[----:B------:R-:W-:Y:S01]  /*1760*/  UMOV UR5, UR45 ;  /* 0x0000002d00057c82 */ /* 0x000fe20008000000 */
[----:B------:R-:W-:Y:S01]  /*1770*/  UMOV UR7, 0x40000040 ;  /* 0x4000004000077882 */ /* 0x000fe20000000000 */
[----:B------:R-:W-:Y:S02]  /*1780*/  WARPGROUP.DEPBAR.LE gsb0, 0x0 ;  /* 0x00008000000079c5 */ /* 0x000fe40000010000 */
[----:B------:R-:W-:-:S06]  /*1790*/  WARPGROUP.ARRIVE ;  /* 0x00000000000079c5 */ /* 0x000fcc0000000000 */
[----:B------:R-:W-:Y:S01]  /*17a0*/  HGMMA.64x16x16.F32 R96, gdesc[UR8], RZ, !UPT, gsb0 ;  /* 0x00200000086079f0 */ /* 0x000fe2000c0008ff */
[----:B------:R-:W-:Y:S02]  /*17b0*/  UIADD3 UR8, UR24, 0x2, URZ ;  /* 0x0000000218087890 */ /* 0x000fe4000fffe03f */
[----:B------:R-:W-:Y:S01]  /*17c0*/  UIADD3 UR10, UR24, 0x102, URZ ;  /* 0x00000102180a7890 */ /* 0x000fe2000fffe03f */
[----:B------:R-:W-:Y:S01]  /*17d0*/  UMOV UR11, 0x40000040 ;  /* 0x40000040000b7882 */ /* 0x000fe20000000000 */
[----:B------:R-:W-:Y:S02]  /*17e0*/  WARPGROUP.DEPBAR.LE gsb0, 0x0 ;  /* 0x00008000000079c5 */ /* 0x000fe40000010000 */
[----:B------:R-:W-:-:S06]  /*17f0*/  WARPGROUP.ARRIVE ;  /* 0x00000000000079c5 */ /* 0x000fcc0000000000 */
[----:B------:R-:W-:Y:S01]  /*1800*/  HGMMA.64x16x16.F32 R88, gdesc[UR12], RZ, !UPT, gsb0 ;  /* 0x002000000c5879f0 */ /* 0x000fe2000c0008ff */
[----:B------:R-:W-:Y:S01]  /*1810*/  UMOV UR12, UR26 ;  /* 0x0000001a000c7c82 */ /* 0x000fe20008000000 */
[----:B------:R-:W-:Y:S01]  /*1820*/  UMOV UR13, 0x40000040 ;  /* 0x40000040000d7882 */ /* 0x000fe20000000000 */
[----:B------:R-:W-:Y:S01]  /*1830*/  UMOV UR14, UR8 ;  /* 0x00000008000e7c82 */ /* 0x000fe20008000000 */
[----:B------:R-:W-:Y:S01]  /*1840*/  UMOV UR15, 0x40000040 ;  /* 0x40000040000f7882 */ /* 0x000fe20000000000 */
[----:B------:R-:W-:Y:S01]  /*1850*/  UMOV UR44, UR12 ;  /* 0x0000000c002c7c82 */ /* 0x000fe20008000000 */
[----:B------:R-:W-:Y:S01]  /*1860*/  UMOV UR45, UR13 ;  /* 0x0000000d002d7c82 */ /* 0x000fe20008000000 */
[----:B------:R-:W-:Y:S01]  /*1870*/  UMOV UR8, UR44 ;  /* 0x0000002c00087c82 */ /* 0x000fe20008000000 */
[----:B------:R-:W-:Y:S01]  /*1880*/  UMOV UR9, UR45 ;  /* 0x0000002d00097c82 */ /* 0x000fe20008000000 */
[----:B------:R-:W-:Y:S01]  /*1890*/  IMAD.U32 R6, RZ, RZ, UR12 ;  /* 0x0000000cff067e24 */ /* 0x000fe2000f8e00ff */
[----:B------:R-:W-:Y:S01]  /*18a0*/  UIADD3 UR26, UR25, 0x4, URZ ;  /* 0x00000004191a7890 */ /* 0x000fe2000fffe03f */
[----:B------:R-:W-:Y:S01]  /*18b0*/  IMAD.U32 R7, RZ, RZ, UR13 ;  /* 0x0000000dff077e24 */ /* 0x000fe2000f8e00ff */
[----:B------:R-:W-:-:S02]  /*18c0*/  WARPGROUP.DEPBAR.LE gsb0, 0x0 ;  /* 0x00008000000079c5 */ /* 0x000fc40000010000 */
        /* <DEDUP_REMOVED lines=50> */
[----:B------:R-:W-:Y:S01]  /*1bf0*/  HGMMA.64x16x16.F32 R112, gdesc[UR12], R112, gsb0 ;  /* 0x002000000c7079f0 */ /* 0x000fe20008000870 */
        /* <DEDUP_REMOVED lines=14> */
[----:B------:R-:W-:Y:S02]  /*1ce0*/  UIADD3 UR8, UR24, 0x4, URZ ;  /* 0x0000000418087890 */ /* 0x000fe4000fffe03f */
[----:B------:R-:W-:Y:S01]  /*1cf0*/  UIADD3 UR10, UR24, 0x104, URZ ;  /* 0x00000104180a7890 */ /* 0x000fe2000fffe03f */
[----:B------:R-:W-:Y:S01]  /*1d00*/  UMOV UR11, 0x40000040 ;  /* 0x40000040000b7882 */ /* 0x000fe20000000000 */
[----:B------:R-:W-:Y:S02]  /*1d10*/  WARPGROUP.DEPBAR.LE gsb0, 0x0 ;  /* 0x00008000000079c5 */ /* 0x000fe40000010000 */
[----:B------:R-:W-:-:S06]  /*1d20*/  WARPGROUP.ARRIVE ;  /* 0x00000000000079c5 */ /* 0x000fcc0000000000 */
[----:B------:R-:W-:Y:S01]  /*1d30*/  HGMMA.64x16x16.F32 R88, gdesc[UR12], R88, gsb0 ;  /* 0x002000000c5879f0 */ /* 0x000fe20008000858 */
        /* <DEDUP_REMOVED lines=9> */
[----:B------:R-:W-:Y:S01]  /*1dd0*/  MOV R5, UR13 ;  /* 0x0000000d00057c02 */ /* 0x000fe20008000f00 */
[----:B------:R-:W-:Y:S01]  /*1de0*/  UIADD3 UR26, UR25, 0x6, URZ ;  /* 0x00000006191a7890 */ /* 0x000fe2000fffe03f */
[----:B------:R-:W-:-:S02]  /*1df0*/  WARPGROUP.DEPBAR.LE gsb0, 0x0 ;  /* 0x00008000000079c5 */ /* 0x000fc40000010000 */
        /* <DEDUP_REMOVED lines=126> */
[----:B------:R-:W-:Y:S01]  /*25e0*/  UIADD3 UR26, UR25, 0x400, URZ ;  /* 0x00000400191a7890 */ /* 0x000fe2000fffe03f */
[----:B------:R-:W-:-:S02]  /*25f0*/  WARPGROUP.DEPBAR.LE gsb0, 0x0 ;  /* 0x00008000000079c5 */ /* 0x000fc40000010000 */
        /* <DEDUP_REMOVED lines=13> */
[----:B------:R-:W-:Y:S01]  /*26d0*/  UMOV UR8, UR26 ;  /* 0x0000001a00087c82 */ /* 0x000fe20008000000 */
[----:B------:R-:W-:Y:S01]  /*26e0*/  UMOV UR9, 0x40000040 ;  /* 0x4000004000097882 */ /* 0x000fe20000000000 */
[----:B------:R-:W-:Y:S01]  /*26f0*/  UMOV UR11, 0x40000040 ;  /* 0x40000040000b7882 */ /* 0x000fe20000000000 */
[----:B------:R-:W-:Y:S01]  /*2700*/  UMOV UR44, UR8 ;  /* 0x00000008002c7c82 */ /* 0x000fe20008000000 */
[----:B------:R-:W-:Y:S01]  /*2710*/  UMOV UR45, UR9 ;  /* 0x00000009002d7c82 */ /* 0x000fe20008000000 */
        /* <DEDUP_REMOVED lines=53> */
[----:B------:R-:W-:Y:S01]  /*2a70*/  ULDC UR7, c[0x0][0x988] ;  /* 0x0002620000077ab9 */ /* 0x000fe20000000800 */
        /* <DEDUP_REMOVED lines=71> */
[----:B------:R-:W-:Y:S03]  /*2ef0*/  HGMMA.64x16x16.F32 R24, gdesc[UR8], R24, gsb0 ;  /* 0x00200000081879f0 */ /* 0x000fe60008000818 */
        /* <DEDUP_REMOVED lines=79> */
[----:B------:R-:W-:Y:S03]  /*33f0*/  HGMMA.64x16x16.F32 R104, gdesc[UR52], R104, gsb0 ;  /* 0x00200000346879f0 */ /* 0x000fe60008000868 */
        /* <DEDUP_REMOVED lines=18> */
[----:B------:R-:W-:Y:S01]  /*3520*/  ULDC UR6, c[0x0][0x9d8] ;  /* 0x0002760000067ab9 */ /* 0x000fe20000000800 */
        /* <DEDUP_REMOVED lines=21> */
[----:B------:R-:W-:Y:S01]  /*3680*/  WARPGROUP.ARRIVE ;  /* 0x00000000000079c5 */ /* 0x000fe20000000000 */
[----:B------:R-:W-:Y:S01]  /*3690*/  FMUL.FTZ R10, R112, UR6 ;  /* 0x00000006700a7c20 */ /* 0x000fe20008410000 */
[----:B------:R-:W-:Y:S01]  /*36a0*/  FMUL.FTZ R12, R113, UR6 ;  /* 0x00000006710c7c20 */ /* 0x000fe20008410000 */
[----:B------:R-:W-:Y:S01]  /*36b0*/  FMUL.FTZ R20, R117, UR6 ;  /* 0x0000000675147c20 */ /* 0x000fe20008410000 */
[----:B------:R-:W-:Y:S01]  /*36c0*/  FMUL.FTZ R14, R116, UR6 ;  /* 0x00000006740e7c20 */ /* 0x000fe20008410000 */
[----:B------:R-:W-:Y:S01]  /*36d0*/  FMUL.FTZ R11, R114, UR6 ;  /* 0x00000006720b7c20 */ /* 0x000fe20008410000 */
[----:B------:R-:W-:Y:S01]  /*36e0*/  HGMMA.64x16x16.F32 R104, gdesc[UR20], R104, gsb0 ;  /* 0x00200000146879f0 */ /* 0x000fe20008000868 */
[----:B------:R-:W-:Y:S01]  /*36f0*/  UIADD3 UR22, UR24, 0x686, URZ ;  /* 0x0000068618167890 */ /* 0x000fe2000fffe03f */
[----:B------:R-:W0:Y:S01]  /*3700*/  MUFU.TANH R10, R10 ;  /* 0x0000000a000a7308 */ /* 0x000e220000002400 */
[----:B------:R-:W-:Y:S01]  /*3710*/  UMOV UR23, 0x40000040 ;  /* 0x4000004000177882 */ /* 0x000fe20000000000 */
[----:B------:R-:W-:Y:S01]  /*3720*/  FMUL.FTZ R13, R115, UR6 ;  /* 0x00000006730d7c20 */ /* 0x000fe20008410000 */
[----:B------:R-:W-:Y:S01]  /*3730*/  FMUL.FTZ R15, R118, UR6 ;  /* 0x00000006760f7c20 */ /* 0x000fe20008410000 */
[----:B------:R-:W-:-:S04]  /*3740*/  FMUL.FTZ R21, R119, UR6 ;  /* 0x0000000677157c20 */ /* 0x000fc80008410000 */
[----:B------:R-:W1:Y:S08]  /*3750*/  MUFU.TANH R12, R12 ;  /* 0x0000000c000c7308 */ /* 0x000e700000002400 */
[----:B------:R-:W2:Y:S08]  /*3760*/  MUFU.TANH R20, R20 ;  /* 0x0000001400147308 */ /* 0x000eb00000002400 */
[----:B------:R-:W3:Y:S08]  /*3770*/  MUFU.TANH R14, R14 ;  /* 0x0000000e000e7308 */ /* 0x000ef00000002400 */
[----:B------:R-:W4:Y:S08]  /*3780*/  MUFU.TANH R11, R11 ;  /* 0x0000000b000b7308 */ /* 0x000f300000002400 */
[----:B------:R-:W-:Y:S08]  /*3790*/  MUFU.TANH R13, R13 ;  /* 0x0000000d000d7308 */ /* 0x000ff00000002400 */
[----:B------:R-:W-:Y:S01]  /*37a0*/  MUFU.TANH R15, R15 ;  /* 0x0000000f000f7308 */ /* 0x000fe20000002400 */
[----:B------:R-:W-:-:S02]  /*37b0*/  WARPGROUP.DEPBAR.LE gsb0, 0x0 ;  /* 0x00008000000079c5 */ /* 0x000fc40000010000 */
        /* <DEDUP_REMOVED lines=8> */
[----:B------:R-:W-:Y:S01]  /*3840*/  FMUL.FTZ R83, R109, UR6 ;  /* 0x000000066d537c20 */ /* 0x000fe20008410000 */
[----:B------:R-:W-:Y:S01]  /*3850*/  UMOV UR23, 0x40000040 ;  /* 0x4000004000177882 */ /* 0x000fe20000000000 */
[----:B------:R-:W5:Y:S01]  /*3860*/  MUFU.TANH R81, R81 ;  /* 0x0000005100517308 */ /* 0x000f620000002400 */
[----:B------:R-:W-:Y:S01]  /*3870*/  FMUL.FTZ R85, R107, UR6 ;  /* 0x000000066b557c20 */ /* 0x000fe20008410000 */
[----:B------:R-:W-:-:S06]  /*3880*/  FMUL.FTZ R105, R111, UR6 ;  /* 0x000000066f697c20 */ /* 0x000fcc0008410000 */
[----:B------:R-:W5:Y:S08]  /*3890*/  MUFU.TANH R82, R82 ;  /* 0x0000005200527308 */ /* 0x000f700000002400 */
[----:B------:R-:W5:Y:S08]  /*38a0*/  MUFU.TANH R84, R84 ;  /* 0x0000005400547308 */ /* 0x000f700000002400 */
[----:B------:R-:W5:Y:S08]  /*38b0*/  MUFU.TANH R21, R21 ;  /* 0x0000001500157308 */ /* 0x000f700000002400 */
[----:B------:R-:W5:Y:S08]  /*38c0*/  MUFU.TANH R83, R83 ;  /* 0x0000005300537308 */ /* 0x000f700000002400 */
[----:B------:R-:W5:Y:S01]  /*38d0*/  MUFU.TANH R86, R86 ;  /* 0x0000005600567308 */ /* 0x000f620000002400 */
[----:B------:R-:W-:-:S02]  /*38e0*/  WARPGROUP.DEPBAR.LE gsb0, 0x0 ;  /* 0x00008000000079c5 */ /* 0x000fc40000010000 */
[----:B------:R-:W-:Y:S01]  /*38f0*/  WARPGROUP.ARRIVE ;  /* 0x00000000000079c5 */ /* 0x000fe20000000000 */
[----:B------:R-:W-:Y:S01]  /*3900*/  FMUL.FTZ R99, R99, UR6 ;  /* 0x0000000663637c20 */ /* 0x000fe20008410000 */
[----:B------:R-:W-:Y:S01]  /*3910*/  FMUL.FTZ R104, R96, UR6 ;  /* 0x0000000660687c20 */ /* 0x000fe20008410000 */
[----:B------:R-:W-:Y:S01]  /*3920*/  FMUL.FTZ R96, R97, UR6 ;  /* 0x0000000661607c20 */ /* 0x000fe20008410000 */
[----:B------:R-:W-:Y:S01]  /*3930*/  FMUL.FTZ R97, R101, UR6 ;  /* 0x0000000665617c20 */ /* 0x000fe20008410000 */
[----:B------:R0:W-:Y:S01]  /*3940*/  MUFU.TANH R108, R99 ;  /* 0x00000063006c7308 */ /* 0x0001e20000002400 */
[----:B------:R-:W-:Y:S01]  /*3950*/  HGMMA.64x16x16.F32 R88, gdesc[UR20], R88, gsb0 ;  /* 0x00200000145879f0 */ /* 0x000fe20008000858 */
[----:B------:R-:W-:Y:S01]  /*3960*/  UIADD3 UR22, UR24, 0x786, URZ ;  /* 0x0000078618167890 */ /* 0x000fe2000fffe03f */
[----:B------:R-:W-:Y:S01]  /*3970*/  FMUL.FTZ R103, R103, UR6 ;  /* 0x0000000667677c20 */ /* 0x000fe20008410000 */
[----:B------:R-:W-:Y:S01]  /*3980*/  UMOV UR23, 0x40000040 ;  /* 0x4000004000177882 */ /* 0x000fe20000000000 */
[----:B------:R-:W-:Y:S01]  /*3990*/  FMUL.FTZ R115, R100, UR6 ;  /* 0x0000000664737c20 */ /* 0x000fe20008410000 */
[----:B------:R-:W-:Y:S01]  /*39a0*/  FMUL.FTZ R98, R98, UR6 ;  /* 0x0000000662627c20 */ /* 0x000fe20008410000 */
[----:B------:R-:W-:Y:S01]  /*39b0*/  FMUL.FTZ R102, R102, UR6 ;  /* 0x0000000666667c20 */ /* 0x000fe20008410000 */
[----:B------:R-:W5:Y:S08]  /*39c0*/  MUFU.TANH R104, R104 ;  /* 0x0000006800687308 */ /* 0x000f700000002400 */
[----:B------:R-:W5:Y:S08]  /*39d0*/  MUFU.TANH R85, R85 ;  /* 0x0000005500557308 */ /* 0x000f700000002400 */
[----:B------:R-:W5:Y:S08]  /*39e0*/  MUFU.TANH R96, R96 ;  /* 0x0000006000607308 */ /* 0x000f700000002400 */
[----:B------:R-:W-:Y:S08]  /*39f0*/  MUFU.TANH R100, R103 ;  /* 0x0000006700647308 */ /* 0x000ff00000002400 */
[----:B------:R-:W5:Y:S08]  /*3a00*/  MUFU.TANH R106, R106 ;  /* 0x0000006a006a7308 */ /* 0x000f700000002400 */
[----:B------:R-:W5:Y:S01]  /*3a10*/  MUFU.TANH R115, R115 ;  /* 0x0000007300737308 */ /* 0x000f620000002400 */
[----:B------:R-:W-:-:S02]  /*3a20*/  WARPGROUP.DEPBAR.LE gsb0, 0x0 ;  /* 0x00008000000079c5 */ /* 0x000fc40000010000 */
[----:B------:R-:W-:Y:S01]  /*3a30*/  WARPGROUP.ARRIVE ;  /* 0x00000000000079c5 */ /* 0x000fe20000000000 */
[----:B------:R-:W-:Y:S01]  /*3a40*/  FMUL.FTZ R91, R91, UR6 ;  /* 0x000000065b5b7c20 */ /* 0x000fe20008410000 */
[----:B0-----:R-:W-:Y:S01]  /*3a50*/  FMUL.FTZ R99, R88, UR6 ;  /* 0x0000000658637c20 */ /* 0x001fe20008410000 */
        /* <DEDUP_REMOVED lines=10> */
[----:B------:R-:W-:Y:S08]  /*3b00*/  MUFU.TANH R119, R99 ;  /* 0x0000006300777308 */ /* 0x000ff00000002400 */
[----:B------:R-:W5:Y:S08]  /*3b10*/  MUFU.TANH R105, R105 ;  /* 0x0000006900697308 */ /* 0x000f700000002400 */
[----:B------:R-:W5:Y:S08]  /*3b20*/  MUFU.TANH R97, R97 ;  /* 0x0000006100617308 */ /* 0x000f700000002400 */
[----:B------:R-:W5:Y:S08]  /*3b30*/  MUFU.TANH R98, R98 ;  /* 0x0000006200627308 */ /* 0x000f700000002400 */
[----:B------:R-:W5:Y:S08]  /*3b40*/  MUFU.TANH R88, R88 ;  /* 0x0000005800587308 */ /* 0x000f700000002400 */
[----:B------:R-:W5:Y:S01]  /*3b50*/  MUFU.TANH R102, R102 ;  /* 0x0000006600667308 */ /* 0x000f620000002400 */
[----:B------:R-:W-:-:S02]  /*3b60*/  WARPGROUP.DEPBAR.LE gsb0, 0x0 ;  /* 0x00008000000079c5 */ /* 0x000fc40000010000 */
[----:B------:R-:W-:Y:S01]  /*3b70*/  WARPGROUP.ARRIVE ;  /* 0x00000000000079c5 */ /* 0x000fe20000000000 */
[----:B0-----:R-:W-:Y:S01]  /*3b80*/  FMUL.FTZ R91, R72, UR6 ;  /* 0x00000006485b7c20 */ /* 0x001fe20008410000 */
[----:B------:R-:W-:Y:S01]  /*3b90*/  FMUL.FTZ R72, R73, UR6 ;  /* 0x0000000649487c20 */ /* 0x000fe20008410000 */
[----:B------:R-:W-:Y:S02]  /*3ba0*/  FMUL.FTZ R73, R77, UR6 ;  /* 0x000000064d497c20 */ /* 0x000fe40008410000 */
[----:B------:R-:W0:Y:S01]  /*3bb0*/  MUFU.TANH R92, R92 ;  /* 0x0000005c005c7308 */ /* 0x000e220000002400 */
[----:B------:R-:W-:Y:S01]  /*3bc0*/  FMUL.FTZ R76, R76, UR6 ;  /* 0x000000064c4c7c20 */ /* 0x000fe20008410000 */
[----:B------:R-:W-:Y:S01]  /*3bd0*/  HGMMA.64x16x16.F32 R64, gdesc[UR20], R64, gsb0 ;  /* 0x00200000144079f0 */ /* 0x000fe20008000840 */
[----:B------:R-:W-:Y:S01]  /*3be0*/  UIADD3 UR22, UR24, 0x886, URZ ;  /* 0x0000088618167890 */ /* 0x000fe2000fffe03f */
[----:B------:R-:W-:Y:S01]  /*3bf0*/  FMUL.FTZ R78, R78, UR6 ;  /* 0x000000064e4e7c20 */ /* 0x000fe20008410000 */
[----:B------:R-:W-:Y:S01]  /*3c00*/  UMOV UR23, 0x40000040 ;  /* 0x4000004000177882 */ /* 0x000fe20000000000 */
[----:B------:R-:W-:Y:S01]  /*3c10*/  FMUL.FTZ R74, R74, UR6 ;  /* 0x000000064a4a7c20 */ /* 0x000fe20008410000 */
[----:B------:R-:W-:Y:S01]  /*3c20*/  FMUL.FTZ R75, R75, UR6 ;  /* 0x000000064b4b7c20 */ /* 0x000fe20008410000 */
[----:B------:R-:W-:Y:S01]  /*3c30*/  MUFU.TANH R127, R91 ;  /* 0x0000005b007f7308 */ /* 0x000fe20000002400 */
[----:B------:R-:W-:-:S07]  /*3c40*/  FMUL.FTZ R79, R79, UR6 ;  /* 0x000000064f4f7c20 */ /* 0x000fce0008410000 */
[----:B------:R-:W0:Y:S08]  /*3c50*/  MUFU.TANH R89, R89 ;  /* 0x0000005900597308 */ /* 0x000e300000002400 */
[----:B------:R-:W0:Y:S08]  /*3c60*/  MUFU.TANH R90, R90 ;  /* 0x0000005a005a7308 */ /* 0x000e300000002400 */
[----:B------:R-:W0:Y:S08]  /*3c70*/  MUFU.TANH R72, R72 ;  /* 0x0000004800487308 */ /* 0x000e300000002400 */
[----:B------:R-:W-:Y:S08]  /*3c80*/  MUFU.TANH R76, R76 ;  /* 0x0000004c004c7308 */ /* 0x000ff00000002400 */
[----:B------:R-:W0:Y:S01]  /*3c90*/  MUFU.TANH R78, R78 ;  /* 0x0000004e004e7308 */ /* 0x000e220000002400 */
        /* <DEDUP_REMOVED lines=15> */
[----:B------:R-:W-:Y:S08]  /*3d90*/  MUFU.TANH R137, R64 ;  /* 0x0000004000897308 */ /* 0x000ff00000002400 */
[----:B------:R-:W-:Y:S08]  /*3da0*/  MUFU.TANH R64, R69 ;  /* 0x0000004500407308 */ /* 0x000ff00000002400 */
[----:B------:R-:W-:Y:S08]  /*3db0*/  MUFU.TANH R112, R67 ;  /* 0x0000004300707308 */ /* 0x000ff00000002400 */
[----:B------:R-:W0:Y:S08]  /*3dc0*/  MUFU.TANH R94, R94 ;  /* 0x0000005e005e7308 */ /* 0x000e300000002400 */
[----:B------:R-:W0:Y:S01]  /*3dd0*/  MUFU.TANH R95, R95 ;  /* 0x0000005f005f7308 */ /* 0x000e220000002400 */
[----:B------:R-:W-:-:S02]  /*3de0*/  WARPGROUP.DEPBAR.LE gsb0, 0x0 ;  /* 0x00008000000079c5 */ /* 0x000fc40000010000 */
[----:B------:R-:W-:Y:S01]  /*3df0*/  WARPGROUP.ARRIVE ;  /* 0x00000000000079c5 */ /* 0x000fe20000000000 */
[----:B-1----:R-:W-:Y:S01]  /*3e00*/  FMUL.FTZ R66, R56, UR6 ;  /* 0x0000000638427c20 */ /* 0x002fe20008410000 */
        /* <DEDUP_REMOVED lines=8> */
[----:B------:R-:W-:Y:S01]  /*3e90*/  IMAD.IADD R63, R231, 0x1, R80 ;  /* 0x00000001e73f7824 */ /* 0x000fe200078e0250 */
[----:B------:R1:W-:Y:S01]  /*3ea0*/  MUFU.TANH R116, R57 ;  /* 0x0000003900747308 */ /* 0x0003e20000002400 */
[----:B------:R-:W-:Y:S01]  /*3eb0*/  FMUL.FTZ R59, R59, UR6 ;  /* 0x000000063b3b7c20 */ /* 0x000fe20008410000 */
[----:B------:R-:W-:-:S06]  /*3ec0*/  FMUL.FTZ R60, R60, UR6 ;  /* 0x000000063c3c7c20 */ /* 0x000fcc0008410000 */
[----:B------:R-:W0:Y:S08]  /*3ed0*/  MUFU.TANH R73, R73 ;  /* 0x0000004900497308 */ /* 0x000e300000002400 */
[----:B------:R2:W-:Y:S08]  /*3ee0*/  MUFU.TANH R124, R61 ;  /* 0x0000003d007c7308 */ /* 0x0005f00000002400 */
[----:B------:R-:W0:Y:S08]  /*3ef0*/  MUFU.TANH R74, R74 ;  /* 0x0000004a004a7308 */ /* 0x000e300000002400 */
[----:B------:R3:W-:Y:S08]  /*3f00*/  MUFU.TANH R118, R59 ;  /* 0x0000003b00767308 */ /* 0x0007f00000002400 */
[----:B------:R-:W0:Y:S01]  /*3f10*/  MUFU.TANH R75, R75 ;  /* 0x0000004b004b7308 */ /* 0x000e220000002400 */
[----:B------:R-:W-:-:S02]  /*3f20*/  WARPGROUP.DEPBAR.LE gsb0, 0x0 ;  /* 0x00008000000079c5 */ /* 0x000fc40000010000 */
[----:B------:R-:W-:Y:S01]  /*3f30*/  WARPGROUP.ARRIVE ;  /* 0x00000000000079c5 */ /* 0x000fe20000000000 */
[----:B-1----:R-:W-:Y:S01]  /*3f40*/  FMUL.FTZ R57, R48, UR6 ;  /* 0x0000000630397c20 */ /* 0x002fe20008410000 */
[----:B------:R-:W-:Y:S02]  /*3f50*/  IMAD R48, R120, -0xb0, R63 ;  /* 0xffffff5078307824 */ /* 0x000fe400078e023f */
[----:B------:R-:W-:Y:S01]  /*3f60*/  FMUL.FTZ R49, R49, UR6 ;  /* 0x0000000631317c20 */ /* 0x000fe20008410000 */
[----:B------:R-:W-:Y:S01]  /*3f70*/  FMUL.FTZ R51, R51, UR6 ;  /* 0x0000000633337c20 */ /* 0x000fe20008410000 */
[----:B------:R-:W-:Y:S01]  /*3f80*/  FMUL.FTZ R53, R53, UR6 ;  /* 0x0000000635357c20 */ /* 0x000fe20008410000 */
[----:B------:R-:W-:Y:S01]  /*3f90*/  HGMMA.64x16x16.F32 R40, gdesc[UR20], R40, gsb0 ;  /* 0x00200000142879f0 */ /* 0x000fe20008000828 */
[C---:B------:R-:W-:Y:S01]  /*3fa0*/  ISETP.GT.AND P5, PT, R48.reuse, RZ, PT ;  /* 0x000000ff3000720c */ /* 0x040fe20003fa4270 */
[----:B------:R-:W-:Y:S01]  /*3fb0*/  UIADD3 UR22, UR24, 0xa06, URZ ;  /* 0x00000a0618167890 */ /* 0x000fe2000fffe03f */
[C---:B------:R-:W-:Y:S01]  /*3fc0*/  ISETP.GT.AND P4, PT, R48.reuse, 0x1, PT ;  /* 0x000000013000780c */ /* 0x040fe20003f84270 */
[----:B------:R-:W-:Y:S01]  /*3fd0*/  UMOV UR23, 0x40000040 ;  /* 0x4000004000177882 */ /* 0x000fe20000000000 */
[C---:B------:R-:W-:Y:S01]  /*3fe0*/  ISETP.GT.AND P3, PT, R48.reuse, 0x9, PT ;  /* 0x000000093000780c */ /* 0x040fe20003f64270 */
[----:B------:R1:W-:Y:S01]  /*3ff0*/  MUFU.TANH R159, R49 ;  /* 0x00000031009f7308 */ /* 0x0003e20000002400 */
[----:B------:R-:W-:Y:S01]  /*4000*/  ISETP.GT.AND P2, PT, R48, 0x8, PT ;  /* 0x000000083000780c */ /* 0x000fe20003f44270 */
[----:B--2---:R-:W-:Y:S01]  /*4010*/  FMUL.FTZ R61, R55, UR6 ;  /* 0x00000006373d7c20 */ /* 0x004fe20008410000 */
[----:B------:R-:W-:Y:S01]  /*4020*/  FSEL R91, R10, -INF , P5 ;  /* 0xff8000000a5b7808 */ /* 0x000fe20002800000 */
[----:B---3--:R-:W-:Y:S01]  /*4030*/  FMUL.FTZ R59, R50, UR6 ;  /* 0x00000006323b7c20 */ /* 0x008fe20008410000 */
[----:B------:R-:W-:Y:S01]  /*4040*/  FSEL R12, R12, -INF , P4 ;  /* 0xff8000000c0c7808 */ /* 0x000fe20002000000 */
[----:B------:R-:W-:Y:S01]  /*4050*/  FMUL.FTZ R52, R52, UR6 ;  /* 0x0000000634347c20 */ /* 0x000fe20008410000 */
[----:B------:R-:W-:Y:S01]  /*4060*/  FSEL R99, R20, -INF , P3 ;  /* 0xff80000014637808 */ /* 0x000fe20001800000 */
[----:B------:R-:W-:Y:S01]  /*4070*/  MUFU.TANH R163, R53 ;  /* 0x0000003500a37308 */ /* 0x000fe20000002400 */
[----:B------:R-:W-:Y:S01]  /*4080*/  FSEL R93, R14, -INF , P2 ;  /* 0xff8000000e5d7808 */ /* 0x000fe20001000000 */
[----:B------:R-:W-:Y:S01]  /*4090*/  FMUL.FTZ R54, R54, UR6 ;  /* 0x0000000636367c20 */ /* 0x000fe20008410000 */
[----:B------:R-:W-:-:S02]  /*40a0*/  FMNMX.FTZ R20, R91, R12, !PT ;  /* 0x0000000c5b147209 */ /* 0x000fc40007810000 */
[C---:B------:R-:W-:Y:S02]  /*40b0*/  ISETP.GT.AND P6, PT, R48.reuse, 0x10, PT ;  /* 0x000000103000780c */ /* 0x040fe40003fc4270 */
[----:B------:R-:W-:Y:S01]  /*40c0*/  FMNMX.FTZ R20, R93, R20, !PT ;  /* 0x000000145d147209 */ /* 0x000fe20007810000 */
[----:B------:R-:W-:Y:S01]  /*40d0*/  MUFU.TANH R50, R57 ;  /* 0x0000003900327308 */ /* 0x000fe20000002400 */
[----:B----4-:R-:W-:Y:S02]  /*40e0*/  FSEL R11, R11, -INF , P5 ;  /* 0xff8000000b0b7808 */ /* 0x010fe40002800000 */
[----:B------:R-:W-:Y:S02]  /*40f0*/  ISETP.GT.AND P5, PT, R48, 0x11, PT ;  /* 0x000000113000780c */ /* 0x000fe40003fa4270 */
[----:B-----5:R-:W-:Y:S02]  /*4100*/  FSEL R101, R81, -INF , P6 ;  /* 0xff80000051657808 */ /* 0x020fe40003000000 */
[----:B------:R-:W-:Y:S01]  /*4110*/  FMNMX.FTZ R20, R99, R20, !PT ;  /* 0x0000001463147209 */ /* 0x000fe20007810000 */
[----:B------:R-:W2:Y:S01]  /*4120*/  MUFU.TANH R68, R68 ;  /* 0x0000004400447308 */ /* 0x000ea20000002400 */
[----:B------:R-:W-:-:S02]  /*4130*/  FSEL R10, R13, -INF , P4 ;  /* 0xff8000000d0a7808 */ /* 0x000fc40002000000 */
[----:B------:R-:W-:Y:S02]  /*4140*/  ISETP.GT.AND P4, PT, R48, 0x18, PT ;  /* 0x000000183000780c */ /* 0x000fe40003f84270 */
[----:B------:R-:W-:Y:S01]  /*4150*/  FSEL R103, R82, -INF , P5 ;  /* 0xff80000052677808 */ /* 0x000fe20002800000 */
[--C-:B------:R-:W-:Y:S01]  /*4160*/  IMAD.MOV.U32 R82, RZ, RZ, R87.reuse ;  /* 0x000000ffff527224 */ /* 0x100fe200078e0057 */
[----:B------:R-:W-:Y:S01]  /*4170*/  FMNMX.FTZ R20, R101, R20, !PT ;  /* 0x0000001465147209 */ /* 0x000fe20007810000 */
[----:B------:R-:W3:Y:S01]  /*4180*/  MUFU.TANH R79, R79 ;  /* 0x0000004f004f7308 */ /* 0x000ee20000002400 */
[----:B------:R-:W-:Y:S02]  /*4190*/  FSEL R13, R15, -INF , P2 ;  /* 0xff8000000f0d7808 */ /* 0x000fe40001000000 */
[----:B------:R-:W-:Y:S02]  /*41a0*/  ISETP.GT.AND P2, PT, R48, 0x19, PT ;  /* 0x000000193000780c */ /* 0x000fe40003f44270 */
[----:B------:R-:W-:Y:S01]  /*41b0*/  FSEL R107, R84, -INF , P4 ;  /* 0xff800000546b7808 */ /* 0x000fe20002000000 */
[----:B------:R-:W-:Y:S01]  /*41c0*/  IMAD.MOV.U32 R84, RZ, RZ, R87 ;  /* 0x000000ffff547224 */ /* 0x000fe200078e0057 */
[----:B------:R-:W-:Y:S01]  /*41d0*/  FMNMX.FTZ R20, R103, R20, !PT ;  /* 0x0000001467147209 */ /* 0x000fe20007810000 */
[----:B------:R-:W-:Y:S01]  /*41e0*/  MUFU.TANH R14, R61 ;  /* 0x0000003d000e7308 */ /* 0x000fe20000002400 */
[----:B------:R-:W-:-:S02]  /*41f0*/  FSEL R15, R21, -INF , P3 ;  /* 0xff800000150f7808 */ /* 0x000fc40001800000 */
[----:B------:R-:W-:Y:S02]  /*4200*/  ISETP.GT.AND P3, PT, R48, 0x20, PT ;  /* 0x000000203000780c */ /* 0x000fe40003f64270 */
[----:B------:R-:W-:Y:S01]  /*4210*/  FSEL R109, R83, -INF , P2 ;  /* 0xff800000536d7808 */ /* 0x000fe20001000000 */
[----:B------:R-:W-:Y:S02]  /*4220*/  WARPGROUP.DEPBAR.LE gsb0, 0x0 ;  /* 0x00008000000079c5 */ /* 0x000fe40000010000 */
[----:B------:R-:W-:Y:S01]  /*4230*/  WARPGROUP.ARRIVE ;  /* 0x00000000000079c5 */ /* 0x000fe20000000000 */
[----:B------:R-:W-:Y:S01]  /*4240*/  FMNMX.FTZ R20, R107, R20, !PT ;  /* 0x000000146b147209 */ /* 0x000fe20007810000 */
[----:B------:R-:W-:Y:S01]  /*4250*/  FMUL.FTZ R65, R41, UR6 ;  /* 0x0000000629417c20 */ /* 0x000fe20008410000 */
[----:B------:R-:W-:Y:S01]  /*4260*/  FSEL R21, R86, -INF , P6 ;  /* 0xff80000056157808 */ /* 0x000fe20003000000 */
[----:B------:R-:W-:Y:S01]  /*4270*/  FMUL.FTZ R69, R43, UR6 ;  /* 0x000000062b457c20 */ /* 0x000fe20008410000 */
[----:B------:R-:W-:Y:S01]  /*4280*/  ISETP.GT.AND P6, PT, R48, 0x21, PT ;  /* 0x000000213000780c */ /* 0x000fe20003fc4270 */
[----:B------:R-:W-:Y:S01]  /*4290*/  HGMMA.64x16x16.F32 R32, gdesc[UR20], R32, gsb0 ;  /* 0x00200000142079f0 */ /* 0x000fe20008000820 */
[----:B------:R-:W-:Y:S01]  /*42a0*/  FSEL R111, R104, -INF , P3 ;  /* 0xff800000686f7808 */ /* 0x000fe20001800000 */
[----:B------:R-:W-:Y:S01]  /*42b0*/  FMUL.FTZ R126, R45, UR6 ;  /* 0x000000062d7e7c20 */ /* 0x000fe20008410000 */
[----:B------:R-:W-:Y:S01]  /*42c0*/  FMNMX.FTZ R20, R109, R20, !PT ;  /* 0x000000146d147209 */ /* 0x000fe20007810000 */
[----:B------:R-:W-:Y:S01]  /*42d0*/  FMUL.FTZ R128, R47, UR6 ;  /* 0x000000062f807c20 */ /* 0x000fe20008410000 */
[----:B------:R-:W-:Y:S01]  /*42e0*/  FSEL R41, R85, -INF , P5 ;  /* 0xff80000055297808 */ /* 0x000fe20002800000 */
[----:B------:R-:W-:Y:S01]  /*42f0*/  FMUL.FTZ R67, R42, UR6 ;  /* 0x000000062a437c20 */ /* 0x000fe20008410000 */
[----:B------:R-:W-:Y:S01]  /*4300*/  ISETP.GT.AND P5, PT, R48, 0x28, PT ;  /* 0x000000283000780c */ /* 0x000fe20003fa4270 */
[----:B------:R4:W-:Y:S01]  /*4310*/  MUFU.TANH R42, R51 ;  /* 0x00000033002a7308 */ /* 0x0009e20000002400 */
[----:B------:R-:W-:Y:S01]  /*4320*/  FSEL R113, R96, -INF , P6 ;  /* 0xff80000060717808 */ /* 0x000fe20003000000 */
[----:B------:R-:W-:Y:S01]  /*4330*/  FMUL.FTZ R63, R40, UR6 ;  /* 0x00000006283f7c20 */ /* 0x000fe20008410000 */
[----:B------:R-:W-:Y:S01]  /*4340*/  FMNMX.FTZ R20, R111, R20, !PT ;  /* 0x000000146f147209 */ /* 0x000fe20007810000 */
[----:B------:R-:W-:Y:S01]  /*4350*/  UIADD3 UR22, UR24, 0xa86, URZ ;  /* 0x00000a8618167890 */ /* 0x000fe2000fffe03f */
[----:B------:R-:W-:Y:S01]  /*4360*/  FSEL R43, R106, -INF , P4 ;  /* 0xff8000006a2b7808 */ /* 0x000fe20002000000 */
[----:B------:R-:W-:Y:S01]  /*4370*/  UMOV UR23, 0x40000040 ;  /* 0x4000004000177882 */ /* 0x000fe20000000000 */
[----:B------:R-:W-:Y:S01]  /*4380*/  ISETP.GT.AND P4, PT, R48, 0x29, PT ;  /* 0x000000293000780c */ /* 0x000fe20003f84270 */
[----:B------:R-:W-:Y:S01]  /*4390*/  MUFU.TANH R40, R59 ;  /* 0x0000003b00287308 */ /* 0x000fe20000002400 */
[----:B------:R-:W-:Y:S01]  /*43a0*/  FSEL R115, R115, -INF , P5 ;  /* 0xff80000073737808 */ /* 0x000fe20002800000 */
[----:B------:R-:W-:Y:S01]  /*43b0*/  FMUL.FTZ R44, R44, UR6 ;  /* 0x000000062c2c7c20 */ /* 0x000fe20008410000 */
[----:B------:R-:W-:Y:S01]  /*43c0*/  FMNMX.FTZ R20, R113, R20, !PT ;  /* 0x0000001471147209 */ /* 0x000fe20007810000 */
[----:B------:R-:W-:Y:S01]  /*43d0*/  FMUL.FTZ R46, R46, UR6 ;  /* 0x000000062e2e7c20 */ /* 0x000fe20008410000 */
[----:B------:R-:W-:Y:S01]  /*43e0*/  FSEL R45, R105, -INF , P2 ;  /* 0xff800000692d7808 */ /* 0x000fe20001000000 */
[----:B------:R-:W-:Y:S01]  /*43f0*/  IMAD.MOV.U32 R86, RZ, RZ, R87 ;  /* 0x000000ffff567224 */ /* 0x000fe200078e0057 */
[----:B------:R-:W-:Y:S01]  /*4400*/  ISETP.GT.AND P2, PT, R48, 0x30, PT ;  /* 0x000000303000780c */ /* 0x000fe20003f44270 */
[----:B------:R-:W-:Y:S01]  /*4410*/  MUFU.TANH R165, R63 ;  /* 0x0000003f00a57308 */ /* 0x000fe20000002400 */
[----:B------:R-:W-:-:S02]  /*4420*/  FSEL R117, R97, -INF , P4 ;  /* 0xff80000061757808 */ /* 0x000fc40002000000 */
[----:B------:R-:W-:Y:S02]  /*4430*/  FMNMX.FTZ R20, R115, R20, !PT ;  /* 0x0000001473147209 */ /* 0x000fe40007810000 */
[----:B------:R-:W-:Y:S02]  /*4440*/  FSEL R47, R98, -INF , P3 ;  /* 0xff800000622f7808 */ /* 0x000fe40001800000 */
[----:B------:R-:W-:Y:S01]  /*4450*/  ISETP.GT.AND P3, PT, R48, 0x31, PT ;  /* 0x000000313000780c */ /* 0x000fe20003f64270 */
[----:B------:R5:W-:Y:S01]  /*4460*/  MUFU.TANH R97, R67 ;  /* 0x0000004300617308 */ /* 0x000be20000002400 */
[----:B------:R-:W-:Y:S02]  /*4470*/  FSEL R119, R119, -INF , P2 ;  /* 0xff80000077777808 */ /* 0x000fe40001000000 */
[----:B------:R-:W-:Y:S02]  /*4480*/  FMNMX.FTZ R20, R117, R20, !PT ;  /* 0x0000001475147209 */ /* 0x000fe40007810000 */
[----:B-1----:R-:W-:-:S02]  /*4490*/  FSEL R49, R108, -INF , P6 ;  /* 0xff8000006c317808 */ /* 0x002fc40003000000 */
[----:B------:R-:W-:Y:S01]  /*44a0*/  ISETP.GT.AND P6, PT, R48, 0x38, PT ;  /* 0x000000383000780c */ /* 0x000fe20003fc4270 */
[----:B------:R-:W1:Y:S01]  /*44b0*/  MUFU.TANH R66, R66 ;  /* 0x0000004200427308 */ /* 0x000e620000002400 */
[----:B------:R-:W-:Y:S01]  /*44c0*/  FSEL R121, R88, -INF , P3 ;  /* 0xff80000058797808 */ /* 0x000fe20001800000 */
[----:B------:R-:W-:Y:S01]  /*44d0*/  IMAD.U32 R88, RZ, RZ, UR7 ;  /* 0x00000007ff587e24 */ /* 0x000fe2000f8e00ff */
[----:B------:R-:W-:Y:S02]  /*44e0*/  FMNMX.FTZ R20, R119, R20, !PT ;  /* 0x0000001477147209 */ /* 0x000fe40007810000 */
[----:B----4-:R-:W-:Y:S02]  /*44f0*/  FSEL R51, R102, -INF , P5 ;  /* 0xff80000066337808 */ /* 0x010fe40002800000 */
[----:B------:R-:W-:Y:S01]  /*4500*/  ISETP.GT.AND P5, PT, R48, 0x39, PT ;  /* 0x000000393000780c */ /* 0x000fe20003fa4270 */
[----:B------:R4:W-:Y:S01]  /*4510*/  MUFU.TANH R167, R65 ;  /* 0x0000004100a77308 */ /* 0x0009e20000002400 */
[----:B0-----:R-:W-:-:S02]  /*4520*/  FSEL R123, R92, -INF , P6 ;  /* 0xff8000005c7b7808 */ /* 0x001fc40003000000 */
[----:B------:R-:W-:Y:S01]  /*4530*/  FMNMX.FTZ R20, R121, R20, !PT ;  /* 0x0000001479147209 */ /* 0x000fe20007810000 */
[----:B------:R-:W-:Y:S02]  /*4540*/  WARPGROUP.DEPBAR.LE gsb0, 0x0 ;  /* 0x00008000000079c5 */ /* 0x000fe40000010000 */
[----:B------:R-:W-:Y:S01]  /*4550*/  FSEL R53, R100, -INF , P4 ;  /* 0xff80000064357808 */ /* 0x000fe20002000000 */
[----:B------:R-:W-:Y:S01]  /*4560*/  WARPGROUP.ARRIVE ;  /* 0x00000000000079c5 */ /* 0x000fe20000000000 */
[----:B------:R-:W-:Y:S01]  /*4570*/  ISETP.GT.AND P4, PT, R48, 0x40, PT ;  /* 0x000000403000780c */ /* 0x000fe20003f84270 */
[----:B------:R-:W0:Y:S01]  /*4580*/  MUFU.TANH R56, R56 ;  /* 0x0000003800387308 */ /* 0x000e220000002400 */
[----:B------:R-:W-:Y:S01]  /*4590*/  FSEL R125, R89, -INF , P5 ;  /* 0xff800000597d7808 */ /* 0x000fe20002800000 */
[----:B------:R-:W-:Y:S01]  /*45a0*/  FMUL.FTZ R32, R32, UR6 ;  /* 0x0000000620207c20 */ /* 0x000fe20008410000 */
[----:B------:R-:W-:Y:S01]  /*45b0*/  FMNMX.FTZ R20, R123, R20, !PT ;  /* 0x000000147b147209 */ /* 0x000fe20007810000 */
[----:B------:R-:W-:Y:S01]  /*45c0*/  HGMMA.64x16x16.F32 R24, gdesc[UR20], R24, gsb0 ;  /* 0x00200000141879f0 */ /* 0x000fe20008000818 */
[----:B------:R-:W-:Y:S01]  /*45d0*/  FSEL R55, R90, -INF , P2 ;  /* 0xff8000005a377808 */ /* 0x000fe20001000000 */
[----:B------:R-:W-:Y:S01]  /*45e0*/  FMUL.FTZ R36, R36, UR6 ;  /* 0x0000000624247c20 */ /* 0x000fe20008410000 */
[----:B------:R-:W-:Y:S01]  /*45f0*/  ISETP.GT.AND P2, PT, R48, 0x41, PT ;  /* 0x000000413000780c */ /* 0x000fe20003f44270 */
[----:B------:R-:W0:Y:S01]  /*4600*/  MUFU.TANH R70, R70 ;  /* 0x0000004600467308 */ /* 0x000e220000002400 */
[----:B------:R-:W-:Y:S01]  /*4610*/  FSEL R127, R127, -INF , P4 ;  /* 0xff8000007f7f7808 */ /* 0x000fe20002000000 */
[----:B------:R-:W-:Y:S01]  /*4620*/  FMUL.FTZ R34, R34, UR6 ;  /* 0x0000000622227c20 */ /* 0x000fe20008410000 */
[----:B------:R-:W-:Y:S01]  /*4630*/  FMNMX.FTZ R20, R125, R20, !PT ;  /* 0x000000147d147209 */ /* 0x000fe20007810000 */
[----:B------:R-:W-:Y:S01]  /*4640*/  FMUL.FTZ R38, R38, UR6 ;  /* 0x0000000626267c20 */ /* 0x000fe20008410000 */
[----:B------:R-:W-:Y:S01]  /*4650*/  FSEL R57, R110, -INF , P3 ;  /* 0xff8000006e397808 */ /* 0x000fe20001800000 */
[----:B------:R-:W-:Y:S01]  /*4660*/  FMUL.FTZ R39, R39, UR6 ;  /* 0x0000000627277c20 */ /* 0x000fe20008410000 */
[----:B------:R-:W-:Y:S01]  /*4670*/  ISETP.GT.AND P3, PT, R48, 0x48, PT ;  /* 0x000000483000780c */ /* 0x000fe20003f64270 */
[----:B------:R-:W0:Y:S01]  /*4680*/  MUFU.TANH R60, R60 ;  /* 0x0000003c003c7308 */ /* 0x000e220000002400 */
[----:B------:R-:W-:Y:S01]  /*4690*/  FSEL R129, R72, -INF , P2 ;  /* 0xff80000048817808 */ /* 0x000fe20001000000 */
[----:B------:R-:W-:Y:S01]  /*46a0*/  IMAD.MOV.U32 R72, RZ, RZ, R87 ;  /* 0x000000ffff487224 */ /* 0x000fe200078e0057 */
[----:B------:R-:W-:-:S02]  /*46b0*/  FMNMX.FTZ R20, R127, R20, !PT ;  /* 0x000000147f147209 */ /* 0x000fc40007810000 */
[----:B-----5:R-:W-:Y:S01]  /*46c0*/  FSEL R67, R78, -INF , P3 ;  /* 0xff8000004e437808 */ /* 0x020fe20001800000 */
[----:B------:R-:W-:Y:S01]  /*46d0*/  IMAD.MOV.U32 R78, RZ, RZ, R87 ;  /* 0x000000ffff4e7224 */ /* 0x000fe200078e0057 */
[----:B------:R-:W-:Y:S01]  /*46e0*/  FSEL R131, R76, -INF , P3 ;  /* 0xff8000004c837808 */ /* 0x000fe20001800000 */
[----:B------:R-:W5:Y:S01]  /*46f0*/  MUFU.TANH R114, R71 ;  /* 0x0000004700727308 */ /* 0x000f620000002400 */
[----:B------:R-:W-:Y:S02]  /*4700*/  FSEL R59, R94, -INF , P6 ;  /* 0xff8000005e3b7808 */ /* 0x000fe40003000000 */
[C---:B------:R-:W-:Y:S02]  /*4710*/  ISETP.GT.AND P3, PT, R48.reuse, 0x59, PT ;  /* 0x000000593000780c */ /* 0x040fe40003f64270 */
[----:B------:R-:W-:Y:S02]  /*4720*/  ISETP.GT.AND P6, PT, R48, 0x49, PT ;  /* 0x000000493000780c */ /* 0x000fe40003fc4270 */
[----:B------:R-:W-:Y:S01]  /*4730*/  FMNMX.FTZ R20, R129, R20, !PT ;  /* 0x0000001481147209 */ /* 0x000fe20007810000 */
[----:B------:R3:W-:Y:S01]  /*4740*/  MUFU.TANH R105, R69 ;  /* 0x0000004500697308 */ /* 0x0007e20000002400 */
[----:B------:R-:W-:-:S02]  /*4750*/  FSEL R61, R95, -INF , P5 ;  /* 0xff8000005f3d7808 */ /* 0x000fc40002800000 */
[----:B------:R-:W-:Y:S02]  /*4760*/  FSEL R147, R64, -INF , P3 ;  /* 0xff80000040937808 */ /* 0x000fe40001800000 */
[----:B------:R-:W-:Y:S02]  /*4770*/  ISETP.GT.AND P5, PT, R48, 0x50, PT ;  /* 0x000000503000780c */ /* 0x000fe40003fa4270 */
[----:B------:R-:W-:Y:S01]  /*4780*/  FSEL R133, R73, -INF , P6 ;  /* 0xff80000049857808 */ /* 0x000fe20003000000 */
[----:B------:R-:W5:Y:S01]  /*4790*/  MUFU.TANH R58, R58 ;  /* 0x0000003a003a7308 */ /* 0x000f620000002400 */
[----:B------:R-:W-:Y:S01]  /*47a0*/  FMNMX.FTZ R64, R131, R20, !PT ;  /* 0x0000001483407209 */ /* 0x000fe20007810000 */
[----:B------:R-:W-:Y:S01]  /*47b0*/  FMUL.FTZ R20, R33, UR6 ;  /* 0x0000000621147c20 */ /* 0x000fe20008410000 */
[----:B------:R-:W-:Y:S01]  /*47c0*/  FSEL R63, R74, -INF , P4 ;  /* 0xff8000004a3f7808 */ /* 0x000fe20002000000 */
[----:B------:R-:W-:Y:S01]  /*47d0*/  IMAD.MOV.U32 R74, RZ, RZ, R87 ;  /* 0x000000ffff4a7224 */ /* 0x000fe200078e0057 */
[----:B------:R-:W-:-:S02]  /*47e0*/  ISETP.GT.AND P4, PT, R48, 0x51, PT ;  /* 0x000000513000780c */ /* 0x000fc40003f84270 */
[----:B------:R-:W-:Y:S01]  /*47f0*/  FSEL R137, R137, -INF , P5 ;  /* 0xff80000089897808 */ /* 0x000fe20002800000 */
[----:B------:R-:W5:Y:S01]  /*4800*/  MUFU.TANH R52, R52 ;  /* 0x0000003400347308 */ /* 0x000f620000002400 */
[----:B------:R-:W-:Y:S02]  /*4810*/  FMNMX.FTZ R64, R133, R64, !PT ;  /* 0x0000004085407209 */ /* 0x000fe40007810000 */
[----:B----4-:R-:W-:Y:S02]  /*4820*/  FSEL R65, R75, -INF , P2 ;  /* 0xff8000004b417808 */ /* 0x010fe40001000000 */
[----:B------:R-:W-:Y:S02]  /*4830*/  ISETP.GT.AND P2, PT, R48, 0x58, PT ;  /* 0x000000583000780c */ /* 0x000fe40003f44270 */
[----:B------:R-:W-:Y:S01]  /*4840*/  FSEL R141, R141, -INF , P4 ;  /* 0xff8000008d8d7808 */ /* 0x000fe20002000000 */
[----:B------:R-:W4:Y:S01]  /*4850*/  MUFU.TANH R62, R62 ;  /* 0x0000003e003e7308 */ /* 0x000f220000002400 */
[----:B------:R-:W-:Y:S01]  /*4860*/  FMNMX.FTZ R64, R137, R64, !PT ;  /* 0x0000004089407209 */ /* 0x000fe20007810000 */
[----:B------:R-:W-:-:S02]  /*4870*/  WARPGROUP.DEPBAR.LE gsb0, 0x0 ;  /* 0x00008000000079c5 */ /* 0x000fc40000010000 */
[----:B--2---:R-:W-:Y:S01]  /*4880*/  FSEL R145, R68, -INF , P2 ;  /* 0xff80000044917808 */ /* 0x004fe20001000000 */
[----:B------:R-:W-:Y:S01]  /*4890*/  FMUL.FTZ R24, R24, UR6 ;  /* 0x0000000618187c20 */ /* 0x000fe20008410000 */
[----:B------:R-:W-:Y:S01]  /*48a0*/  FMNMX.FTZ R64, R141, R64, !PT ;  /* 0x000000408d407209 */ /* 0x000fe20007810000 */
[----:B------:R-:W-:Y:S01]  /*48b0*/  FMUL.FTZ R28, R28, UR6 ;  /* 0x000000061c1c7c20 */ /* 0x000fe20008410000 */
[----:B---3--:R-:W-:Y:S01]  /*48c0*/  FSEL R69, R79, -INF , P6 ;  /* 0xff8000004f457808 */ /* 0x008fe20003000000 */
[----:B------:R-:W2:Y:S01]  /*48d0*/  MUFU.TANH R54, R54 ;  /* 0x0000003600367308 */ /* 0x000ea20000002400 */
[----:B------:R-:W-:Y:S01]  /*48e0*/  ISETP.GT.AND P6, PT, R48, 0x60, PT ;  /* 0x000000603000780c */ /* 0x000fe20003fc4270 */
[----:B------:R-:W-:Y:S01]  /*48f0*/  FMUL.FTZ R26, R26, UR6 ;  /* 0x000000061a1a7c20 */ /* 0x000fe20008410000 */
[----:B------:R-:W-:Y:S01]  /*4900*/  FMNMX.FTZ R64, R145, R64, !PT ;  /* 0x0000004091407209 */ /* 0x000fe20007810000 */
[----:B------:R-:W-:Y:S01]  /*4910*/  FMUL.FTZ R30, R30, UR6 ;  /* 0x000000061e1e7c20 */ /* 0x000fe20008410000 */
[----:B------:R-:W-:Y:S01]  /*4920*/  FSEL R71, R77, -INF , P5 ;  /* 0xff8000004d477808 */ /* 0x000fe20002800000 */
[----:B------:R3:W-:Y:S01]  /*4930*/  @!P1 SYNCS.ARRIVE.TRANS64.RED.A1T0 RZ, [R3+URZ], RZ ;  /* 0x000000ff03ff99a7 */ /* 0x0007e2000810043f */
[----:B------:R-:W-:Y:S01]  /*4940*/  ISETP.GT.AND P5, PT, R48, 0x61, PT ;  /* 0x000000613000780c */ /* 0x000fe20003fa4270 */
[----:B------:R-:W3:Y:S01]  /*4950*/  MUFU.TANH R44, R44 ;  /* 0x0000002c002c7308 */ /* 0x000ee20000002400 */
[----:B-1----:R-:W-:Y:S01]  /*4960*/  FSEL R149, R66, -INF , P6 ;  /* 0xff80000042957808 */ /* 0x002fe20003000000 */
[--C-:B------:R-:W-:Y:S01]  /*4970*/  IMAD.MOV.U32 R68, RZ, RZ, R87.reuse ;  /* 0x000000ffff447224 */ /* 0x100fe200078e0057 */
[----:B------:R-:W-:Y:S01]  /*4980*/  FMNMX.FTZ R64, R147, R64, !PT ;  /* 0x0000004093407209 */ /* 0x000fe20007810000 */
[----:B------:R-:W-:Y:S01]  /*4990*/  IMAD.MOV.U32 R66, RZ, RZ, R87 ;  /* 0x000000ffff427224 */ /* 0x000fe200078e0057 */
[----:B------:R-:W-:-:S02]  /*49a0*/  FSEL R73, R112, -INF , P4 ;  /* 0xff80000070497808 */ /* 0x000fc40002000000 */
[----:B------:R-:W-:Y:S01]  /*49b0*/  ISETP.GT.AND P4, PT, R48, 0x68, PT ;  /* 0x000000683000780c */ /* 0x000fe20003f84270 */
[----:B------:R-:W1:Y:S01]  /*49c0*/  MUFU.TANH R126, R126 ;  /* 0x0000007e007e7308 */ /* 0x000e620000002400 */
[----:B0-----:R-:W-:Y:S01]  /*49d0*/  FSEL R151, R56, -INF , P5 ;  /* 0xff80000038977808 */ /* 0x001fe20002800000 */
[----:B------:R-:W-:Y:S01]  /*49e0*/  FMUL.FTZ R56, R35, UR6 ;  /* 0x0000000623387c20 */ /* 0x000fe20008410000 */
[----:B------:R-:W-:Y:S02]  /*49f0*/  FMNMX.FTZ R64, R149, R64, !PT ;  /* 0x0000004095407209 */ /* 0x000fe40007810000 */
[----:B------:R-:W-:Y:S01]  /*4a00*/  FSEL R75, R70, -INF , P2 ;  /* 0xff800000464b7808 */ /* 0x000fe20001000000 */
[----:B------:R-:W-:Y:S01]  /*4a10*/  IMAD.MOV.U32 R70, RZ, RZ, R87 ;  /* 0x000000ffff467224 */ /* 0x000fe200078e0057 */
[----:B------:R-:W-:Y:S01]  /*4a20*/  ISETP.GT.AND P2, PT, R48, 0x69, PT ;  /* 0x000000693000780c */ /* 0x000fe20003f44270 */
[----:B------:R-:W0:Y:S01]  /*4a30*/  MUFU.TANH R32, R32 ;  /* 0x0000002000207308 */ /* 0x000e220000002400 */
[----:B------:R-:W-:-:S02]  /*4a40*/  FSEL R153, R60, -INF , P4 ;  /* 0xff8000003c997808 */ /* 0x000fc40002000000 */
[----:B------:R-:W-:Y:S02]  /*4a50*/  FMNMX.FTZ R64, R151, R64, !PT ;  /* 0x0000004097407209 */ /* 0x000fe40007810000 */
[----:B-----5:R-:W-:Y:S02]  /*4a60*/  FSEL R77, R114, -INF , P3 ;  /* 0xff800000724d7808 */ /* 0x020fe40001800000 */
[----:B------:R-:W-:Y:S01]  /*4a70*/  ISETP.GT.AND P3, PT, R48, 0x70, PT ;  /* 0x000000703000780c */ /* 0x000fe20003f64270 */
[----:B------:R-:W5:Y:S01]  /*4a80*/  MUFU.TANH R20, R20 ;  /* 0x0000001400147308 */ /* 0x000f620000002400 */
[----:B------:R-:W-:Y:S02]  /*4a90*/  FSEL R155, R58, -INF , P2 ;  /* 0xff8000003a9b7808 */ /* 0x000fe40001000000 */
[----:B------:R-:W-:Y:S02]  /*4aa0*/  FMNMX.FTZ R64, R153, R64, !PT ;  /* 0x0000004099407209 */ /* 0x000fe40007810000 */
[----:B------:R-:W-:-:S02]  /*4ab0*/  FSEL R79, R116, -INF , P6 ;  /* 0xff800000744f7808 */ /* 0x000fc40003000000 */
[----:B------:R-:W-:Y:S01]  /*4ac0*/  ISETP.GT.AND P6, PT, R48, 0x71, PT ;  /* 0x000000713000780c */ /* 0x000fe20003fc4270 */
[----:B------:R-:W5:Y:S01]  /*4ad0*/  MUFU.TANH R46, R46 ;  /* 0x0000002e002e7308 */ /* 0x000f620000002400 */
[----:B------:R-:W-:Y:S02]  /*4ae0*/  FSEL R157, R50, -INF , P3 ;  /* 0xff800000329d7808 */ /* 0x000fe40001800000 */
[----:B------:R-:W-:Y:S02]  /*4af0*/  FMNMX.FTZ R64, R155, R64, !PT ;  /* 0x000000409b407209 */ /* 0x000fe40007810000 */
[----:B------:R-:W-:Y:S02]  /*4b00*/  FSEL R33, R118, -INF , P5 ;  /* 0xff80000076217808 */ /* 0x000fe40002800000 */
[----:B------:R-:W-:Y:S01]  /*4b10*/  ISETP.GT.AND P5, PT, R48, 0x78, PT ;  /* 0x000000783000780c */ /* 0x000fe20003fa4270 */
[----:B------:R-:W5:Y:S01]  /*4b20*/  MUFU.TANH R36, R36 ;  /* 0x0000002400247308 */ /* 0x000f620000002400 */
[----:B------:R-:W-:-:S02]  /*4b30*/  FSEL R159, R159, -INF , P6 ;  /* 0xff8000009f9f7808 */ /* 0x000fc40003000000 */
[----:B------:R-:W-:Y:S02]  /*4b40*/  FMNMX.FTZ R64, R157, R64, !PT ;  /* 0x000000409d407209 */ /* 0x000fe40007810000 */
[----:B------:R-:W-:Y:S02]  /*4b50*/  FSEL R81, R124, -INF , P4 ;  /* 0xff8000007c517808 */ /* 0x000fe40002000000 */
[----:B------:R-:W-:Y:S01]  /*4b60*/  ISETP.GT.AND P4, PT, R48, 0x79, PT ;  /* 0x000000793000780c */ /* 0x000fe20003f84270 */
[----:B------:R-:W5:Y:S01]  /*4b70*/  MUFU.TANH R128, R128 ;  /* 0x0000008000807308 */ /* 0x000f620000002400 */
[----:B------:R-:W-:Y:S02]  /*4b80*/  FSEL R161, R52, -INF , P5 ;  /* 0xff80000034a17808 */ /* 0x000fe40002800000 */
[----:B------:R-:W-:Y:S02]  /*4b90*/  FMNMX.FTZ R64, R159, R64, !PT ;  /* 0x000000409f407209 */ /* 0x000fe40007810000 */
[----:B----4-:R-:W-:-:S02]  /*4ba0*/  FSEL R35, R62, -INF , P2 ;  /* 0xff8000003e237808 */ /* 0x010fc40001000000 */
[----:B------:R-:W-:Y:S01]  /*4bb0*/  ISETP.GT.AND P2, PT, R48, 0x80, PT ;  /* 0x000000803000780c */ /* 0x000fe20003f44270 */
[----:B------:R-:W-:Y:S01]  /*4bc0*/  MUFU.TANH R34, R34 ;  /* 0x0000002200227308 */ /* 0x000fe20000002400 */
[----:B------:R-:W-:Y:S02]  /*4bd0*/  FSEL R163, R163, -INF , P4 ;  /* 0xff800000a3a37808 */ /* 0x000fe40002000000 */
[----:B------:R-:W-:Y:S02]  /*4be0*/  FMNMX.FTZ R64, R161, R64, !PT ;  /* 0x00000040a1407209 */ /* 0x000fe40007810000 */
[----:B------:R-:W-:Y:S01]  /*4bf0*/  FSEL R83, R40, -INF , P3 ;  /* 0xff80000028537808 */ /* 0x000fe20001800000 */
[----:B------:R-:W-:Y:S01]  /*4c00*/  FMUL.FTZ R40, R37, UR6 ;  /* 0x0000000625287c20 */ /* 0x000fe20008410000 */
[----:B------:R-:W-:Y:S01]  /*4c10*/  ISETP.GT.AND P3, PT, R48, 0x81, PT ;  /* 0x000000813000780c */ /* 0x000fe20003f64270 */
[----:B------:R-:W-:Y:S01]  /*4c20*/  MUFU.TANH R24, R24 ;  /* 0x0000001800187308 */ /* 0x000fe20000002400 */
[----:B------:R-:W-:-:S02]  /*4c30*/  FSEL R165, R165, -INF , P2 ;  /* 0xff800000a5a57808 */ /* 0x000fc40001000000 */
[----:B------:R-:W-:Y:S02]  /*4c40*/  FMNMX.FTZ R64, R163, R64, !PT ;  /* 0x00000040a3407209 */ /* 0x000fe40007810000 */
[----:B------:R-:W-:Y:S02]  /*4c50*/  FSEL R37, R42, -INF , P6 ;  /* 0xff8000002a257808 */ /* 0x000fe40003000000 */
[----:B------:R-:W-:Y:S01]  /*4c60*/  ISETP.GT.AND P6, PT, R48, 0x88, PT ;  /* 0x000000883000780c */ /* 0x000fe20003fc4270 */
[----:B------:R-:W4:Y:S01]  /*4c70*/  MUFU.TANH R40, R40 ;  /* 0x0000002800287308 */ /* 0x000f220000002400 */
[----:B------:R-:W-:Y:S02]  /*4c80*/  FSEL R167, R167, -INF , P3 ;  /* 0xff800000a7a77808 */ /* 0x000fe40001800000 */
[----:B------:R-:W-:Y:S02]  /*4c90*/  FMNMX.FTZ R64, R165, R64, !PT ;  /* 0x00000040a5407209 */ /* 0x000fe40007810000 */
[----:B--2---:R-:W-:-:S02]  /*4ca0*/  FSEL R85, R54, -INF , P5 ;  /* 0xff80000036557808 */ /* 0x004fc40002800000 */
[----:B------:R-:W-:Y:S01]  /*4cb0*/  ISETP.GT.AND P5, PT, R48, 0x89, PT ;  /* 0x000000893000780c */ /* 0x000fe20003fa4270 */
[----:B------:R-:W2:Y:S01]  /*4cc0*/  MUFU.TANH R56, R56 ;  /* 0x0000003800387308 */ /* 0x000ea20000002400 */
[----:B---3--:R-:W-:Y:S02]  /*4cd0*/  FSEL R169, R44, -INF , P6 ;  /* 0xff8000002ca97808 */ /* 0x008fe40003000000 */
[----:B------:R-:W-:Y:S02]  /*4ce0*/  FMNMX.FTZ R64, R167, R64, !PT ;  /* 0x00000040a7407209 */ /* 0x000fe40007810000 */
[----:B------:R-:W-:Y:S01]  /*4cf0*/  FSEL R95, R14, -INF , P4 ;  /* 0xff8000000e5f7808 */ /* 0x000fe20002000000 */
[----:B------:R-:W-:Y:S01]  /*4d00*/  FMUL.FTZ R14, R25, UR6 ;  /* 0x00000006190e7c20 */ /* 0x000fe20008410000 */
[----:B------:R-:W-:Y:S01]  /*4d10*/  ISETP.GT.AND P4, PT, R48, 0x90, PT ;  /* 0x000000903000780c */ /* 0x000fe20003f84270 */
[----:B------:R-:W-:Y:S01]  /*4d20*/  MUFU.TANH R38, R38 ;  /* 0x0000002600267308 */ /* 0x000fe20000002400 */
[----:B-1----:R-:W-:-:S02]  /*4d30*/  FSEL R171, R126, -INF , P5 ;  /* 0xff8000007eab7808 */ /* 0x002fc40002800000 */
[----:B------:R-:W-:Y:S02]  /*4d40*/  FMNMX.FTZ R64, R169, R64, !PT ;  /* 0x00000040a9407209 */ /* 0x000fe40007810000 */
[----:B------:R-:W-:Y:S02]  /*4d50*/  FSEL R105, R105, -INF , P3 ;  /* 0xff80000069697808 */ /* 0x000fe40001800000 */
[----:B------:R-:W-:Y:S01]  /*4d60*/  ISETP.GT.AND P3, PT, R48, 0x91, PT ;  /* 0x000000913000780c */ /* 0x000fe20003f64270 */
[----:B------:R-:W1:Y:S01]  /*4d70*/  MUFU.TANH R14, R14 ;  /* 0x0000000e000e7308 */ /* 0x000e620000002400 */
[----:B0-----:R-:W-:Y:S02]  /*4d80*/  FSEL R173, R32, -INF , P4 ;  /* 0xff80000020ad7808 */ /* 0x001fe40002000000 */
[----:B------:R-:W-:Y:S02]  /*4d90*/  FMNMX.FTZ R64, R171, R64, !PT ;  /* 0x00000040ab407209 */ /* 0x000fe40007810000 */
[----:B------:R-:W-:-:S02]  /*4da0*/  FSEL R97, R97, -INF , P2 ;  /* 0xff80000061617808 */ /* 0x000fc40001000000 */
[----:B------:R-:W-:Y:S01]  /*4db0*/  ISETP.GT.AND P2, PT, R48, 0x98, PT ;  /* 0x000000983000780c */ /* 0x000fe20003f44270 */
[----:B------:R-:W0:Y:S01]  /*4dc0*/  MUFU.TANH R28, R28 ;  /* 0x0000001c001c7308 */ /* 0x000e220000002400 */
[----:B-----5:R-:W-:Y:S01]  /*4dd0*/  FSEL R175, R20, -INF , P3 ;  /* 0xff80000014af7808 */ /* 0x020fe20001800000 */
[----:B------:R-:W-:Y:S01]  /*4de0*/  FMUL.FTZ R20, R29, UR6 ;  /* 0x000000061d147c20 */ /* 0x000fe20008410000 */
[----:B------:R-:W-:Y:S02]  /*4df0*/  FMNMX.FTZ R64, R173, R64, !PT ;  /* 0x00000040ad407209 */ /* 0x000fe40007810000 */
[----:B------:R-:W-:Y:S02]  /*4e00*/  FSEL R25, R46, -INF , P6 ;  /* 0xff8000002e197808 */ /* 0x000fe40003000000 */
[----:B------:R-:W-:Y:S01]  /*4e10*/  ISETP.GT.AND P6, PT, R48, 0x99, PT ;  /* 0x000000993000780c */ /* 0x000fe20003fc4270 */
[----:B------:R-:W3:Y:S01]  /*4e20*/  MUFU.TANH R20, R20 ;  /* 0x0000001400147308 */ /* 0x000ee20000002400 */
[----:B------:R-:W-:-:S02]  /*4e30*/  FSEL R177, R36, -INF , P2 ;  /* 0xff80000024b17808 */ /* 0x000fc40001000000 */
[----:B------:R-:W-:Y:S02]  /*4e40*/  FMNMX.FTZ R64, R175, R64, !PT ;  /* 0x00000040af407209 */ /* 0x000fe40007810000 */
[----:B------:R-:W-:Y:S02]  /*4e50*/  FSEL R29, R128, -INF , P5 ;  /* 0xff800000801d7808 */ /* 0x000fe40002800000 */
[----:B------:R-:W-:Y:S01]  /*4e60*/  ISETP.GT.AND P5, PT, R48, 0xa0, PT ;  /* 0x000000a03000780c */ /* 0x000fe20003fa4270 */
[----:B------:R-:W-:Y:S01]  /*4e70*/  MUFU.TANH R26, R26 ;  /* 0x0000001a001a7308 */ /* 0x000fe20000002400 */
[----:B----4-:R-:W-:Y:S02]  /*4e80*/  FSEL R179, R40, -INF , P6 ;  /* 0xff80000028b37808 */ /* 0x010fe40003000000 */
[----:B------:R-:W-:Y:S02]  /*4e90*/  FMNMX.FTZ R64, R177, R64, !PT ;  /* 0x00000040b1407209 */ /* 0x000fe40007810000 */
[----:B------:R-:W-:-:S02]  /*4ea0*/  FSEL R135, R34, -INF , P4 ;  /* 0xff80000022877808 */ /* 0x000fc40002000000 */
[----:B------:R-:W-:Y:S01]  /*4eb0*/  ISETP.GT.AND P4, PT, R48, 0xa1, PT ;  /* 0x000000a13000780c */ /* 0x000fe20003f84270 */
[----:B------:R-:W-:Y:S01]  /*4ec0*/  MUFU.TANH R30, R30 ;  /* 0x0000001e001e7308 */ /* 0x000fe20000002400 */
[----:B------:R-:W-:Y:S02]  /*4ed0*/  FSEL R181, R24, -INF , P5 ;  /* 0xff80000018b57808 */ /* 0x000fe40002800000 */
[----:B------:R-:W-:Y:S02]  /*4ee0*/  FMNMX.FTZ R64, R179, R64, !PT ;  /* 0x00000040b3407209 */ /* 0x000fe40007810000 */
[----:B--2---:R-:W-:Y:S02]  /*4ef0*/  FSEL R139, R56, -INF , P3 ;  /* 0xff800000388b7808 */ /* 0x004fe40001800000 */
[----:B------:R-:W-:Y:S02]  /*4f00*/  ISETP.GT.AND P3, PT, R48, 0xa8, PT ;  /* 0x000000a83000780c */ /* 0x000fe40003f64270 */
[----:B-1----:R-:W-:-:S02]  /*4f10*/  FSEL R183, R14, -INF , P4 ;  /* 0xff8000000eb77808 */ /* 0x002fc40002000000 */
[----:B------:R-:W-:Y:S02]  /*4f20*/  FMNMX.FTZ R64, R181, R64, !PT ;  /* 0x00000040b5407209 */ /* 0x000fe40007810000 */
[----:B------:R-:W-:Y:S02]  /*4f30*/  FSEL R143, R38, -INF , P2 ;  /* 0xff800000268f7808 */ /* 0x000fe40001000000 */
[----:B------:R-:W-:Y:S02]  /*4f40*/  ISETP.GT.AND P2, PT, R48, 0xa9, PT ;  /* 0x000000a93000780c */ /* 0x000fe40003f44270 */
[----:B0-----:R-:W-:Y:S01]  /*4f50*/  FSEL R185, R28, -INF , P3 ;  /* 0xff8000001cb97808 */ /* 0x001fe20001800000 */
[----:B------:R-:W-:Y:S01]  /*4f60*/  FMUL.FTZ R28, R31, UR6 ;  /* 0x000000061f1c7c20 */ /* 0x000fe20008410000 */
[----:B------:R-:W-:Y:S02]  /*4f70*/  FMNMX.FTZ R64, R183, R64, !PT ;  /* 0x00000040b7407209 */ /* 0x000fe40007810000 */
[----:B---3--:R-:W-:-:S02]  /*4f80*/  FSEL R187, R20, -INF , P2 ;  /* 0xff80000014bb7808 */ /* 0x008fc40001000000 */
[----:B------:R-:W-:Y:S01]  /*4f90*/  FMNMX.FTZ R64, R185, R64, !PT ;  /* 0x00000040b9407209 */ /* 0x000fe20007810000 */
[----:B------:R-:W0:Y:S01]  /*4fa0*/  MUFU.TANH R20, R39 ;  /* 0x0000002700147308 */ /* 0x000e220000002400 */
[-C--:B------:R-:W-:Y:S02]  /*4fb0*/  MOV R76, R87.reuse ;  /* 0x00000057004c7202 */ /* 0x080fe40000000f00 */
[----:B------:R-:W-:Y:S02]  /*4fc0*/  FMNMX.FTZ R64, R187, R64, !PT ;  /* 0x00000040bb407209 */ /* 0x000fe40007810000 */
[----:B------:R-:W-:-:S03]  /*4fd0*/  MOV R62, R87 ;  /* 0x00000057003e7202 */ /* 0x000fc60000000f00 */
[----:B------:R-:W1:Y:S01]  /*4fe0*/  SHFL.BFLY PT, R89, R64, 0x2, 0x1f ;  /* 0x0c401f0040597f89 */ /* 0x000e6200000e0000 */
[----:B------:R-:W-:Y:S01]  /*4ff0*/  MUFU.TANH R28, R28 ;  /* 0x0000001c001c7308 */ /* 0x000fe20000002400 */
[----:B-1----:R-:W-:Y:S01]  /*5000*/  FMNMX.FTZ R24, R64, R89, !PT ;  /* 0x0000005940187209 */ /* 0x002fe20007810000 */
[----:B------:R-:W-:-:S04]  /*5010*/  IMAD.MOV.U32 R64, RZ, RZ, R87 ;  /* 0x000000ffff407224 */ /* 0x000fc800078e0057 */
[----:B------:R-:W1:Y:S02]  /*5020*/  SHFL.BFLY PT, R89, R24, 0x1, 0x1f ;  /* 0x0c201f0018597f89 */ /* 0x000e6400000e0000 */
[----:B-1----:R-:W-:Y:S01]  /*5030*/  FMNMX.FTZ R89, R24, R89, !PT ;  /* 0x0000005918597209 */ /* 0x002fe20007810000 */
[----:B------:R-:W-:-:S03]  /*5040*/  FMUL.FTZ R24, R27, UR6 ;  /* 0x000000061b187c20 */ /* 0x000fc60008410000 */
[C---:B------:R-:W-:Y:S01]  /*5050*/  FSETP.NEU.FTZ.AND P0, PT, R89.reuse, -INF , PT ;  /* 0xff8000005900780b */ /* 0x040fe20003f1d000 */
[----:B------:R-:W-:Y:S02]  /*5060*/  FMUL.FTZ R14, R89, R88 ;  /* 0x00000058590e7220 */ /* 0x000fe40000410000 */
[----:B------:R-:W1:Y:S03]  /*5070*/  MUFU.TANH R24, R24 ;  /* 0x0000001800187308 */ /* 0x000e660000002400 */
[----:B------:R-:W-:Y:S02]  /*5080*/  FSEL R14, R14, RZ, P0 ;  /* 0x000000ff0e0e7208 */ /* 0x000fe40000000000 */
[----:B------:R-:W-:-:S03]  /*5090*/  ISETP.NE.AND P0, PT, R122, RZ, PT ;  /* 0x000000ff7a00720c */ /* 0x000fc60003f05270 */
[--C-:B------:R-:W-:Y:S01]  /*50a0*/  FFMA.FTZ R27, R12, R88, -R14.reuse ;  /* 0x000000580c1b7223 */ /* 0x100fe2000001080e */
[----:B------:R-:W-:Y:S01]  /*50b0*/  FMNMX.FTZ R12, R11, R10, !PT ;  /* 0x0000000a0b0c7209 */ /* 0x000fe20007810000 */
[-CC-:B------:R-:W-:Y:S01]  /*50c0*/  FFMA.FTZ R180, R101, R88.reuse, -R14.reuse ;  /* 0x0000005865b47223 */ /* 0x180fe2000001080e */
[-CC-:B------:R-:W-:Y:S01]  /*50d0*/  FFMA.FTZ R101, R121, R88.reuse, -R14.reuse ;  /* 0x0000005879657223 */ /* 0x180fe2000001080e */
[----:B0-----:R-:W-:Y:S01]  /*50e0*/  FSEL R121, R20, -INF , P6 ;  /* 0xff80000014797808 */ /* 0x001fe20003000000 */
[--C-:B------:R-:W-:Y:S01]  /*50f0*/  FFMA.FTZ R190, R123, R88, -R14.reuse ;  /* 0x000000587bbe7223 */ /* 0x100fe2000001080e */
[----:B------:R-:W-:Y:S01]  /*5100*/  FMNMX.FTZ R12, R13, R12, !PT ;  /* 0x0000000c0d0c7209 */ /* 0x000fe20007810000 */
[-CC-:B------:R-:W-:Y:S01]  /*5110*/  FFMA.FTZ R192, R127, R88.reuse, -R14.reuse ;  /* 0x000000587fc07223 */ /* 0x180fe2000001080e */
[----:B------:R-:W-:Y:S01]  /*5120*/  FSEL R123, R26, -INF , P5 ;  /* 0xff8000001a7b7808 */ /* 0x000fe20002800000 */
[--C-:B------:R-:W-:Y:S01]  /*5130*/  FFMA.FTZ R196, R137, R88, -R14.reuse ;  /* 0x0000005889c47223 */ /* 0x100fe2000001080e */
[----:B------:R-:W-:Y:S01]  /*5140*/  FMNMX.FTZ R12, R15, R12, !PT ;  /* 0x0000000c0f0c7209 */ /* 0x000fe20007810000 */
[-CC-:B------:R-:W-:Y:S01]  /*5150*/  FFMA.FTZ R198, R145, R88.reuse, -R14.reuse ;  /* 0x0000005891c67223 */ /* 0x180fe2000001080e */
[----:B-1----:R-:W-:Y:S01]  /*5160*/  FSEL R127, R24, -INF , P4 ;  /* 0xff800000187f7808 */ /* 0x002fe20002000000 */
[--C-:B------:R-:W-:Y:S01]  /*5170*/  FFMA.FTZ R176, R91, R88, -R14.reuse ;  /* 0x000000585bb07223 */ /* 0x100fe2000001080e */
[----:B------:R-:W-:Y:S01]  /*5180*/  FMNMX.FTZ R12, R21, R12, !PT ;  /* 0x0000000c150c7209 */ /* 0x000fe20007810000 */
[-CC-:B------:R-:W-:Y:S01]  /*5190*/  FFMA.FTZ R91, R109, R88.reuse, -R14.reuse ;  /* 0x000000586d5b7223 */ /* 0x180fe2000001080e */
[----:B------:R-:W-:Y:S01]  /*51a0*/  FSEL R137, R30, -INF , P3 ;  /* 0xff8000001e897808 */ /* 0x000fe20001800000 */
[--C-:B------:R-:W-:Y:S01]  /*51b0*/  FFMA.FTZ R109, R133, R88, -R14.reuse ;  /* 0x00000058856d7223 */ /* 0x100fe2000001080e */
[----:B------:R-:W-:Y:S01]  /*51c0*/  FMNMX.FTZ R12, R41, R12, !PT ;  /* 0x0000000c290c7209 */ /* 0x000fe20007810000 */
[--C-:B------:R-:W-:Y:S01]  /*51d0*/  FFMA.FTZ R178, R93, R88, -R14.reuse ;  /* 0x000000585db27223 */ /* 0x100fe2000001080e */
[----:B------:R-:W-:Y:S01]  /*51e0*/  FSEL R145, R28, -INF , P2 ;  /* 0xff8000001c917808 */ /* 0x000fe20001000000 */
[----:B------:R-:W-:Y:S01]  /*51f0*/  MUFU.EX2 R176, R176 ;  /* 0x000000b000b07308 */ /* 0x000fe20000000800 */
[----:B------:R-:W-:Y:S01]  /*5200*/  FMNMX.FTZ R12, R43, R12, !PT ;  /* 0x0000000c2b0c7209 */ /* 0x000fe20007810000 */
[-CC-:B------:R-:W-:Y:S01]  /*5210*/  FFMA.FTZ R31, R99, R88.reuse, -R14.reuse ;  /* 0x00000058631f7223 */ /* 0x180fe2000001080e */
[-CC-:B------:R-:W-:Y:S01]  /*5220*/  FFMA.FTZ R39, R103, R88.reuse, -R14.reuse ;  /* 0x0000005867277223 */ /* 0x180fe2000001080e */
[--C-:B------:R-:W-:Y:S01]  /*5230*/  FFMA.FTZ R182, R107, R88, -R14.reuse ;  /* 0x000000586bb67223 */ /* 0x100fe2000001080e */
[----:B------:R-:W-:Y:S01]  /*5240*/  FMNMX.FTZ R12, R45, R12, !PT ;  /* 0x0000000c2d0c7209 */ /* 0x000fe20007810000 */
[-CC-:B------:R-:W-:Y:S01]  /*5250*/  FFMA.FTZ R214, R177, R88.reuse, -R14.reuse ;  /* 0x00000058b1d67223 */ /* 0x180fe2000001080e */
[--C-:B------:R-:W-:Y:S01]  /*5260*/  FFMA.FTZ R93, R113, R88, -R14.reuse ;  /* 0x00000058715d7223 */ /* 0x100fe2000001080e */
[----:B------:R-:W0:Y:S01]  /*5270*/  MUFU.EX2 R27, R27 ;  /* 0x0000001b001b7308 */ /* 0x000e220000000800 */
[----:B------:R-:W-:Y:S01]  /*5280*/  FMNMX.FTZ R12, R47, R12, !PT ;  /* 0x0000000c2f0c7209 */ /* 0x000fe20007810000 */
[-CC-:B------:R-:W-:Y:S01]  /*5290*/  FFMA.FTZ R113, R147, R88.reuse, -R14.reuse ;  /* 0x0000005893717223 */ /* 0x180fe2000001080e */
[-CC-:B------:R-:W-:Y:S01]  /*52a0*/  FFMA.FTZ R184, R111, R88.reuse, -R14.reuse ;  /* 0x000000586fb87223 */ /* 0x180fe2000001080e */
[--C-:B------:R-:W-:Y:S01]  /*52b0*/  FFMA.FTZ R147, R179, R88, -R14.reuse ;  /* 0x00000058b3937223 */ /* 0x100fe2000001080e */
[----:B------:R-:W-:Y:S01]  /*52c0*/  FMNMX.FTZ R12, R49, R12, !PT ;  /* 0x0000000c310c7209 */ /* 0x000fe20007810000 */
[-CC-:B------:R-:W-:Y:S01]  /*52d0*/  FFMA.FTZ R186, R115, R88.reuse, -R14.reuse ;  /* 0x0000005873ba7223 */ /* 0x180fe2000001080e */
[--C-:B------:R-:W-:Y:S01]  /*52e0*/  FFMA.FTZ R99, R117, R88, -R14.reuse ;  /* 0x0000005875637223 */ /* 0x100fe2000001080e */
[----:B------:R-:W1:Y:S01]  /*52f0*/  MUFU.EX2 R178, R178 ;  /* 0x000000b200b27308 */ /* 0x000e620000000800 */
[----:B------:R-:W-:Y:S01]  /*5300*/  FMNMX.FTZ R12, R51, R12, !PT ;  /* 0x0000000c330c7209 */ /* 0x000fe20007810000 */
[-CC-:B------:R-:W-:Y:S01]  /*5310*/  FFMA.FTZ R188, R119, R88.reuse, -R14.reuse ;  /* 0x0000005877bc7223 */ /* 0x180fe2000001080e */
[-CC-:B------:R-:W-:Y:S01]  /*5320*/  FFMA.FTZ R103, R125, R88.reuse, -R14.reuse ;  /* 0x000000587d677223 */ /* 0x180fe2000001080e */
[--C-:B------:R-:W-:Y:S01]  /*5330*/  FFMA.FTZ R107, R129, R88, -R14.reuse ;  /* 0x00000058816b7223 */ /* 0x100fe2000001080e */
[----:B------:R-:W-:Y:S01]  /*5340*/  FMNMX.FTZ R12, R53, R12, !PT ;  /* 0x0000000c350c7209 */ /* 0x000fe20007810000 */
[-CC-:B------:R-:W-:Y:S01]  /*5350*/  FFMA.FTZ R194, R131, R88.reuse, -R14.reuse ;  /* 0x0000005883c27223 */ /* 0x180fe2000001080e */
[--C-:B------:R-:W-:Y:S01]  /*5360*/  FFMA.FTZ R111, R141, R88, -R14.reuse ;  /* 0x000000588d6f7223 */ /* 0x100fe2000001080e */
[----:B------:R-:W2:Y:S01]  /*5370*/  MUFU.EX2 R31, R31 ;  /* 0x0000001f001f7308 */ /* 0x000ea20000000800 */
[----:B------:R-:W-:Y:S01]  /*5380*/  FMNMX.FTZ R12, R55, R12, !PT ;  /* 0x0000000c370c7209 */ /* 0x000fe20007810000 */
[-CC-:B------:R-:W-:Y:S01]  /*5390*/  FFMA.FTZ R200, R149, R88.reuse, -R14.reuse ;  /* 0x0000005895c87223 */ /* 0x180fe2000001080e */
[-CC-:B------:R-:W-:Y:S01]  /*53a0*/  FFMA.FTZ R115, R151, R88.reuse, -R14.reuse ;  /* 0x0000005897737223 */ /* 0x180fe2000001080e */
[--C-:B------:R-:W-:Y:S01]  /*53b0*/  FFMA.FTZ R202, R153, R88, -R14.reuse ;  /* 0x0000005899ca7223 */ /* 0x100fe2000001080e */
[----:B------:R-:W-:Y:S01]  /*53c0*/  FMNMX.FTZ R12, R57, R12, !PT ;  /* 0x0000000c390c7209 */ /* 0x000fe20007810000 */
[-CC-:B------:R-:W-:Y:S01]  /*53d0*/  FFMA.FTZ R117, R155, R88.reuse, -R14.reuse ;  /* 0x000000589b757223 */ /* 0x180fe2000001080e */
[--C-:B------:R-:W-:Y:S01]  /*53e0*/  FFMA.FTZ R204, R157, R88, -R14.reuse ;  /* 0x000000589dcc7223 */ /* 0x100fe2000001080e */
[----:B------:R-:W3:Y:S01]  /*53f0*/  MUFU.EX2 R180, R180 ;  /* 0x000000b400b47308 */ /* 0x000ee20000000800 */
[----:B------:R-:W-:Y:S01]  /*5400*/  FMNMX.FTZ R12, R59, R12, !PT ;  /* 0x0000000c3b0c7209 */ /* 0x000fe20007810000 */
[-CC-:B------:R-:W-:Y:S01]  /*5410*/  FFMA.FTZ R119, R159, R88.reuse, -R14.reuse ;  /* 0x000000589f777223 */ /* 0x180fe2000001080e */
[-CC-:B------:R-:W-:Y:S01]  /*5420*/  FFMA.FTZ R206, R161, R88.reuse, -R14.reuse ;  /* 0x00000058a1ce7223 */ /* 0x180fe2000001080e */
[--C-:B------:R-:W-:Y:S01]  /*5430*/  FFMA.FTZ R125, R163, R88, -R14.reuse ;  /* 0x00000058a37d7223 */ /* 0x100fe2000001080e */
[----:B------:R-:W-:Y:S01]  /*5440*/  FMNMX.FTZ R12, R61, R12, !PT ;  /* 0x0000000c3d0c7209 */ /* 0x000fe20007810000 */
[-CC-:B------:R-:W-:Y:S01]  /*5450*/  FFMA.FTZ R208, R165, R88.reuse, -R14.reuse ;  /* 0x00000058a5d07223 */ /* 0x180fe2000001080e */
[--C-:B------:R-:W-:Y:S01]  /*5460*/  FFMA.FTZ R129, R167, R88, -R14.reuse ;  /* 0x00000058a7817223 */ /* 0x100fe2000001080e */
[----:B------:R-:W4:Y:S01]  /*5470*/  MUFU.EX2 R39, R39 ;  /* 0x0000002700277308 */ /* 0x000f220000000800 */
[----:B------:R-:W-:Y:S01]  /*5480*/  FMNMX.FTZ R12, R63, R12, !PT ;  /* 0x0000000c3f0c7209 */ /* 0x000fe20007810000 */
[-CC-:B------:R-:W-:Y:S01]  /*5490*/  FFMA.FTZ R210, R169, R88.reuse, -R14.reuse ;  /* 0x00000058a9d27223 */ /* 0x180fe2000001080e */
[-CC-:B------:R-:W-:Y:S01]  /*54a0*/  FFMA.FTZ R131, R171, R88.reuse, -R14.reuse ;  /* 0x00000058ab837223 */ /* 0x180fe2000001080e */
[--C-:B------:R-:W-:Y:S01]  /*54b0*/  FFMA.FTZ R212, R173, R88, -R14.reuse ;  /* 0x00000058add47223 */ /* 0x100fe2000001080e */
[----:B------:R-:W-:Y:S01]  /*54c0*/  FMNMX.FTZ R12, R65, R12, !PT ;  /* 0x0000000c410c7209 */ /* 0x000fe20007810000 */
[-CC-:B------:R-:W-:Y:S01]  /*54d0*/  FFMA.FTZ R141, R175, R88.reuse, -R14.reuse ;  /* 0x00000058af8d7223 */ /* 0x180fe2000001080e */
[--C-:B------:R-:W-:Y:S01]  /*54e0*/  FFMA.FTZ R216, R181, R88, -R14.reuse ;  /* 0x00000058b5d87223 */ /* 0x100fe2000001080e */
[----:B------:R-:W5:Y:S01]  /*54f0*/  MUFU.EX2 R182, R182 ;  /* 0x000000b600b67308 */ /* 0x000f620000000800 */
[----:B------:R-:W-:Y:S01]  /*5500*/  FMNMX.FTZ R12, R67, R12, !PT ;  /* 0x0000000c430c7209 */ /* 0x000fe20007810000 */
[-CC-:B------:R-:W-:Y:S01]  /*5510*/  FFMA.FTZ R149, R183, R88.reuse, -R14.reuse ;  /* 0x00000058b7957223 */ /* 0x180fe2000001080e */
[-CC-:B------:R-:W-:Y:S01]  /*5520*/  FFMA.FTZ R218, R185, R88.reuse, -R14.reuse ;  /* 0x00000058b9da7223 */ /* 0x180fe2000001080e */
[----:B------:R-:W-:Y:S01]  /*5530*/  FFMA.FTZ R151, R187, R88, -R14 ;  /* 0x00000058bb977223 */ /* 0x000fe2000001080e */
[----:B------:R-:W-:-:S03]  /*5540*/  FMNMX.FTZ R12, R69, R12, !PT ;  /* 0x0000000c450c7209 */ /* 0x000fc60007810000 */
[----:B------:R-:W5:Y:S01]  /*5550*/  MUFU.EX2 R91, R91 ;  /* 0x0000005b005b7308 */ /* 0x000f620000000800 */
[----:B------:R-:W-:-:S04]  /*5560*/  FMNMX.FTZ R12, R71, R12, !PT ;  /* 0x0000000c470c7209 */ /* 0x000fc80007810000 */
[----:B------:R-:W-:-:S03]  /*5570*/  FMNMX.FTZ R12, R73, R12, !PT ;  /* 0x0000000c490c7209 */ /* 0x000fc60007810000 */
[----:B------:R-:W5:Y:S01]  /*5580*/  MUFU.EX2 R184, R184 ;  /* 0x000000b800b87308 */ /* 0x000f620000000800 */
[----:B------:R-:W-:-:S04]  /*5590*/  FMNMX.FTZ R12, R75, R12, !PT ;  /* 0x0000000c4b0c7209 */ /* 0x000fc80007810000 */
[----:B------:R-:W-:-:S03]  /*55a0*/  FMNMX.FTZ R12, R77, R12, !PT ;  /* 0x0000000c4d0c7209 */ /* 0x000fc60007810000 */
[----:B------:R-:W-:Y:S01]  /*55b0*/  MUFU.EX2 R93, R93 ;  /* 0x0000005d005d7308 */ /* 0x000fe20000000800 */
        /* <DEDUP_REMOVED lines=29> */
[----:B------:R-:W-:Y:S02]  /*5790*/  MUFU.EX2 R109, R109 ;  /* 0x0000006d006d7308 */ /* 0x000fe40000000800 */
[----:B------:R-:W0:Y:S06]  /*57a0*/  SHFL.BFLY PT, R133, R12, 0x2, 0x1f ;  /* 0x0c401f000c857f89 */ /* 0x000e2c00000e0000 */
[----:B------:R-:W-:Y:S08]  /*57b0*/  MUFU.EX2 R196, R196 ;  /* 0x000000c400c47308 */ /* 0x000ff00000000800 */
[----:B------:R-:W-:Y:S08]  /*57c0*/  MUFU.EX2 R111, R111 ;  /* 0x0000006f006f7308 */ /* 0x000ff00000000800 */
[----:B------:R-:W-:Y:S01]  /*57d0*/  MUFU.EX2 R198, R198 ;  /* 0x000000c600c67308 */ /* 0x000fe20000000800 */
[----:B0-----:R-:W-:-:S05]  /*57e0*/  FMNMX.FTZ R20, R12, R133, !PT ;  /* 0x000000850c147209 */ /* 0x001fca0007810000 */
[----:B------:R-:W0:Y:S02]  /*57f0*/  SHFL.BFLY PT, R133, R20, 0x1, 0x1f ;  /* 0x0c201f0014857f89 */ /* 0x000e2400000e0000 */
[----:B------:R-:W-:Y:S08]  /*5800*/  MUFU.EX2 R113, R113 ;  /* 0x0000007100717308 */ /* 0x000ff00000000800 */
[----:B------:R-:W-:Y:S08]  /*5810*/  MUFU.EX2 R200, R200 ;  /* 0x000000c800c87308 */ /* 0x000ff00000000800 */
[----:B------:R-:W-:Y:S01]  /*5820*/  MUFU.EX2 R115, R115 ;  /* 0x0000007300737308 */ /* 0x000fe20000000800 */
[----:B0-----:R-:W-:-:S07]  /*5830*/  FMNMX.FTZ R133, R20, R133, !PT ;  /* 0x0000008514857209 */ /* 0x001fce0007810000 */
[----:B------:R-:W-:Y:S01]  /*5840*/  MUFU.EX2 R202, R202 ;  /* 0x000000ca00ca7308 */ /* 0x000fe20000000800 */
[C---:B------:R-:W-:Y:S01]  /*5850*/  FSETP.NEU.FTZ.AND P2, PT, R133.reuse, -INF , PT ;  /* 0xff8000008500780b */ /* 0x040fe20003f5d000 */
[----:B------:R-:W-:-:S06]  /*5860*/  FMUL.FTZ R38, R133, R88 ;  /* 0x0000005885267220 */ /* 0x000fcc0000410000 */
[----:B------:R-:W-:Y:S01]  /*5870*/  MUFU.EX2 R117, R117 ;  /* 0x0000007500757308 */ /* 0x000fe20000000800 */
[----:B------:R-:W-:Y:S02]  /*5880*/  FSEL R38, R38, RZ, P2 ;  /* 0x000000ff26267208 */ /* 0x000fe40001000000 */
[----:B------:R-:W-:Y:S01]  /*5890*/  ISETP.GE.AND P2, PT, R80, 0xb1, PT ;  /* 0x000000b15000780c */ /* 0x000fe20003f46270 */
[----:B------:R-:W-:Y:S02]  /*58a0*/  IMAD.MOV.U32 R80, RZ, RZ, R87 ;  /* 0x000000ffff507224 */ /* 0x000fe400078e0057 */
[-CC-:B------:R-:W-:Y:S01]  /*58b0*/  FFMA.FTZ R177, R11, R88.reuse, -R38.reuse ;  /* 0x000000580bb17223 */ /* 0x180fe20000010826 */
[----:B------:R-:W-:Y:S01]  /*58c0*/  FADD.FTZ R11, R176, R27 ;  /* 0x0000001bb00b7221 */ /* 0x000fe20000010000 */
[-CC-:B------:R-:W-:Y:S01]  /*58d0*/  FFMA.FTZ R12, R10, R88.reuse, -R38.reuse ;  /* 0x000000580a0c7223 */ /* 0x180fe20000010826 */
[-CC-:B------:R-:W-:Y:S01]  /*58e0*/  FFMA.FTZ R179, R13, R88.reuse, -R38.reuse ;  /* 0x000000580db37223 */ /* 0x180fe20000010826 */
[-CC-:B------:R-:W-:Y:S01]  /*58f0*/  FFMA.FTZ R14, R15, R88.reuse, -R38.reuse ;  /* 0x000000580f0e7223 */ /* 0x180fe20000010826 */
[----:B-1----:R-:W-:Y:S01]  /*5900*/  FADD.FTZ R10, R178, R11 ;  /* 0x0000000bb20a7221 */ /* 0x002fe20000010000 */
[----:B------:R-:W-:Y:S01]  /*5910*/  MUFU.EX2 R177, R177 ;  /* 0x000000b100b17308 */ /* 0x000fe20000000800 */
[-CC-:B------:R-:W-:Y:S01]  /*5920*/  FFMA.FTZ R181, R21, R88.reuse, -R38.reuse ;  /* 0x0000005815b57223 */ /* 0x180fe20000010826 */
[-C--:B------:R-:W-:Y:S01]  /*5930*/  FFMA.FTZ R20, R41, R88.reuse, -R38 ;  /* 0x0000005829147223 */ /* 0x080fe20000010826 */
[----:B--2---:R-:W-:Y:S01]  /*5940*/  FADD.FTZ R11, R31, R10 ;  /* 0x0000000a1f0b7221 */ /* 0x004fe20000010000 */
[-CC-:B------:R-:W-:Y:S01]  /*5950*/  FFMA.FTZ R183, R43, R88.reuse, -R38.reuse ;  /* 0x000000582bb77223 */ /* 0x180fe20000010826 */
[-CC-:B------:R-:W-:Y:S01]  /*5960*/  FFMA.FTZ R24, R45, R88.reuse, -R38.reuse ;  /* 0x000000582d187223 */ /* 0x180fe20000010826 */
[-CC-:B------:R-:W-:Y:S01]  /*5970*/  FFMA.FTZ R185, R47, R88.reuse, -R38.reuse ;  /* 0x000000582fb97223 */ /* 0x180fe20000010826 */
[----:B---3--:R-:W-:Y:S01]  /*5980*/  FADD.FTZ R10, R180, R11 ;  /* 0x0000000bb40a7221 */ /* 0x008fe20000010000 */
[----:B------:R-:W0:Y:S01]  /*5990*/  MUFU.EX2 R12, R12 ;  /* 0x0000000c000c7308 */ /* 0x000e220000000800 */
[-CC-:B------:R-:W-:Y:S01]  /*59a0*/  FFMA.FTZ R26, R49, R88.reuse, -R38.reuse ;  /* 0x00000058311a7223 */ /* 0x180fe20000010826 */
[-C--:B------:R-:W-:Y:S01]  /*59b0*/  FFMA.FTZ R187, R51, R88.reuse, -R38 ;  /* 0x0000005833bb7223 */ /* 0x080fe20000010826 */
[----:B----4-:R-:W-:Y:S01]  /*59c0*/  FADD.FTZ R11, R39, R10 ;  /* 0x0000000a270b7221 */ /* 0x010fe20000010000 */
[-CC-:B------:R-:W-:Y:S01]  /*59d0*/  FFMA.FTZ R28, R53, R88.reuse, -R38.reuse ;  /* 0x00000058351c7223 */ /* 0x180fe20000010826 */
[-CC-:B------:R-:W-:Y:S01]  /*59e0*/  FFMA.FTZ R189, R55, R88.reuse, -R38.reuse ;  /* 0x0000005837bd7223 */ /* 0x180fe20000010826 */
[-CC-:B------:R-:W-:Y:S01]  /*59f0*/  FFMA.FTZ R30, R57, R88.reuse, -R38.reuse ;  /* 0x00000058391e7223 */ /* 0x180fe20000010826 */
[----:B-----5:R-:W-:Y:S01]  /*5a00*/  FADD.FTZ R10, R182, R11 ;  /* 0x0000000bb60a7221 */ /* 0x020fe20000010000 */
[----:B------:R-:W1:Y:S01]  /*5a10*/  MUFU.EX2 R179, R179 ;  /* 0x000000b300b37308 */ /* 0x000e620000000800 */
[-CC-:B------:R-:W-:Y:S01]  /*5a20*/  FFMA.FTZ R191, R59, R88.reuse, -R38.reuse ;  /* 0x000000583bbf7223 */ /* 0x180fe20000010826 */
[-C--:B------:R-:W-:Y:S01]  /*5a30*/  FFMA.FTZ R32, R61, R88.reuse, -R38 ;  /* 0x000000583d207223 */ /* 0x080fe20000010826 */
[----:B------:R-:W-:Y:S01]  /*5a40*/  FADD.FTZ R11, R91, R10 ;  /* 0x0000000a5b0b7221 */ /* 0x000fe20000010000 */
[-CC-:B------:R-:W-:Y:S01]  /*5a50*/  FFMA.FTZ R193, R63, R88.reuse, -R38.reuse ;  /* 0x000000583fc17223 */ /* 0x180fe20000010826 */
[-CC-:B------:R-:W-:Y:S01]  /*5a60*/  FFMA.FTZ R34, R65, R88.reuse, -R38.reuse ;  /* 0x0000005841227223 */ /* 0x180fe20000010826 */
[-C--:B------:R-:W-:Y:S01]  /*5a70*/  FFMA.FTZ R195, R67, R88.reuse, -R38 ;  /* 0x0000005843c37223 */ /* 0x080fe20000010826 */
[----:B------:R-:W-:Y:S01]  /*5a80*/  FADD.FTZ R44, R184, R11 ;  /* 0x0000000bb82c7221 */ /* 0x000fe20000010000 */
[----:B------:R-:W2:Y:S01]  /*5a90*/  MUFU.EX2 R14, R14 ;  /* 0x0000000e000e7308 */ /* 0x000ea20000000800 */
[----:B0-----:R-:W-:Y:S01]  /*5aa0*/  FADD.FTZ R10, R177, R12 ;  /* 0x0000000cb10a7221 */ /* 0x001fe20000010000 */
[-C--:B------:R-:W-:Y:S01]  /*5ab0*/  FFMA.FTZ R36, R69, R88.reuse, -R38 ;  /* 0x0000005845247223 */ /* 0x080fe20000010826 */
[----:B------:R-:W-:Y:S01]  /*5ac0*/  FADD.FTZ R13, R93, R44 ;  /* 0x0000002c5d0d7221 */ /* 0x000fe20000010000 */
[-CC-:B------:R-:W-:Y:S01]  /*5ad0*/  FFMA.FTZ R197, R71, R88.reuse, -R38.reuse ;  /* 0x0000005847c57223 */ /* 0x180fe20000010826 */
[-CC-:B------:R-:W-:Y:S01]  /*5ae0*/  FFMA.FTZ R40, R73, R88.reuse, -R38.reuse ;  /* 0x0000005849287223 */ /* 0x180fe20000010826 */
[-C--:B------:R-:W-:Y:S01]  /*5af0*/  FFMA.FTZ R199, R75, R88.reuse, -R38 ;  /* 0x000000584bc77223 */ /* 0x080fe20000010826 */
[----:B------:R-:W-:Y:S01]  /*5b00*/  FADD.FTZ R46, R186, R13 ;  /* 0x0000000dba2e7221 */ /* 0x000fe20000010000 */
[----:B------:R-:W0:Y:S01]  /*5b10*/  MUFU.EX2 R181, R181 ;  /* 0x000000b500b57308 */ /* 0x000e220000000800 */
[----:B-1----:R-:W-:Y:S01]  /*5b20*/  FADD.FTZ R11, R179, R10 ;  /* 0x0000000ab30b7221 */ /* 0x002fe20000010000 */
[-C--:B------:R-:W-:Y:S01]  /*5b30*/  FFMA.FTZ R42, R77, R88.reuse, -R38 ;  /* 0x000000584d2a7223 */ /* 0x080fe20000010826 */
[----:B------:R-:W-:Y:S01]  /*5b40*/  FADD.FTZ R13, R99, R46 ;  /* 0x0000002e630d7221 */ /* 0x000fe20000010000 */
[-CC-:B------:R-:W-:Y:S01]  /*5b50*/  FFMA.FTZ R201, R79, R88.reuse, -R38.reuse ;  /* 0x000000584fc97223 */ /* 0x180fe20000010826 */
[-CC-:B------:R-:W-:Y:S01]  /*5b60*/  FFMA.FTZ R44, R33, R88.reuse, -R38.reuse ;  /* 0x00000058212c7223 */ /* 0x180fe20000010826 */
[-CC-:B------:R-:W-:Y:S01]  /*5b70*/  FFMA.FTZ R203, R81, R88.reuse, -R38.reuse ;  /* 0x0000005851cb7223 */ /* 0x180fe20000010826 */
[----:B------:R-:W-:Y:S01]  /*5b80*/  FADD.FTZ R46, R188, R13 ;  /* 0x0000000dbc2e7221 */ /* 0x000fe20000010000 */
[----:B------:R-:W1:Y:S01]  /*5b90*/  MUFU.EX2 R20, R20 ;  /* 0x0000001400147308 */ /* 0x000e620000000800 */
[----:B--2---:R-:W-:Y:S01]  /*5ba0*/  FADD.FTZ R10, R14, R11 ;  /* 0x0000000b0e0a7221 */ /* 0x004fe20000010000 */
        /* <DEDUP_REMOVED lines=12> */
[-CC-:B------:R-:W-:Y:S01]  /*5c70*/  FFMA.FTZ R29, R29, R88.reuse, -R38.reuse ;  /* 0x000000581d1d7223 */ /* 0x180fe20000010826 */
[----:B------:R-:W-:Y:S01]  /*5c80*/  FADD.FTZ R48, R192, R13 ;  /* 0x0000000dc0307221 */ /* 0x000fe20000010000 */
[----:B------:R-:W0:Y:S01]  /*5c90*/  MUFU.EX2 R24, R24 ;  /* 0x0000001800187308 */ /* 0x000e220000000800 */
[----:B-1----:R-:W-:Y:S01]  /*5ca0*/  FADD.FTZ R10, R20, R11 ;  /* 0x0000000b140a7221 */ /* 0x002fe20000010000 */
[-C--:B------:R-:W-:Y:S01]  /*5cb0*/  FFMA.FTZ R135, R135, R88.reuse, -R38 ;  /* 0x0000005887877223 */ /* 0x080fe20000010826 */
[----:B------:R-:W-:Y:S01]  /*5cc0*/  FADD.FTZ R13, R107, R48 ;  /* 0x000000306b0d7221 */ /* 0x000fe20000010000 */
[-CC-:B------:R-:W-:Y:S01]  /*5cd0*/  FFMA.FTZ R48, R37, R88.reuse, -R38.reuse ;  /* 0x0000005825307223 */ /* 0x180fe20000010826 */
[-CC-:B------:R-:W-:Y:S01]  /*5ce0*/  FFMA.FTZ R139, R139, R88.reuse, -R38.reuse ;  /* 0x000000588b8b7223 */ /* 0x180fe20000010826 */
[-C--:B------:R-:W-:Y:S01]  /*5cf0*/  FFMA.FTZ R143, R143, R88.reuse, -R38 ;  /* 0x000000588f8f7223 */ /* 0x080fe20000010826 */
[----:B------:R-:W-:Y:S01]  /*5d00*/  FADD.FTZ R50, R194, R13 ;  /* 0x0000000dc2327221 */ /* 0x000fe20000010000 */
[----:B------:R-:W1:Y:S01]  /*5d10*/  MUFU.EX2 R185, R185 ;  /* 0x000000b900b97308 */ /* 0x000e620000000800 */
[----:B--2---:R-:W-:Y:S01]  /*5d20*/  FADD.FTZ R11, R183, R10 ;  /* 0x0000000ab70b7221 */ /* 0x004fe20000010000 */
[-CC-:B------:R-:W-:Y:S01]  /*5d30*/  FFMA.FTZ R121, R121, R88.reuse, -R38.reuse ;  /* 0x0000005879797223 */ /* 0x180fe20000010826 */
[-CC-:B------:R-:W-:Y:S01]  /*5d40*/  FFMA.FTZ R123, R123, R88.reuse, -R38.reuse ;  /* 0x000000587b7b7223 */ /* 0x180fe20000010826 */
[-CC-:B------:R-:W-:Y:S01]  /*5d50*/  FFMA.FTZ R127, R127, R88.reuse, -R38.reuse ;  /* 0x000000587f7f7223 */ /* 0x180fe20000010826 */
[-CC-:B------:R-:W-:Y:S01]  /*5d60*/  FFMA.FTZ R137, R137, R88.reuse, -R38.reuse ;  /* 0x0000005889897223 */ /* 0x180fe20000010826 */
[----:B------:R-:W-:Y:S01]  /*5d70*/  FFMA.FTZ R145, R145, R88, -R38 ;  /* 0x0000005891917223 */ /* 0x000fe20000010826 */
[----:B------:R-:W-:Y:S01]  /*5d80*/  F2FP.F16.F32.PACK_AB R177, R12, R177 ;  /* 0x000000b10cb1723e */ /* 0x000fe200000000ff */
[----:B------:R-:W2:Y:S01]  /*5d90*/  MUFU.EX2 R26, R26 ;  /* 0x0000001a001a7308 */ /* 0x000ea20000000800 */
[----:B0-----:R-:W-:Y:S01]  /*5da0*/  FADD.FTZ R10, R24, R11 ;  /* 0x0000000b180a7221 */ /* 0x001fe20000010000 */
[----:B------:R-:W-:Y:S01]  /*5db0*/  F2FP.F16.F32.PACK_AB R179, R14, R179 ;  /* 0x000000b30eb3723e */ /* 0x000fe200000000ff */
[--C-:B------:R-:W-:Y:S01]  /*5dc0*/  IMAD.MOV.U32 R85, RZ, RZ, R87.reuse ;  /* 0x000000ffff557224 */ /* 0x100fe200078e0057 */
[----:B------:R-:W-:Y:S01]  /*5dd0*/  F2FP.F16.F32.PACK_AB R176, R27, R176 ;  /* 0x000000b01bb0723e */ /* 0x000fe200000000ff */
[--C-:B------:R-:W-:Y:S01]  /*5de0*/  IMAD.MOV.U32 R81, RZ, RZ, R87.reuse ;  /* 0x000000ffff517224 */ /* 0x100fe200078e0057 */
[----:B------:R-:W-:Y:S01]  /*5df0*/  F2FP.F16.F32.PACK_AB R178, R31, R178 ;  /* 0x000000b21fb2723e */ /* 0x000fe200000000ff */
[--C-:B------:R-:W-:Y:S01]  /*5e00*/  IMAD.MOV.U32 R79, RZ, RZ, R87.reuse ;  /* 0x000000ffff4f7224 */ /* 0x100fe200078e0057 */
[----:B------:R-:W0:Y:S01]  /*5e10*/  MUFU.EX2 R187, R187 ;  /* 0x000000bb00bb7308 */ /* 0x000e220000000800 */
[----:B-1----:R-:W-:Y:S01]  /*5e20*/  FADD.FTZ R11, R185, R10 ;  /* 0x0000000ab90b7221 */ /* 0x002fe20000010000 */
[----:B------:R-:W-:Y:S01]  /*5e30*/  F2FP.F16.F32.PACK_AB R180, R39, R180 ;  /* 0x000000b427b4723e */ /* 0x000fe200000000ff */
[--C-:B------:R-:W-:Y:S01]  /*5e40*/  IMAD.MOV.U32 R77, RZ, RZ, R87.reuse ;  /* 0x000000ffff4d7224 */ /* 0x100fe200078e0057 */
[----:B------:R-:W-:Y:S01]  /*5e50*/  F2FP.F16.F32.PACK_AB R183, R24, R183 ;  /* 0x000000b718b7723e */ /* 0x000fe200000000ff */
[--C-:B------:R-:W-:Y:S01]  /*5e60*/  IMAD.MOV.U32 R75, RZ, RZ, R87.reuse ;  /* 0x000000ffff4b7224 */ /* 0x100fe200078e0057 */
[----:B------:R-:W-:Y:S01]  /*5e70*/  F2FP.F16.F32.PACK_AB R182, R91, R182 ;  /* 0x000000b65bb6723e */ /* 0x000fe200000000ff */
[----:B------:R-:W-:Y:S01]  /*5e80*/  IMAD.MOV.U32 R73, RZ, RZ, R87 ;  /* 0x000000ffff497224 */ /* 0x000fe200078e0057 */
[----:B------:R-:W1:Y:S01]  /*5e90*/  MUFU.EX2 R28, R28 ;  /* 0x0000001c001c7308 */ /* 0x000e620000000800 */
[C---:B--2---:R-:W-:Y:S01]  /*5ea0*/  FADD.FTZ R10, R26.reuse, R11 ;  /* 0x0000000b1a0a7221 */ /* 0x044fe20000010000 */
[----:B------:R-:W-:Y:S01]  /*5eb0*/  F2FP.F16.F32.PACK_AB R185, R26, R185 ;  /* 0x000000b91ab9723e */ /* 0x000fe200000000ff */
[--C-:B------:R-:W-:Y:S01]  /*5ec0*/  IMAD.MOV.U32 R71, RZ, RZ, R87.reuse ;  /* 0x000000ffff477224 */ /* 0x100fe200078e0057 */
[----:B------:R-:W-:Y:S01]  /*5ed0*/  F2FP.F16.F32.PACK_AB R184, R93, R184 ;  /* 0x000000b85db8723e */ /* 0x000fe200000000ff */
[--C-:B------:R-:W-:Y:S01]  /*5ee0*/  IMAD.MOV.U32 R67, RZ, RZ, R87.reuse ;  /* 0x000000ffff437224 */ /* 0x100fe200078e0057 */
[----:B------:R-:W-:Y:S01]  /*5ef0*/  F2FP.F16.F32.PACK_AB R186, R99, R186 ;  /* 0x000000ba63ba723e */ /* 0x000fe200000000ff */
[--C-:B------:R-:W-:Y:S01]  /*5f00*/  IMAD.MOV.U32 R65, RZ, RZ, R87.reuse ;  /* 0x000000ffff417224 */ /* 0x100fe200078e0057 */
[----:B------:R-:W2:Y:S01]  /*5f10*/  MUFU.EX2 R189, R189 ;  /* 0x000000bd00bd7308 */ /* 0x000ea20000000800 */
[----:B0-----:R-:W-:Y:S01]  /*5f20*/  FADD.FTZ R11, R187, R10 ;  /* 0x0000000abb0b7221 */ /* 0x001fe20000010000 */
[----:B------:R-:W-:Y:S01]  /*5f30*/  F2FP.F16.F32.PACK_AB R188, R101, R188 ;  /* 0x000000bc65bc723e */ /* 0x000fe200000000ff */
[--C-:B------:R-:W-:Y:S01]  /*5f40*/  IMAD.MOV.U32 R63, RZ, RZ, R87.reuse ;  /* 0x000000ffff3f7224 */ /* 0x100fe200078e0057 */
[----:B------:R-:W-:Y:S01]  /*5f50*/  F2FP.F16.F32.PACK_AB R190, R103, R190 ;  /* 0x000000be67be723e */ /* 0x000fe200000000ff */
[--C-:B------:R-:W-:Y:S01]  /*5f60*/  IMAD.MOV.U32 R61, RZ, RZ, R87.reuse ;  /* 0x000000ffff3d7224 */ /* 0x100fe200078e0057 */
[----:B------:R-:W-:Y:S01]  /*5f70*/  F2FP.F16.F32.PACK_AB R192, R107, R192 ;  /* 0x000000c06bc0723e */ /* 0x000fe200000000ff */
[----:B------:R-:W-:Y:S01]  /*5f80*/  IMAD.MOV.U32 R59, RZ, RZ, R87 ;  /* 0x000000ffff3b7224 */ /* 0x000fe200078e0057 */
[----:B------:R-:W0:Y:S01]  /*5f90*/  MUFU.EX2 R30, R30 ;  /* 0x0000001e001e7308 */ /* 0x000e220000000800 */
[C---:B-1----:R-:W-:Y:S01]  /*5fa0*/  FADD.FTZ R10, R28.reuse, R11 ;  /* 0x0000000b1c0a7221 */ /* 0x042fe20000010000 */
[C---:B------:R-:W-:Y:S01]  /*5fb0*/  FADD.FTZ R11, R109.reuse, R50 ;  /* 0x000000326d0b7221 */ /* 0x040fe20000010000 */
[----:B------:R-:W-:Y:S01]  /*5fc0*/  F2FP.F16.F32.PACK_AB R187, R28, R187 ;  /* 0x000000bb1cbb723e */ /* 0x000fe200000000ff */
[----:B------:R-:W-:Y:S01]  /*5fd0*/  IMAD.MOV.U32 R57, RZ, RZ, R87 ;  /* 0x000000ffff397224 */ /* 0x000fe200078e0057 */
[----:B------:R-:W-:Y:S01]  /*5fe0*/  F2FP.F16.F32.PACK_AB R194, R109, R194 ;  /* 0x000000c26dc2723e */ /* 0x000fe200000000ff */
[----:B------:R-:W-:Y:S01]  /*5ff0*/  FADD.FTZ R50, R196, R11 ;  /* 0x0000000bc4327221 */ /* 0x000fe20000010000 */
[----:B------:R-:W-:Y:S01]  /*6000*/  F2FP.F16.F32.PACK_AB R196, R111, R196 ;  /* 0x000000c46fc4723e */ /* 0x000fe200000000ff */
[----:B------:R-:W1:Y:S01]  /*6010*/  MUFU.EX2 R191, R191 ;  /* 0x000000bf00bf7308 */ /* 0x000e620000000800 */
[----:B--2---:R-:W-:Y:S01]  /*6020*/  FADD.FTZ R3, R189, R10 ;  /* 0x0000000abd037221 */ /* 0x004fe20000010000 */
[----:B------:R-:W-:Y:S01]  /*6030*/  FADD.FTZ R11, R111, R50 ;  /* 0x000000326f0b7221 */ /* 0x000fe20000010000 */
[----:B------:R-:W-:Y:S01]  /*6040*/  F2FP.F16.F32.PACK_AB R181, R20, R181 ;  /* 0x000000b514b5723e */ /* 0x000fe200000000ff */
[----:B------:R-:W-:Y:S01]  /*6050*/  IMAD.MOV.U32 R53, RZ, RZ, R87 ;  /* 0x000000ffff357224 */ /* 0x000fe200078e0057 */
[----:B------:R-:W-:Y:S01]  /*6060*/  MOV R83, R87 ;  /* 0x0000005700537202 */ /* 0x000fe20000000f00 */
[----:B------:R-:W-:Y:S01]  /*6070*/  FADD.FTZ R52, R198, R11 ;  /* 0x0000000bc6347221 */ /* 0x000fe20000010000 */
[C---:B------:R-:W-:Y:S01]  /*6080*/  F2FP.F16.F32.PACK_AB R198, R113.reuse, R198 ;  /* 0x000000c671c6723e */ /* 0x040fe200000000ff */
[----:B------:R-:W2:Y:S01]  /*6090*/  MUFU.EX2 R32, R32 ;  /* 0x0000002000207308 */ /* 0x000ea20000000800 */
[C---:B0-----:R-:W-:Y:S01]  /*60a0*/  FADD.FTZ R10, R30.reuse, R3 ;  /* 0x000000031e0a7221 */ /* 0x041fe20000010000 */
[----:B------:R-:W-:Y:S01]  /*60b0*/  FADD.FTZ R11, R113, R52 ;  /* 0x00000034710b7221 */ /* 0x000fe20000010000 */
[----:B------:R-:W-:Y:S01]  /*60c0*/  F2FP.F16.F32.PACK_AB R189, R30, R189 ;  /* 0x000000bd1ebd723e */ /* 0x000fe200000000ff */
[----:B------:R-:W-:Y:S01]  /*60d0*/  IMAD.MOV.U32 R51, RZ, RZ, R87 ;  /* 0x000000ffff337224 */ /* 0x000fe200078e0057 */
[-C--:B------:R-:W-:Y:S01]  /*60e0*/  MOV R69, R87.reuse ;  /* 0x0000005700457202 */ /* 0x080fe20000000f00 */
[----:B------:R-:W-:Y:S01]  /*60f0*/  FADD.FTZ R52, R200, R11 ;  /* 0x0000000bc8347221 */ /* 0x000fe20000010000 */
[----:B------:R-:W-:Y:S01]  /*6100*/  F2FP.F16.F32.PACK_AB R200, R115, R200 ;  /* 0x000000c873c8723e */ /* 0x000fe200000000ff */
[----:B------:R-:W0:Y:S01]  /*6110*/  MUFU.EX2 R193, R193 ;  /* 0x000000c100c17308 */ /* 0x000e220000000800 */
[----:B-1----:R-:W-:Y:S01]  /*6120*/  FADD.FTZ R3, R191, R10 ;  /* 0x0000000abf037221 */ /* 0x002fe20000010000 */
[----:B------:R-:W-:Y:S01]  /*6130*/  FADD.FTZ R11, R115, R52 ;  /* 0x00000034730b7221 */ /* 0x000fe20000010000 */
[-C--:B------:R-:W-:Y:S01]  /*6140*/  MOV R55, R87.reuse ;  /* 0x0000005700377202 */ /* 0x080fe20000000f00 */
[----:B------:R-:W-:Y:S01]  /*6150*/  IMAD.MOV.U32 R49, RZ, RZ, R87 ;  /* 0x000000ffff317224 */ /* 0x000fe200078e0057 */
[----:B------:R-:W-:Y:S01]  /*6160*/  MOV R41, R87 ;  /* 0x0000005700297202 */ /* 0x000fe20000000f00 */
[----:B------:R-:W-:Y:S01]  /*6170*/  FADD.FTZ R54, R202, R11 ;  /* 0x0000000bca367221 */ /* 0x000fe20000010000 */
[C---:B------:R-:W-:Y:S01]  /*6180*/  F2FP.F16.F32.PACK_AB R202, R117.reuse, R202 ;  /* 0x000000ca75ca723e */ /* 0x040fe200000000ff */
[----:B------:R-:W1:Y:S01]  /*6190*/  MUFU.EX2 R34, R34 ;  /* 0x0000002200227308 */ /* 0x000e620000000800 */
[C---:B--2---:R-:W-:Y:S01]  /*61a0*/  FADD.FTZ R10, R32.reuse, R3 ;  /* 0x00000003200a7221 */ /* 0x044fe20000010000 */
[----:B------:R-:W-:Y:S01]  /*61b0*/  FADD.FTZ R11, R117, R54 ;  /* 0x00000036750b7221 */ /* 0x000fe20000010000 */
[----:B------:R-:W-:Y:S01]  /*61c0*/  F2FP.F16.F32.PACK_AB R191, R32, R191 ;  /* 0x000000bf20bf723e */ /* 0x000fe200000000ff */
[--C-:B------:R-:W-:Y:S01]  /*61d0*/  IMAD.MOV.U32 R47, RZ, RZ, R87.reuse ;  /* 0x000000ffff2f7224 */ /* 0x100fe200078e0057 */
[----:B------:R-:W-:Y:S01]  /*61e0*/  MOV R27, R87 ;  /* 0x00000057001b7202 */ /* 0x000fe20000000f00 */
[----:B------:R-:W-:-:S02]  /*61f0*/  IMAD.MOV.U32 R45, RZ, RZ, R87 ;  /* 0x000000ffff2d7224 */ /* 0x000fc400078e0057 */
[----:B------:R-:W2:Y:S01]  /*6200*/  MUFU.EX2 R195, R195 ;  /* 0x000000c300c37308 */ /* 0x000ea20000000800 */
[----:B0-----:R-:W-:Y:S01]  /*6210*/  FADD.FTZ R3, R193, R10 ;  /* 0x0000000ac1037221 */ /* 0x001fe20000010000 */
[--C-:B------:R-:W-:Y:S02]  /*6220*/  IMAD.MOV.U32 R43, RZ, RZ, R87.reuse ;  /* 0x000000ffff2b7224 */ /* 0x100fe400078e0057 */
[--C-:B------:R-:W-:Y:S02]  /*6230*/  IMAD.MOV.U32 R39, RZ, RZ, R87.reuse ;  /* 0x000000ffff277224 */ /* 0x100fe400078e0057 */
[----:B------:R-:W-:Y:S02]  /*6240*/  IMAD.MOV.U32 R37, RZ, RZ, R87 ;  /* 0x000000ffff257224 */ /* 0x000fe400078e0057 */
[----:B------:R-:W0:Y:S01]  /*6250*/  MUFU.EX2 R36, R36 ;  /* 0x0000002400247308 */ /* 0x000e220000000800 */
[C---:B-1----:R-:W-:Y:S01]  /*6260*/  FADD.FTZ R10, R34.reuse, R3 ;  /* 0x00000003220a7221 */ /* 0x042fe20000010000 */
[----:B------:R-:W-:Y:S01]  /*6270*/  F2FP.F16.F32.PACK_AB R193, R34, R193 ;  /* 0x000000c122c1723e */ /* 0x000fe200000000ff */
[--C-:B------:R-:W-:Y:S01]  /*6280*/  IMAD.MOV.U32 R35, RZ, RZ, R87.reuse ;  /* 0x000000ffff237224 */ /* 0x100fe200078e0057 */
[----:B------:R-:W-:Y:S01]  /*6290*/  MOV R34, R87 ;  /* 0x0000005700227202 */ /* 0x000fe20000000f00 */
[----:B------:R-:W-:-:S02]  /*62a0*/  IMAD.MOV.U32 R33, RZ, RZ, R87 ;  /* 0x000000ffff217224 */ /* 0x000fc400078e0057 */
[--C-:B------:R-:W-:Y:S01]  /*62b0*/  IMAD.MOV.U32 R32, RZ, RZ, R87.reuse ;  /* 0x000000ffff207224 */ /* 0x100fe200078e0057 */
[----:B------:R-:W1:Y:S01]  /*62c0*/  MUFU.EX2 R197, R197 ;  /* 0x000000c500c57308 */ /* 0x000e620000000800 */
[----:B--2---:R-:W-:Y:S01]  /*62d0*/  FADD.FTZ R3, R195, R10 ;  /* 0x0000000ac3037221 */ /* 0x004fe20000010000 */
[--C-:B------:R-:W-:Y:S02]  /*62e0*/  IMAD.MOV.U32 R31, RZ, RZ, R87.reuse ;  /* 0x000000ffff1f7224 */ /* 0x100fe400078e0057 */
[--C-:B------:R-:W-:Y:S02]  /*62f0*/  IMAD.MOV.U32 R30, RZ, RZ, R87.reuse ;  /* 0x000000ffff1e7224 */ /* 0x100fe400078e0057 */
[----:B------:R-:W-:Y:S02]  /*6300*/  IMAD.MOV.U32 R28, RZ, RZ, R87 ;  /* 0x000000ffff1c7224 */ /* 0x000fe400078e0057 */
[----:B------:R-:W2:Y:S01]  /*6310*/  MUFU.EX2 R40, R40 ;  /* 0x0000002800287308 */ /* 0x000ea20000000800 */
[C---:B0-----:R-:W-:Y:S01]  /*6320*/  FADD.FTZ R10, R36.reuse, R3 ;  /* 0x00000003240a7221 */ /* 0x041fe20000010000 */
[----:B------:R-:W-:Y:S01]  /*6330*/  F2FP.F16.F32.PACK_AB R195, R36, R195 ;  /* 0x000000c324c3723e */ /* 0x000fe200000000ff */
[----:B------:R-:W-:-:S02]  /*6340*/  IMAD.MOV.U32 R36, RZ, RZ, R87 ;  /* 0x000000ffff247224 */ /* 0x000fc400078e0057 */
[--C-:B------:R-:W-:Y:S02]  /*6350*/  IMAD.MOV.U32 R26, RZ, RZ, R87.reuse ;  /* 0x000000ffff1a7224 */ /* 0x100fe400078e0057 */
[----:B------:R-:W-:Y:S01]  /*6360*/  IMAD.MOV.U32 R24, RZ, RZ, R87 ;  /* 0x000000ffff187224 */ /* 0x000fe200078e0057 */
[----:B------:R-:W0:Y:S01]  /*6370*/  MUFU.EX2 R199, R199 ;  /* 0x000000c700c77308 */ /* 0x000e220000000800 */
[----:B-1----:R-:W-:-:S07]  /*6380*/  FADD.FTZ R3, R197, R10 ;  /* 0x0000000ac5037221 */ /* 0x002fce0000010000 */
[----:B------:R-:W1:Y:S01]  /*6390*/  MUFU.EX2 R42, R42 ;  /* 0x0000002a002a7308 */ /* 0x000e620000000800 */
[C---:B--2---:R-:W-:Y:S01]  /*63a0*/  FADD.FTZ R10, R40.reuse, R3 ;  /* 0x00000003280a7221 */ /* 0x044fe20000010000 */
[----:B------:R-:W-:Y:S01]  /*63b0*/  F2FP.F16.F32.PACK_AB R197, R40, R197 ;  /* 0x000000c528c5723e */ /* 0x000fe200000000ff */
[----:B------:R-:W-:-:S05]  /*63c0*/  IMAD.MOV.U32 R40, RZ, RZ, R87 ;  /* 0x000000ffff287224 */ /* 0x000fca00078e0057 */
[----:B------:R-:W2:Y:S01]  /*63d0*/  MUFU.EX2 R204, R204 ;  /* 0x000000cc00cc7308 */ /* 0x000ea20000000800 */
[----:B0-----:R-:W-:-:S07]  /*63e0*/  FADD.FTZ R3, R199, R10 ;  /* 0x0000000ac7037221 */ /* 0x001fce0000010000 */
[----:B------:R-:W0:Y:S01]  /*63f0*/  MUFU.EX2 R201, R201 ;  /* 0x000000c900c97308 */ /* 0x000e220000000800 */
[C---:B-1----:R-:W-:Y:S01]  /*6400*/  FADD.FTZ R10, R42.reuse, R3 ;  /* 0x000000032a0a7221 */ /* 0x042fe20000010000 */
[----:B------:R-:W-:Y:S01]  /*6410*/  F2FP.F16.F32.PACK_AB R199, R42, R199 ;  /* 0x000000c72ac7723e */ /* 0x000fe200000000ff */
[----:B------:R-:W-:-:S05]  /*6420*/  IMAD.MOV.U32 R42, RZ, RZ, R87 ;  /* 0x000000ffff2a7224 */ /* 0x000fca00078e0057 */
[----:B------:R-:W1:Y:S01]  /*6430*/  MUFU.EX2 R119, R119 ;  /* 0x0000007700777308 */ /* 0x000e620000000800 */
[----:B--2---:R-:W-:-:S07]  /*6440*/  FADD.FTZ R54, R204, R11 ;  /* 0x0000000bcc367221 */ /* 0x004fce0000010000 */
[----:B------:R-:W2:Y:S01]  /*6450*/  MUFU.EX2 R44, R44 ;  /* 0x0000002c002c7308 */ /* 0x000ea20000000800 */
[----:B0-----:R-:W-:-:S07]  /*6460*/  FADD.FTZ R3, R201, R10 ;  /* 0x0000000ac9037221 */ /* 0x001fce0000010000 */
[----:B------:R-:W0:Y:S01]  /*6470*/  MUFU.EX2 R206, R206 ;  /* 0x000000ce00ce7308 */ /* 0x000e220000000800 */
[C---:B-1----:R-:W-:Y:S01]  /*6480*/  FADD.FTZ R11, R119.reuse, R54 ;  /* 0x00000036770b7221 */ /* 0x042fe20000010000 */
[----:B------:R-:W-:-:S06]  /*6490*/  F2FP.F16.F32.PACK_AB R204, R119, R204 ;  /* 0x000000cc77cc723e */ /* 0x000fcc00000000ff */
[----:B------:R-:W1:Y:S01]  /*64a0*/  MUFU.EX2 R203, R203 ;  /* 0x000000cb00cb7308 */ /* 0x000e620000000800 */
[C---:B--2---:R-:W-:Y:S01]  /*64b0*/  FADD.FTZ R10, R44.reuse, R3 ;  /* 0x000000032c0a7221 */ /* 0x044fe20000010000 */
[----:B------:R-:W-:Y:S01]  /*64c0*/  F2FP.F16.F32.PACK_AB R201, R44, R201 ;  /* 0x000000c92cc9723e */ /* 0x000fe200000000ff */
[----:B------:R-:W-:-:S05]  /*64d0*/  IMAD.MOV.U32 R44, RZ, RZ, R87 ;  /* 0x000000ffff2c7224 */ /* 0x000fca00078e0057 */
[----:B------:R-:W2:Y:S01]  /*64e0*/  MUFU.EX2 R125, R125 ;  /* 0x0000007d007d7308 */ /* 0x000ea20000000800 */
[----:B0-----:R-:W-:-:S07]  /*64f0*/  FADD.FTZ R54, R206, R11 ;  /* 0x0000000bce367221 */ /* 0x001fce0000010000 */
[----:B------:R-:W0:Y:S01]  /*6500*/  MUFU.EX2 R46, R46 ;  /* 0x0000002e002e7308 */ /* 0x000e220000000800 */
[----:B-1----:R-:W-:-:S07]  /*6510*/  FADD.FTZ R3, R203, R10 ;  /* 0x0000000acb037221 */ /* 0x002fce0000010000 */
[----:B------:R-:W1:Y:S01]  /*6520*/  MUFU.EX2 R208, R208 ;  /* 0x000000d000d07308 */ /* 0x000e620000000800 */
[C---:B--2---:R-:W-:Y:S01]  /*6530*/  FADD.FTZ R11, R125.reuse, R54 ;  /* 0x000000367d0b7221 */ /* 0x044fe20000010000 */
[----:B------:R-:W-:-:S06]  /*6540*/  F2FP.F16.F32.PACK_AB R206, R125, R206 ;  /* 0x000000ce7dce723e */ /* 0x000fcc00000000ff */
[----:B------:R-:W2:Y:S01]  /*6550*/  MUFU.EX2 R205, R205 ;  /* 0x000000cd00cd7308 */ /* 0x000ea20000000800 */
[C---:B0-----:R-:W-:Y:S01]  /*6560*/  FADD.FTZ R10, R46.reuse, R3 ;  /* 0x000000032e0a7221 */ /* 0x041fe20000010000 */
[----:B------:R-:W-:Y:S01]  /*6570*/  F2FP.F16.F32.PACK_AB R203, R46, R203 ;  /* 0x000000cb2ecb723e */ /* 0x000fe200000000ff */
[----:B------:R-:W-:-:S05]  /*6580*/  IMAD.MOV.U32 R46, RZ, RZ, R87 ;  /* 0x000000ffff2e7224 */ /* 0x000fca00078e0057 */
[----:B------:R-:W0:Y:S01]  /*6590*/  MUFU.EX2 R129, R129 ;  /* 0x0000008100817308 */ /* 0x000e220000000800 */
[----:B-1----:R-:W-:-:S07]  /*65a0*/  FADD.FTZ R54, R208, R11 ;  /* 0x0000000bd0367221 */ /* 0x002fce0000010000 */
[----:B------:R-:W1:Y:S01]  /*65b0*/  MUFU.EX2 R48, R48 ;  /* 0x0000003000307308 */ /* 0x000e620000000800 */
[----:B--2---:R-:W-:-:S07]  /*65c0*/  FADD.FTZ R3, R205, R10 ;  /* 0x0000000acd037221 */ /* 0x004fce0000010000 */
[----:B------:R-:W2:Y:S01]  /*65d0*/  MUFU.EX2 R210, R210 ;  /* 0x000000d200d27308 */ /* 0x000ea20000000800 */
[C---:B0-----:R-:W-:Y:S01]  /*65e0*/  FADD.FTZ R11, R129.reuse, R54 ;  /* 0x00000036810b7221 */ /* 0x041fe20000010000 */
[----:B------:R-:W-:-:S06]  /*65f0*/  F2FP.F16.F32.PACK_AB R208, R129, R208 ;  /* 0x000000d081d0723e */ /* 0x000fcc00000000ff */
[----:B------:R-:W0:Y:S01]  /*6600*/  MUFU.EX2 R207, R207 ;  /* 0x000000cf00cf7308 */ /* 0x000e220000000800 */
[C---:B-1----:R-:W-:Y:S01]  /*6610*/  FADD.FTZ R10, R48.reuse, R3 ;  /* 0x00000003300a7221 */ /* 0x042fe20000010000 */
[----:B------:R-:W-:Y:S02]  /*6620*/  F2FP.F16.F32.PACK_AB R205, R48, R205 ;  /* 0x000000cd30cd723e */ /* 0x000fe400000000ff */
[----:B------:R-:W-:-:S04]  /*6630*/  MOV R48, R87 ;  /* 0x0000005700307202 */ /* 0x000fc80000000f00 */
        /* <DEDUP_REMOVED lines=24> */
[----:B------:R1:W3:Y:S01]  /*67c0*/  MUFU.EX2 R38, R29 ;  /* 0x0000001d00267308 */ /* 0x0002e20000000800 */
[----:B--2---:R-:W-:-:S07]  /*67d0*/  FADD.FTZ R3, R25, R10 ;  /* 0x0000000a19037221 */ /* 0x004fce0000010000 */
[----:B------:R-:W2:Y:S01]  /*67e0*/  MUFU.EX2 R216, R216 ;  /* 0x000000d800d87308 */ /* 0x000ea20000000800 */
[C---:B0-----:R-:W-:Y:S01]  /*67f0*/  FADD.FTZ R11, R147.reuse, R58 ;  /* 0x0000003a930b7221 */ /* 0x041fe20000010000 */
[----:B------:R-:W-:Y:S01]  /*6800*/  F2FP.F16.F32.PACK_AB R214, R147, R214 ;  /* 0x000000d693d6723e */ /* 0x000fe200000000ff */
[----:B-1----:R-:W-:-:S05]  /*6810*/  IMAD.MOV.U32 R29, RZ, RZ, R87 ;  /* 0x000000ffff1d7224 */ /* 0x002fca00078e0057 */
[----:B------:R-:W0:Y:S01]  /*6820*/  MUFU.EX2 R135, R135 ;  /* 0x0000008700877308 */ /* 0x000e220000000800 */
[C---:B---3--:R-:W-:Y:S01]  /*6830*/  FADD.FTZ R60, R38.reuse, R3 ;  /* 0x00000003263c7221 */ /* 0x048fe20000010000 */
[----:B------:R-:W-:Y:S01]  /*6840*/  F2FP.F16.F32.PACK_AB R211, R38, R25 ;  /* 0x0000001926d3723e */ /* 0x000fe200000000ff */
[--C-:B------:R-:W-:Y:S02]  /*6850*/  IMAD.MOV.U32 R38, RZ, RZ, R87.reuse ;  /* 0x000000ffff267224 */ /* 0x100fe400078e0057 */
[----:B------:R-:W-:-:S03]  /*6860*/  IMAD.MOV.U32 R25, RZ, RZ, R87 ;  /* 0x000000ffff197224 */ /* 0x000fc600078e0057 */
[----:B------:R-:W1:Y:S01]  /*6870*/  MUFU.EX2 R149, R149 ;  /* 0x0000009500957308 */ /* 0x000e620000000800 */
[----:B--2---:R-:W-:-:S07]  /*6880*/  FADD.FTZ R58, R216, R11 ;  /* 0x0000000bd83a7221 */ /* 0x004fce0000010000 */
[----:B------:R-:W2:Y:S01]  /*6890*/  MUFU.EX2 R54, R139 ;  /* 0x0000008b00367308 */ /* 0x000ea20000000800 */
[----:B0-----:R-:W-:Y:S01]  /*68a0*/  FADD.FTZ R3, R135, R60 ;  /* 0x0000003c87037221 */ /* 0x001fe20000010000 */
[----:B------:R-:W-:-:S06]  /*68b0*/  IMAD.MOV.U32 R60, RZ, RZ, R87 ;  /* 0x000000ffff3c7224 */ /* 0x000fcc00078e0057 */
        /* <DEDUP_REMOVED lines=16> */
[C---:B0-----:R-:W-:Y:S01]  /*69c0*/  FADD.FTZ R14, R58.reuse, R3 ;  /* 0x000000033a0e7221 */ /* 0x041fe20000010000 */
[----:B------:R-:W-:Y:S01]  /*69d0*/  F2FP.F16.F32.PACK_AB R217, R58, R123 ;  /* 0x0000007b3ad9723e */ /* 0x000fe200000000ff */
[----:B------:R-:W-:-:S05]  /*69e0*/  IMAD.MOV.U32 R58, RZ, RZ, R87 ;  /* 0x000000ffff3a7224 */ /* 0x000fca00078e0057 */
[----:B------:R-:W0:Y:S01]  /*69f0*/  MUFU.EX2 R151, R151 ;  /* 0x0000009700977308 */ /* 0x000e220000000800 */
[----:B-1----:R-:W-:-:S07]  /*6a00*/  FADD.FTZ R10, R218, R11 ;  /* 0x0000000bda0a7221 */ /* 0x002fce0000010000 */
[----:B------:R-:W1:Y:S01]  /*6a10*/  MUFU.EX2 R12, R145 ;  /* 0x00000091000c7308 */ /* 0x000e620000000800 */
[----:B--2---:R-:W-:Y:S01]  /*6a20*/  FADD.FTZ R3, R137, R14 ;  /* 0x0000000e89037221 */ /* 0x004fe20000010000 */
[C---:B0-----:R-:W-:Y:S01]  /*6a30*/  FADD.FTZ R10, R151.reuse, R10 ;  /* 0x0000000a970a7221 */ /* 0x041fe20000010000 */
[----:B------:R-:W-:Y:S02]  /*6a40*/  F2FP.F16.F32.PACK_AB R218, R151, R218 ;  /* 0x000000da97da723e */ /* 0x000fe400000000ff */
[C---:B-1----:R-:W-:Y:S01]  /*6a50*/  FADD.FTZ R3, R12.reuse, R3 ;  /* 0x000000030c037221 */ /* 0x042fe20000010000 */
[----:B------:R-:W-:Y:S01]  /*6a60*/  F2FP.F16.F32.PACK_AB R219, R12, R137 ;  /* 0x000000890cdb723e */ /* 0x000fe200000000ff */
[----:B------:R-:W-:Y:S06]  /*6a70*/  @!P2 BRA `(.L_x_15) ;  /* 0x000000580044a947 */ /* 0x000fec0003800000 */
[----:B------:R-:W-:Y:S01]  /*6a80*/  R2UR UR6, R16 ;  /* 0x00000000100672ca */ /* 0x000fe200000e0000 */
[----:B------:R-:W-:Y:S01]  /*6a90*/  VIADD R13, R120, 0xfffffffe ;  /* 0xfffffffe780d7836 */ /* 0x000fe20000000000 */
[----:B------:R-:W-:Y:S01]  /*6aa0*/  CS2R R86, SRZ ;  /* 0x0000000000567805 */ /* 0x000fe2000001ff00 */
[----:B------:R-:W-:Y:S01]  /*6ab0*/  IMAD.MOV.U32 R12, RZ, RZ, R133 ;  /* 0x000000ffff0c7224 */ /* 0x000fe200078e0085 */
[----:B------:R-:W-:Y:S01]  /*6ac0*/  CS2R R84, SRZ ;  /* 0x0000000000547805 */ /* 0x000fe2000001ff00 */
[----:B------:R-:W-:Y:S01]  /*6ad0*/  IMAD.MOV.U32 R11, RZ, RZ, R89 ;  /* 0x000000ffff0b7224 */ /* 0x000fe200078e0059 */
[----:B------:R-:W-:Y:S02]  /*6ae0*/  CS2R R82, SRZ ;  /* 0x0000000000527805 */ /* 0x000fe4000001ff00 */
[----:B------:R-:W-:Y:S02]  /*6af0*/  CS2R R80, SRZ ;  /* 0x0000000000507805 */ /* 0x000fe4000001ff00 */
[----:B------:R-:W-:-:S02]  /*6b00*/  CS2R R78, SRZ ;  /* 0x00000000004e7805 */ /* 0x000fc4000001ff00 */
[----:B------:R-:W-:Y:S02]  /*6b10*/  CS2R R76, SRZ ;  /* 0x00000000004c7805 */ /* 0x000fe4000001ff00 */
[----:B------:R-:W-:Y:S02]  /*6b20*/  CS2R R74, SRZ ;  /* 0x00000000004a7805 */ /* 0x000fe4000001ff00 */
[----:B------:R-:W-:Y:S02]  /*6b30*/  CS2R R72, SRZ ;  /* 0x0000000000487805 */ /* 0x000fe4000001ff00 */
[----:B------:R-:W-:Y:S02]  /*6b40*/  CS2R R70, SRZ ;  /* 0x0000000000467805 */ /* 0x000fe4000001ff00 */
[----:B------:R-:W-:Y:S02]  /*6b50*/  MOV R15, UR6 ;  /* 0x00000006000f7c02 */ /* 0x000fe40008000f00 */
[----:B------:R-:W-:-:S02]  /*6b60*/  CS2R R68, SRZ ;  /* 0x0000000000447805 */ /* 0x000fc4000001ff00 */
[----:B------:R-:W-:Y:S02]  /*6b70*/  CS2R R66, SRZ ;  /* 0x0000000000427805 */ /* 0x000fe4000001ff00 */
[----:B------:R-:W-:Y:S02]  /*6b80*/  CS2R R64, SRZ ;  /* 0x0000000000407805 */ /* 0x000fe4000001ff00 */
[----:B------:R-:W-:Y:S02]  /*6b90*/  CS2R R62, SRZ ;  /* 0x00000000003e7805 */ /* 0x000fe4000001ff00 */
[----:B------:R-:W-:Y:S02]  /*6ba0*/  CS2R R60, SRZ ;  /* 0x00000000003c7805 */ /* 0x000fe4000001ff00 */
[----:B------:R-:W-:Y:S02]  /*6bb0*/  CS2R R58, SRZ ;  /* 0x00000000003a7805 */ /* 0x000fe4000001ff00 */
        /* <DEDUP_REMOVED lines=16> */
[----:B------:R-:W-:Y:S01]  /*6cc0*/  CS2R R24, SRZ ;  /* 0x0000000000187805 */ /* 0x000fe2000001ff00 */
[----:B------:R-:W-:Y:S01]  /*6cd0*/  UMOV UR61, UR60 ;  /* 0x0000003c003d7c82 */ /* 0x000fe20008000000 */
[----:B------:R-:W-:-:S05]  /*6ce0*/  ULDC UR7, c[0x0][0x9d8] ;  /* 0x0002760000077ab9 */ /* 0x000fca0000000800 */
.L_x_24:
[----:B------:R-:W-:Y:S01]  /*6cf0*/  R2UR UR11, R17 ;  /* 0x00000000110b72ca */ /* 0x000fe200000e0000 */
[----:B------:R-:W-:Y:S01]  /*6d00*/  UIADD3 UR60, UR61, 0x1, URZ ;  /* 0x000000013d3c7890 */ /* 0x000fe2000fffe03f */
[----:B------:R-:W-:-:S03]  /*6d10*/  R2UR UR10, R15 ;  /* 0x000000000f0a72ca */ /* 0x000fc600000e0000 */
[----:B------:R-:W-:-:S04]  /*6d20*/  UISETP.NE.AND UP0, UPT, UR60, 0x2, UPT ;  /* 0x000000023c00788c */ /* 0x000fc8000bf05270 */
[----:B------:R-:W-:Y:S02]  /*6d30*/  USEL UR6, URZ, 0x1, UP0 ;  /* 0x000000013f067887 */ /* 0x000fe40008000000 */
[----:B------:R-:W-:Y:S02]  /*6d40*/  USEL UR60, UR60, URZ, UP0 ;  /* 0x0000003f3c3c7287 */ /* 0x000fe40008000000 */
[----:B------:R-:W-:Y:S02]  /*6d50*/  ISETP.NE.AND P3, PT, RZ, UR11, PT ;  /* 0x0000000bff007c0c */ /* 0x000fe4000bf65270 */
[----:B------:R-:W-:-:S06]  /*6d60*/  ULOP3.LUT UR6, UR10, UR6, URZ, 0x3c, !UPT ;  /* 0x000000060a067292 */ /* 0x000fcc000f8e3c3f */
[----:B------:R-:W-:-:S05]  /*6d70*/  IMAD.U32 R16, RZ, RZ, UR6 ;  /* 0x00000006ff107e24 */ /* 0x000fca000f8e00ff */
[----:B------:R-:W-:Y:S05]  /*6d80*/  @P3 BRA `(.L_x_16) ;  /* 0x0000000000343947 */ /* 0x000fea0003800000 */
[----:B------:R-:W-:Y:S05]  /*6d90*/  @!P0 BRA `(.L_x_17) ;  /* 0x0000000000048947 */ /* 0x000fea0003800000 */
[----:B------:R-:W-:Y:S01]  /*6da0*/  BPT.TRAP 0x1 ;  /* 0x000000040000795c */ /* 0x000fe20000300000 */
.L_x_17:
[----:B------:R-:W-:Y:S02]  /*6db0*/  R2UR UR6, R2 ;  /* 0x00000000020672ca */ /* 0x000fe400000e0000 */
[----:B------:R-:W-:-:S11]  /*6dc0*/  R2UR UR10, R16 ;  /* 0x00000000100a72ca */ /* 0x000fd600000e0000 */
[----:B------:R-:W-:Y:S02]  /*6dd0*/  ULEA UR6, UR60, UR6, 0x3 ;  /* 0x000000063c067291 */ /* 0x000fe4000f8e183f */
[----:B------:R-:W-:-:S05]  /*6de0*/  IMAD.U32 R14, RZ, RZ, UR10 ;  /* 0x0000000aff0e7e24 */ /* 0x000fca000f8e00ff */
[----:B------:R-:W-:-:S04]  /*6df0*/  SHF.L.U32 R14, R14, 0x1f, RZ ;  /* 0x0000001f0e0e7819 */ /* 0x000fc800000006ff */
[----:B------:R0:W1:Y:S01]  /*6e00*/  SYNCS.PHASECHK.TRANS64.TRYWAIT P2, [UR6+0x34830], R14 ;  /* 0x0348300eff0075a7 */ /* 0x0000620008040146 */
[----:B------:R-:W-:Y:S05]  /*6e10*/  @!P0 BRA `(.L_x_18) ;  /* 0x0000000000048947 */ /* 0x000fea0003800000 */
[----:B------:R-:W-:Y:S01]  /*6e20*/  BPT.TRAP 0x1 ;  /* 0x000000040000795c */ /* 0x000fe20000300000 */
.L_x_18:
[----:B-1----:R-:W-:Y:S05]  /*6e30*/  @P2 BRA `(.L_x_16) ;  /* 0x0000000000082947 */ /* 0x002fea0003800000 */
[----:B------:R-:W1:Y:S02]  /*6e40*/  SYNCS.PHASECHK.TRANS64.TRYWAIT P2, [UR6+0x34830], R14 ;  /* 0x0348300eff0075a7 */ /* 0x000e640008040146 */
[----:B-1----:R-:W-:Y:S05]  /*6e50*/  @!P2 BRA `(.L_x_19) ;  /* 0x000000b40010a947 */ /* 0x002fea0003800000 */
.L_x_16:
[----:B------:R-:W2:Y:S01]  /*6e60*/  S2R R20, SR_TID.X ;  /* 0x0000000000147919 */ /* 0x000ea20000002100 */
[----:B------:R-:W-:Y:S01]  /*6e70*/  R2UR UR6, R0 ;  /* 0x00000000000672ca */ /* 0x000fe200000e0000 */
[----:B------:R-:W-:Y:S01]  /*6e80*/  UMOV UR59, 0x40000040 ;  /* 0x40000040003b7882 */ /* 0x000fe20000000000 */
[----:B------:R-:W-:Y:S01]  /*6e90*/  R2UR UR14, R8 ;  /* 0x00000000080e72ca */ /* 0x000fe200000e0000 */
[----:B------:R-:W-:Y:S01]  /*6ea0*/  UMOV UR27, 0x40000040 ;  /* 0x40000040001b7882 */ /* 0x000fe20000000000 */
[----:B------:R-:W-:Y:S01]  /*6eb0*/  R2UR UR15, R9 ;  /* 0x00000000090f72ca */ /* 0x000fe200000e0000 */
[----:B------:R-:W-:Y:S01]  /*6ec0*/  UMOV UR31, 0x40000040 ;  /* 0x40000040001f7882 */ /* 0x000fe20000000000 */
[----:B------:R-:W-:Y:S01]  /*6ed0*/  UMOV UR35, 0x40000040 ;  /* 0x4000004000237882 */ /* 0x000fe20000000000 */
[----:B------:R-:W-:Y:S01]  /*6ee0*/  UMOV UR39, 0x40000040 ;  /* 0x4000004000277882 */ /* 0x000fe20000000000 */
[----:B------:R-:W-:Y:S01]  /*6ef0*/  UMOV UR43, 0x40000040 ;  /* 0x40000040002b7882 */ /* 0x000fe20000000000 */
[----:B------:R-:W-:Y:S01]  /*6f00*/  UMOV UR47, 0x40000040 ;  /* 0x40000040002f7882 */ /* 0x000fe20000000000 */
[----:B------:R-:W-:Y:S01]  /*6f10*/  UMOV UR51, 0x40000040 ;  /* 0x4000004000337882 */ /* 0x000fe20000000000 */
[----:B------:R-:W-:Y:S01]  /*6f20*/  UMOV UR55, 0x40000040 ;  /* 0x4000004000377882 */ /* 0x000fe20000000000 */
[----:B------:R-:W-:Y:S01]  /*6f30*/  R2UR UR18, R6 ;  /* 0x00000000061272ca */ /* 0x000fe200000e0000 */
[----:B------:R-:W-:Y:S01]  /*6f40*/  UIMAD UR6, UR60, 0xb00, UR6 ;  /* 0x00000b003c0678a4 */ /* 0x000fe2000f8e0206 */
[----:B------:R-:W-:Y:S01]  /*6f50*/  R2UR UR19, R7 ;  /* 0x00000000071372ca */ /* 0x000fe200000e0000 */
[----:B------:R-:W-:Y:S01]  /*6f60*/  UMOV UR56, UR14 ;  /* 0x0000000e00387c82 */ /* 0x000fe20008000000 */
[----:B------:R-:W-:Y:S01]  /*6f70*/  UMOV UR24, UR14 ;  /* 0x0000000e00187c82 */ /* 0x000fe20008000000 */
[----:B------:R-:W-:Y:S01]  /*6f80*/  UMOV UR57, UR15 ;  /* 0x0000000f00397c82 */ /* 0x000fe20008000000 */
[----:B------:R-:W-:-:S02]  /*6f90*/  UIADD3 UR26, UR6, 0x80, URZ ;  /* 0x00000080061a7890 */ /* 0x000fc4000fffe03f */
        /* <DEDUP_REMOVED lines=9> */
[----:B--2---:R-:W-:Y:S01]  /*7030*/  SHF.R.U32.HI R20, RZ, 0x7, R20 ;  /* 0x00000007ff147819 */ /* 0x004fe20000011614 */
[----:B------:R-:W-:Y:S01]  /*7040*/  UMOV UR36, UR14 ;  /* 0x0000000e00247c82 */ /* 0x000fe20008000000 */
[----:B------:R-:W-:Y:S01]  /*7050*/  UMOV UR37, UR15 ;  /* 0x0000000f00257c82 */ /* 0x000fe20008000000 */
[----:B------:R-:W-:-:S02]  /*7060*/  UIADD3 UR42, UR6, 0x280, URZ ;  /* 0x00000280062a7890 */ /* 0x000fc4000fffe03f */
[----:B01----:R-:W-:Y:S01]  /*7070*/  VIADD R14, R20, 0x8 ;  /* 0x00000008140e7836 */ /* 0x003fe20000000000 */
[----:B------:R-:W-:Y:S01]  /*7080*/  UMOV UR40, UR14 ;  /* 0x0000000e00287c82 */ /* 0x000fe20008000000 */
[----:B------:R-:W-:Y:S01]  /*7090*/  UMOV UR41, UR15 ;  /* 0x0000000f00297c82 */ /* 0x000fe20008000000 */
[----:B------:R-:W-:Y:S02]  /*70a0*/  UIADD3 UR46, UR6, 0x300, URZ ;  /* 0x00000300062e7890 */ /* 0x000fe4000fffe03f */
[----:B------:R0:W-:Y:S01]  /*70b0*/  BAR.SYNC.DEFER_BLOCKING R14, 0x100 ;  /* 0x0004000e0000751d */ /* 0x0001e20000010000 */
[----:B------:R-:W-:Y:S02]  /*70c0*/  UIADD3 UR50, UR6, 0x380, URZ ;  /* 0x0000038006327890 */ /* 0x000fe4000fffe03f */
[----:B------:R-:W-:Y:S02]  /*70d0*/  UIADD3 UR54, UR6, 0x400, URZ ;  /* 0x0000040006367890 */ /* 0x000fe4000fffe03f */
[----:B------:R-:W-:Y:S01]  /*70e0*/  UIADD3 UR10, UR6, 0x500, URZ ;  /* 0x00000500060a7890 */ /* 0x000fe2000fffe03f */
[----:B------:R-:W-:Y:S01]  /*70f0*/  UMOV UR44, UR14 ;  /* 0x0000000e002c7c82 */ /* 0x000fe20008000000 */
[----:B------:R-:W-:Y:S01]  /*7100*/  UMOV UR45, UR15 ;  /* 0x0000000f002d7c82 */ /* 0x000fe20008000000 */
[----:B------:R-:W-:Y:S01]  /*7110*/  UMOV UR48, UR14 ;  /* 0x0000000e00307c82 */ /* 0x000fe20008000000 */
[----:B------:R-:W-:Y:S01]  /*7120*/  UMOV UR49, UR15 ;  /* 0x0000000f00317c82 */ /* 0x000fe20008000000 */
[----:B------:R-:W-:Y:S01]  /*7130*/  UMOV UR52, UR14 ;  /* 0x0000000e00347c82 */ /* 0x000fe20008000000 */
[----:B------:R-:W-:Y:S01]  /*7140*/  UMOV UR53, UR15 ;  /* 0x0000000f00357c82 */ /* 0x000fe20008000000 */
[----:B------:R-:W-:Y:S01]  /*7150*/  UMOV UR11, 0x40000040 ;  /* 0x40000040000b7882 */ /* 0x000fe20000000000 */
[----:B------:R-:W-:Y:S01]  /*7160*/  UIADD3 UR22, UR6, 0x586, URZ ;  /* 0x0000058606167890 */ /* 0x000fe2000fffe03f */
[----:B------:R-:W-:Y:S01]  /*7170*/  UMOV UR23, 0x40000040 ;  /* 0x4000004000177882 */ /* 0x000fe20000000000 */
        /* <DEDUP_REMOVED lines=65> */
[----:B------:R-:W-:Y:S01]  /*7590*/  UMOV UR24, UR14 ;  /* 0x0000000e00187c82 */ /* 0x000fe20008000000 */
[----:B------:R-:W-:Y:S01]  /*75a0*/  UMOV UR25, UR15 ;  /* 0x0000000f00197c82 */ /* 0x000fe20008000000 */
[----:B------:R-:W-:Y:S01]  /*75b0*/  UMOV UR26, UR10 ;  /* 0x0000000a001a7c82 */ /* 0x000fe20008000000 */
[----:B------:R-:W-:Y:S01]  /*75c0*/  UMOV UR27, 0x40000040 ;  /* 0x40000040001b7882 */ /* 0x000fe20000000000 */
[----:B------:R-:W-:Y:S01]  /*75d0*/  UIADD3 UR10, UR6, 0x502, URZ ;  /* 0x00000502060a7890 */ /* 0x000fe2000fffe03f */
[----:B------:R-:W-:Y:S02]  /*75e0*/  R2UR UR14, R4 ;  /* 0x00000000040e72ca */ /* 0x000fe400000e0000 */
[----:B------:R-:W-:Y:S01]  /*75f0*/  R2UR UR15, R5 ;  /* 0x00000000050f72ca */ /* 0x000fe200000e0000 */
        /* <DEDUP_REMOVED lines=73> */
[----:B------:R-:W-:Y:S01]  /*7a90*/  UMOV UR24, UR18 ;  /* 0x0000001200187c82 */ /* 0x000fe20008000000 */
[----:B------:R-:W-:Y:S01]  /*7aa0*/  UMOV UR25, UR19 ;  /* 0x0000001300197c82 */ /* 0x000fe20008000000 */
[----:B------:R-:W-:Y:S01]  /*7ab0*/  UMOV UR26, UR10 ;  /* 0x0000000a001a7c82 */ /* 0x000fe20008000000 */
[----:B------:R-:W-:Y:S01]  /*7ac0*/  UMOV UR27, 0x40000040 ;  /* 0x40000040001b7882 */ /* 0x000fe20000000000 */
[----:B------:R-:W-:Y:S02]  /*7ad0*/  UIADD3 UR10, UR6, 0x504, URZ ;  /* 0x00000504060a7890 */ /* 0x000fe4000fffe03f */
[----:B------:R-:W-:Y:S01]  /*7ae0*/  UIADD3 UR18, UR6, 0x584, URZ ;  /* 0x0000058406127890 */ /* 0x000fe2000fffe03f */
        /* <DEDUP_REMOVED lines=150> */
[----:B------:R-:W-:Y:S01]  /*8450*/  UMOV UR24, UR4 ;  /* 0x0000000400187c82 */ /* 0x000fe20008000000 */
[----:B------:R-:W-:Y:S01]  /*8460*/  UMOV UR25, UR5 ;  /* 0x0000000500197c82 */ /* 0x000fe20008000000 */
[----:B------:R-:W-:Y:S01]  /*8470*/  UMOV UR26, UR10 ;  /* 0x0000000a001a7c82 */ /* 0x000fe20008000000 */
[----:B------:R-:W-:Y:S01]  /*8480*/  UMOV UR27, 0x40000040 ;  /* 0x40000040001b7882 */ /* 0x000fe20000000000 */
[----:B------:R-:W-:Y:S01]  /*8490*/  UIADD3 UR10, UR6, 0x580, URZ ;  /* 0x00000580060a7890 */ /* 0x000fe2000fffe03f */
        /* <DEDUP_REMOVED lines=72> */
[----:B------:R-:W-:Y:S01]  /*8920*/  UMOV UR11, 0x40000040 ;  /* 0x40000040000b7882 */ /* 0x000fe20000000000 */
[----:B------:R-:W-:Y:S01]  /*8930*/  UIADD3 UR14, UR6, 0x582, URZ ;  /* 0x00000582060e7890 */ /* 0x000fe2000fffe03f */
[----:B------:R-:W-:Y:S02]  /*8940*/  WARPGROUP.DEPBAR.LE gsb0, 0x0 ;  /* 0x00008000000079c5 */ /* 0x000fe40000010000 */
[----:B------:R-:W-:-:S06]  /*8950*/  WARPGROUP.ARRIVE ;  /* 0x00000000000079c5 */ /* 0x000fcc0000000000 */
[----:B------:R-:W-:Y:S01]  /*8960*/  HGMMA.64x16x16.F32 R88, gdesc[UR8], R88, gsb0 ;  /* 0x00200000085879f0 */ /* 0x000fe20008000858 */
[----:B------:R-:W-:Y:S02]  /*8970*/  UIADD3 UR10, UR6, 0xa82, URZ ;  /* 0x00000a82060a7890 */ /* 0x000fe4000fffe03f */
        /* <DEDUP_REMOVED lines=144> */
[----:B------:R-:W-:Y:S01]  /*9280*/  UIADD3 UR6, UR6, 0xa86, URZ ;  /* 0x00000a8606067890 */ /* 0x000fe2000fffe03f */
        /* <DEDUP_REMOVED lines=33> */
[----:B0-----:R-:W-:Y:S05]  /*94a0*/  @P3 BRA `(.L_x_20) ;  /* 0x0000000000343947 */ /* 0x001fea0003800000 */
[----:B------:R-:W-:Y:S05]  /*94b0*/  @!P0 BRA `(.L_x_21) ;  /* 0x0000000000048947 */ /* 0x000fea0003800000 */
[----:B------:R-:W-:Y:S01]  /*94c0*/  BPT.TRAP 0x1 ;  /* 0x000000040000795c */ /* 0x000fe20000300000 */
.L_x_21:
        /* <DEDUP_REMOVED lines=8> */
.L_x_22:
[----:B-1----:R-:W-:Y:S05]  /*9550*/  @P2 BRA `(.L_x_20) ;  /* 0x0000000000082947 */ /* 0x002fea0003800000 */
[----:B------:R-:W1:Y:S02]  /*9560*/  SYNCS.PHASECHK.TRANS64.TRYWAIT P2, [UR6+0x34850], R14 ;  /* 0x0348500eff0075a7 */ /* 0x000e640008040146 */
[----:B-1----:R-:W-:Y:S05]  /*9570*/  @!P2 BRA `(.L_x_23) ;  /* 0x0000008c0060a947 */ /* 0x002fea0003800000 */
.L_x_20:
[----:B------:R-:W-:Y:S01]  /*9580*/  R2UR UR14, R2 ;  /* 0x00000000020e72ca */ /* 0x000fe200000e0000 */
[----:B------:R-:W-:Y:S01]  /*9590*/  WARPGROUP.ARRIVE ;  /* 0x00000000000079c5 */ /* 0x000fe20000000000 */
[----:B------:R-:W-:Y:S01]  /*95a0*/  UMOV UR11, 0x40000040 ;  /* 0x40000040000b7882 */ /* 0x000fe20000000000 */
[----:B01----:R-:W-:Y:S01]  /*95b0*/  FMUL.FTZ R14, R168, UR7 ;  /* 0x00000007a80e7c20 */ /* 0x003fe20008410000 */
[----:B------:R-:W-:Y:S01]  /*95c0*/  FMUL.FTZ R15, R169, UR7 ;  /* 0x00000007a90f7c20 */ /* 0x000fe20008410000 */
[----:B------:R-:W-:Y:S01]  /*95d0*/  FMUL.FTZ R168, R172, UR7 ;  /* 0x00000007aca87c20 */ /* 0x000fe20008410000 */
[----:B------:R-:W-:Y:S01]  /*95e0*/  FMUL.FTZ R169, R173, UR7 ;  /* 0x00000007ada97c20 */ /* 0x000fe20008410000 */
[----:B------:R-:W-:Y:S01]  /*95f0*/  FMUL.FTZ R160, R160, UR7 ;  /* 0x00000007a0a07c20 */ /* 0x000fe20008410000 */
[----:B------:R-:W-:Y:S01]  /*9600*/  FMUL.FTZ R161, R161, UR7 ;  /* 0x00000007a1a17c20 */ /* 0x000fe20008410000 */
[----:B------:R-:W0:Y:S01]  /*9610*/  MUFU.TANH R14, R14 ;  /* 0x0000000e000e7308 */ /* 0x000e220000002400 */
[----:B------:R-:W-:Y:S01]  /*9620*/  FMUL.FTZ R164, R164, UR7 ;  /* 0x00000007a4a47c20 */ /* 0x000fe20008410000 */
[----:B------:R-:W-:Y:S01]  /*9630*/  FMUL.FTZ R165, R165, UR7 ;  /* 0x00000007a5a57c20 */ /* 0x000fe20008410000 */
[----:B------:R-:W-:Y:S01]  /*9640*/  FMUL.FTZ R152, R152, UR7 ;  /* 0x0000000798987c20 */ /* 0x000fe20008410000 */
[----:B------:R-:W-:Y:S01]  /*9650*/  UIADD3 UR6, UR14, 0x400, URZ ;  /* 0x000004000e067890 */ /* 0x000fe2000fffe03f */
[----:B------:R-:W-:Y:S01]  /*9660*/  FMUL.FTZ R153, R153, UR7 ;  /* 0x0000000799997c20 */ /* 0x000fe20008410000 */
[----:B------:R-:W-:Y:S01]  /*9670*/  FMUL.FTZ R156, R156, UR7 ;  /* 0x000000079c9c7c20 */ /* 0x000fe20008410000 */
[----:B------:R-:W-:Y:S01]  /*9680*/  FMUL.FTZ R157, R157, UR7 ;  /* 0x000000079d9d7c20 */ /* 0x000fe20008410000 */
[----:B------:R-:W-:Y:S01]  /*9690*/  USHF.R.U32.HI UR6, URZ, 0x4, UR6 ;  /* 0x000000043f067899 */ /* 0x000fe20008011606 */
[----:B------:R-:W1:Y:S01]  /*96a0*/  MUFU.TANH R15, R15 ;  /* 0x0000000f000f7308 */ /* 0x000e620000002400 */
[----:B------:R-:W-:Y:S01]  /*96b0*/  FMUL.FTZ R144, R144, UR7 ;  /* 0x0000000790907c20 */ /* 0x000fe20008410000 */
[----:B------:R-:W-:Y:S01]  /*96c0*/  FMUL.FTZ R145, R145, UR7 ;  /* 0x0000000791917c20 */ /* 0x000fe20008410000 */
[----:B------:R-:W-:Y:S01]  /*96d0*/  ULOP3.LUT UR6, UR6, 0x3fff, URZ, 0xc0, !UPT ;  /* 0x00003fff06067892 */ /* 0x000fe2000f8ec03f */
[----:B------:R-:W-:Y:S01]  /*96e0*/  FMUL.FTZ R148, R148, UR7 ;  /* 0x0000000794947c20 */ /* 0x000fe20008410000 */
[----:B------:R-:W-:Y:S01]  /*96f0*/  FMUL.FTZ R149, R149, UR7 ;  /* 0x0000000795957c20 */ /* 0x000fe20008410000 */
[----:B------:R-:W-:Y:S01]  /*9700*/  FMUL.FTZ R136, R136, UR7 ;  /* 0x0000000788887c20 */ /* 0x000fe20008410000 */
[----:B------:R-:W-:Y:S01]  /*9710*/  ULOP3.LUT UR6, UR6, 0x5800000, URZ, 0xfc, !UPT ;  /* 0x0580000006067892 */ /* 0x000fe2000f8efc3f */
[----:B------:R-:W2:Y:S01]  /*9720*/  MUFU.TANH R168, R168 ;  /* 0x000000a800a87308 */ /* 0x000ea20000002400 */
[----:B0-----:R-:W-:Y:S01]  /*9730*/  FMNMX.FTZ R172, R14, R11, !PT ;  /* 0x0000000b0eac7209 */ /* 0x001fe20007810000 */
[----:B------:R-:W-:Y:S01]  /*9740*/  FMUL.FTZ R137, R137, UR7 ;  /* 0x0000000789897c20 */ /* 0x000fe20008410000 */
[----:B------:R-:W-:Y:S01]  /*9750*/  UIMAD UR6, UR61, 0xb00, UR6 ;  /* 0x00000b003d0678a4 */ /* 0x000fe2000f8e0206 */
[----:B------:R-:W-:Y:S01]  /*9760*/  FMUL.FTZ R140, R140, UR7 ;  /* 0x000000078c8c7c20 */ /* 0x000fe20008410000 */
[----:B------:R-:W-:Y:S01]  /*9770*/  FMUL.FTZ R20, R171, UR7 ;  /* 0x00000007ab147c20 */ /* 0x000fe20008410000 */
[----:B------:R-:W-:Y:S01]  /*9780*/  FMUL.FTZ R171, R175, UR7 ;  /* 0x00000007afab7c20 */ /* 0x000fe20008410000 */
[----:B------:R-:W-:Y:S01]  /*9790*/  FMUL.FTZ R141, R141, UR7 ;  /* 0x000000078d8d7c20 */ /* 0x000fe20008410000 */
[----:B------:R-:W0:Y:S01]  /*97a0*/  MUFU.TANH R169, R169 ;  /* 0x000000a900a97308 */ /* 0x000e220000002400 */
[----:B-1----:R-:W-:Y:S01]  /*97b0*/  FMNMX.FTZ R173, R15, R172, !PT ;  /* 0x000000ac0fad7209 */ /* 0x002fe20007810000 */
[----:B------:R-:W-:Y:S01]  /*97c0*/  UMOV UR10, UR6 ;  /* 0x00000006000a7c82 */ /* 0x000fe20008000000 */
[----:B------:R-:W-:Y:S01]  /*97d0*/  FMUL.FTZ R128, R128, UR7 ;  /* 0x0000000780807c20 */ /* 0x000fe20008410000 */
[----:B------:R-:W-:Y:S01]  /*97e0*/  HGMMA.64x128x16.F32 R24, R176, gdesc[UR8].tnspB, R24, gsb0 ;  /* 0x41e00008b0187df0 */ /* 0x000fe20008000818 */
[----:B------:R-:W-:Y:S01]  /*97f0*/  UIADD3 UR10, UR6, 0x80, URZ ;  /* 0x00000080060a7890 */ /* 0x000fe2000fffe03f */
[----:B------:R-:W-:Y:S01]  /*9800*/  FMUL.FTZ R129, R129, UR7 ;  /* 0x0000000781817c20 */ /* 0x000fe20008410000 */
[----:B------:R-:W-:Y:S01]  /*9810*/  UMOV UR11, 0x40000040 ;  /* 0x40000040000b7882 */ /* 0x000fe20000000000 */
[----:B------:R-:W1:Y:S01]  /*9820*/  MUFU.TANH R160, R160 ;  /* 0x000000a000a07308 */ /* 0x000e620000002400 */
[----:B--2---:R-:W-:Y:S01]  /*9830*/  FMNMX.FTZ R172, R168, R173, !PT ;  /* 0x000000ada8ac7209 */ /* 0x004fe20007810000 */
[----:B------:R-:W-:Y:S01]  /*9840*/  FMUL.FTZ R132, R132, UR7 ;  /* 0x0000000784847c20 */ /* 0x000fe20008410000 */
[----:B------:R-:W-:Y:S01]  /*9850*/  FMUL.FTZ R133, R133, UR7 ;  /* 0x0000000785857c20 */ /* 0x000fe20008410000 */
[----:B------:R-:W-:Y:S01]  /*9860*/  FMUL.FTZ R120, R120, UR7 ;  /* 0x0000000778787c20 */ /* 0x000fe20008410000 */
[----:B------:R-:W-:Y:S01]  /*9870*/  FMUL.FTZ R121, R121, UR7 ;  /* 0x0000000779797c20 */ /* 0x000fe20008410000 */
[----:B------:R-:W-:Y:S01]  /*9880*/  FMUL.FTZ R124, R124, UR7 ;  /* 0x000000077c7c7c20 */ /* 0x000fe20008410000 */
[----:B------:R-:W-:Y:S01]  /*9890*/  FMUL.FTZ R125, R125, UR7 ;  /* 0x000000077d7d7c20 */ /* 0x000fe20008410000 */
[----:B------:R-:W2:Y:S01]  /*98a0*/  MUFU.TANH R161, R161 ;  /* 0x000000a100a17308 */ /* 0x000ea20000002400 */
[----:B0-----:R-:W-:Y:S01]  /*98b0*/  FMNMX.FTZ R173, R169, R172, !PT ;  /* 0x000000aca9ad7209 */ /* 0x001fe20007810000 */
[----:B------:R-:W-:Y:S01]  /*98c0*/  FMUL.FTZ R112, R112, UR7 ;  /* 0x0000000770707c20 */ /* 0x000fe20008410000 */
[----:B------:R-:W-:Y:S01]  /*98d0*/  FMUL.FTZ R113, R113, UR7 ;  /* 0x0000000771717c20 */ /* 0x000fe20008410000 */
[----:B------:R-:W-:Y:S01]  /*98e0*/  FMUL.FTZ R116, R116, UR7 ;  /* 0x0000000774747c20 */ /* 0x000fe20008410000 */
[----:B------:R-:W-:Y:S01]  /*98f0*/  FMUL.FTZ R117, R117, UR7 ;  /* 0x0000000775757c20 */ /* 0x000fe20008410000 */
[----:B------:R-:W-:Y:S01]  /*9900*/  FMUL.FTZ R105, R105, UR7 ;  /* 0x0000000769697c20 */ /* 0x000fe20008410000 */
[----:B------:R-:W-:Y:S01]  /*9910*/  FMUL.FTZ R109, R109, UR7 ;  /* 0x000000076d6d7c20 */ /* 0x000fe20008410000 */
[----:B------:R-:W0:Y:S01]  /*9920*/  MUFU.TANH R164, R164 ;  /* 0x000000a400a47308 */ /* 0x000e220000002400 */
[----:B-1----:R-:W-:Y:S01]  /*9930*/  FMNMX.FTZ R172, R160, R173, !PT ;  /* 0x000000ada0ac7209 */ /* 0x002fe20007810000 */
[----:B------:R-:W-:Y:S01]  /*9940*/  FMUL.FTZ R97, R97, UR7 ;  /* 0x0000000761617c20 */ /* 0x000fe20008410000 */
[----:B------:R-:W-:Y:S01]  /*9950*/  FMUL.FTZ R101, R101, UR7 ;  /* 0x0000000765657c20 */ /* 0x000fe20008410000 */
[----:B------:R-:W-:Y:S01]  /*9960*/  FMUL.FTZ R93, R93, UR7 ;  /* 0x000000075d5d7c20 */ /* 0x000fe20008410000 */
[----:B------:R-:W-:Y:S01]  /*9970*/  FMUL.FTZ R21, R170, UR7 ;  /* 0x00000007aa157c20 */ /* 0x000fe20008410000 */
[----:B------:R-:W-:Y:S01]  /*9980*/  FMUL.FTZ R170, R174, UR7 ;  /* 0x00000007aeaa7c20 */ /* 0x000fe20008410000 */
[----:B------:R-:W-:Y:S01]  /*9990*/  FMUL.FTZ R162, R162, UR7 ;  /* 0x00000007a2a27c20 */ /* 0x000fe20008410000 */
        /* <DEDUP_REMOVED lines=44> */
[----:B------:R-:W1:Y:S01]  /*9c60*/  S2R R234, SR_TID.X ;  /* 0x0000000000ea7919 */ /* 0x000e620000002100 */
[C---:B------:R-:W-:Y:S01]  /*9c70*/  ISETP.GT.AND P2, PT, R13.reuse, RZ, PT ;  /* 0x000000ff0d00720c */ /* 0x040fe20003f44270 */
[----:B------:R-:W-:-:S02]  /*9c80*/  VIADD R13, R13, 0xffffffff ;  /* 0xffffffff0d0d7836 */ /* 0x000fc40000000000 */
[----:B------:R-:W3:Y:S01]  /*9c90*/  MUFU.TANH R145, R145 ;  /* 0x0000009100917308 */ /* 0x000ee20000002400 */
[----:B--2---:R-:W-:-:S07]  /*9ca0*/  FMNMX.FTZ R173, R157, R172, !PT ;  /* 0x000000ac9dad7209 */ /* 0x004fce0007810000 */
[----:B------:R-:W2:Y:S01]  /*9cb0*/  MUFU.TANH R148, R148 ;  /* 0x0000009400947308 */ /* 0x000ea20000002400 */
[----:B0-----:R-:W-:Y:S01]  /*9cc0*/  FMNMX.FTZ R172, R144, R173, !PT ;  /* 0x000000ad90ac7209 */ /* 0x001fe20007810000 */
[----:B------:R-:W-:-:S06]  /*9cd0*/  FMUL.FTZ R173, R118, UR7 ;  /* 0x0000000776ad7c20 */ /* 0x000fcc0008410000 */
[----:B------:R-:W0:Y:S01]  /*9ce0*/  MUFU.TANH R149, R149 ;  /* 0x0000009500957308 */ /* 0x000e220000002400 */
[----:B---3--:R-:W-:-:S07]  /*9cf0*/  FMNMX.FTZ R175, R145, R172, !PT ;  /* 0x000000ac91af7209 */ /* 0x008fce0007810000 */
[----:B------:R-:W3:Y:S01]  /*9d00*/  MUFU.TANH R136, R136 ;  /* 0x0000008800887308 */ /* 0x000ee20000002400 */
[----:B--2---:R-:W-:Y:S01]  /*9d10*/  FMNMX.FTZ R118, R148, R175, !PT ;  /* 0x000000af94767209 */ /* 0x004fe20007810000 */
[----:B------:R-:W-:Y:S01]  /*9d20*/  FMUL.FTZ R175, R104, UR7 ;  /* 0x0000000768af7c20 */ /* 0x000fe20008410000 */
[----:B-1----:R-:W-:-:S05]  /*9d30*/  SHF.R.U32.HI R234, RZ, 0x7, R234 ;  /* 0x00000007ffea7819 */ /* 0x002fca00000116ea */
[----:B------:R-:W1:Y:S08]  /*9d40*/  MUFU.TANH R137, R137 ;  /* 0x0000008900897308 */ /* 0x000e700000002400 */
[----:B------:R-:W2:Y:S08]  /*9d50*/  MUFU.TANH R140, R140 ;  /* 0x0000008c008c7308 */ /* 0x000eb00000002400 */
[----:B------:R-:W4:Y:S08]  /*9d60*/  MUFU.TANH R141, R141 ;  /* 0x0000008d008d7308 */ /* 0x000f300000002400 */
[----:B------:R-:W5:Y:S08]  /*9d70*/  MUFU.TANH R128, R128 ;  /* 0x0000008000807308 */ /* 0x000f700000002400 */
[----:B------:R-:W5:Y:S01]  /*9d80*/  MUFU.TANH R129, R129 ;  /* 0x0000008100817308 */ /* 0x000f620000002400 */
[----:B------:R-:W-:-:S02]  /*9d90*/  WARPGROUP.DEPBAR.LE gsb0, 0x0 ;  /* 0x00008000000079c5 */ /* 0x000fc40000010000 */
[----:B------:R-:W-:Y:S01]  /*9da0*/  WARPGROUP.ARRIVE ;  /* 0x00000000000079c5 */ /* 0x000fe20000000000 */
[----:B0-----:R-:W-:Y:S01]  /*9db0*/  FMNMX.FTZ R177, R149, R118, !PT ;  /* 0x0000007695b17209 */ /* 0x001fe20007810000 */
[----:B------:R-:W-:-:S03]  /*9dc0*/  IMAD.U32 R118, RZ, RZ, UR60 ;  /* 0x0000003cff767e24 */ /* 0x000fc6000f8e00ff */
[----:B------:R-:W0:Y:S01]  /*9dd0*/  MUFU.TANH R132, R132 ;  /* 0x0000008400847308 */ /* 0x000e220000002400 */
[----:B---3--:R-:W-:Y:S01]  /*9de0*/  FMNMX.FTZ R104, R136, R177, !PT ;  /* 0x000000b188687209 */ /* 0x008fe20007810000 */
[----:B------:R-:W-:Y:S01]  /*9df0*/  HGMMA.64x128x16.F32 R24, R180, gdesc[UR8].tnspB, R24, gsb0 ;  /* 0x41e00008b4187df0 */ /* 0x000fe20008000818 */
[----:B------:R-:W-:Y:S01]  /*9e00*/  UIADD3 UR10, UR6, 0x100, URZ ;  /* 0x00000100060a7890 */ /* 0x000fe2000fffe03f */
[----:B------:R-:W-:Y:S01]  /*9e10*/  @!P1 LEA R118, R118, UR14, 0x3 ;  /* 0x0000000e76769c11 */ /* 0x000fe2000f8e18ff */
[----:B------:R-:W-:Y:S01]  /*9e20*/  UMOV UR11, 0x40000040 ;  /* 0x40000040000b7882 */ /* 0x000fe20000000000 */
[----:B-1----:R-:W-:Y:S02]  /*9e30*/  FMNMX.FTZ R177, R137, R104, !PT ;  /* 0x0000006889b17209 */ /* 0x002fe40007810000 */
[----:B------:R-:W1:Y:S01]  /*9e40*/  MUFU.TANH R133, R133 ;  /* 0x0000008500857308 */ /* 0x000e620000002400 */
[----:B------:R-:W-:Y:S01]  /*9e50*/  @!P1 VIADD R118, R118, 0x34840 ;  /* 0x0003484076769836 */ /* 0x000fe20000000000 */
[----:B--2---:R-:W-:Y:S01]  /*9e60*/  FMNMX.FTZ R104, R140, R177, !PT ;  /* 0x000000b18c687209 */ /* 0x004fe20007810000 */
[----:B------:R-:W-:-:S03]  /*9e70*/  FMUL.FTZ R177, R108, UR7 ;  /* 0x000000076cb17c20 */ /* 0x000fc60008410000 */
[----:B----4-:R-:W-:Y:S02]  /*9e80*/  FMNMX.FTZ R179, R141, R104, !PT ;  /* 0x000000688db37209 */ /* 0x010fe40007810000 */
[----:B------:R-:W2:Y:S02]  /*9e90*/  MUFU.TANH R120, R120 ;  /* 0x0000007800787308 */ /* 0x000ea40000002400 */
[----:B-----5:R-:W-:-:S04]  /*9ea0*/  FMNMX.FTZ R104, R128, R179, !PT ;  /* 0x000000b380687209 */ /* 0x020fc80007810000 */
[----:B------:R-:W-:Y:S02]  /*9eb0*/  FMNMX.FTZ R179, R129, R104, !PT ;  /* 0x0000006881b37209 */ /* 0x000fe40007810000 */
[----:B------:R-:W3:Y:S02]  /*9ec0*/  MUFU.TANH R121, R121 ;  /* 0x0000007900797308 */ /* 0x000ee40000002400 */
[----:B0-----:R-:W-:Y:S01]  /*9ed0*/  FMNMX.FTZ R104, R132, R179, !PT ;  /* 0x000000b384687209 */ /* 0x001fe20007810000 */
[----:B------:R-:W-:-:S05]  /*9ee0*/  FMUL.FTZ R179, R96, UR7 ;  /* 0x0000000760b37c20 */ /* 0x000fca0008410000 */
[----:B------:R-:W0:Y:S08]  /*9ef0*/  MUFU.TANH R124, R124 ;  /* 0x0000007c007c7308 */ /* 0x000e300000002400 */
[----:B------:R-:W4:Y:S08]  /*9f00*/  MUFU.TANH R125, R125 ;  /* 0x0000007d007d7308 */ /* 0x000f300000002400 */
[----:B------:R-:W5:Y:S08]  /*9f10*/  MUFU.TANH R112, R112 ;  /* 0x0000007000707308 */ /* 0x000f700000002400 */
        /* <DEDUP_REMOVED lines=9> */
[----:B------:R-:W-:Y:S08]  /*9fb0*/  MUFU.TANH R101, R101 ;  /* 0x0000006500657308 */ /* 0x000ff00000002400 */
[----:B------:R-:W-:Y:S01]  /*9fc0*/  MUFU.TANH R93, R93 ;  /* 0x0000005d005d7308 */ /* 0x000fe20000002400 */
[----:B------:R-:W-:-:S02]  /*9fd0*/  WARPGROUP.DEPBAR.LE gsb0, 0x0 ;  /* 0x00008000000079c5 */ /* 0x000fc40000010000 */
[----:B------:R-:W-:Y:S01]  /*9fe0*/  WARPGROUP.ARRIVE ;  /* 0x00000000000079c5 */ /* 0x000fe20000000000 */
[----:B-1----:R-:W-:-:S04]  /*9ff0*/  FMNMX.FTZ R181, R133, R104, !PT ;  /* 0x0000006885b57209 */ /* 0x002fc80007810000 */
[----:B------:R-:W-:Y:S01]  /*a000*/  MUFU.TANH R21, R21 ;  /* 0x0000001500157308 */ /* 0x000fe20000002400 */
[----:B--2---:R-:W-:Y:S01]  /*a010*/  FMNMX.FTZ R96, R120, R181, !PT ;  /* 0x000000b578607209 */ /* 0x004fe20007810000 */
[----:B------:R-:W-:Y:S01]  /*a020*/  HGMMA.64x128x16.F32 R24, R184, gdesc[UR8].tnspB, R24, gsb0 ;  /* 0x41e00008b8187df0 */ /* 0x000fe20008000818 */
[----:B------:R-:W-:Y:S01]  /*a030*/  UIADD3 UR10, UR6, 0x180, URZ ;  /* 0x00000180060a7890 */ /* 0x000fe2000fffe03f */
[----:B------:R-:W-:Y:S01]  /*a040*/  UMOV UR11, 0x40000040 ;  /* 0x40000040000b7882 */ /* 0x000fe20000000000 */
[----:B---3--:R-:W-:-:S03]  /*a050*/  FMNMX.FTZ R181, R121, R96, !PT ;  /* 0x0000006079b57209 */ /* 0x008fc60007810000 */
[----:B------:R-:W-:Y:S01]  /*a060*/  MUFU.TANH R20, R20 ;  /* 0x0000001400147308 */ /* 0x000fe20000002400 */
[----:B0-----:R-:W-:Y:S01]  /*a070*/  FMNMX.FTZ R96, R124, R181, !PT ;  /* 0x000000b57c607209 */ /* 0x001fe20007810000 */
[----:B------:R-:W-:-:S03]  /*a080*/  FMUL.FTZ R181, R100, UR7 ;  /* 0x0000000764b57c20 */ /* 0x000fc60008410000 */
[----:B----4-:R-:W-:-:S03]  /*a090*/  FMNMX.FTZ R183, R125, R96, !PT ;  /* 0x000000607db77209 */ /* 0x010fc60007810000 */
[----:B------:R-:W-:Y:S01]  /*a0a0*/  MUFU.TANH R170, R170 ;  /* 0x000000aa00aa7308 */ /* 0x000fe20000002400 */
[----:B-----5:R-:W-:-:S04]  /*a0b0*/  FMNMX.FTZ R96, R112, R183, !PT ;  /* 0x000000b770607209 */ /* 0x020fc80007810000 */
[----:B------:R-:W-:-:S03]  /*a0c0*/  FMNMX.FTZ R183, R113, R96, !PT ;  /* 0x0000006071b77209 */ /* 0x000fc60007810000 */
[----:B------:R-:W0:Y:S01]  /*a0d0*/  MUFU.TANH R181, R181 ;  /* 0x000000b500b57308 */ /* 0x000e220000002400 */
[----:B------:R-:W-:Y:S01]  /*a0e0*/  FMNMX.FTZ R96, R116, R183, !PT ;  /* 0x000000b774607209 */ /* 0x000fe20007810000 */
[----:B------:R-:W-:Y:S02]  /*a0f0*/  FMUL.FTZ R183, R88, UR7 ;  /* 0x0000000758b77c20 */ /* 0x000fe40008410000 */
[----:B------:R-:W1:Y:S01]  /*a100*/  LDC R88, c[0x0][0x988] ;  /* 0x00026200ff587b82 */ /* 0x000e620000000800 */
[----:B------:R-:W-:-:S03]  /*a110*/  FMNMX.FTZ R96, R117, R96, !PT ;  /* 0x0000006075607209 */ /* 0x000fc60007810000 */
[----:B------:R-:W-:Y:S01]  /*a120*/  MUFU.TANH R171, R171 ;  /* 0x000000ab00ab7308 */ /* 0x000fe20000002400 */
[----:B------:R-:W-:-:S04]  /*a130*/  FMNMX.FTZ R96, R175, R96, !PT ;  /* 0x00000060af607209 */ /* 0x000fc80007810000 */
[----:B------:R-:W-:-:S03]  /*a140*/  FMNMX.FTZ R96, R105, R96, !PT ;  /* 0x0000006069607209 */ /* 0x000fc60007810000 */
[----:B------:R-:W2:Y:S01]  /*a150*/  MUFU.TANH R183, R183 ;  /* 0x000000b700b77308 */ /* 0x000ea20000002400 */
[----:B------:R-:W-:-:S04]  /*a160*/  FMNMX.FTZ R96, R177, R96, !PT ;  /* 0x00000060b1607209 */ /* 0x000fc80007810000 */
[----:B------:R-:W-:-:S03]  /*a170*/  FMNMX.FTZ R96, R109, R96, !PT ;  /* 0x000000606d607209 */ /* 0x000fc60007810000 */
[----:B------:R-:W-:Y:S01]  /*a180*/  MUFU.TANH R162, R162 ;  /* 0x000000a200a27308 */ /* 0x000fe20000002400 */
[----:B------:R-:W-:-:S04]  /*a190*/  FMNMX.FTZ R96, R179, R96, !PT ;  /* 0x00000060b3607209 */ /* 0x000fc80007810000 */
[----:B------:R-:W-:-:S03]  /*a1a0*/  FMNMX.FTZ R96, R97, R96, !PT ;  /* 0x0000006061607209 */ /* 0x000fc60007810000 */
[----:B------:R-:W-:Y:S01]  /*a1b0*/  MUFU.TANH R163, R163 ;  /* 0x000000a300a37308 */ /* 0x000fe20000002400 */
[----:B0-----:R-:W-:-:S04]  /*a1c0*/  FMNMX.FTZ R96, R181, R96, !PT ;  /* 0x00000060b5607209 */ /* 0x001fc80007810000 */
[----:B------:R-:W-:-:S03]  /*a1d0*/  FMNMX.FTZ R96, R101, R96, !PT ;  /* 0x0000006065607209 */ /* 0x000fc60007810000 */
[----:B------:R-:W-:Y:S01]  /*a1e0*/  MUFU.TANH R166, R166 ;  /* 0x000000a600a67308 */ /* 0x000fe20000002400 */
[----:B--2---:R-:W-:-:S07]  /*a1f0*/  FMNMX.FTZ R96, R183, R96, !PT ;  /* 0x00000060b7607209 */ /* 0x004fce0007810000 */
[----:B------:R-:W-:Y:S08]  /*a200*/  MUFU.TANH R167, R167 ;  /* 0x000000a700a77308 */ /* 0x000ff00000002400 */
        /* <DEDUP_REMOVED lines=8> */
[----:B------:R-:W-:Y:S01]  /*a290*/  MUFU.TANH R138, R138 ;  /* 0x0000008a008a7308 */ /* 0x000fe20000002400 */
[----:B------:R-:W-:-:S02]  /*a2a0*/  WARPGROUP.DEPBAR.LE gsb0, 0x0 ;  /* 0x00008000000079c5 */ /* 0x000fc40000010000 */
[----:B------:R-:W-:Y:S01]  /*a2b0*/  WARPGROUP.ARRIVE ;  /* 0x00000000000079c5 */ /* 0x000fe20000000000 */
[----:B------:R-:W-:Y:S01]  /*a2c0*/  FMUL.FTZ R185, R89, UR7 ;  /* 0x0000000759b97c20 */ /* 0x000fe20008410000 */
[----:B------:R-:W-:-:S03]  /*a2d0*/  FMUL.FTZ R187, R92, UR7 ;  /* 0x000000075cbb7c20 */ /* 0x000fc60008410000 */
[----:B------:R-:W-:Y:S01]  /*a2e0*/  MUFU.TANH R139, R139 ;  /* 0x0000008b008b7308 */ /* 0x000fe20000002400 */
[----:B------:R-:W-:Y:S01]  /*a2f0*/  HGMMA.64x128x16.F32 R24, R188, gdesc[UR8].tnspB, R24, gsb0 ;  /* 0x41e00008bc187df0 */ /* 0x000fe20008000818 */
[----:B------:R-:W-:Y:S01]  /*a300*/  UIADD3 UR10, UR6, 0x200, URZ ;  /* 0x00000200060a7890 */ /* 0x000fe2000fffe03f */
[----:B------:R-:W-:-:S05]  /*a310*/  UMOV UR11, 0x40000040 ;  /* 0x40000040000b7882 */ /* 0x000fca0000000000 */
[----:B------:R-:W0:Y:S08]  /*a320*/  MUFU.TANH R185, R185 ;  /* 0x000000b900b97308 */ /* 0x000e300000002400 */
[----:B------:R-:W2:Y:S08]  /*a330*/  MUFU.TANH R187, R187 ;  /* 0x000000bb00bb7308 */ /* 0x000eb00000002400 */
[----:B------:R-:W-:Y:S01]  /*a340*/  MUFU.TANH R142, R142 ;  /* 0x0000008e008e7308 */ /* 0x000fe20000002400 */
[----:B0-----:R-:W-:-:S07]  /*a350*/  FMNMX.FTZ R96, R185, R96, !PT ;  /* 0x00000060b9607209 */ /* 0x001fce0007810000 */
[----:B------:R-:W-:Y:S01]  /*a360*/  MUFU.TANH R143, R143 ;  /* 0x0000008f008f7308 */ /* 0x000fe20000002400 */
[----:B--2---:R-:W-:-:S04]  /*a370*/  FMNMX.FTZ R96, R187, R96, !PT ;  /* 0x00000060bb607209 */ /* 0x004fc80007810000 */
[----:B------:R-:W-:-:S03]  /*a380*/  FMNMX.FTZ R96, R93, R96, !PT ;  /* 0x000000605d607209 */ /* 0x000fc60007810000 */
[----:B------:R-:W-:Y:S02]  /*a390*/  MUFU.TANH R130, R130 ;  /* 0x0000008200827308 */ /* 0x000fe40000002400 */
[----:B------:R-:W0:Y:S06]  /*a3a0*/  SHFL.BFLY PT, R89, R96, 0x2, 0x1f ;  /* 0x0c401f0060597f89 */ /* 0x000e2c00000e0000 */
[----:B------:R-:W-:Y:S08]  /*a3b0*/  MUFU.TANH R131, R131 ;  /* 0x0000008300837308 */ /* 0x000ff00000002400 */
[----:B------:R-:W-:Y:S08]  /*a3c0*/  MUFU.TANH R134, R134 ;  /* 0x0000008600867308 */ /* 0x000ff00000002400 */
[----:B------:R-:W-:Y:S01]  /*a3d0*/  MUFU.TANH R135, R135 ;  /* 0x0000008700877308 */ /* 0x000fe20000002400 */
[----:B0-----:R-:W-:-:S05]  /*a3e0*/  FMNMX.FTZ R89, R96, R89, !PT ;  /* 0x0000005960597209 */ /* 0x001fca0007810000 */
[----:B------:R-:W0:Y:S02]  /*a3f0*/  SHFL.BFLY PT, R92, R89, 0x1, 0x1f ;  /* 0x0c201f00595c7f89 */ /* 0x000e2400000e0000 */
[----:B------:R-:W-:Y:S08]  /*a400*/  MUFU.TANH R122, R122 ;  /* 0x0000007a007a7308 */ /* 0x000ff00000002400 */
[----:B------:R-:W-:Y:S08]  /*a410*/  MUFU.TANH R123, R123 ;  /* 0x0000007b007b7308 */ /* 0x000ff00000002400 */
[----:B------:R-:W-:Y:S01]  /*a420*/  MUFU.TANH R126, R126 ;  /* 0x0000007e007e7308 */ /* 0x000fe20000002400 */
[----:B0-----:R-:W-:-:S07]  /*a430*/  FMNMX.FTZ R89, R89, R92, !PT ;  /* 0x0000005c59597209 */ /* 0x001fce0007810000 */
[----:B------:R-:W-:Y:S01]  /*a440*/  MUFU.TANH R127, R127 ;  /* 0x0000007f007f7308 */ /* 0x000fe20000002400 */
[C---:B-1----:R-:W-:Y:S01]  /*a450*/  FMUL.FTZ R233, R89.reuse, R88 ;  /* 0x0000005859e97220 */ /* 0x042fe20000410000 */
[----:B------:R-:W-:-:S03]  /*a460*/  FADD.FTZ R11, -R89, R11 ;  /* 0x0000000b590b7221 */ /* 0x000fc60000010100 */
[----:B------:R-:W-:-:S03]  /*a470*/  FFMA.FTZ R176, R14, R88, -R233 ;  /* 0x000000580eb07223 */ /* 0x000fc600000108e9 */
[----:B------:R-:W-:Y:S01]  /*a480*/  MUFU.TANH R114, R114 ;  /* 0x0000007200727308 */ /* 0x000fe20000002400 */
[-C--:B------:R-:W-:Y:S01]  /*a490*/  FMUL.FTZ R11, R11, R88.reuse ;  /* 0x000000580b0b7220 */ /* 0x080fe20000410000 */
[-CC-:B------:R-:W-:Y:S01]  /*a4a0*/  FFMA.FTZ R15, R15, R88.reuse, -R233.reuse ;  /* 0x000000580f0f7223 */ /* 0x180fe200000108e9 */
[-CC-:B------:R-:W-:Y:S01]  /*a4b0*/  FFMA.FTZ R178, R168, R88.reuse, -R233.reuse ;  /* 0x00000058a8b27223 */ /* 0x180fe200000108e9 */
[-CC-:B------:R-:W-:Y:S01]  /*a4c0*/  FFMA.FTZ R169, R169, R88.reuse, -R233.reuse ;  /* 0x00000058a9a97223 */ /* 0x180fe200000108e9 */
[-CC-:B------:R-:W-:Y:S01]  /*a4d0*/  FFMA.FTZ R180, R160, R88.reuse, -R233.reuse ;  /* 0x00000058a0b47223 */ /* 0x180fe200000108e9 */
[-CC-:B------:R-:W-:Y:S01]  /*a4e0*/  FFMA.FTZ R182, R164, R88.reuse, -R233.reuse ;  /* 0x00000058a4b67223 */ /* 0x180fe200000108e9 */
[-CC-:B------:R-:W-:Y:S01]  /*a4f0*/  FFMA.FTZ R92, R183, R88.reuse, -R233.reuse ;  /* 0x00000058b75c7223 */ /* 0x180fe200000108e9 */
[----:B------:R-:W-:Y:S01]  /*a500*/  MUFU.TANH R115, R115 ;  /* 0x0000007300737308 */ /* 0x000fe20000002400 */
[-CC-:B------:R-:W-:Y:S01]  /*a510*/  FFMA.FTZ R184, R152, R88.reuse, -R233.reuse ;  /* 0x0000005898b87223 */ /* 0x180fe200000108e9 */
        /* <DEDUP_REMOVED lines=16> */
[----:B------:R-:W-:-:S06]  /*a620*/  FFMA.FTZ R93, R93, R88, -R233 ;  /* 0x000000585d5d7223 */ /* 0x000fcc00000108e9 */
[----:B------:R-:W-:Y:S01]  /*a630*/  MUFU.TANH R107, R107 ;  /* 0x0000006b006b7308 */ /* 0x000fe20000002400 */
[----:B------:R-:W-:Y:S02]  /*a640*/  WARPGROUP.DEPBAR.LE gsb0, 0x0 ;  /* 0x00008000000079c5 */ /* 0x000fe40000010000 */
[----:B------:R-:W-:Y:S01]  /*a650*/  WARPGROUP.ARRIVE ;  /* 0x00000000000079c5 */ /* 0x000fe20000000000 */
[----:B------:R-:W-:Y:S01]  /*a660*/  FMUL.FTZ R189, R106, UR7 ;  /* 0x000000076abd7c20 */ /* 0x000fe20008410000 */
[----:B------:R-:W-:-:S03]  /*a670*/  FMUL.FTZ R191, R110, UR7 ;  /* 0x000000076ebf7c20 */ /* 0x000fc60008410000 */
[----:B------:R-:W-:Y:S01]  /*a680*/  MUFU.TANH R111, R111 ;  /* 0x0000006f006f7308 */ /* 0x000fe20000002400 */
[-CC-:B------:R-:W-:Y:S01]  /*a690*/  FFMA.FTZ R188, R144, R88.reuse, -R233.reuse ;  /* 0x0000005890bc7223 */ /* 0x180fe200000108e9 */
[----:B------:R-:W-:Y:S01]  /*a6a0*/  FFMA.FTZ R190, R148, R88, -R233 ;  /* 0x0000005894be7223 */ /* 0x000fe200000108e9 */
[----:B------:R-:W-:Y:S01]  /*a6b0*/  HGMMA.64x128x16.F32 R24, R192, gdesc[UR8].tnspB, R24, gsb0 ;  /* 0x41e00008c0187df0 */ /* 0x000fe20008000818 */
[----:B------:R-:W-:Y:S01]  /*a6c0*/  UIADD3 UR10, UR6, 0x280, URZ ;  /* 0x00000280060a7890 */ /* 0x000fe2000fffe03f */
[----:B------:R-:W-:-:S03]  /*a6d0*/  UMOV UR11, 0x40000040 ;  /* 0x40000040000b7882 */ /* 0x000fc60000000000 */
[----:B------:R-:W-:Y:S08]  /*a6e0*/  MUFU.TANH R189, R189 ;  /* 0x000000bd00bd7308 */ /* 0x000ff00000002400 */
[----:B------:R-:W-:Y:S08]  /*a6f0*/  MUFU.TANH R191, R191 ;  /* 0x000000bf00bf7308 */ /* 0x000ff00000002400 */
[----:B------:R-:W-:Y:S08]  /*a700*/  MUFU.TANH R99, R99 ;  /* 0x0000006300637308 */ /* 0x000ff00000002400 */
[----:B------:R-:W-:Y:S08]  /*a710*/  MUFU.TANH R103, R103 ;  /* 0x0000006700677308 */ /* 0x000ff00000002400 */
[----:B------:R-:W-:Y:S08]  /*a720*/  MUFU.TANH R91, R91 ;  /* 0x0000005b005b7308 */ /* 0x000ff00000002400 */
[----:B------:R-:W-:Y:S08]  /*a730*/  MUFU.TANH R95, R95 ;  /* 0x0000005f005f7308 */ /* 0x000ff00000002400 */
[----:B------:R-:W-:Y:S08]  /*a740*/  MUFU.EX2 R11, R11 ;  /* 0x0000000b000b7308 */ /* 0x000ff00000000800 */
[----:B------:R-:W0:Y:S08]  /*a750*/  MUFU.EX2 R176, R176 ;  /* 0x000000b000b07308 */ /* 0x000e300000000800 */
[----:B------:R-:W1:Y:S08]  /*a760*/  MUFU.EX2 R15, R15 ;  /* 0x0000000f000f7308 */ /* 0x000e700000000800 */
[----:B------:R-:W-:Y:S01]  /*a770*/  MUFU.EX2 R178, R178 ;  /* 0x000000b200b27308 */ /* 0x000fe20000000800 */
[----:B0-----:R-:W-:-:S07]  /*a780*/  FFMA.FTZ R10, R11, R10, R176 ;  /* 0x0000000a0b0a7223 */ /* 0x001fce00000100b0 */
[----:B------:R-:W-:Y:S01]  /*a790*/  MUFU.EX2 R169, R169 ;  /* 0x000000a900a97308 */ /* 0x000fe20000000800 */
[----:B-1----:R-:W-:-:S07]  /*a7a0*/  F2FP.F16.F32.PACK_AB R176, R15, R176 ;  /* 0x000000b00fb0723e */ /* 0x002fce00000000ff */
[----:B------:R-:W-:Y:S08]  /*a7b0*/  MUFU.EX2 R180, R180 ;  /* 0x000000b400b47308 */ /* 0x000ff00000000800 */
[----:B------:R-:W-:Y:S08]  /*a7c0*/  MUFU.EX2 R182, R182 ;  /* 0x000000b600b67308 */ /* 0x000ff00000000800 */
[----:B------:R-:W-:Y:S08]  /*a7d0*/  MUFU.EX2 R184, R184 ;  /* 0x000000b800b87308 */ /* 0x000ff00000000800 */
[----:B------:R-:W-:Y:S08]  /*a7e0*/  MUFU.EX2 R186, R186 ;  /* 0x000000ba00ba7308 */ /* 0x000ff00000000800 */
[----:B------:R-:W-:Y:S08]  /*a7f0*/  MUFU.EX2 R188, R188 ;  /* 0x000000bc00bc7308 */ /* 0x000ff00000000800 */
[----:B------:R-:W-:Y:S08]  /*a800*/  MUFU.EX2 R145, R145 ;  /* 0x0000009100917308 */ /* 0x000ff00000000800 */
[----:B------:R-:W-:Y:S01]  /*a810*/  MUFU.EX2 R190, R190 ;  /* 0x000000be00be7308 */ /* 0x000fe20000000800 */
[----:B------:R-:W-:-:S02]  /*a820*/  WARPGROUP.DEPBAR.LE gsb0, 0x0 ;  /* 0x00008000000079c5 */ /* 0x000fc40000010000 */
[----:B------:R-:W-:Y:S01]  /*a830*/  WARPGROUP.ARRIVE ;  /* 0x00000000000079c5 */ /* 0x000fe20000000000 */
[----:B------:R-:W-:Y:S01]  /*a840*/  FMUL.FTZ R193, R98, UR7 ;  /* 0x0000000762c17c20 */ /* 0x000fe20008410000 */
[----:B------:R-:W-:Y:S01]  /*a850*/  FMUL.FTZ R195, R102, UR7 ;  /* 0x0000000766c37c20 */ /* 0x000fe20008410000 */
[-CC-:B------:R-:W-:Y:S01]  /*a860*/  FFMA.FTZ R192, R136, R88.reuse, -R233.reuse ;  /* 0x0000005888c07223 */ /* 0x180fe200000108e9 */
[----:B------:R-:W-:Y:S01]  /*a870*/  FFMA.FTZ R194, R140, R88, -R233 ;  /* 0x000000588cc27223 */ /* 0x000fe200000108e9 */
[----:B------:R-:W-:Y:S01]  /*a880*/  MUFU.EX2 R149, R149 ;  /* 0x0000009500957308 */ /* 0x000fe20000000800 */
[----:B------:R-:W-:Y:S01]  /*a890*/  HGMMA.64x128x16.F32 R24, R196, gdesc[UR8].tnspB, R24, gsb0 ;  /* 0x41e00008c4187df0 */ /* 0x000fe20008000818 */
[----:B------:R-:W-:Y:S01]  /*a8a0*/  UIADD3 UR10, UR6, 0x300, URZ ;  /* 0x00000300060a7890 */ /* 0x000fe2000fffe03f */
[----:B------:R-:W-:-:S05]  /*a8b0*/  UMOV UR11, 0x40000040 ;  /* 0x40000040000b7882 */ /* 0x000fca0000000000 */
[----:B------:R-:W0:Y:S08]  /*a8c0*/  MUFU.TANH R193, R193 ;  /* 0x000000c100c17308 */ /* 0x000e300000002400 */
[----:B------:R-:W1:Y:S08]  /*a8d0*/  MUFU.TANH R195, R195 ;  /* 0x000000c300c37308 */ /* 0x000e700000002400 */
[----:B------:R-:W-:Y:S08]  /*a8e0*/  MUFU.EX2 R192, R192 ;  /* 0x000000c000c07308 */ /* 0x000ff00000000800 */
        /* <DEDUP_REMOVED lines=18> */
[----:B------:R-:W-:Y:S01]  /*aa10*/  MOV R128, UR61 ;  /* 0x0000003d00807c02 */ /* 0x000fe20008000f00 */
[----:B------:R-:W-:Y:S01]  /*aa20*/  FFMA.FTZ R198, R132, R88, -R233 ;  /* 0x0000005884c67223 */ /* 0x000fe200000108e9 */
[----:B------:R-:W-:Y:S01]  /*aa30*/  HGMMA.64x128x16.F32 R24, R200, gdesc[UR8].tnspB, R24, gsb0 ;  /* 0x41e00008c8187df0 */ /* 0x000fe20008000818 */
[----:B------:R-:W-:Y:S01]  /*aa40*/  UIADD3 UR10, UR6, 0x380, URZ ;  /* 0x00000380060a7890 */ /* 0x000fe2000fffe03f */
[----:B------:R-:W2:Y:S01]  /*aa50*/  MUFU.TANH R197, R197 ;  /* 0x000000c500c57308 */ /* 0x000ea20000002400 */
[----:B------:R-:W-:Y:S01]  /*aa60*/  UMOV UR11, 0x40000040 ;  /* 0x40000040000b7882 */ /* 0x000fe20000000000 */
[----:B------:R-:W-:Y:S01]  /*aa70*/  @!P1 LEA R128, R128, UR14, 0x3 ;  /* 0x0000000e80809c11 */ /* 0x000fe2000f8e18ff */
[----:B------:R-:W-:-:S04]  /*aa80*/  UMOV UR61, UR60 ;  /* 0x0000003c003d7c82 */ /* 0x000fc80008000000 */
[----:B------:R-:W-:Y:S01]  /*aa90*/  @!P1 VIADD R128, R128, 0x34860 ;  /* 0x0003486080809836 */ /* 0x000fe20000000000 */
[----:B------:R-:W3:Y:S04]  /*aaa0*/  MUFU.TANH R199, R199 ;  /* 0x000000c700c77308 */ /* 0x000ee80000002400 */
[----:B------:R-:W-:-:S04]  /*aab0*/  @!P1 PRMT R128, RZ, 0x654, R128 ;  /* 0x00000654ff809816 */ /* 0x000fc80000000080 */
[----:B------:R-:W-:Y:S08]  /*aac0*/  MUFU.EX2 R196, R196 ;  /* 0x000000c400c47308 */ /* 0x000ff00000000800 */
[----:B------:R-:W-:Y:S01]  /*aad0*/  MUFU.EX2 R198, R198 ;  /* 0x000000c600c67308 */ /* 0x000fe20000000800 */
[----:B------:R-:W-:Y:S02]  /*aae0*/  WARPGROUP.DEPBAR.LE gsb0, 0x0 ;  /* 0x00008000000079c5 */ /* 0x000fe40000010000 */
[----:B------:R-:W-:Y:S01]  /*aaf0*/  WARPGROUP.ARRIVE ;  /* 0x00000000000079c5 */ /* 0x000fe20000000000 */
[-CC-:B------:R-:W-:Y:S01]  /*ab00*/  FFMA.FTZ R201, R161, R88.reuse, -R233.reuse ;  /* 0x00000058a1c97223 */ /* 0x180fe200000108e9 */
[-CC-:B------:R-:W-:Y:S01]  /*ab10*/  FFMA.FTZ R161, R165, R88.reuse, -R233.reuse ;  /* 0x00000058a5a17223 */ /* 0x180fe200000108e9 */
[--C-:B------:R-:W-:Y:S01]  /*ab20*/  FFMA.FTZ R165, R153, R88, -R233.reuse ;  /* 0x0000005899a57223 */ /* 0x100fe200000108e9 */
[----:B------:R-:W-:Y:S01]  /*ab30*/  FMNMX.FTZ R153, R21, R12, !PT ;  /* 0x0000000c15997209 */ /* 0x000fe20007810000 */
[-CC-:B------:R-:W-:Y:S01]  /*ab40*/  FFMA.FTZ R200, R120, R88.reuse, -R233.reuse ;  /* 0x0000005878c87223 */ /* 0x180fe200000108e9 */
[----:B------:R-:W-:Y:S01]  /*ab50*/  HGMMA.64x128x16.F32 R24, R204, gdesc[UR8].tnspB, R24, gsb0 ;  /* 0x41e00008cc187df0 */ /* 0x000fe20008000818 */
[----:B------:R-:W-:Y:S01]  /*ab60*/  UIADD3 UR10, UR6, 0x400, URZ ;  /* 0x00000400060a7890 */ /* 0x000fe2000fffe03f */
[----:B------:R-:W-:Y:S01]  /*ab70*/  FMNMX.FTZ R153, R20, R153, !PT ;  /* 0x0000009914997209 */ /* 0x000fe20007810000 */
[----:B------:R-:W-:Y:S01]  /*ab80*/  UMOV UR11, 0x40000040 ;  /* 0x40000040000b7882 */ /* 0x000fe20000000000 */
[----:B------:R-:W-:Y:S01]  /*ab90*/  IADD3 R120, -R234, 0xb, RZ ;  /* 0x0000000bea787810 */ /* 0x000fe20007ffe1ff */
[-CC-:B------:R-:W-:Y:S01]  /*aba0*/  FFMA.FTZ R202, R124, R88.reuse, -R233.reuse ;  /* 0x000000587cca7223 */ /* 0x180fe200000108e9 */
[----:B------:R-:W-:Y:S01]  /*abb0*/  FMNMX.FTZ R14, R170, R153, !PT ;  /* 0x00000099aa0e7209 */ /* 0x000fe20007810000 */
[----:B------:R-:W-:Y:S01]  /*abc0*/  FFMA.FTZ R153, R157, R88, -R233 ;  /* 0x000000589d997223 */ /* 0x000fe200000108e9 */
[----:B------:R-:W-:Y:S01]  /*abd0*/  @!P1 PRMT R124, RZ, 0x654, R118 ;  /* 0x00000654ff7c9816 */ /* 0x000fe20000000076 */
        /* <DEDUP_REMOVED lines=25> */
[----:B------:R-:W-:Y:S01]  /*ad70*/  FMNMX.FTZ R14, R134, R157, !PT ;  /* 0x0000009d860e7209 */ /* 0x000fe20007810000 */
[----:B------:R-:W-:-:S03]  /*ad80*/  FFMA.FTZ R157, R129, R88, -R233 ;  /* 0x00000058819d7223 */ /* 0x000fc600000108e9 */
[----:B------:R-:W-:-:S03]  /*ad90*/  FMNMX.FTZ R129, R135, R14, !PT ;  /* 0x0000000e87817209 */ /* 0x000fc60007810000 */
[----:B------:R-:W-:Y:S01]  /*ada0*/  MUFU.EX2 R157, R157 ;  /* 0x0000009d009d7308 */ /* 0x000fe20000000800 */
        /* <DEDUP_REMOVED lines=14> */
[----:B------:R-:W-:Y:S02]  /*ae90*/  WARPGROUP.DEPBAR.LE gsb0, 0x0 ;  /* 0x00008000000079c5 */ /* 0x000fe40000010000 */
[----:B------:R-:W-:Y:S01]  /*aea0*/  WARPGROUP.ARRIVE ;  /* 0x00000000000079c5 */ /* 0x000fe20000000000 */
[----:B0-----:R-:W-:Y:S01]  /*aeb0*/  FMNMX.FTZ R14, R193, R14, !PT ;  /* 0x0000000ec10e7209 */ /* 0x001fe20007810000 */
[-CC-:B------:R-:W-:Y:S01]  /*aec0*/  FFMA.FTZ R204, R112, R88.reuse, -R233.reuse ;  /* 0x0000005870cc7223 */ /* 0x180fe200000108e9 */
[----:B------:R-:W-:Y:S02]  /*aed0*/  FFMA.FTZ R206, R116, R88, -R233 ;  /* 0x0000005874ce7223 */ /* 0x000fe400000108e9 */
[----:B------:R-:W-:Y:S01]  /*aee0*/  FMNMX.FTZ R14, R99, R14, !PT ;  /* 0x0000000e630e7209 */ /* 0x000fe20007810000 */
[----:B------:R-:W-:Y:S01]  /*aef0*/  HGMMA.64x128x16.F32 R24, R208, gdesc[UR8].tnspB, R24, gsb0 ;  /* 0x41e00008d0187df0 */ /* 0x000fe20008000818 */
[----:B------:R-:W-:Y:S01]  /*af00*/  UIADD3 UR10, UR6, 0x480, URZ ;  /* 0x00000480060a7890 */ /* 0x000fe2000fffe03f */
[----:B------:R-:W-:Y:S01]  /*af10*/  MUFU.EX2 R204, R204 ;  /* 0x000000cc00cc7308 */ /* 0x000fe20000000800 */
[----:B------:R-:W-:Y:S01]  /*af20*/  UMOV UR11, 0x40000040 ;  /* 0x40000040000b7882 */ /* 0x000fe20000000000 */
[----:B-1----:R-:W-:Y:S01]  /*af30*/  FMNMX.FTZ R14, R195, R14, !PT ;  /* 0x0000000ec30e7209 */ /* 0x002fe20007810000 */
[----:B------:R-:W-:-:S03]  /*af40*/  UIADD3 UR6, UR6, 0x500, URZ ;  /* 0x0000050006067890 */ /* 0x000fc6000fffe03f */
[----:B------:R-:W-:Y:S02]  /*af50*/  FMNMX.FTZ R14, R103, R14, !PT ;  /* 0x0000000e670e7209 */ /* 0x000fe40007810000 */
[----:B------:R-:W-:Y:S02]  /*af60*/  MUFU.EX2 R206, R206 ;  /* 0x000000ce00ce7308 */ /* 0x000fe40000000800 */
[----:B--2---:R-:W-:-:S04]  /*af70*/  FMNMX.FTZ R14, R197, R14, !PT ;  /* 0x0000000ec50e7209 */ /* 0x004fc80007810000 */
[----:B------:R-:W-:-:S04]  /*af80*/  FMNMX.FTZ R14, R91, R14, !PT ;  /* 0x0000000e5b0e7209 */ /* 0x000fc80007810000 */
[----:B---3--:R-:W-:-:S04]  /*af90*/  FMNMX.FTZ R14, R199, R14, !PT ;  /* 0x0000000ec70e7209 */ /* 0x008fc80007810000 */
[----:B------:R-:W-:Y:S01]  /*afa0*/  FMNMX.FTZ R90, R95, R14, !PT ;  /* 0x0000000e5f5a7209 */ /* 0x000fe20007810000 */
[----:B------:R-:W-:-:S04]  /*afb0*/  FFMA.FTZ R14, R179, R88, -R233 ;  /* 0x00000058b30e7223 */ /* 0x000fc800000108e9 */
[----:B------:R-:W0:Y:S02]  /*afc0*/  SHFL.BFLY PT, R133, R90, 0x2, 0x1f ;  /* 0x0c401f005a857f89 */ /* 0x000e2400000e0000 */
[----:B------:R-:W-:Y:S01]  /*afd0*/  MUFU.EX2 R14, R14 ;  /* 0x0000000e000e7308 */ /* 0x000fe20000000800 */
[----:B0-----:R-:W-:Y:S01]  /*afe0*/  FMNMX.FTZ R94, R90, R133, !PT ;  /* 0x000000855a5e7209 */ /* 0x001fe20007810000 */
[----:B------:R-:W-:-:S04]  /*aff0*/  FFMA.FTZ R90, R181, R88, -R233 ;  /* 0x00000058b55a7223 */ /* 0x000fc800000108e9 */
[----:B------:R-:W0:Y:S02]  /*b000*/  SHFL.BFLY PT, R133, R94, 0x1, 0x1f ;  /* 0x0c201f005e857f89 */ /* 0x000e2400000e0000 */
[----:B------:R-:W-:Y:S01]  /*b010*/  MUFU.EX2 R90, R90 ;  /* 0x0000005a005a7308 */ /* 0x000fe20000000800 */
[----:B0-----:R-:W-:-:S07]  /*b020*/  FMNMX.FTZ R133, R94, R133, !PT ;  /* 0x000000855e857209 */ /* 0x001fce0007810000 */
[----:B------:R0:W-:Y:S01]  /*b030*/  MUFU.EX2 R94, R187 ;  /* 0x000000bb005e7308 */ /* 0x0001e20000000800 */
[----:B------:R-:W-:-:S04]  /*b040*/  FMUL.FTZ R181, R133, R88 ;  /* 0x0000005885b57220 */ /* 0x000fc80000410000 */
[-CC-:B------:R-:W-:Y:S01]  /*b050*/  FFMA.FTZ R20, R20, R88.reuse, -R181.reuse ;  /* 0x0000005814147223 */ /* 0x180fe200000108b5 */
[-CC-:B------:R-:W-:Y:S01]  /*b060*/  FFMA.FTZ R179, R170, R88.reuse, -R181.reuse ;  /* 0x00000058aab37223 */ /* 0x180fe200000108b5 */
[-CC-:B------:R-:W-:Y:S01]  /*b070*/  FFMA.FTZ R96, R171, R88.reuse, -R181.reuse ;  /* 0x00000058ab607223 */ /* 0x180fe200000108b5 */
[-CC-:B------:R-:W-:Y:S01]  /*b080*/  FFMA.FTZ R112, R162, R88.reuse, -R181.reuse ;  /* 0x00000058a2707223 */ /* 0x180fe200000108b5 */
[-CC-:B------:R-:W-:Y:S01]  /*b090*/  FFMA.FTZ R163, R163, R88.reuse, -R181.reuse ;  /* 0x00000058a3a37223 */ /* 0x180fe200000108b5 */
[-CC-:B------:R-:W-:Y:S01]  /*b0a0*/  FFMA.FTZ R108, R131, R88.reuse, -R181.reuse ;  /* 0x00000058836c7223 */ /* 0x180fe200000108b5 */
[----:B------:R-:W-:Y:S01]  /*b0b0*/  MUFU.EX2 R20, R20 ;  /* 0x0000001400147308 */ /* 0x000fe20000000800 */
[-CC-:B------:R-:W-:Y:S01]  /*b0c0*/  FFMA.FTZ R131, R135, R88.reuse, -R181.reuse ;  /* 0x0000005887837223 */ /* 0x180fe200000108b5 */
[-CC-:B------:R-:W-:Y:S01]  /*b0d0*/  FFMA.FTZ R110, R155, R88.reuse, -R181.reuse ;  /* 0x000000589b6e7223 */ /* 0x180fe200000108b5 */
[-CC-:B------:R-:W-:Y:S01]  /*b0e0*/  FFMA.FTZ R183, R166, R88.reuse, -R181.reuse ;  /* 0x00000058a6b77223 */ /* 0x180fe200000108b5 */
[-CC-:B------:R-:W-:Y:S01]  /*b0f0*/  FFMA.FTZ R155, R147, R88.reuse, -R181.reuse ;  /* 0x00000058939b7223 */ /* 0x180fe200000108b5 */
[-CC-:B------:R-:W-:Y:S01]  /*b100*/  FFMA.FTZ R147, R151, R88.reuse, -R181.reuse ;  /* 0x0000005897937223 */ /* 0x180fe200000108b5 */
[----:B------:R-:W-:Y:S01]  /*b110*/  FADD.FTZ R151, R15, R10 ;  /* 0x0000000a0f977221 */ /* 0x000fe20000010000 */
[-CC-:B------:R-:W-:Y:S01]  /*b120*/  FFMA.FTZ R116, R167, R88.reuse, -R181.reuse ;  /* 0x00000058a7747223 */ /* 0x180fe200000108b5 */
[----:B------:R-:W-:Y:S01]  /*b130*/  MUFU.EX2 R179, R179 ;  /* 0x000000b300b37308 */ /* 0x000fe20000000800 */
[-CC-:B------:R-:W-:Y:S01]  /*b140*/  FFMA.FTZ R10, R123, R88.reuse, -R181.reuse ;  /* 0x000000587b0a7223 */ /* 0x180fe200000108b5 */
[-CC-:B------:R-:W-:Y:S01]  /*b150*/  FFMA.FTZ R122, R122, R88.reuse, -R181.reuse ;  /* 0x000000587a7a7223 */ /* 0x180fe200000108b5 */
[-CC-:B0-----:R-:W-:Y:S01]  /*b160*/  FFMA.FTZ R187, R158, R88.reuse, -R181.reuse ;  /* 0x000000589ebb7223 */ /* 0x181fe200000108b5 */
        /* <DEDUP_REMOVED lines=15> */
[----:B------:R-:W-:-:S05]  /*b260*/  FFMA.FTZ R95, R95, R88, -R181 ;  /* 0x000000585f5f7223 */ /* 0x000fca00000108b5 */
[----:B------:R-:W-:Y:S08]  /*b270*/  MUFU.EX2 R163, R163 ;  /* 0x000000a300a37308 */ /* 0x000ff00000000800 */
[----:B------:R-:W-:Y:S01]  /*b280*/  MUFU.EX2 R183, R183 ;  /* 0x000000b700b77308 */ /* 0x000fe20000000800 */
[----:B------:R-:W-:Y:S02]  /*b290*/  WARPGROUP.DEPBAR.LE gsb0, 0x0 ;  /* 0x00008000000079c5 */ /* 0x000fe40000010000 */
[----:B------:R-:W-:Y:S01]  /*b2a0*/  WARPGROUP.ARRIVE ;  /* 0x00000000000079c5 */ /* 0x000fe20000000000 */
[-CC-:B------:R-:W-:Y:S01]  /*b2b0*/  FFMA.FTZ R210, R177, R88.reuse, -R233.reuse ;  /* 0x00000058b1d27223 */ /* 0x180fe200000108e9 */
[----:B------:R-:W-:Y:S01]  /*b2c0*/  FADD.FTZ R177, -R133, R12 ;  /* 0x0000000c85b17221 */ /* 0x000fe20000010100 */
[-CC-:B------:R-:W-:Y:S01]  /*b2d0*/  FFMA.FTZ R208, R175, R88.reuse, -R233.reuse ;  /* 0x00000058afd07223 */ /* 0x180fe200000108e9 */
[-C--:B------:R-:W-:Y:S01]  /*b2e0*/  FFMA.FTZ R175, R185, R88.reuse, -R233 ;  /* 0x00000058b9af7223 */ /* 0x080fe200000108e9 */
[-CC-:B------:R-:W-:Y:S01]  /*b2f0*/  FFMA.FTZ R185, R154, R88.reuse, -R181.reuse ;  /* 0x000000589ab97223 */ /* 0x180fe200000108b5 */
[----:B------:R-:W-:Y:S01]  /*b300*/  HGMMA.64x128x16.F32 R24, R212, gdesc[UR8].tnspB, R24, gsb0 ;  /* 0x41e00008d4187df0 */ /* 0x000fe20008000818 */
[----:B------:R-:W-:Y:S01]  /*b310*/  UMOV UR10, UR6 ;  /* 0x00000006000a7c82 */ /* 0x000fe20008000000 */
[----:B------:R-:W-:Y:S01]  /*b320*/  UMOV UR11, 0x40000040 ;  /* 0x40000040000b7882 */ /* 0x000fe20000000000 */
[-C--:B------:R-:W-:Y:S01]  /*b330*/  FMUL.FTZ R12, R177, R88.reuse ;  /* 0x00000058b10c7220 */ /* 0x080fe20000410000 */
[-CC-:B------:R-:W-:Y:S01]  /*b340*/  FFMA.FTZ R177, R21, R88.reuse, -R181.reuse ;  /* 0x0000005815b17223 */ /* 0x180fe200000108b5 */
[----:B------:R-:W-:Y:S01]  /*b350*/  MUFU.EX2 R116, R116 ;  /* 0x0000007400747308 */ /* 0x000fe20000000800 */
[-CC-:B------:R-:W-:Y:S01]  /*b360*/  FFMA.FTZ R21, R130, R88.reuse, -R181.reuse ;  /* 0x0000005882157223 */ /* 0x180fe200000108b5 */
[-CC-:B------:R-:W-:Y:S01]  /*b370*/  FFMA.FTZ R209, R189, R88.reuse, -R181.reuse ;  /* 0x00000058bdd17223 */ /* 0x180fe200000108b5 */
[----:B------:R-:W-:Y:S01]  /*b380*/  FFMA.FTZ R211, R191, R88, -R181 ;  /* 0x00000058bfd37223 */ /* 0x000fe200000108b5 */
[----:B------:R-:W-:-:S04]  /*b390*/  R2UR UR6, R16 ;  /* 0x00000000100672ca */ /* 0x000fc800000e0000 */
[----:B------:R-:W-:Y:S08]  /*b3a0*/  MUFU.EX2 R12, R12 ;  /* 0x0000000c000c7308 */ /* 0x000ff00000000800 */
[----:B------:R-:W0:Y:S08]  /*b3b0*/  MUFU.EX2 R177, R177 ;  /* 0x000000b100b17308 */ /* 0x000e300000000800 */
[----:B------:R-:W-:Y:S08]  /*b3c0*/  MUFU.EX2 R185, R185 ;  /* 0x000000b900b97308 */ /* 0x000ff00000000800 */
[----:B------:R-:W-:Y:S01]  /*b3d0*/  MUFU.EX2 R110, R110 ;  /* 0x0000006e006e7308 */ /* 0x000fe20000000800 */
[----:B0-----:R-:W-:Y:S01]  /*b3e0*/  FFMA.FTZ R135, R12, R3, R177 ;  /* 0x000000030c877223 */ /* 0x001fe200000100b1 */
[----:B------:R-:W-:-:S06]  /*b3f0*/  F2FP.F16.F32.PACK_AB R177, R20, R177 ;  /* 0x000000b114b1723e */ /* 0x000fcc00000000ff */
[----:B------:R-:W-:Y:S08]  /*b400*/  MUFU.EX2 R3, R122 ;  /* 0x0000007a00037308 */ /* 0x000ff00000000800 */
[----:B------:R-:W-:Y:S08]  /*b410*/  MUFU.EX2 R187, R187 ;  /* 0x000000bb00bb7308 */ /* 0x000ff00000000800 */
[----:B------:R-:W-:Y:S08]  /*b420*/  MUFU.EX2 R106, R106 ;  /* 0x0000006a006a7308 */ /* 0x000ff00000000800 */
[----:B------:R-:W-:Y:S08]  /*b430*/  MUFU.EX2 R104, R104 ;  /* 0x0000006800687308 */ /* 0x000ff00000000800 */
[----:B------:R-:W0:Y:S08]  /*b440*/  MUFU.EX2 R155, R155 ;  /* 0x0000009b009b7308 */ /* 0x000e300000000800 */
[----:B------:R-:W-:Y:S08]  /*b450*/  MUFU.EX2 R102, R102 ;  /* 0x0000006600667308 */ /* 0x000ff00000000800 */
[----:B------:R-:W1:Y:S01]  /*b460*/  MUFU.EX2 R147, R147 ;  /* 0x0000009300937308 */ /* 0x000e620000000800 */
[----:B0-----:R-:W-:-:S07]  /*b470*/  F2FP.F16.F32.PACK_AB R189, R155, R104 ;  /* 0x000000689bbd723e */ /* 0x001fce00000000ff */
[----:B------:R-:W-:Y:S08]  /*b480*/  MUFU.EX2 R100, R100 ;  /* 0x0000006400647308 */ /* 0x000ff00000000800 */
[----:B------:R-:W-:Y:S01]  /*b490*/  MUFU.EX2 R139, R139 ;  /* 0x0000008b008b7308 */ /* 0x000fe20000000800 */
[----:B-1----:R-:W-:-:S07]  /*b4a0*/  F2FP.F16.F32.PACK_AB R191, R147, R102 ;  /* 0x0000006693bf723e */ /* 0x002fce00000000ff */
[----:B------:R-:W-:Y:S08]  /*b4b0*/  MUFU.EX2 R98, R98 ;  /* 0x0000006200627308 */ /* 0x000ff00000000800 */
[----:B------:R-:W-:Y:S08]  /*b4c0*/  MUFU.EX2 R143, R143 ;  /* 0x0000008f008f7308 */ /* 0x000ff00000000800 */
[----:B------:R-:W-:Y:S08]  /*b4d0*/  MUFU.EX2 R21, R21 ;  /* 0x0000001500157308 */ /* 0x000ff00000000800 */
[----:B------:R-:W-:Y:S01]  /*b4e0*/  MUFU.EX2 R108, R108 ;  /* 0x0000006c006c7308 */ /* 0x000fe20000000800 */
[----:B------:R-:W-:-:S02]  /*b4f0*/  WARPGROUP.DEPBAR.LE gsb0, 0x0 ;  /* 0x00008000000079c5 */ /* 0x000fc40000010000 */
[----:B------:R-:W-:Y:S01]  /*b500*/  WARPGROUP.ARRIVE ;  /* 0x00000000000079c5 */ /* 0x000fe20000000000 */
[----:B------:R-:W-:Y:S02]  /*b510*/  F2FP.F16.F32.PACK_AB R212, R97, R14 ;  /* 0x0000000e61d4723e */ /* 0x000fe400000000ff */
[----:B------:R-:W-:Y:S02]  /*b520*/  F2FP.F16.F32.PACK_AB R214, R101, R90 ;  /* 0x0000005a65d6723e */ /* 0x000fe400000000ff */
[----:B------:R-:W-:Y:S01]  /*b530*/  MUFU.EX2 R118, R134 ;  /* 0x0000008600767308 */ /* 0x000fe20000000800 */
[----:B------:R-:W-:Y:S07]  /*b540*/  HGMMA.64x128x16.F32 R24, R216, gdesc[UR8].tnspB, R24, gsb0 ;  /* 0x41e00008d8187df0 */ /* 0x000fee0008000818 */
[----:B------:R-:W-:Y:S08]  /*b550*/  MUFU.EX2 R131, R131 ;  /* 0x0000008300837308 */ /* 0x000ff00000000800 */
[----:B------:R-:W0:Y:S08]  /*b560*/  MUFU.EX2 R10, R10 ;  /* 0x0000000a000a7308 */ /* 0x000e300000000800 */
[----:B------:R-:W1:Y:S08]  /*b570*/  MUFU.EX2 R203, R203 ;  /* 0x000000cb00cb7308 */ /* 0x000e700000000800 */
        /* <DEDUP_REMOVED lines=10> */
[----:B------:R2:W-:Y:S06]  /*b620*/  BAR.ARV R120, 0x100 ;  /* 0x000400780000751d */ /* 0x0005ec0000002000 */
[----:B------:R3:W-:Y:S01]  /*b630*/  @!P1 SYNCS.ARRIVE.TRANS64.RED.A1T0 RZ, [R124+URZ], RZ ;  /* 0x000000ff7cff99a7 */ /* 0x0007e2000810043f */
[-C--:B------:R-:W-:Y:S01]  /*b640*/  FMUL.FTZ R24, R24, R11.reuse ;  /* 0x0000000b18187220 */ /* 0x080fe20000410000 */
[----:B--2---:R-:W-:Y:S01]  /*b650*/  FADD.FTZ R120, R178, R151 ;  /* 0x00000097b2787221 */ /* 0x004fe20000010000 */
[-C--:B------:R-:W-:Y:S01]  /*b660*/  FMUL.FTZ R25, R25, R11.reuse ;  /* 0x0000000b19197220 */ /* 0x080fe20000410000 */
[-C--:B------:R-:W-:Y:S01]  /*b670*/  FMUL.FTZ R28, R28, R11.reuse ;  /* 0x0000000b1c1c7220 */ /* 0x080fe20000410000 */
[-C--:B------:R-:W-:Y:S01]  /*b680*/  FMUL.FTZ R29, R29, R11.reuse ;  /* 0x0000000b1d1d7220 */ /* 0x080fe20000410000 */
[-C--:B------:R-:W-:Y:S01]  /*b690*/  FMUL.FTZ R32, R32, R11.reuse ;  /* 0x0000000b20207220 */ /* 0x080fe20000410000 */
[-C--:B------:R-:W-:Y:S01]  /*b6a0*/  FMUL.FTZ R33, R33, R11.reuse ;  /* 0x0000000b21217220 */ /* 0x080fe20000410000 */
[----:B---3--:R-:W-:Y:S01]  /*b6b0*/  FADD.FTZ R124, R20, R135 ;  /* 0x00000087147c7221 */ /* 0x008fe20000010000 */
[----:B------:R-:W-:Y:S01]  /*b6c0*/  FADD.FTZ R135, R169, R120 ;  /* 0x00000078a9877221 */ /* 0x000fe20000010000 */
[----:B------:R2:W-:Y:S01]  /*b6d0*/  @!P1 SYNCS.ARRIVE.TRANS64.RED.A1T0 RZ, [R128+URZ], RZ ;  /* 0x000000ff80ff99a7 */ /* 0x0005e2000810043f */
[----:B------:R-:W-:Y:S01]  /*b6e0*/  FMUL.FTZ R36, R36, R11 ;  /* 0x0000000b24247220 */ /* 0x000fe20000410000 */
[----:B------:R-:W-:Y:S01]  /*b6f0*/  FADD.FTZ R123, R179, R124 ;  /* 0x0000007cb37b7221 */ /* 0x000fe20000010000 */
[----:B------:R-:W-:Y:S01]  /*b700*/  FADD.FTZ R120, R180, R135 ;  /* 0x00000087b4787221 */ /* 0x000fe20000010000 */
[C---:B------:R-:W-:Y:S01]  /*b710*/  F2FP.F16.F32.PACK_AB R179, R96.reuse, R179 ;  /* 0x000000b360b3723e */ /* 0x040fe200000000ff */
[-C--:B------:R-:W-:Y:S01]  /*b720*/  FMUL.FTZ R37, R37, R11.reuse ;  /* 0x0000000b25257220 */ /* 0x080fe20000410000 */
[----:B------:R-:W-:Y:S01]  /*b730*/  FADD.FTZ R123, R96, R123 ;  /* 0x0000007b607b7221 */ /* 0x000fe20000010000 */
[----:B------:R-:W-:Y:S01]  /*b740*/  F2FP.F16.F32.PACK_AB R180, R201, R180 ;  /* 0x000000b4c9b4723e */ /* 0x000fe200000000ff */
[-C--:B------:R-:W-:Y:S01]  /*b750*/  FMUL.FTZ R40, R40, R11.reuse ;  /* 0x0000000b28287220 */ /* 0x080fe20000410000 */
[----:B------:R-:W-:Y:S01]  /*b760*/  FMUL.FTZ R41, R41, R11 ;  /* 0x0000000b29297220 */ /* 0x000fe20000410000 */
[----:B------:R-:W-:Y:S01]  /*b770*/  FADD.FTZ R122, R112, R123 ;  /* 0x0000007b707a7221 */ /* 0x000fe20000010000 */
[----:B------:R-:W-:Y:S01]  /*b780*/  FADD.FTZ R123, R201, R120 ;  /* 0x00000078c97b7221 */ /* 0x000fe20000010000 */
[-C--:B------:R-:W-:Y:S01]  /*b790*/  FFMA.FTZ R120, R115, R88.reuse, -R181 ;  /* 0x0000005873787223 */ /* 0x080fe200000108b5 */
[----:B0-----:R-:W-:Y:S01]  /*b7a0*/  F2FP.F16.F32.PACK_AB R201, R10, R3 ;  /* 0x000000030ac9723e */ /* 0x001fe200000000ff */
[----:B------:R-:W-:Y:S01]  /*b7b0*/  FADD.FTZ R122, R163, R122 ;  /* 0x0000007aa37a7221 */ /* 0x000fe20000010000 */
[----:B------:R-:W-:Y:S01]  /*b7c0*/  FADD.FTZ R114, R182, R123 ;  /* 0x0000007bb6727221 */ /* 0x000fe20000010000 */
[-C--:B------:R-:W-:Y:S01]  /*b7d0*/  FMUL.FTZ R44, R44, R11.reuse ;  /* 0x0000000b2c2c7220 */ /* 0x080fe20000410000 */
[----:B------:R-:W-:Y:S01]  /*b7e0*/  FMUL.FTZ R45, R45, R11 ;  /* 0x0000000b2d2d7220 */ /* 0x000fe20000410000 */
[----:B------:R-:W-:Y:S01]  /*b7f0*/  FADD.FTZ R115, R183, R122 ;  /* 0x0000007ab7737221 */ /* 0x000fe20000010000 */
[----:B------:R-:W-:Y:S01]  /*b800*/  FADD.FTZ R123, R161, R114 ;  /* 0x00000072a17b7221 */ /* 0x000fe20000010000 */
[-C--:B------:R-:W-:Y:S01]  /*b810*/  FFMA.FTZ R122, R119, R88.reuse, -R181 ;  /* 0x00000058777a7223 */ /* 0x080fe200000108b5 */
[----:B------:R0:W3:Y:S01]  /*b820*/  MUFU.EX2 R114, R127 ;  /* 0x0000007f00727308 */ /* 0x0000e20000000800 */
[----:B------:R-:W-:Y:S01]  /*b830*/  FADD.FTZ R124, R116, R115 ;  /* 0x00000073747c7221 */ /* 0x000fe20000010000 */
[----:B------:R-:W-:Y:S01]  /*b840*/  FADD.FTZ R126, R184, R123 ;  /* 0x0000007bb87e7221 */ /* 0x000fe20000010000 */
[-CC-:B------:R-:W-:Y:S01]  /*b850*/  FFMA.FTZ R123, R111, R88.reuse, -R181.reuse ;  /* 0x000000586f7b7223 */ /* 0x180fe200000108b5 */
[-CC-:B------:R-:W-:Y:S01]  /*b860*/  FFMA.FTZ R119, R99, R88.reuse, -R181.reuse ;  /* 0x0000005863777223 */ /* 0x180fe200000108b5 */
[----:B------:R-:W-:Y:S01]  /*b870*/  FADD.FTZ R115, R185, R124 ;  /* 0x0000007cb9737221 */ /* 0x000fe20000010000 */
[-C--:B------:R-:W-:Y:S01]  /*b880*/  FFMA.FTZ R124, R107, R88.reuse, -R181 ;  /* 0x000000586b7c7223 */ /* 0x080fe200000108b5 */
[----:B------:R-:W-:Y:S01]  /*b890*/  FADD.FTZ R107, R165, R126 ;  /* 0x0000007ea56b7221 */ /* 0x000fe20000010000 */
[C---:B------:R-:W-:Y:S01]  /*b8a0*/  F2FP.F16.F32.PACK_AB R185, R110.reuse, R185 ;  /* 0x000000b96eb9723e */ /* 0x040fe200000000ff */
[----:B------:R-:W-:Y:S01]  /*b8b0*/  FADD.FTZ R126, R110, R115 ;  /* 0x000000736e7e7221 */ /* 0x000fe20000010000 */
[----:B------:R-:W4:Y:S01]  /*b8c0*/  MUFU.EX2 R120, R120 ;  /* 0x0000007800787308 */ /* 0x000f220000000800 */
[----:B--2---:R-:W-:Y:S01]  /*b8d0*/  FADD.FTZ R128, R186, R107 ;  /* 0x0000006bba807221 */ /* 0x004fe20000010000 */
[----:B------:R-:W-:Y:S01]  /*b8e0*/  FFMA.FTZ R107, R193, R88, -R181 ;  /* 0x00000058c16b7223 */ /* 0x000fe200000108b5 */
[----:B------:R-:W-:Y:S01]  /*b8f0*/  FADD.FTZ R111, R187, R126 ;  /* 0x0000007ebb6f7221 */ /* 0x000fe20000010000 */
[C---:B------:R-:W-:Y:S01]  /*b900*/  F2FP.F16.F32.PACK_AB R187, R106.reuse, R187 ;  /* 0x000000bb6abb723e */ /* 0x040fe200000000ff */
[----:B------:R-:W-:Y:S01]  /*b910*/  FADD.FTZ R115, R153, R128 ;  /* 0x0000008099737221 */ /* 0x000fe20000010000 */
[----:B------:R-:W-:Y:S01]  /*b920*/  F2FP.F16.F32.PACK_AB R193, R139, R100 ;  /* 0x000000648bc1723e */ /* 0x000fe200000000ff */
[----:B0-----:R-:W-:Y:S01]  /*b930*/  FADD.FTZ R127, R106, R111 ;  /* 0x0000006f6a7f7221 */ /* 0x001fe20000010000 */
[----:B------:R-:W0:Y:S01]  /*b940*/  MUFU.EX2 R122, R122 ;  /* 0x0000007a007a7308 */ /* 0x000e220000000800 */
[----:B------:R-:W-:Y:S01]  /*b950*/  FADD.FTZ R126, R188, R115 ;  /* 0x00000073bc7e7221 */ /* 0x000fe20000010000 */
[----:B------:R-:W-:Y:S01]  /*b960*/  FFMA.FTZ R111, R195, R88, -R181 ;  /* 0x00000058c36f7223 */ /* 0x000fe200000108b5 */
[----:B------:R-:W-:Y:S01]  /*b970*/  FADD.FTZ R128, R104, R127 ;  /* 0x0000007f68807221 */ /* 0x000fe20000010000 */
[----:B------:R-:W-:Y:S01]  /*b980*/  F2FP.F16.F32.PACK_AB R195, R143, R98 ;  /* 0x000000628fc3723e */ /* 0x000fe200000000ff */
[----:B------:R-:W-:Y:S01]  /*b990*/  FADD.FTZ R99, R145, R126 ;  /* 0x0000007e91637221 */ /* 0x000fe20000010000 */
[-C--:B------:R-:W-:Y:S01]  /*b9a0*/  FFMA.FTZ R115, R197, R88.reuse, -R181 ;  /* 0x00000058c5737223 */ /* 0x080fe200000108b5 */
[----:B------:R-:W-:Y:S01]  /*b9b0*/  FADD.FTZ R127, R155, R128 ;  /* 0x000000809b7f7221 */ /* 0x000fe20000010000 */
[----:B------:R-:W2:Y:S01]  /*b9c0*/  MUFU.EX2 R20, R124 ;  /* 0x0000007c00147308 */ /* 0x000ea20000000800 */
[----:B------:R-:W-:Y:S01]  /*b9d0*/  FADD.FTZ R126, R190, R99 ;  /* 0x00000063be7e7221 */ /* 0x000fe20000010000 */
[----:B------:R-:W-:Y:S01]  /*b9e0*/  F2FP.F16.F32.PACK_AB R197, R108, R21 ;  /* 0x000000156cc5723e */ /* 0x000fe200000000ff */
[----:B------:R-:W-:Y:S01]  /*b9f0*/  FADD.FTZ R128, R102, R127 ;  /* 0x0000007f66807221 */ /* 0x000fe20000010000 */
[-CC-:B------:R-:W-:Y:S01]  /*ba00*/  FFMA.FTZ R99, R91, R88.reuse, -R181.reuse ;  /* 0x000000585b637223 */ /* 0x180fe200000108b5 */
[----:B------:R-:W-:Y:S01]  /*ba10*/  FADD.FTZ R127, R149, R126 ;  /* 0x0000007e957f7221 */ /* 0x000fe20000010000 */
[----:B------:R-:W-:Y:S01]  /*ba20*/  FFMA.FTZ R91, R199, R88, -R181 ;  /* 0x00000058c75b7223 */ /* 0x000fe200000108b5 */
[----:B------:R-:W-:Y:S01]  /*ba30*/  FADD.FTZ R135, R147, R128 ;  /* 0x0000008093877221 */ /* 0x000fe20000010000 */
[----:B------:R-:W-:Y:S01]  /*ba40*/  MUFU.EX2 R119, R119 ;  /* 0x0000007700777308 */ /* 0x000fe20000000800 */
[----:B------:R-:W-:Y:S01]  /*ba50*/  FADD.FTZ R126, R192, R127 ;  /* 0x0000007fc07e7221 */ /* 0x000fe20000010000 */
[-C--:B------:R-:W-:Y:S01]  /*ba60*/  FMUL.FTZ R48, R48, R11.reuse ;  /* 0x0000000b30307220 */ /* 0x080fe20000410000 */
[----:B------:R-:W-:Y:S01]  /*ba70*/  FADD.FTZ R128, R100, R135 ;  /* 0x0000008764807221 */ /* 0x000fe20000010000 */
[-C--:B------:R-:W-:Y:S01]  /*ba80*/  FMUL.FTZ R49, R49, R11.reuse ;  /* 0x0000000b31317220 */ /* 0x080fe20000410000 */
[----:B------:R-:W-:Y:S01]  /*ba90*/  FADD.FTZ R15, R137, R126 ;  /* 0x0000007e890f7221 */ /* 0x000fe20000010000 */
[-C--:B------:R-:W-:Y:S01]  /*baa0*/  FMUL.FTZ R52, R52, R11.reuse ;  /* 0x0000000b34347220 */ /* 0x080fe20000410000 */
        /* <DEDUP_REMOVED lines=25> */
[----:B------:R5:W2:Y:S01]  /*bc40*/  MUFU.EX2 R96, R123 ;  /* 0x0000007b00607308 */ /* 0x000aa20000000800 */
        /* <DEDUP_REMOVED lines=10> */
[----:B-1----:R-:W-:Y:S01]  /*bcf0*/  FADD.FTZ R15, R203, R104 ;  /* 0x00000068cb0f7221 */ /* 0x002fe20000010000 */
[-C--:B------:R-:W-:Y:S01]  /*bd00*/  FMUL.FTZ R84, R84, R11.reuse ;  /* 0x0000000b54547220 */ /* 0x080fe20000410000 */
[----:B-----5:R-:W-:Y:S01]  /*bd10*/  FADD.FTZ R123, R125, R106 ;  /* 0x0000006a7d7b7221 */ /* 0x020fe20000010000 */
[----:B------:R-:W-:Y:S01]  /*bd20*/  FMUL.FTZ R85, R85, R11 ;  /* 0x0000000b55557220 */ /* 0x000fe20000410000 */
[----:B---3--:R-:W-:Y:S01]  /*bd30*/  FADD.FTZ R102, R114, R15 ;  /* 0x0000000f72667221 */ /* 0x008fe20000010000 */
[-C--:B------:R-:W-:Y:S01]  /*bd40*/  FMUL.FTZ R26, R26, R12.reuse ;  /* 0x0000000c1a1a7220 */ /* 0x080fe20000410000 */
[----:B------:R-:W-:Y:S01]  /*bd50*/  FADD.FTZ R100, R204, R123 ;  /* 0x0000007bcc647221 */ /* 0x000fe20000010000 */
[-C--:B------:R-:W-:Y:S01]  /*bd60*/  FMUL.FTZ R27, R27, R12.reuse ;  /* 0x0000000c1b1b7220 */ /* 0x080fe20000410000 */
[----:B------:R-:W-:Y:S01]  /*bd70*/  FADD.FTZ R15, R205, R102 ;  /* 0x00000066cd0f7221 */ /* 0x000fe20000010000 */
[-C--:B------:R-:W-:Y:S01]  /*bd80*/  FMUL.FTZ R30, R30, R12.reuse ;  /* 0x0000000c1e1e7220 */ /* 0x080fe20000410000 */
[----:B----4-:R-:W-:Y:S01]  /*bd90*/  FADD.FTZ R107, R113, R100 ;  /* 0x00000064716b7221 */ /* 0x010fe20000010000 */
[----:B------:R-:W1:Y:S01]  /*bda0*/  MUFU.EX2 R102, R111 ;  /* 0x0000006f00667308 */ /* 0x000e620000000800 */
        /* <DEDUP_REMOVED lines=8> */
[----:B0-----:R-:W-:Y:S01]  /*be30*/  FADD.FTZ R98, R122, R15 ;  /* 0x0000000f7a627221 */ /* 0x001fe20000010000 */
[-C--:B------:R-:W-:Y:S01]  /*be40*/  FMUL.FTZ R39, R39, R12.reuse ;  /* 0x0000000c27277220 */ /* 0x080fe20000410000 */
[----:B------:R-:W-:Y:S01]  /*be50*/  FADD.FTZ R100, R208, R21 ;  /* 0x00000015d0647221 */ /* 0x000fe20000010000 */
[-C--:B------:R-:W-:Y:S01]  /*be60*/  FMUL.FTZ R42, R42, R12.reuse ;  /* 0x0000000c2a2a7220 */ /* 0x080fe20000410000 */
[----:B------:R-:W-:Y:S01]  /*be70*/  FADD.FTZ R15, R209, R98 ;  /* 0x00000062d10f7221 */ /* 0x000fe20000010000 */
[-C--:B------:R-:W-:Y:S01]  /*be80*/  FMUL.FTZ R43, R43, R12.reuse ;  /* 0x0000000c2b2b7220 */ /* 0x080fe20000410000 */
[----:B------:R-:W-:Y:S01]  /*be90*/  FADD.FTZ R3, R105, R100 ;  /* 0x0000006469037221 */ /* 0x000fe20000010000 */
[-C--:B------:R-:W-:Y:S01]  /*bea0*/  FMUL.FTZ R46, R46, R12.reuse ;  /* 0x0000000c2e2e7220 */ /* 0x080fe20000410000 */
[----:B--2---:R-:W-:Y:S01]  /*beb0*/  FADD.FTZ R10, R20, R15 ;  /* 0x0000000f140a7221 */ /* 0x004fe20000010000 */
[----:B------:R-:W0:Y:S01]  /*bec0*/  MUFU.EX2 R100, R115 ;  /* 0x0000007300647308 */ /* 0x000e220000000800 */
[----:B------:R-:W-:Y:S01]  /*bed0*/  FADD.FTZ R98, R210, R3 ;  /* 0x00000003d2627221 */ /* 0x000fe20000010000 */
[-C--:B------:R-:W-:Y:S01]  /*bee0*/  FMUL.FTZ R47, R47, R12.reuse ;  /* 0x0000000c2f2f7220 */ /* 0x080fe20000410000 */
[----:B------:R-:W-:Y:S01]  /*bef0*/  FADD.FTZ R3, R211, R10 ;  /* 0x0000000ad3037221 */ /* 0x000fe20000010000 */
[-C--:B------:R-:W-:Y:S01]  /*bf00*/  FMUL.FTZ R50, R50, R12.reuse ;  /* 0x0000000c32327220 */ /* 0x080fe20000410000 */
[----:B------:R-:W-:Y:S01]  /*bf10*/  FADD.FTZ R15, R109, R98 ;  /* 0x000000626d0f7221 */ /* 0x000fe20000010000 */
[-C--:B------:R-:W-:Y:S01]  /*bf20*/  FMUL.FTZ R51, R51, R12.reuse ;  /* 0x0000000c33337220 */ /* 0x080fe20000410000 */
[----:B------:R-:W-:Y:S01]  /*bf30*/  FADD.FTZ R3, R96, R3 ;  /* 0x0000000360037221 */ /* 0x000fe20000010000 */
[----:B------:R-:W2:Y:S01]  /*bf40*/  MUFU.EX2 R98, R91 ;  /* 0x0000005b00627308 */ /* 0x000ea20000000800 */
        /* <DEDUP_REMOVED lines=10> */
[----:B-1----:R-:W-:Y:S01]  /*bff0*/  FADD.FTZ R3, R102, R3 ;  /* 0x0000000366037221 */ /* 0x002fe20000010000 */
        /* <DEDUP_REMOVED lines=12> */
[----:B------:R-:W-:Y:S01]  /*c0c0*/  FMUL.FTZ R75, R75, R12 ;  /* 0x0000000c4b4b7220 */ /* 0x000fe20000410000 */
[----:B------:R-:W-:Y:S01]  /*c0d0*/  FADD.FTZ R10, R94, R15 ;  /* 0x0000000f5e0a7221 */ /* 0x000fe20000010000 */
[----:B------:R-:W-:-:S02]  /*c0e0*/  IMAD.U32 R15, RZ, RZ, UR6 ;  /* 0x00000006ff0f7e24 */ /* 0x000fc4000f8e00ff */
[----:B--2---:R-:W-:Y:S01]  /*c0f0*/  FADD.FTZ R3, R98, R3 ;  /* 0x0000000362037221 */ /* 0x004fe20000010000 */
[-C--:B------:R-:W-:Y:S01]  /*c100*/  FMUL.FTZ R78, R78, R12.reuse ;  /* 0x0000000c4e4e7220 */ /* 0x080fe20000410000 */
[-C--:B------:R-:W-:Y:S01]  /*c110*/  FMUL.FTZ R79, R79, R12.reuse ;  /* 0x0000000c4f4f7220 */ /* 0x080fe20000410000 */
[-C--:B------:R-:W-:Y:S01]  /*c120*/  FMUL.FTZ R82, R82, R12.reuse ;  /* 0x0000000c52527220 */ /* 0x080fe20000410000 */
[-C--:B------:R-:W-:Y:S01]  /*c130*/  FMUL.FTZ R83, R83, R12.reuse ;  /* 0x0000000c53537220 */ /* 0x080fe20000410000 */
[-C--:B------:R-:W-:Y:S01]  /*c140*/  FMUL.FTZ R86, R86, R12.reuse ;  /* 0x0000000c56567220 */ /* 0x080fe20000410000 */
[----:B------:R-:W-:Y:S01]  /*c150*/  FMUL.FTZ R87, R87, R12 ;  /* 0x0000000c57577220 */ /* 0x000fe20000410000 */
[----:B------:R-:W-:Y:S01]  /*c160*/  F2FP.F16.F32.PACK_AB R178, R169, R178 ;  /* 0x000000b2a9b2723e */ /* 0x000fe200000000ff */
[----:B------:R-:W-:Y:S01]  /*c170*/  FADD.FTZ R10, R93, R10 ;  /* 0x0000000a5d0a7221 */ /* 0x000fe20000010000 */
[----:B------:R-:W-:Y:S01]  /*c180*/  F2FP.F16.F32.PACK_AB R181, R163, R112 ;  /* 0x00000070a3b5723e */ /* 0x000fe200000000ff */
[----:B------:R-:W-:Y:S01]  /*c190*/  FADD.FTZ R3, R95, R3 ;  /* 0x000000035f037221 */ /* 0x000fe20000010000 */
[----:B------:R-:W-:Y:S01]  /*c1a0*/  F2FP.F16.F32.PACK_AB R182, R161, R182 ;  /* 0x000000b6a1b6723e */ /* 0x000fe200000000ff */
[----:B------:R-:W-:Y:S01]  /*c1b0*/  IMAD.MOV.U32 R12, RZ, RZ, R133 ;  /* 0x000000ffff0c7224 */ /* 0x000fe200078e0085 */
[----:B------:R-:W-:Y:S01]  /*c1c0*/  F2FP.F16.F32.PACK_AB R183, R116, R183 ;  /* 0x000000b774b7723e */ /* 0x000fe200000000ff */
[----:B------:R-:W-:Y:S01]  /*c1d0*/  IMAD.MOV.U32 R11, RZ, RZ, R89 ;  /* 0x000000ffff0b7224 */ /* 0x000fe200078e0059 */
[----:B------:R-:W-:-:S02]  /*c1e0*/  F2FP.F16.F32.PACK_AB R184, R165, R184 ;  /* 0x000000b8a5b8723e */ /* 0x000fc400000000ff */
[----:B------:R-:W-:Y:S02]  /*c1f0*/  F2FP.F16.F32.PACK_AB R186, R153, R186 ;  /* 0x000000ba99ba723e */ /* 0x000fe400000000ff */
[----:B------:R-:W-:Y:S02]  /*c200*/  F2FP.F16.F32.PACK_AB R188, R145, R188 ;  /* 0x000000bc91bc723e */ /* 0x000fe400000000ff */
[----:B------:R-:W-:Y:S02]  /*c210*/  F2FP.F16.F32.PACK_AB R190, R149, R190 ;  /* 0x000000be95be723e */ /* 0x000fe400000000ff */
[----:B------:R-:W-:Y:S02]  /*c220*/  F2FP.F16.F32.PACK_AB R192, R137, R192 ;  /* 0x000000c089c0723e */ /* 0x000fe400000000ff */
[----:B------:R-:W-:Y:S02]  /*c230*/  F2FP.F16.F32.PACK_AB R194, R141, R194 ;  /* 0x000000c28dc2723e */ /* 0x000fe400000000ff */
        /* <DEDUP_REMOVED lines=19> */
[----:B------:R-:W-:Y:S01]  /*c370*/  F2FP.F16.F32.PACK_AB R219, R95, R98 ;  /* 0x000000625fdb723e */ /* 0x000fe200000000ff */
[----:B------:R-:W-:Y:S06]  /*c380*/  @P2 BRA `(.L_x_24) ;  /* 0xffffffa800582947 */ /* 0x000fec000383ffff */
.L_x_15:
[----:B------:R-:W-:Y:S06]  /*c390*/  BAR.ARV 0x8, 0x180 ;  /* 0x0206000000007b1d */ /* 0x000fec0000002000 */
[----:B------:R-:W-:Y:S05]  /*c3a0*/  @!P0 BRA `(.L_x_25) ;  /* 0x0000000000048947 */ /* 0x000fea0003800000 */
[----:B------:R-:W-:Y:S01]  /*c3b0*/  BPT.TRAP 0x1 ;  /* 0x000000040000795c */ /* 0x000fe20000300000 */
.L_x_25:
        /* <DEDUP_REMOVED lines=8> */
.L_x_26:
[----:B-1----:R-:W-:Y:S05]  /*c440*/  @P2 BRA `(.L_x_27) ;  /* 0x0000000000082947 */ /* 0x002fea0003800000 */
[----:B------:R-:W1:Y:S02]  /*c450*/  SYNCS.PHASECHK.TRANS64.TRYWAIT P0, [UR8+0x34850], R0 ;  /* 0x03485000ff0075a7 */ /* 0x000e640008000148 */
[----:B-1----:R-:W-:Y:S05]  /*c460*/  @!P0 BRA `(.L_x_28) ;  /* 0x0000005c00bc8947 */ /* 0x002fea0003800000 */
.L_x_27:
[----:B------:R-:W-:Y:S01]  /*c470*/  R2UR UR12, R2 ;  /* 0x00000000020c72ca */ /* 0x000fe200000e0000 */
[----:B------:R-:W-:Y:S01]  /*c480*/  WARPGROUP.ARRIVE ;  /* 0x00000000000079c5 */ /* 0x000fe20000000000 */
[----:B------:R-:W-:Y:S01]  /*c490*/  UMOV UR7, 0x40000040 ;  /* 0x4000004000077882 */ /* 0x000fe20000000000 */
[----:B------:R-:W-:Y:S01]  /*c4a0*/  UMOV UR11, 0x40000040 ;  /* 0x40000040000b7882 */ /* 0x000fe20000000000 */
[----:B-1----:R-:W1:Y:S01]  /*c4b0*/  SHFL.BFLY PT, R5, R10, 0x2, 0x1f ;  /* 0x0c401f000a057f89 */ /* 0x002e6200000e0000 */
[----:B------:R-:W-:Y:S01]  /*c4c0*/  IMAD.MOV.U32 R93, RZ, RZ, -0x800000 ;  /* 0xff800000ff5d7424 */ /* 0x000fe200078e00ff */
[----:B------:R-:W2:Y:S01]  /*c4d0*/  LDC R96, c[0x0][0xc38] ;  /* 0x00030e00ff607b82 */ /* 0x000ea20000000800 */
[----:B------:R-:W-:Y:S01]  /*c4e0*/  IMAD.MOV.U32 R108, RZ, RZ, RZ ;  /* 0x000000ffff6c7224 */ /* 0x000fe200078e00ff */
[----:B0-----:R-:W0:Y:S01]  /*c4f0*/  SHFL.BFLY PT, R0, R3, 0x2, 0x1f ;  /* 0x0c401f0003007f89 */ /* 0x001e2200000e0000 */
[----:B------:R-:W-:Y:S01]  /*c500*/  IMAD.MOV.U32 R97, RZ, RZ, RZ ;  /* 0x000000ffff617224 */ /* 0x000fe200078e00ff */
[----:B------:R-:W-:Y:S01]  /*c510*/  R2UR UR13, R225 ;  /* 0x00000000e10d72ca */ /* 0x000fe200000e0000 */
[----:B------:R-:W-:Y:S01]  /*c520*/  IMAD.MOV.U32 R92, RZ, RZ, -0x800000 ;  /* 0xff800000ff5c7424 */ /* 0x000fe200078e00ff */
[----:B------:R-:W-:Y:S01]  /*c530*/  R2UR UR14, R226 ;  /* 0x00000000e20e72ca */ /* 0x000fe200000e0000 */
[----:B------:R-:W-:Y:S01]  /*c540*/  UIADD3 UR4, UR12, 0x400, URZ ;  /* 0x000004000c047890 */ /* 0x000fe2000fffe03f */
[----:B------:R-:W-:-:S03]  /*c550*/  R2UR UR9, R224 ;  /* 0x00000000e00972ca */ /* 0x000fc600000e0000 */
[----:B------:R-:W-:-:S04]  /*c560*/  USHF.R.U32.HI UR4, URZ, 0x4, UR4 ;  /* 0x000000043f047899 */ /* 0x000fc80008011604 */
[----:B------:R-:W-:-:S04]  /*c570*/  ULOP3.LUT UR4, UR4, 0x3fff, URZ, 0xc0, !UPT ;  /* 0x00003fff04047892 */ /* 0x000fc8000f8ec03f */
[----:B------:R-:W-:Y:S01]  /*c580*/  ULOP3.LUT UR4, UR4, 0x5800000, URZ, 0xfc, !UPT ;  /* 0x0580000004047892 */ /* 0x000fe2000f8efc3f */
[----:B-1----:R-:W-:-:S03]  /*c590*/  FADD.FTZ R5, R5, R10 ;  /* 0x0000000a05057221 */ /* 0x002fc60000010000 */
[----:B------:R-:W-:Y:S01]  /*c5a0*/  UIMAD UR6, UR60, 0xb00, UR4 ;  /* 0x00000b003c0678a4 */ /* 0x000fe2000f8e0204 */
[----:B0-----:R-:W-:-:S03]  /*c5b0*/  FADD.FTZ R2, R0, R3 ;  /* 0x0000000300027221 */ /* 0x001fc60000010000 */
[----:B------:R-:W-:Y:S01]  /*c5c0*/  UIADD3 UR4, UR6, 0x80, URZ ;  /* 0x0000008006047890 */ /* 0x000fe2000fffe03f */
[----:B------:R-:W0:Y:S08]  /*c5d0*/  SHFL.BFLY PT, R0, R5, 0x1, 0x1f ;  /* 0x0c201f0005007f89 */ /* 0x000e3000000e0000 */
[----:B------:R-:W-:Y:S03]  /*c5e0*/  HGMMA.64x128x16.F32 R24, R176, gdesc[UR4].tnspB, R24, gsb0 ;  /* 0x41e00004b0187df0 */ /* 0x000fe60008000818 */
[----:B------:R-:W1:Y:S01]  /*c5f0*/  S2UR UR7, SR_SWINHI ;  /* 0x00000000000779c3 */ /* 0x000e620000002f00 */
[----:B------:R-:W-:Y:S01]  /*c600*/  UMOV UR10, UR4 ;  /* 0x00000004000a7c82 */ /* 0x000fe20008000000 */
[----:B------:R-:W-:Y:S01]  /*c610*/  UIADD3 UR4, UR6, 0x100, URZ ;  /* 0x0000010006047890 */ /* 0x000fe2000fffe03f */
[----:B------:R-:W3:Y:S01]  /*c620*/  SHFL.BFLY PT, R7, R2, 0x1, 0x1f ;  /* 0x0c201f0002077f89 */ /* 0x000ee200000e0000 */
[----:B0-----:R-:W-:Y:S01]  /*c630*/  FADD.FTZ R8, R5, R0 ;  /* 0x0000000005087221 */ /* 0x001fe20000010000 */
[----:B------:R-:W-:-:S04]  /*c640*/  IMAD R5, R222, 0x40, R19 ;  /* 0x00000040de057824 */ /* 0x000fc800078e0213 */
[----:B------:R-:W-:Y:S01]  /*c650*/  FSETP.NE.FTZ.AND P0, PT, R8, RZ, PT ;  /* 0x000000ff0800720b */ /* 0x000fe20003f15000 */
[----:B---3--:R-:W-:-:S05]  /*c660*/  FADD.FTZ R7, R2, R7 ;  /* 0x0000000702077221 */ /* 0x008fca0000010000 */
[----:B------:R-:W-:-:S07]  /*c670*/  FSETP.NE.FTZ.AND P2, PT, R7, RZ, PT ;  /* 0x000000ff0700720b */ /* 0x000fce0003f55000 */
[----:B------:R-:W-:Y:S01]  /*c680*/  @P0 MUFU.LG2 R4, R8 ;  /* 0x0000000800040308 */ /* 0x000fe20000000c00 */
[----:B------:R-:W-:-:S07]  /*c690*/  @P0 FMUL.FTZ R0, R88, 0.69314718246459960938 ;  /* 0x3f31721858000820 */ /* 0x000fce0000410000 */
[----:B------:R-:W0:Y:S01]  /*c6a0*/  @P2 MUFU.LG2 R6, R7 ;  /* 0x0000000700062308 */ /* 0x000e220000000c00 */
[----:B------:R-:W-:-:S07]  /*c6b0*/  @P2 FMUL.FTZ R9, R88, 0.69314718246459960938 ;  /* 0x3f31721858092820 */ /* 0x000fce0000410000 */
[----:B------:R-:W3:Y:S08]  /*c6c0*/  @P0 MUFU.RCP R108, R8 ;  /* 0x00000008006c0308 */ /* 0x000ef00000001000 */
[----:B------:R4:W3:Y:S01]  /*c6d0*/  @P2 MUFU.RCP R97, R7 ;  /* 0x0000000700612308 */ /* 0x0008e20000001000 */
[----:B0-----:R-:W-:-:S04]  /*c6e0*/  @P2 FMUL.FTZ R6, R6, 0.69314718246459960938 ;  /* 0x3f31721806062820 */ /* 0x001fc80000410000 */
[----:B------:R-:W-:Y:S01]  /*c6f0*/  @P2 FFMA.FTZ R92, R9, R133, R6 ;  /* 0x00000085095c2223 */ /* 0x000fe20000010006 */
[----:B------:R-:W-:Y:S02]  /*c700*/  WARPGROUP.DEPBAR.LE gsb0, 0x0 ;  /* 0x00008000000079c5 */ /* 0x000fe40000010000 */
[----:B------:R-:W-:-:S06]  /*c710*/  WARPGROUP.ARRIVE ;  /* 0x00000000000079c5 */ /* 0x000fcc0000000000 */
[----:B------:R-:W-:Y:S01]  /*c720*/  HGMMA.64x128x16.F32 R24, R180, gdesc[UR8].tnspB, R24, gsb0 ;  /* 0x41e00008b4187df0 */ /* 0x000fe20008000818 */
[----:B------:R-:W-:Y:S01]  /*c730*/  UMOV UR10, UR4 ;  /* 0x00000004000a7c82 */ /* 0x000fe20008000000 */
[----:B------:R-:W-:Y:S01]  /*c740*/  UMOV UR11, 0x40000040 ;  /* 0x40000040000b7882 */ /* 0x000fe20000000000 */
[----:B------:R-:W-:Y:S01]  /*c750*/  UIADD3 UR4, UR6, 0x180, URZ ;  /* 0x0000018006047890 */ /* 0x000fe2000fffe03f */
        /* <DEDUP_REMOVED lines=35> */
[----:B------:R-:W-:Y:S02]  /*c990*/  UIADD3 UR4, UR6, 0x480, URZ ;  /* 0x0000048006047890 */ /* 0x000fe4000fffe03f */
[----:B------:R-:W-:Y:S01]  /*c9a0*/  UIADD3 UR6, UR6, 0x500, URZ ;  /* 0x0000050006067890 */ /* 0x000fe2000fffe03f */
[----:B------:R-:W-:Y:S02]  /*c9b0*/  WARPGROUP.DEPBAR.LE gsb0, 0x0 ;  /* 0x00008000000079c5 */ /* 0x000fe40000010000 */
[----:B------:R-:W-:-:S06]  /*c9c0*/  WARPGROUP.ARRIVE ;  /* 0x00000000000079c5 */ /* 0x000fcc0000000000 */
[----:B------:R-:W-:Y:S01]  /*c9d0*/  HGMMA.64x128x16.F32 R24, R208, gdesc[UR8].tnspB, R24, gsb0 ;  /* 0x41e00008d0187df0 */ /* 0x000fe20008000818 */
[----:B------:R-:W-:Y:S01]  /*c9e0*/  UMOV UR10, UR4 ;  /* 0x00000004000a7c82 */ /* 0x000fe20008000000 */
[----:B------:R-:W-:Y:S01]  /*c9f0*/  UMOV UR11, 0x40000040 ;  /* 0x40000040000b7882 */ /* 0x000fe20000000000 */
[----:B------:R-:W-:Y:S01]  /*ca00*/  UMOV UR4, UR12 ;  /* 0x0000000c00047c82 */ /* 0x000fe20008000000 */
[----:B-1----:R-:W-:Y:S01]  /*ca10*/  UMOV UR5, UR7 ;  /* 0x0000000700057c82 */ /* 0x002fe20008000000 */
[----:B------:R-:W-:Y:S01]  /*ca20*/  UMOV UR7, 0x40000040 ;  /* 0x4000004000077882 */ /* 0x000fe20000000000 */
[----:B------:R-:W-:Y:S01]  /*ca30*/  MOV R20, UR4 ;  /* 0x0000000400147c02 */ /* 0x000fe20008000f00 */
[----:B------:R-:W-:Y:S01]  /*ca40*/  IMAD.U32 R21, RZ, RZ, UR5 ;  /* 0x00000005ff157e24 */ /* 0x000fe2000f8e00ff */
[----:B------:R-:W-:-:S03]  /*ca50*/  UIADD3 UR4, -UR13, URZ, URZ ;  /* 0x0000003f0d047290 */ /* 0x000fc6000fffe13f */
[----:B------:R-:W-:-:S04]  /*ca60*/  IMAD.WIDE R2, R230, 0x2, R20 ;  /* 0x00000002e6027825 */ /* 0x000fc800078e0214 */
[----:B------:R-:W-:-:S04]  /*ca70*/  IMAD.WIDE R20, R5, 0x2, R20 ;  /* 0x0000000205147825 */ /* 0x000fc800078e0214 */
[----:B------:R-:W-:Y:S01]  /*ca80*/  @P0 FMUL.FTZ R5, R4, 0.69314718246459960938 ;  /* 0x3f31721804050820 */ /* 0x000fe20000410000 */
[C---:B------:R-:W-:Y:S02]  /*ca90*/  IADD3 R11, P5, R2.reuse, 0x4040, RZ ;  /* 0x00004040020b7810 */ /* 0x040fe40007fbe0ff */
[----:B------:R-:W-:Y:S01]  /*caa0*/  IADD3 R95, P6, R2, 0x4060, RZ ;  /* 0x00004060025f7810 */ /* 0x000fe20007fde0ff */
[----:B------:R-:W-:Y:S01]  /*cab0*/  @P0 FFMA.FTZ R93, R0, R89, R5 ;  /* 0x00000059005d0223 */ /* 0x000fe20000010005 */
[----:B------:R-:W-:Y:S01]  /*cac0*/  LOP3.LUT R0, R11, 0x380, RZ, 0xc0, !PT ;  /* 0x000003800b007812 */ /* 0x000fe200078ec0ff */
[----:B------:R-:W-:Y:S01]  /*cad0*/  IMAD.X R107, RZ, RZ, R3, P5 ;  /* 0x000000ffff6b7224 */ /* 0x000fe200028e0603 */
[----:B------:R-:W-:Y:S02]  /*cae0*/  LOP3.LUT R94, R95, 0x380, RZ, 0xc0, !PT ;  /* 0x000003805f5e7812 */ /* 0x000fe400078ec0ff */
[----:B------:R-:W-:Y:S02]  /*caf0*/  SHF.R.U64 R0, R0, 0x3, RZ ;  /* 0x0000000300007819 */ /* 0x000fe400000012ff */
[----:B------:R-:W-:-:S02]  /*cb00*/  LOP3.LUT R111, R2, 0x380, RZ, 0xc0, !PT ;  /* 0x00000380026f7812 */ /* 0x000fc400078ec0ff */
[----:B------:R-:W-:Y:S02]  /*cb10*/  LOP3.LUT R106, R0, R11, RZ, 0x3c, !PT ;  /* 0x0000000b006a7212 */ /* 0x000fe400078e3cff */
[----:B------:R-:W0:Y:S01]  /*cb20*/  LDC R0, c[0x0][0xbe8] ;  /* 0x0002fa00ff007b82 */ /* 0x000e220000000800 */
[----:B------:R-:W-:Y:S02]  /*cb30*/  SHF.R.U64 R94, R94, 0x3, RZ ;  /* 0x000000035e5e7819 */ /* 0x000fe400000012ff */
[C---:B------:R-:W-:Y:S02]  /*cb40*/  IADD3 R4, P0, R2.reuse, 0x60, RZ ;  /* 0x0000006002047810 */ /* 0x040fe40007f1e0ff */
[----:B------:R-:W-:Y:S02]  /*cb50*/  SHF.R.U64 R111, R111, 0x3, RZ ;  /* 0x000000036f6f7819 */ /* 0x000fe400000012ff */
[----:B------:R-:W-:Y:S01]  /*cb60*/  IADD3 R5, P2, R2, 0x20, RZ ;  /* 0x0000002002057810 */ /* 0x000fe20007f5e0ff */
[----:B------:R-:W-:Y:S01]  /*cb70*/  IMAD.X R99, RZ, RZ, R3, P0 ;  /* 0x000000ffff637224 */ /* 0x000fe200000e0603 */
[----:B------:R-:W-:-:S02]  /*cb80*/  LOP3.LUT R94, R94, R95, RZ, 0x3c, !PT ;  /* 0x0000005f5e5e7212 */ /* 0x000fc400078e3cff */
[----:B------:R-:W-:Y:S01]  /*cb90*/  IADD3.X R95, RZ, R3, RZ, P6, !PT ;  /* 0x00000003ff5f7210 */ /* 0x000fe200037fe4ff */
[--C-:B------:R-:W-:Y:S01]  /*cba0*/  IMAD.X R101, RZ, RZ, R3.reuse, P2 ;  /* 0x000000ffff657224 */ /* 0x100fe200010e0603 */
[C---:B------:R-:W-:Y:S02]  /*cbb0*/  IADD3 R9, P4, R2.reuse, 0x4020, RZ ;  /* 0x0000402002097810 */ /* 0x040fe40007f9e0ff */
[C---:B------:R-:W-:Y:S02]  /*cbc0*/  IADD3 R6, P3, R2.reuse, 0x4000, RZ ;  /* 0x0000400002067810 */ /* 0x040fe40007f7e0ff */
[----:B----4-:R-:W-:Y:S01]  /*cbd0*/  IADD3 R7, P6, R2, 0x40, RZ ;  /* 0x0000004002077810 */ /* 0x010fe20007fde0ff */
[--C-:B------:R-:W-:Y:S01]  /*cbe0*/  IMAD.X R103, RZ, RZ, R3.reuse, P4 ;  /* 0x000000ffff677224 */ /* 0x100fe200020e0603 */
[----:B------:R-:W-:Y:S01]  /*cbf0*/  LOP3.LUT R110, R111, R2, RZ, 0x3c, !PT ;  /* 0x000000026f6e7212 */ /* 0x000fe200078e3cff */
[--C-:B------:R-:W-:Y:S01]  /*cc00*/  IMAD.X R105, RZ, RZ, R3.reuse, P3 ;  /* 0x000000ffff697224 */ /* 0x100fe200018e0603 */
[----:B------:R-:W-:Y:S01]  /*cc10*/  LOP3.LUT R2, R5, 0x380, RZ, 0xc0, !PT ;  /* 0x0000038005027812 */ /* 0x000fe200078ec0ff */
[----:B------:R-:W-:Y:S01]  /*cc20*/  IMAD.X R91, RZ, RZ, R3, P6 ;  /* 0x000000ffff5b7224 */ /* 0x000fe200030e0603 */
[----:B------:R-:W-:-:S02]  /*cc30*/  IADD3 R13, P0, R20, 0x2000, RZ ;  /* 0x00002000140d7810 */ /* 0x000fc40007f1e0ff */
[----:B------:R-:W-:Y:S02]  /*cc40*/  SHF.R.U64 R2, R2, 0x3, RZ ;  /* 0x0000000302027819 */ /* 0x000fe400000012ff */
[----:B------:R-:W-:Y:S02]  /*cc50*/  LOP3.LUT R12, R13, 0x380, RZ, 0xc0, !PT ;  /* 0x000003800d0c7812 */ /* 0x000fe400078ec0ff */
[----:B0-----:R-:W-:Y:S02]  /*cc60*/  ISETP.NE.AND P2, PT, R0, 0x1, PT ;  /* 0x000000010000780c */ /* 0x001fe40003f45270 */
[----:B------:R-:W-:Y:S02]  /*cc70*/  LOP3.LUT R100, R2, R5, RZ, 0x3c, !PT ;  /* 0x0000000502647212 */ /* 0x000fe400078e3cff */
[----:B------:R-:W-:Y:S02]  /*cc80*/  SHF.R.U64 R12, R12, 0x3, RZ ;  /* 0x000000030c0c7819 */ /* 0x000fe400000012ff */
[----:B------:R-:W-:-:S02]  /*cc90*/  LOP3.LUT R2, R7, 0x380, RZ, 0xc0, !PT ;  /* 0x0000038007027812 */ /* 0x000fc400078ec0ff */
[----:B------:R-:W-:Y:S01]  /*cca0*/  LOP3.LUT R12, R12, R13, RZ, 0x3c, !PT ;  /* 0x0000000d0c0c7212 */ /* 0x000fe200078e3cff */
[----:B------:R-:W-:Y:S01]  /*ccb0*/  IMAD.X R13, RZ, RZ, R21, P0 ;  /* 0x000000ffff0d7224 */ /* 0x000fe200000e0615 */
[----:B------:R-:W-:Y:S02]  /*ccc0*/  SHF.R.U64 R2, R2, 0x3, RZ ;  /* 0x0000000302027819 */ /* 0x000fe400000012ff */
[----:B------:R-:W-:Y:S01]  /*ccd0*/  IADD3 R17, P0, R20, 0x7000, RZ ;  /* 0x0000700014117810 */ /* 0x000fe20007f1e0ff */
[----:B------:R-:W0:Y:S01]  /*cce0*/  @P2 LDC R109, c[0x0][0xbec] ;  /* 0x0002fb00ff6d2b82 */ /* 0x000e220000000800 */
[----:B------:R-:W-:Y:S02]  /*ccf0*/  MOV R111, R3 ;  /* 0x00000003006f7202 */ /* 0x000fe40000000f00 */
[----:B------:R-:W-:Y:S02]  /*cd00*/  LOP3.LUT R90, R2, R7, RZ, 0x3c, !PT ;  /* 0x00000007025a7212 */ /* 0x000fe400078e3cff */
[----:B------:R-:W-:-:S02]  /*cd10*/  LOP3.LUT R3, R6, 0x380, RZ, 0xc0, !PT ;  /* 0x0000038006037812 */ /* 0x000fc400078ec0ff */
[----:B------:R-:W-:Y:S01]  /*cd20*/  LOP3.LUT R2, R17, 0x380, RZ, 0xc0, !PT ;  /* 0x0000038011027812 */ /* 0x000fe200078ec0ff */
[----:B------:R-:W1:Y:S01]  /*cd30*/  @P2 LDC R112, c[0x0][0xbf0] ;  /* 0x0002fc00ff702b82 */ /* 0x000e620000000800 */
[----:B------:R-:W-:Y:S02]  /*cd40*/  SHF.R.U64 R3, R3, 0x3, RZ ;  /* 0x0000000303037819 */ /* 0x000fe400000012ff */
[----:B------:R-:W-:Y:S02]  /*cd50*/  SHF.R.U64 R2, R2, 0x3, RZ ;  /* 0x0000000302027819 */ /* 0x000fe400000012ff */
[----:B------:R-:W-:Y:S02]  /*cd60*/  LOP3.LUT R104, R3, R6, RZ, 0x3c, !PT ;  /* 0x0000000603687212 */ /* 0x000fe400078e3cff */
[----:B------:R-:W-:Y:S01]  /*cd70*/  LOP3.LUT R2, R2, R17, RZ, 0x3c, !PT ;  /* 0x0000001102027212 */ /* 0x000fe200078e3cff */
[----:B------:R-:W-:Y:S01]  /*cd80*/  IMAD R17, RZ, RZ, -UR14 ;  /* 0x8000000eff117e24 */ /* 0x000fe2000f8e02ff */
[----:B------:R-:W-:-:S02]  /*cd90*/  LOP3.LUT R8, R9, 0x380, RZ, 0xc0, !PT ;  /* 0x0000038009087812 */ /* 0x000fc400078ec0ff */
[----:B------:R-:W-:Y:S01]  /*cda0*/  LOP3.LUT R3, R4, 0x380, RZ, 0xc0, !PT ;  /* 0x0000038004037812 */ /* 0x000fe200078ec0ff */
[----:B--2---:R-:W-:Y:S01]  /*cdb0*/  IMAD R17, R96, R17, UR9 ;  /* 0x0000000960117e24 */ /* 0x004fe2000f8e0211 */
[----:B------:R-:W-:Y:S02]  /*cdc0*/  MOV R104, R104 ;  /* 0x0000006800687202 */ /* 0x000fe40000000f00 */
[----:B------:R-:W-:Y:S02]  /*cdd0*/  SHF.R.U64 R8, R8, 0x3, RZ ;  /* 0x0000000308087819 */ /* 0x000fe400000012ff */
[----:B------:R-:W-:Y:S02]  /*cde0*/  MOV R105, R90 ;  /* 0x0000005a00697202 */ /* 0x000fe40000000f00 */
[----:B------:R-:W-:Y:S01]  /*cdf0*/  SHF.R.U64 R3, R3, 0x3, RZ ;  /* 0x0000000303037819 */ /* 0x000fe200000012ff */
[----:B------:R-:W2:Y:S01]  /*ce00*/  LDC.64 R90, c[0x0][0xb98] ;  /* 0x0002e600ff5a7b82 */ /* 0x000ea20000000a00 */
[----:B------:R-:W-:-:S02]  /*ce10*/  MOV R94, R94 ;  /* 0x0000005e005e7202 */ /* 0x000fc40000000f00 */
[----:B------:R-:W-:Y:S02]  /*ce20*/  LOP3.LUT R102, R8, R9, RZ, 0x3c, !PT ;  /* 0x0000000908667212 */ /* 0x000fe400078e3cff */
[----:B------:R-:W-:Y:S01]  /*ce30*/  MOV R95, R106 ;  /* 0x0000006a005f7202 */ /* 0x000fe20000000f00 */
[----:B------:R-:W-:Y:S01]  /*ce40*/  IMAD.U32 R106, RZ, RZ, UR8 ;  /* 0x00000008ff6a7e24 */ /* 0x000fe2000f8e00ff */
[----:B------:R-:W-:Y:S01]  /*ce50*/  LOP3.LUT R98, R3, R4, RZ, 0x3c, !PT ;  /* 0x0000000403627212 */ /* 0x000fe200078e3cff */
[----:B------:R-:W-:Y:S01]  /*ce60*/  ULDC.64 UR8, c[0x0][0xae8] ;  /* 0x0002ba0000087ab9 */ /* 0x000fe20000000a00 */
[----:B------:R-:W-:Y:S02]  /*ce70*/  LEA R114, R17, R229, 0x7 ;  /* 0x000000e511727211 */ /* 0x000fe400078e38ff */
[----:B------:R-:W-:Y:S01]  /*ce80*/  MOV R96, R102 ;  /* 0x0000006600607202 */ /* 0x000fe20000000f00 */
[----:B------:R-:W-:Y:S01]  /*ce90*/  @!P1 VIADD R102, R106, 0x34860 ;  /* 0x000348606a669836 */ /* 0x000fe20000000000 */
[----:B------:R-:W-:Y:S01]  /*cea0*/  MOV R98, R98 ;  /* 0x0000006200627202 */ /* 0x000fe20000000f00 */
[----:B0-----:R-:W-:Y:S01]  /*ceb0*/  @P2 IMAD.HI.U32 R99, R114, R109, RZ ;  /* 0x0000006d72632227 */ /* 0x001fe200078e00ff */
[----:B------:R-:W-:-:S02]  /*cec0*/  IADD3 R15, P6, R20, 0x1000, RZ ;  /* 0x00001000140f7810 */ /* 0x000fc40007fde0ff */
[----:B------:R-:W-:Y:S01]  /*ced0*/  @!P1 PRMT R102, RZ, 0x654, R102 ;  /* 0x00000654ff669816 */ /* 0x000fe20000000066 */
[----:B------:R-:W-:Y:S01]  /*cee0*/  IMAD.MOV.U32 R103, RZ, RZ, R114 ;  /* 0x000000ffff677224 */ /* 0x000fe200078e0072 */
[----:B-1----:R-:W-:Y:S02]  /*cef0*/  @P2 SHF.R.U32.HI R103, RZ, R112, R99 ;  /* 0x00000070ff672219 */ /* 0x002fe40000011663 */
[----:B------:R-:W-:Y:S02]  /*cf00*/  LOP3.LUT R14, R15, 0x380, RZ, 0xc0, !PT ;  /* 0x000003800f0e7812 */ /* 0x000fe400078ec0ff */
[----:B------:R-:W-:Y:S02]  /*cf10*/  LOP3.LUT R3, R20, 0x380, RZ, 0xc0, !PT ;  /* 0x0000038014037812 */ /* 0x000fe400078ec0ff */
[----:B------:R-:W-:Y:S02]  /*cf20*/  SHF.R.U64 R14, R14, 0x3, RZ ;  /* 0x000000030e0e7819 */ /* 0x000fe400000012ff */
[----:B------:R-:W-:-:S02]  /*cf30*/  MOV R107, R100 ;  /* 0x00000064006b7202 */ /* 0x000fc40000000f00 */
[----:B------:R-:W-:Y:S02]  /*cf40*/  SHF.R.U64 R3, R3, 0x3, RZ ;  /* 0x0000000303037819 */ /* 0x000fe400000012ff */
[----:B------:R-:W-:Y:S01]  /*cf50*/  LOP3.LUT R14, R14, R15, RZ, 0x3c, !PT ;  /* 0x0000000f0e0e7212 */ /* 0x000fe200078e3cff */
[----:B------:R-:W-:Y:S01]  /*cf60*/  IMAD.X R15, RZ, RZ, R21, P6 ;  /* 0x000000ffff0f7224 */ /* 0x000fe200030e0615 */
[C---:B------:R-:W-:Y:S02]  /*cf70*/  IADD3 R11, P3, R20.reuse, 0x3000, RZ ;  /* 0x00003000140b7810 */ /* 0x040fe40007f7e0ff */
[C---:B------:R-:W-:Y:S02]  /*cf80*/  IADD3 R9, P4, R20.reuse, 0x4000, RZ ;  /* 0x0000400014097810 */ /* 0x040fe40007f9e0ff */
[C---:B------:R-:W-:Y:S02]  /*cf90*/  IADD3 R7, P5, R20.reuse, 0x5000, RZ ;  /* 0x0000500014077810 */ /* 0x040fe40007fbe0ff */
[----:B------:R-:W-:-:S02]  /*cfa0*/  IADD3 R5, P6, R20, 0x6000, RZ ;  /* 0x0000600014057810 */ /* 0x000fc40007fde0ff */
[----:B------:R-:W-:Y:S01]  /*cfb0*/  LOP3.LUT R20, R3, R20, RZ, 0x3c, !PT ;  /* 0x0000001403147212 */ /* 0x000fe200078e3cff */
[----:B------:R-:W-:Y:S02]  /*cfc0*/  WARPGROUP.DEPBAR.LE gsb0, 0x0 ;  /* 0x00008000000079c5 */ /* 0x000fe40000010000 */
[----:B------:R-:W-:Y:S01]  /*cfd0*/  WARPGROUP.ARRIVE ;  /* 0x00000000000079c5 */ /* 0x000fe20000000000 */
[----:B------:R-:W-:Y:S01]  /*cfe0*/  IMAD.X R3, RZ, RZ, R21, P0 ;  /* 0x000000ffff037224 */ /* 0x000fe200000e0615 */
[----:B------:R-:W-:Y:S02]  /*cff0*/  LOP3.LUT R10, R11, 0x380, RZ, 0xc0, !PT ;  /* 0x000003800b0a7812 */ /* 0x000fe400078ec0ff */
[----:B------:R-:W-:Y:S02]  /*d000*/  MOV R110, R110 ;  /* 0x0000006e006e7202 */ /* 0x000fe40000000f00 */
[----:B------:R-:W-:Y:S01]  /*d010*/  HGMMA.64x128x16.F32 R24, R212, gdesc[UR8].tnspB, R24, gsb0 ;  /* 0x41e00008d4187df0 */ /* 0x000fe20008000818 */
[----:B------:R-:W-:Y:S01]  /*d020*/  ULDC UR10, c[0x0][0xc44] ;  /* 0x00031100000a7ab9 */ /* 0x000fe20000000800 */
[----:B------:R-:W-:Y:S01]  /*d030*/  SHF.R.U64 R10, R10, 0x3, RZ ;  /* 0x000000030a0a7819 */ /* 0x000fe200000012ff */
[----:B------:R-:W-:Y:S01]  /*d040*/  UIMAD UR10, UR10, UR4, UR14 ;  /* 0x000000040a0a72a4 */ /* 0x000fe2000f8e020e */
[----:B------:R-:W-:-:S02]  /*d050*/  LOP3.LUT R8, R9, 0x380, RZ, 0xc0, !PT ;  /* 0x0000038009087812 */ /* 0x000fc400078ec0ff */
[----:B------:R-:W-:Y:S01]  /*d060*/  LOP3.LUT R10, R10, R11, RZ, 0x3c, !PT ;  /* 0x0000000b0a0a7212 */ /* 0x000fe200078e3cff */
[----:B------:R-:W-:Y:S01]  /*d070*/  USHF.R.S32.HI UR11, URZ, 0x1f, UR10 ;  /* 0x0000001f3f0b7899 */ /* 0x000fe2000801140a */
[----:B------:R-:W-:Y:S01]  /*d080*/  IMAD.X R11, RZ, RZ, R21, P3 ;  /* 0x000000ffff0b7224 */ /* 0x000fe200018e0615 */
[----:B------:R-:W-:Y:S01]  /*d090*/  LOP3.LUT R6, R7, 0x380, RZ, 0xc0, !PT ;  /* 0x0000038007067812 */ /* 0x000fe200078ec0ff */
[----:B------:R-:W-:Y:S01]  /*d0a0*/  ULDC.64 UR14, c[0x0][0x208] ;  /* 0x00008200000e7ab9 */ /* 0x000fe20000000a00 */
[----:B------:R-:W-:Y:S02]  /*d0b0*/  LOP3.LUT R4, R5, 0x380, RZ, 0xc0, !PT ;  /* 0x0000038005047812 */ /* 0x000fe400078ec0ff */
[----:B------:R-:W-:Y:S02]  /*d0c0*/  SHF.R.U64 R8, R8, 0x3, RZ ;  /* 0x0000000308087819 */ /* 0x000fe400000012ff */
[----:B------:R-:W-:Y:S02]  /*d0d0*/  SHF.R.U64 R6, R6, 0x3, RZ ;  /* 0x0000000306067819 */ /* 0x000fe400000012ff */
[----:B------:R-:W-:-:S02]  /*d0e0*/  SHF.R.U64 R4, R4, 0x3, RZ ;  /* 0x0000000304047819 */ /* 0x000fc400000012ff */
[----:B------:R-:W-:Y:S02]  /*d0f0*/  LOP3.LUT R8, R8, R9, RZ, 0x3c, !PT ;  /* 0x0000000908087212 */ /* 0x000fe400078e3cff */
[----:B------:R-:W-:Y:S01]  /*d100*/  LOP3.LUT R6, R6, R7, RZ, 0x3c, !PT ;  /* 0x0000000706067212 */ /* 0x000fe200078e3cff */
[--C-:B------:R-:W-:Y:S01]  /*d110*/  IMAD.X R7, RZ, RZ, R21.reuse, P5 ;  /* 0x000000ffff077224 */ /* 0x100fe200028e0615 */
[----:B------:R-:W-:Y:S01]  /*d120*/  LOP3.LUT R4, R4, R5, RZ, 0x3c, !PT ;  /* 0x0000000504047212 */ /* 0x000fe200078e3cff */
[----:B------:R-:W-:Y:S01]  /*d130*/  IMAD.X R5, RZ, RZ, R21, P6 ;  /* 0x000000ffff057224 */ /* 0x000fe200030e0615 */
[----:B------:R-:W-:Y:S01]  /*d140*/  IADD3.X R9, RZ, R21, RZ, P4, !PT ;  /* 0x00000015ff097210 */ /* 0x000fe200027fe4ff */
[----:B------:R-:W-:Y:S02]  /*d150*/  WARPGROUP.DEPBAR.LE gsb0, 0x0 ;  /* 0x00008000000079c5 */ /* 0x000fe40000010000 */
[----:B------:R-:W-:-:S06]  /*d160*/  WARPGROUP.ARRIVE ;  /* 0x00000000000079c5 */ /* 0x000fcc0000000000 */
[----:B------:R-:W-:Y:S01]  /*d170*/  HGMMA.64x128x16.F32 R24, R216, gdesc[UR4].tnspB, R24, gsb0 ;  /* 0x41e00004d8187df0 */ /* 0x000fe20008000818 */
[----:B------:R-:W-:Y:S02]  /*d180*/  ULDC.64 UR6, c[0x0][0xb90] ;  /* 0x0002e40000067ab9 */ /* 0x000fe40000000a00 */
[----:B------:R-:W-:Y:S02]  /*d190*/  UIMAD.WIDE.U32 UR4, UR10, UR6, URZ ;  /* 0x000000060a0472a5 */ /* 0x000fe4000f8e003f */
[----:B------:R-:W-:-:S04]  /*d1a0*/  UIMAD UR6, UR11, UR6, URZ ;  /* 0x000000060b0672a4 */ /* 0x000fc8000f8e023f */
[----:B------:R-:W-:Y:S01]  /*d1b0*/  UIMAD UR6, UR10, UR7, UR6 ;  /* 0x000000070a0672a4 */ /* 0x000fe2000f8e0206 */
[----:B------:R-:W-:Y:S01]  /*d1c0*/  IMAD.U32 R88, RZ, RZ, UR4 ;  /* 0x00000004ff587e24 */ /* 0x000fe2000f8e00ff */
[----:B------:R-:W-:Y:S01]  /*d1d0*/  USHF.R.S32.HI UR7, URZ, 0x1f, UR13 ;  /* 0x0000001f3f077899 */ /* 0x000fe2000801140d */
[----:B------:R-:W-:Y:S01]  /*d1e0*/  IMAD.U32 R89, RZ, RZ, UR5 ;  /* 0x00000005ff597e24 */ /* 0x000fe2000f8e00ff */
[----:B------:R-:W-:-:S06]  /*d1f0*/  UIADD3 UR4, UR5, UR6, URZ ;  /* 0x0000000605047290 */ /* 0x000fcc000fffe03f */
[----:B------:R-:W-:Y:S01]  /*d200*/  IMAD.U32 R89, RZ, RZ, UR4 ;  /* 0x00000004ff597e24 */ /* 0x000fe2000f8e00ff */
[----:B------:R-:W-:Y:S01]  /*d210*/  ULDC.64 UR4, c[0x0][0xb88] ;  /* 0x0002e20000047ab9 */ /* 0x000fe20000000a00 */
[----:B--2---:R-:W-:Y:S01]  /*d220*/  IMAD.WIDE.U32 R88, R90, UR13, R88 ;  /* 0x0000000d5a587c25 */ /* 0x004fe2000f8e0058 */
[----:B------:R-:W-:-:S04]  /*d230*/  UIMAD UR6, UR11, UR8, URZ ;  /* 0x000000080b0672a4 */ /* 0x000fc8000f8e023f */
[----:B------:R-:W-:Y:S02]  /*d240*/  UIMAD UR6, UR10, UR9, UR6 ;  /* 0x000000090a0672a4 */ /* 0x000fe4000f8e0206 */
[----:B------:R-:W-:Y:S01]  /*d250*/  UIADD3 UR60, UR60, 0x1, URZ ;  /* 0x000000013c3c7890 */ /* 0x000fe2000fffe03f */
[----:B------:R-:W-:Y:S02]  /*d260*/  WARPGROUP.DEPBAR.LE gsb0, 0x0 ;  /* 0x00008000000079c5 */ /* 0x000fe40000010000 */
[----:B------:R0:W-:Y:S01]  /*d270*/  @!P1 SYNCS.ARRIVE.TRANS64.RED.A1T0 RZ, [R102+URZ], RZ ;  /* 0x000000ff66ff99a7 */ /* 0x0001e2000810043f */
[-C--:B---3--:R-:W-:Y:S01]  /*d280*/  FMUL.FTZ R99, R57, R108.reuse ;  /* 0x0000006c39637220 */ /* 0x088fe20000410000 */
[-C--:B------:R-:W-:Y:S01]  /*d290*/  FMUL.FTZ R25, R25, R108.reuse ;  /* 0x0000006c19197220 */ /* 0x080fe20000410000 */
[-C--:B------:R-:W-:Y:S01]  /*d2a0*/  FMUL.FTZ R24, R24, R108.reuse ;  /* 0x0000006c18187220 */ /* 0x080fe20000410000 */
[----:B------:R-:W-:Y:S02]  /*d2b0*/  IMAD.MOV R57, RZ, RZ, -R103 ;  /* 0x000000ffff397224 */ /* 0x000fe400078e0a67 */
[-C--:B------:R-:W-:Y:S01]  /*d2c0*/  FMUL.FTZ R27, R27, R97.reuse ;  /* 0x000000611b1b7220 */ /* 0x080fe20000410000 */
[----:B------:R-:W-:Y:S01]  /*d2d0*/  FMUL.FTZ R26, R26, R97 ;  /* 0x000000611a1a7220 */ /* 0x000fe20000410000 */
[-C--:B------:R-:W-:Y:S01]  /*d2e0*/  FMUL.FTZ R29, R29, R108.reuse ;  /* 0x0000006c1d1d7220 */ /* 0x080fe20000410000 */
[-C--:B------:R-:W-:Y:S01]  /*d2f0*/  FMUL.FTZ R28, R28, R108.reuse ;  /* 0x0000006c1c1c7220 */ /* 0x080fe20000410000 */
[-C--:B------:R-:W-:Y:S01]  /*d300*/  FMUL.FTZ R33, R33, R108.reuse ;  /* 0x0000006c21217220 */ /* 0x080fe20000410000 */
[-C--:B------:R-:W-:Y:S01]  /*d310*/  FMUL.FTZ R32, R32, R108.reuse ;  /* 0x0000006c20207220 */ /* 0x080fe20000410000 */
[----:B------:R-:W-:Y:S01]  /*d320*/  FMUL.FTZ R100, R36, R108 ;  /* 0x0000006c24647220 */ /* 0x000fe20000410000 */
[----:B------:R-:W-:Y:S01]  /*d330*/  IMAD R57, R0, R57, R114 ;  /* 0x0000003900397224 */ /* 0x000fe200078e0272 */
[----:B------:R-:W-:Y:S01]  /*d340*/  F2FP.F16.F32.PACK_AB R24, R25, R24 ;  /* 0x000000181918723e */ /* 0x000fe200000000ff */
[----:B------:R-:W-:Y:S01]  /*d350*/  IMAD R36, R90, UR7, RZ ;  /* 0x000000075a247c24 */ /* 0x000fe2000f8e02ff */
[----:B------:R-:W-:Y:S01]  /*d360*/  F2FP.F16.F32.PACK_AB R25, R27, R26 ;  /* 0x0000001a1b19723e */ /* 0x000fe200000000ff */
[-C--:B------:R-:W-:Y:S01]  /*d370*/  FMUL.FTZ R31, R31, R97.reuse ;  /* 0x000000611f1f7220 */ /* 0x080fe20000410000 */
[-C--:B------:R-:W-:Y:S01]  /*d380*/  FMUL.FTZ R30, R30, R97.reuse ;  /* 0x000000611e1e7220 */ /* 0x080fe20000410000 */
[----:B------:R-:W-:Y:S01]  /*d390*/  F2FP.F16.F32.PACK_AB R26, R29, R28 ;  /* 0x0000001c1d1a723e */ /* 0x000fe200000000ff */
[----:B------:R-:W-:Y:S01]  /*d3a0*/  FMUL.FTZ R37, R37, R108 ;  /* 0x0000006c25257220 */ /* 0x000fe20000410000 */
[----:B------:R-:W-:Y:S01]  /*d3b0*/  F2FP.F16.F32.PACK_AB R28, R33, R32 ;  /* 0x00000020211c723e */ /* 0x000fe200000000ff */
[----:B------:R-:W-:Y:S01]  /*d3c0*/  IMAD R91, R91, UR13, R36 ;  /* 0x0000000d5b5b7c24 */ /* 0x000fe2000f8e0224 */
[----:B------:R-:W-:Y:S01]  /*d3d0*/  SHF.R.S32.HI R32, RZ, 0x1f, R57 ;  /* 0x0000001fff207819 */ /* 0x000fe20000011439 */
[-C--:B------:R-:W-:Y:S01]  /*d3e0*/  FMUL.FTZ R39, R39, R97.reuse ;  /* 0x0000006127277220 */ /* 0x080fe20000410000 */
[----:B------:R-:W-:Y:S01]  /*d3f0*/  SHF.R.S32.HI R33, RZ, 0x1f, R103 ;  /* 0x0000001fff217819 */ /* 0x000fe20000011467 */
[----:B------:R-:W-:Y:S01]  /*d400*/  FMUL.FTZ R38, R38, R97 ;  /* 0x0000006126267220 */ /* 0x000fe20000410000 */
[----:B------:R-:W-:Y:S01]  /*d410*/  IADD3 R36, P0, R103, R88, RZ ;  /* 0x0000005867247210 */ /* 0x000fe20007f1e0ff */
[----:B------:R-:W-:Y:S01]  /*d420*/  FMUL.FTZ R41, R41, R108 ;  /* 0x0000006c29297220 */ /* 0x000fe20000410000 */
[----:B------:R-:W-:Y:S01]  /*d430*/  F2FP.F16.F32.PACK_AB R27, R31, R30 ;  /* 0x0000001e1f1b723e */ /* 0x000fe200000000ff */
[----:B------:R-:W-:Y:S01]  /*d440*/  BAR.SYNC.DEFER_BLOCKING 0x1, 0x100 ;  /* 0x0044000000007b1d */ /* 0x000fe20000010000 */
[----:B------:R-:W-:Y:S01]  /*d450*/  F2FP.F16.F32.PACK_AB R30, R37, R100 ;  /* 0x00000064251e723e */ /* 0x000fe200000000ff */
[----:B------:R-:W-:Y:S01]  /*d460*/  FMUL.FTZ R40, R40, R108 ;  /* 0x0000006c28287220 */ /* 0x000fe20000410000 */
[----:B------:R-:W-:Y:S01]  /*d470*/  IADD3.X R37, R33, R89, R91, P0, !PT ;  /* 0x0000005921257210 */ /* 0x000fe200007fe45b */
[----:B------:R-:W-:Y:S01]  /*d480*/  IMAD R32, R32, UR4, RZ ;  /* 0x0000000420207c24 */ /* 0x000fe2000f8e02ff */
[----:B------:R-:W-:Y:S01]  /*d490*/  F2FP.F16.F32.PACK_AB R31, R39, R38 ;  /* 0x00000026271f723e */ /* 0x000fe200000000ff */
[-C--:B------:R-:W-:Y:S01]  /*d4a0*/  FMUL.FTZ R45, R45, R108.reuse ;  /* 0x0000006c2d2d7220 */ /* 0x080fe20000410000 */
[-C--:B------:R-:W-:Y:S01]  /*d4b0*/  FMUL.FTZ R44, R44, R108.reuse ;  /* 0x0000006c2c2c7220 */ /* 0x080fe20000410000 */
[-C--:B------:R-:W-:Y:S01]  /*d4c0*/  FMUL.FTZ R49, R49, R108.reuse ;  /* 0x0000006c31317220 */ /* 0x080fe20000410000 */
[-C--:B------:R-:W-:Y:S01]  /*d4d0*/  FMUL.FTZ R48, R48, R108.reuse ;  /* 0x0000006c30307220 */ /* 0x080fe20000410000 */
[-C--:B------:R-:W-:Y:S01]  /*d4e0*/  FMUL.FTZ R53, R53, R108.reuse ;  /* 0x0000006c35357220 */ /* 0x080fe20000410000 */
[-C--:B------:R-:W-:Y:S01]  /*d4f0*/  FMUL.FTZ R52, R52, R108.reuse ;  /* 0x0000006c34347220 */ /* 0x080fe20000410000 */
[-C--:B0-----:R-:W-:Y:S01]  /*d500*/  FMUL.FTZ R102, R56, R108.reuse ;  /* 0x0000006c38667220 */ /* 0x081fe20000410000 */
[-C--:B------:R-:W-:Y:S01]  /*d510*/  FMUL.FTZ R101, R61, R108.reuse ;  /* 0x0000006c3d657220 */ /* 0x080fe20000410000 */
        /* <DEDUP_REMOVED lines=11> */
[----:B------:R-:W-:Y:S01]  /*d5d0*/  FMUL.FTZ R85, R85, R108 ;  /* 0x0000006c55557220 */ /* 0x000fe20000410000 */
[----:B------:R-:W-:-:S02]  /*d5e0*/  IMAD R39, R57, UR5, R32 ;  /* 0x0000000539277c24 */ /* 0x000fc4000f8e0220 */
[----:B------:R-:W-:Y:S01]  /*d5f0*/  FMUL.FTZ R108, R84, R108 ;  /* 0x0000006c546c7220 */ /* 0x000fe20000410000 */
[----:B------:R-:W-:Y:S01]  /*d600*/  IMAD.WIDE.U32 R36, R57, UR4, R36 ;  /* 0x0000000439247c25 */ /* 0x000fe2000f8e0024 */
[----:B------:R-:W-:-:S03]  /*d610*/  F2FP.F16.F32.PACK_AB R32, R41, R40 ;  /* 0x000000282920723e */ /* 0x000fc600000000ff */
        /* <DEDUP_REMOVED lines=25> */
[----:B------:R-:W-:Y:S01]  /*d7b0*/  IMAD R41, R17, 0x80, R228 ;  /* 0x0000008011297824 */ /* 0x000fe200078e02e4 */
[----:B------:R-:W-:Y:S01]  /*d7c0*/  ULDC UR4, c[0x0][0xa88] ;  /* 0x0002a20000047ab9 */ /* 0x000fe20000000800 */
[----:B------:R-:W-:Y:S01]  /*d7d0*/  FMUL.FTZ R97, R86, R97 ;  /* 0x0000006156617220 */ /* 0x000fe20000410000 */
[----:B------:R-:W-:Y:S01]  /*d7e0*/  IMAD R86, R0, UR4, RZ ;  /* 0x0000000400567c24 */ /* 0x000fe2000f8e02ff */
[----:B------:R0:W-:Y:S01]  /*d7f0*/  STSM.16.M88.4 [R110], R24 ;  /* 0x000000186e007844 */ /* 0x0001e20000000200 */
[----:B------:R-:W-:Y:S01]  /*d800*/  ULDC.64 UR4, c[0x0][0xb50] ;  /* 0x0002d40000047ab9 */ /* 0x000fe20000000a00 */
[----:B------:R-:W-:-:S02]  /*d810*/  LOP3.LUT P0, RZ, R223, 0x3, RZ, 0xc0, !PT ;  /* 0x00000003dfff7812 */ /* 0x000fc4000780c0ff */
[----:B------:R-:W-:Y:S02]  /*d820*/  F2FP.F16.F32.PACK_AB R29, R35, R34 ;  /* 0x00000022231d723e */ /* 0x000fe400000000ff */
[----:B------:R-:W-:Y:S02]  /*d830*/  F2FP.F16.F32.PACK_AB R33, R43, R42 ;  /* 0x0000002a2b21723e */ /* 0x000fe400000000ff */
[----:B------:R-:W-:Y:S01]  /*d840*/  F2FP.F16.F32.PACK_AB R34, R45, R44 ;  /* 0x0000002c2d22723e */ /* 0x000fe200000000ff */
[----:B------:R1:W-:Y:S01]  /*d850*/  STSM.16.M88.4 [R107], R28 ;  /* 0x0000001c6b007844 */ /* 0x0003e20000000200 */
[----:B------:R-:W-:Y:S02]  /*d860*/  F2FP.F16.F32.PACK_AB R35, R47, R46 ;  /* 0x0000002e2f23723e */ /* 0x000fe400000000ff */
[----:B------:R-:W-:Y:S02]  /*d870*/  ISETP.GE.OR P1, PT, R41, R86, P0 ;  /* 0x000000562900720c */ /* 0x000fe40000726670 */
[----:B------:R-:W-:Y:S01]  /*d880*/  F2FP.F16.F32.PACK_AB R72, R73, R72 ;  /* 0x000000484948723e */ /* 0x000fe200000000ff */
[----:B------:R2:W-:Y:S01]  /*d890*/  STSM.16.M88.4 [R105], R32 ;  /* 0x0000002069007844 */ /* 0x0005e20000000200 */
[----:B0-----:R-:W-:Y:S01]  /*d8a0*/  VIADD R25, R41, 0x8 ;  /* 0x0000000829197836 */ /* 0x001fe20000000000 */
[----:B------:R-:W-:Y:S01]  /*d8b0*/  F2FP.F16.F32.PACK_AB R24, R49, R48 ;  /* 0x000000303118723e */ /* 0x000fe200000000ff */
[----:B------:R-:W-:Y:S01]  /*d8c0*/  IMAD.IADD R27, R37, 0x1, R39 ;  /* 0x00000001251b7824 */ /* 0x000fe200078e0227 */
[----:B------:R-:W-:-:S02]  /*d8d0*/  LEA R37, P3, R36, UR4, 0x2 ;  /* 0x0000000424257c11 */ /* 0x000fc4000f8610ff */
[----:B------:R-:W-:Y:S02]  /*d8e0*/  ISETP.GE.OR P0, PT, R25, R86, P0 ;  /* 0x000000561900720c */ /* 0x000fe40000706670 */
[----:B------:R-:W-:Y:S01]  /*d8f0*/  LEA.HI.X R36, R36, UR5, R27, 0x2, P3 ;  /* 0x0000000524247c11 */ /* 0x000fe200098f141b */
[----:B------:R-:W-:Y:S01]  /*d900*/  SHFL.IDX PT, R56, R37, RZ, 0x1c1f ;  /* 0x001c1fff25387589 */ /* 0x000fe200000e0000 */
[----:B------:R-:W-:Y:S02]  /*d910*/  F2FP.F16.F32.PACK_AB R25, R51, R50 ;  /* 0x000000323319723e */ /* 0x000fe400000000ff */
[----:B------:R-:W-:Y:S01]  /*d920*/  F2FP.F16.F32.PACK_AB R26, R53, R52 ;  /* 0x00000034351a723e */ /* 0x000fe200000000ff */
[----:B------:R-:W0:Y:S01]  /*d930*/  SHFL.IDX PT, R57, R36, RZ, 0x1c1f ;  /* 0x001c1fff24397589 */ /* 0x000e2200000e0000 */
[----:B------:R-:W-:Y:S02]  /*d940*/  F2FP.F16.F32.PACK_AB R27, R55, R54 ;  /* 0x00000036371b723e */ /* 0x000fe400000000ff */
[----:B-1----:R-:W-:Y:S01]  /*d950*/  F2FP.F16.F32.PACK_AB R28, R99, R102 ;  /* 0x00000066631c723e */ /* 0x002fe200000000ff */
[----:B------:R-:W-:Y:S01]  /*d960*/  SHFL.IDX PT, R58, R37, 0x1, 0x1c1f ;  /* 0x003c1f00253a7f89 */ /* 0x000fe200000e0000 */
[----:B------:R-:W-:-:S02]  /*d970*/  F2FP.F16.F32.PACK_AB R29, R60, R61 ;  /* 0x0000003d3c1d723e */ /* 0x000fc400000000ff */
[----:B------:R-:W-:Y:S01]  /*d980*/  F2FP.F16.F32.PACK_AB R30, R101, R106 ;  /* 0x0000006a651e723e */ /* 0x000fe200000000ff */
[----:B------:R-:W-:Y:S01]  /*d990*/  STSM.16.M88.4 [R98], R24 ;  /* 0x0000001862007844 */ /* 0x000fe20000000200 */
[----:B------:R-:W-:Y:S01]  /*d9a0*/  F2FP.F16.F32.PACK_AB R31, R63, R62 ;  /* 0x0000003e3f1f723e */ /* 0x000fe200000000ff */
[----:B------:R-:W1:Y:S01]  /*d9b0*/  @P2 LDC R61, c[0x0][0xbec] ;  /* 0x0002fb00ff3d2b82 */ /* 0x000e620000000800 */
[----:B--2---:R-:W-:Y:S01]  /*d9c0*/  F2FP.F16.F32.PACK_AB R32, R65, R64 ;  /* 0x000000404120723e */ /* 0x004fe200000000ff */
[----:B------:R-:W2:Y:S01]  /*d9d0*/  SHFL.IDX PT, R59, R36, 0x1, 0x1c1f ;  /* 0x003c1f00243b7f89 */ /* 0x000ea200000e0000 */
[----:B------:R-:W-:Y:S02]  /*d9e0*/  F2FP.F16.F32.PACK_AB R33, R67, R66 ;  /* 0x000000424321723e */ /* 0x000fe400000000ff */
[----:B------:R-:W-:Y:S01]  /*d9f0*/  F2FP.F16.F32.PACK_AB R34, R69, R68 ;  /* 0x000000444522723e */ /* 0x000fe200000000ff */
[----:B------:R-:W-:Y:S01]  /*da00*/  STSM.16.M88.4 [R104], R28 ;  /* 0x0000001c68007844 */ /* 0x000fe20000000200 */
[----:B------:R-:W-:Y:S01]  /*da10*/  F2FP.F16.F32.PACK_AB R35, R71, R70 ;  /* 0x000000464723723e */ /* 0x000fe200000000ff */
[----:B------:R-:W3:Y:S01]  /*da20*/  @P2 LDC R60, c[0x0][0xbf0] ;  /* 0x0002fc00ff3c2b82 */ /* 0x000ee20000000800 */
[----:B------:R-:W-:-:S02]  /*da30*/  F2FP.F16.F32.PACK_AB R73, R75, R74 ;  /* 0x0000004a4b49723e */ /* 0x000fc400000000ff */
[----:B------:R-:W-:Y:S01]  /*da40*/  F2FP.F16.F32.PACK_AB R80, R81, R80 ;  /* 0x000000505150723e */ /* 0x000fe200000000ff */
[----:B------:R-:W-:Y:S01]  /*da50*/  STSM.16.M88.4 [R96], R32 ;  /* 0x0000002060007844 */ /* 0x000fe20000000200 */
[----:B------:R-:W-:Y:S02]  /*da60*/  F2FP.F16.F32.PACK_AB R74, R77, R76 ;  /* 0x0000004c4d4a723e */ /* 0x000fe400000000ff */
[----:B------:R-:W-:Y:S02]  /*da70*/  F2FP.F16.F32.PACK_AB R75, R79, R78 ;  /* 0x0000004e4f4b723e */ /* 0x000fe400000000ff */
[----:B------:R-:W-:Y:S02]  /*da80*/  F2FP.F16.F32.PACK_AB R81, R83, R82 ;  /* 0x000000525351723e */ /* 0x000fe400000000ff */
[----:B------:R-:W-:Y:S01]  /*da90*/  F2FP.F16.F32.PACK_AB R82, R85, R108 ;  /* 0x0000006c5552723e */ /* 0x000fe200000000ff */
[----:B------:R-:W-:Y:S01]  /*daa0*/  STSM.16.M88.4 [R95], R72 ;  /* 0x000000485f007844 */ /* 0x000fe20000000200 */
[----:B------:R-:W-:-:S05]  /*dab0*/  F2FP.F16.F32.PACK_AB R83, R84, R97 ;  /* 0x000000615453723e */ /* 0x000fca00000000ff */
[----:B------:R-:W-:Y:S01]  /*dac0*/  STSM.16.M88.4 [R94], R80 ;  /* 0x000000505e007844 */ /* 0x000fe20000000200 */
[----:B------:R-:W-:Y:S01]  /*dad0*/  BAR.SYNC.DEFER_BLOCKING 0x1, 0x100 ;  /* 0x0044000000007b1d */ /* 0x000fe20000010000 */
[----:B------:R-:W-:-:S04]  /*dae0*/  UIMAD.WIDE.U32 UR4, UR10, UR8, URZ ;  /* 0x000000080a0472a5 */ /* 0x000fc8000f8e003f */
[----:B------:R-:W-:Y:S01]  /*daf0*/  UIADD3 UR5, UR5, UR6, URZ ;  /* 0x0000000605057290 */ /* 0x000fe2000fffe03f */
[----:B------:R-:W-:Y:S01]  /*db00*/  ULDC.64 UR8, c[0x0][0xaf0] ;  /* 0x0002bc0000087ab9 */ /* 0x000fe20000000a00 */
[----:B0-----:R0:W-:Y:S04]  /*db10*/  @!P1 ST.E desc[UR14][R56.64], R93 ;  /* 0x0000005d38009985 */ /* 0x0011e8000c10190e */
[----:B--2---:R2:W-:Y:S04]  /*db20*/  @!P0 ST.E desc[UR14][R58.64], R92 ;  /* 0x0000005c3a008985 */ /* 0x0045e8000c10190e */
[----:B------:R4:W5:Y:S01]  /*db30*/  LD.E.128 R44, desc[UR14][R20.64] ;  /* 0x0000000e142c7980 */ /* 0x000962000c101d00 */
[----:B0-----:R-:W-:-:S03]  /*db40*/  IMAD R56, R23, 0x20, R222 ;  /* 0x0000002017387824 */ /* 0x001fc600078e02de */
[----:B------:R1:W5:Y:S01]  /*db50*/  LD.E.128 R28, desc[UR14][R2.64] ;  /* 0x0000000e021c7980 */ /* 0x000362000c101d00 */
[----:B------:R-:W-:Y:S02]  /*db60*/  UIMAD UR6, UR7, UR8, URZ ;  /* 0x00000008070672a4 */ /* 0x000fe4000f8e023f */
[----:B------:R-:W-:Y:S01]  /*db70*/  UIMAD.WIDE.U32 UR4, UR13, UR8, UR4 ;  /* 0x000000080d0472a5 */ /* 0x000fe2000f8e0004 */
[----:B------:R0:W5:Y:S01]  /*db80*/  LD.E.128 R32, desc[UR14][R4.64] ;  /* 0x0000000e04207980 */ /* 0x000162000c101d00 */
[----:B----4-:R-:W4:Y:S01]  /*db90*/  LDC.64 R20, c[0x0][0xae0] ;  /* 0x0002b800ff147b82 */ /* 0x010f220000000a00 */
[----:B------:R-:W-:Y:S02]  /*dba0*/  LEA R56, R17, R56, 0x7 ;  /* 0x0000003811387211 */ /* 0x000fe400078e38ff */
[----:B------:R2:W5:Y:S03]  /*dbb0*/  LD.E.128 R48, desc[UR14][R6.64] ;  /* 0x0000000e06307980 */ /* 0x000566000c101d00 */
[----:B-1----:R-:W-:Y:S01]  /*dbc0*/  @P2 IMAD.HI.U32 R3, R56, R61, RZ ;  /* 0x0000003d38032227 */ /* 0x002fe200078e00ff */
[----:B------:R-:W5:Y:S03]  /*dbd0*/  LD.E.128 R40, desc[UR14][R14.64] ;  /* 0x0000000e0e287980 */ /* 0x000f66000c101d00 */
[----:B------:R-:W-:Y:S01]  /*dbe0*/  IMAD.MOV.U32 R2, RZ, RZ, R56 ;  /* 0x000000ffff027224 */ /* 0x000fe200078e0038 */
[----:B---3--:R-:W-:Y:S01]  /*dbf0*/  @P2 SHF.R.U32.HI R2, RZ, R60, R3 ;  /* 0x0000003cff022219 */ /* 0x008fe20000011603 */
[----:B------:R-:W-:Y:S01]  /*dc00*/  UIMAD UR6, UR13, UR9, UR6 ;  /* 0x000000090d0672a4 */ /* 0x000fe2000f8e0206 */
[----:B------:R-:W5:Y:S02]  /*dc10*/  LD.E.128 R36, desc[UR14][R12.64] ;  /* 0x0000000e0c247980 */ /* 0x000f64000c101d00 */
[--C-:B------:R-:W-:Y:S01]  /*dc20*/  SHF.R.S32.HI R3, RZ, 0x1f, R2.reuse ;  /* 0x0000001fff037819 */ /* 0x100fe20000011402 */
[----:B0-----:R-:W-:Y:S01]  /*dc30*/  IMAD.MOV R5, RZ, RZ, -R2 ;  /* 0x000000ffff057224 */ /* 0x001fe200078e0a02 */
[----:B------:R-:W-:Y:S01]  /*dc40*/  UIADD3 UR5, UR5, UR6, URZ ;  /* 0x0000000605057290 */ /* 0x000fe2000fffe03f */
[----:B------:R-:W5:Y:S02]  /*dc50*/  LD.E.128 R24, desc[UR14][R10.64] ;  /* 0x0000000e0a187980 */ /* 0x000f64000c101d00 */
[----:B------:R-:W-:-:S02]  /*dc60*/  IMAD R5, R0, R5, R56 ;  /* 0x0000000500057224 */ /* 0x000fc400078e0238 */
[----:B------:R0:W5:Y:S01]  /*dc70*/  LD.E.128 R52, desc[UR14][R8.64] ;  /* 0x0000000e08347980 */ /* 0x000162000c101d00 */
[----:B------:R-:W-:Y:S01]  /*dc80*/  R2UR UR10, R220 ;  /* 0x00000000dc0a72ca */ /* 0x000fe200000e0000 */
[-C--:B----4-:R-:W-:Y:S01]  /*dc90*/  IMAD R3, R3, R20.reuse, RZ ;  /* 0x0000001403037224 */ /* 0x090fe200078e02ff */
[----:B------:R-:W-:Y:S01]  /*dca0*/  SHF.R.S32.HI R0, RZ, 0x1f, R5 ;  /* 0x0000001fff007819 */ /* 0x000fe20000011405 */
[----:B------:R-:W-:Y:S01]  /*dcb0*/  @!PT LDS RZ, [RZ] ;  /* 0x00000000fffff984 */ /* 0x000fe20000000800 */
[----:B------:R-:W-:Y:S01]  /*dcc0*/  @!PT LDS RZ, [RZ] ;  /* 0x00000000fffff984 */ /* 0x000fe20000000800 */
[----:B------:R-:W-:Y:S01]  /*dcd0*/  @!PT LDS RZ, [RZ] ;  /* 0x00000000fffff984 */ /* 0x000fe20000000800 */
[----:B------:R-:W-:Y:S01]  /*dce0*/  @!PT LDS RZ, [RZ] ;  /* 0x00000000fffff984 */ /* 0x000fe20000000800 */
[----:B------:R1:W-:Y:S06]  /*dcf0*/  MEMBAR.ALL.CTA ;  /* 0x0000000000007992 */ /* 0x0003ec0000008000 */
[----:B-1----:R-:W1:Y:S01]  /*dd00*/  FENCE.VIEW.ASYNC.S ;  /* 0x00000000000073c6 */ /* 0x002e620000000000 */
[----:B------:R-:W-:Y:S01]  /*dd10*/  R2UR UR9, R16 ;  /* 0x00000000100972ca */ /* 0x000fe200000e0000 */
[C---:B--2---:R-:W-:Y:S01]  /*dd20*/  IMAD R7, R2.reuse, R21, R3 ;  /* 0x0000001502077224 */ /* 0x044fe200078e0203 */
[----:B------:R-:W-:Y:S01]  /*dd30*/  UISETP.NE.AND UP0, UPT, UR60, 0x2, UPT ;  /* 0x000000023c00788c */ /* 0x000fe2000bf05270 */
[----:B------:R-:W-:Y:S01]  /*dd40*/  IMAD.WIDE.U32 R2, R2, R20, UR4 ;  /* 0x0000000402027e25 */ /* 0x000fe2000f8e0014 */
[----:B------:R-:W-:Y:S01]  /*dd50*/  ULDC.64 UR4, c[0x0][0xad8] ;  /* 0x0002b60000047ab9 */ /* 0x000fe20000000a00 */
[----:B------:R-:W-:-:S02]  /*dd60*/  ULDC.64 UR6, c[0x0][0xa80] ;  /* 0x0002a00000067ab9 */ /* 0x000fc40000000a00 */
[----:B------:R-:W-:Y:S02]  /*dd70*/  IMAD.IADD R3, R3, 0x1, R7 ;  /* 0x0000000103037824 */ /* 0x000fe400078e0207 */
[----:B------:R-:W-:Y:S02]  /*dd80*/  IMAD R0, R0, UR4, RZ ;  /* 0x0000000400007c24 */ /* 0x000fe4000f8e02ff */
[----:B------:R-:W-:Y:S02]  /*dd90*/  IMAD R17, R17, 0x80, R222 ;  /* 0x0000008011117824 */ /* 0x000fe400078e02de */
[----:B------:R-:W-:Y:S01]  /*dda0*/  IMAD.WIDE.U32 R2, R5, UR4, R2 ;  /* 0x0000000405027c25 */ /* 0x000fe2000f8e0002 */
[----:B------:R-:W-:-:S03]  /*ddb0*/  UIADD3 UR4, UR12, 0x34820, URZ ;  /* 0x000348200c047890 */ /* 0x000fc6000fffe03f */
[----:B------:R-:W-:Y:S01]  /*ddc0*/  IMAD R7, R5, UR5, R0 ;  /* 0x0000000505077c24 */ /* 0x000fe2000f8e0200 */
[-C--:B------:R-:W-:Y:S02]  /*ddd0*/  ISETP.GE.AND P1, PT, R17, R86.reuse, PT ;  /* 0x000000561100720c */ /* 0x080fe40003f26270 */
[C---:B------:R-:W-:Y:S01]  /*dde0*/  LEA R0, P2, R2.reuse, UR6, 0x1 ;  /* 0x0000000602007c11 */ /* 0x040fe2000f8408ff */
[----:B------:R-:W-:Y:S01]  /*ddf0*/  USEL UR6, URZ, 0x1, UP0 ;  /* 0x000000013f067887 */ /* 0x000fe20008000000 */
[----:B------:R-:W-:Y:S01]  /*de00*/  IADD3 R3, R3, R7, RZ ;  /* 0x0000000703037210 */ /* 0x000fe20007ffe0ff */
[----:B------:R-:W-:Y:S01]  /*de10*/  UPRMT UR4, URZ, 0x654, UR4 ;  /* 0x000006543f047896 */ /* 0x000fe20008000004 */
[----:B------:R-:W-:Y:S01]  /*de20*/  VIADD R5, R17, 0x20 ;  /* 0x0000002011057836 */ /* 0x000fe20000000000 */
[----:B------:R-:W-:Y:S01]  /*de30*/  ULDC UR5, c[0x0][0xc] ;  /* 0x0000030000057ab9 */ /* 0x000fe20000000800 */
[----:B------:R-:W-:Y:S01]  /*de40*/  ULOP3.LUT UR9, UR9, UR6, URZ, 0x3c, !UPT ;  /* 0x0000000609097292 */ /* 0x000fe2000f8e3c3f */
[----:B0-----:R-:W-:Y:S01]  /*de50*/  LEA.HI.X R8, R2, UR7, R3, 0x1, P2 ;  /* 0x0000000702087c11 */ /* 0x001fe200090f0c03 */
[----:B------:R-:W-:Y:S01]  /*de60*/  UIADD3 UR10, UR5, UR10, URZ ;  /* 0x0000000a050a7290 */ /* 0x000fe2000fffe03f */
[-C--:B------:R-:W-:Y:S01]  /*de70*/  ISETP.GE.AND P3, PT, R5, R86.reuse, PT ;  /* 0x000000560500720c */ /* 0x080fe20003f66270 */
[----:B------:R-:W-:Y:S01]  /*de80*/  VIADD R5, R17, 0x40 ;  /* 0x0000004011057836 */ /* 0x000fe20000000000 */
[----:B------:R-:W-:Y:S01]  /*de90*/  USEL UR60, UR60, URZ, UP0 ;  /* 0x0000003f3c3c7287 */ /* 0x000fe20008000000 */
[----:B-1----:R0:W1:Y:S01]  /*dea0*/  SHFL.IDX PT, R6, R0, RZ, 0x181f ;  /* 0x00181fff00067589 */ /* 0x00206200000e0000 */
[----:B------:R-:W-:Y:S01]  /*deb0*/  IMAD.U32 R16, RZ, RZ, UR9 ;  /* 0x00000009ff107e24 */ /* 0x000fe2000f8e00ff */
[----:B------:R-:W-:Y:S01]  /*dec0*/  SYNCS.ARRIVE.TRANS64.RED.A1T0 RZ, [UR4], RZ ;  /* 0x000000ffffff79a7 */ /* 0x000fe20008100404 */
[----:B------:R-:W-:Y:S01]  /*ded0*/  IMAD.U32 R220, RZ, RZ, UR10 ;  /* 0x0000000affdc7e24 */ /* 0x000fe2000f8e00ff */
[----:B------:R0:W2:Y:S01]  /*dee0*/  SHFL.IDX PT, R7, R8, RZ, 0x181f ;  /* 0x00181fff08077589 */ /* 0x0000a200000e0000 */
[----:B------:R-:W-:Y:S01]  /*def0*/  BSSY B0, `(.L_x_29) ;  /* 0x000000c000007945 */ /* 0x000fe20003800000 */
[----:B------:R-:W-:-:S03]  /*df00*/  ISETP.GE.AND P0, PT, R5, R86, PT ;  /* 0x000000560500720c */ /* 0x000fc60003f06270 */
[----:B------:R-:W-:Y:S10]  /*df10*/  @P1 BRA `(.L_x_30) ;  /* 0x0000000000241947 */ /* 0x000ff40003800000 */
[----:B------:R-:W-:Y:S01]  /*df20*/  ULDC UR4, c[0x0][0xac8] ;  /* 0x0002b20000047ab9 */ /* 0x000fe20000000800 */
[----:B------:R-:W-:Y:S01]  /*df30*/  ULDC.64 UR6, c[0x0][0x208] ;  /* 0x0000820000067ab9 */ /* 0x000fe20000000a00 */
[----:B------:R-:W-:Y:S02]  /*df40*/  ISETP.GE.AND P2, PT, R22, UR4, PT ;  /* 0x0000000416007c0c */ /* 0x000fe4000bf46270 */
[----:B------:R-:W-:-:S11]  /*df50*/  ISETP.GE.AND P1, PT, R19, UR4, PT ;  /* 0x0000000413007c0c */ /* 0x000fd6000bf26270 */
[C---:B-1----:R-:W-:Y:S02]  /*df60*/  @!P2 LEA R4, P4, R22.reuse, R6, 0x1 ;  /* 0x000000061604a211 */ /* 0x042fe400078808ff */
[----:B--2---:R-:W-:Y:S02]  /*df70*/  @!P1 IMAD.WIDE R2, R19, 0x2, R6 ;  /* 0x0000000213029825 */ /* 0x004fe400078e0206 */
[----:B------:R-:W-:-:S03]  /*df80*/  @!P2 LEA.HI.X R5, R22, R7, R232, 0x1, P4 ;  /* 0x000000071605a211 */ /* 0x000fc600020f0ce8 */
[----:B-----5:R3:W-:Y:S04]  /*df90*/  @!P1 ST.E.128 desc[UR6][R2.64], R44 ;  /* 0x0000002c02009985 */ /* 0x0207e8000c101d06 */
[----:B------:R3:W-:Y:S02]  /*dfa0*/  @!P2 ST.E.128 desc[UR6][R4.64], R52 ;  /* 0x000000340400a985 */ /* 0x0007e4000c101d06 */
.L_x_30:
[----:B------:R-:W-:Y:S05]  /*dfb0*/  BSYNC B0 ;  /* 0x0000000000007941 */ /* 0x000fea0003800000 */
.L_x_29:
[----:B--2---:R2:W4:Y:S01]  /*dfc0*/  SHFL.IDX PT, R7, R8, 0x1, 0x181f ;  /* 0x00381f0008077f89 */ /* 0x00452200000e0000 */
[----:B------:R-:W-:Y:S03]  /*dfd0*/  BSSY B0, `(.L_x_31) ;  /* 0x000000c000007945 */ /* 0x000fe60003800000 */
[----:B-1----:R2:W1:Y:S01]  /*dfe0*/  SHFL.IDX PT, R6, R0, 0x1, 0x181f ;  /* 0x00381f0000067f89 */ /* 0x00246200000e0000 */
[----:B------:R-:W-:Y:S05]  /*dff0*/  @P3 BRA `(.L_x_32) ;  /* 0x0000000000243947 */ /* 0x000fea0003800000 */
[----:B------:R-:W-:Y:S01]  /*e000*/  ULDC UR4, c[0x0][0xac8] ;  /* 0x0002b20000047ab9 */ /* 0x000fe20000000800 */
[----:B------:R-:W-:Y:S01]  /*e010*/  ULDC.64 UR6, c[0x0][0x208] ;  /* 0x0000820000067ab9 */ /* 0x000fe20000000a00 */
[----:B------:R-:W-:Y:S02]  /*e020*/  ISETP.GE.AND P3, PT, R22, UR4, PT ;  /* 0x0000000416007c0c */ /* 0x000fe4000bf66270 */
[----:B------:R-:W-:-:S11]  /*e030*/  ISETP.GE.AND P2, PT, R19, UR4, PT ;  /* 0x0000000413007c0c */ /* 0x000fd6000bf46270 */
[C---:B-1-3--:R-:W-:Y:S02]  /*e040*/  @!P3 LEA R4, P1, R22.reuse, R6, 0x1 ;  /* 0x000000061604b211 */ /* 0x04afe400078208ff */
[----:B----4-:R-:W-:Y:S02]  /*e050*/  @!P2 IMAD.WIDE R2, R19, 0x2, R6 ;  /* 0x000000021302a825 */ /* 0x010fe400078e0206 */
[----:B------:R-:W-:-:S03]  /*e060*/  @!P3 LEA.HI.X R5, R22, R7, R232, 0x1, P1 ;  /* 0x000000071605b211 */ /* 0x000fc600008f0ce8 */
[----:B-----5:R1:W-:Y:S04]  /*e070*/  @!P2 ST.E.128 desc[UR6][R2.64], R40 ;  /* 0x000000280200a985 */ /* 0x0203e8000c101d06 */
[----:B------:R1:W-:Y:S02]  /*e080*/  @!P3 ST.E.128 desc[UR6][R4.64], R48 ;  /* 0x000000300400b985 */ /* 0x0003e4000c101d06 */
.L_x_32:
[----:B------:R-:W-:Y:S05]  /*e090*/  BSYNC B0 ;  /* 0x0000000000007941 */ /* 0x000fea0003800000 */
.L_x_31:
[----:B----4-:R4:W0:Y:S01]  /*e0a0*/  SHFL.IDX PT, R7, R8, 0x2, 0x181f ;  /* 0x00581f0008077f89 */ /* 0x01082200000e0000 */
        /* <DEDUP_REMOVED lines=8> */
[----:B0-----:R-:W-:Y:S02]  /*e130*/  @!P1 IMAD.WIDE R2, R19, 0x2, R6 ;  /* 0x0000000213029825 */ /* 0x001fe400078e0206 */
[----:B------:R-:W-:-:S03]  /*e140*/  @!P2 LEA.HI.X R5, R22, R7, R232, 0x1, P0 ;  /* 0x000000071605a211 */ /* 0x000fc600000f0ce8 */
[----:B-----5:R0:W-:Y:S04]  /*e150*/  @!P1 ST.E.128 desc[UR6][R2.64], R36 ;  /* 0x0000002402009985 */ /* 0x0201e8000c101d06 */
[----:B------:R0:W-:Y:S02]  /*e160*/  @!P2 ST.E.128 desc[UR6][R4.64], R32 ;  /* 0x000000200400a985 */ /* 0x0001e4000c101d06 */
.L_x_34:
[----:B------:R-:W-:Y:S05]  /*e170*/  BSYNC B0 ;  /* 0x0000000000007941 */ /* 0x000fea0003800000 */
.L_x_33:
[----:B0--3--:R-:W-:Y:S01]  /*e180*/  VIADD R3, R17, 0x60 ;  /* 0x0000006011037836 */ /* 0x009fe20000000000 */
[----:B------:R0:W3:Y:S01]  /*e190*/  SHFL.IDX PT, R7, R8, 0x3, 0x181f ;  /* 0x00781f0008077f89 */ /* 0x0000e200000e0000 */
[----:B------:R-:W-:Y:S01]  /*e1a0*/  BSSY B0, `(.L_x_35) ;  /* 0x000000e000007945 */ /* 0x000fe20003800000 */
[----:B------:R-:W-:Y:S02]  /*e1b0*/  VIADD R221, R221, 0x1 ;  /* 0x00000001dddd7836 */ /* 0x000fe40000000000 */
[----:B------:R-:W-:Y:S01]  /*e1c0*/  ISETP.GE.AND P0, PT, R3, R86, PT ;  /* 0x000000560300720c */ /* 0x000fe20003f06270 */
[----:B-1----:R0:W1:-:S12]  /*e1d0*/  SHFL.IDX PT, R6, R0, 0x3, 0x181f ;  /* 0x00781f0000067f89 */ /* 0x00205800000e0000 */
[----:B0-----:R-:W-:Y:S05]  /*e1e0*/  @P0 BRA `(.L_x_36) ;  /* 0x0000000000240947 */ /* 0x001fea0003800000 */
[----:B------:R-:W-:Y:S01]  /*e1f0*/  ULDC UR4, c[0x0][0xac8] ;  /* 0x0002b20000047ab9 */ /* 0x000fe20000000800 */
[----:B------:R-:W-:Y:S01]  /*e200*/  ULDC.64 UR6, c[0x0][0x208] ;  /* 0x0000820000067ab9 */ /* 0x000fe20000000a00 */
[----:B------:R-:W-:Y:S02]  /*e210*/  ISETP.GE.AND P2, PT, R22, UR4, PT ;  /* 0x0000000416007c0c */ /* 0x000fe4000bf46270 */
[----:B------:R-:W-:-:S11]  /*e220*/  ISETP.GE.AND P1, PT, R19, UR4, PT ;  /* 0x0000000413007c0c */ /* 0x000fd6000bf26270 */
[C---:B-1----:R-:W-:Y:S02]  /*e230*/  @!P2 LEA R4, P0, R22.reuse, R6, 0x1 ;  /* 0x000000061604a211 */ /* 0x042fe400078008ff */
[----:B---3--:R-:W-:Y:S02]  /*e240*/  @!P1 IMAD.WIDE R2, R19, 0x2, R6 ;  /* 0x0000000213029825 */ /* 0x008fe400078e0206 */
[----:B------:R-:W-:-:S03]  /*e250*/  @!P2 LEA.HI.X R5, R22, R7, R232, 0x1, P0 ;  /* 0x000000071605a211 */ /* 0x000fc600000f0ce8 */
[----:B-----5:R0:W-:Y:S04]  /*e260*/  @!P1 ST.E.128 desc[UR6][R2.64], R24 ;  /* 0x0000001802009985 */ /* 0x0201e8000c101d06 */
[----:B------:R0:W-:Y:S02]  /*e270*/  @!P2 ST.E.128 desc[UR6][R4.64], R28 ;  /* 0x0000001c0400a985 */ /* 0x0001e4000c101d06 */
.L_x_36:
[----:B------:R-:W-:Y:S05]  /*e280*/  BSYNC B0 ;  /* 0x0000000000007941 */ /* 0x000fea0003800000 */
.L_x_35:
[----:B--2-4-:R-:W2:Y:S01]  /*e290*/  LDC R0, c[0x0][0xc34] ;  /* 0x00030d00ff007b82 */ /* 0x014ea20000000800 */
[----:B------:R-:W-:-:S13]  /*e2a0*/  R2UR UR4, R220 ;  /* 0x00000000dc0472ca */ /* 0x000fda00000e0000 */
[----:B--2---:R-:W-:-:S13]  /*e2b0*/  ISETP.LE.AND P0, PT, R0, UR4, PT ;  /* 0x0000000400007c0c */ /* 0x004fda000bf03270 */
[----:B------:R-:W-:Y:S05]  /*e2c0*/  @!P0 BRA `(.L_x_37) ;  /* 0xffffff2800b48947 */ /* 0x000fea000383ffff */
[----:B------:R-:W-:Y:S05]  /*e2d0*/  EXIT ;  /* 0x000000000000794d */ /* 0x000fea0003800000 */
.L_x_7:
[----:B------:R-:W-:-:S08]  /*e2e0*/  NOP ;  /* 0x0000000000007918 */ /* 0x000fd00000000000 */
[----:B--2---:R-:W0:-:S00]  /*e2f0*/  USETMAXREG.DEALLOC.CTAPOOL 0x18 ;  /* 0x00000018000079c8 */ /* 0x004e0000080e0500 */
[----:B------:R-:W1:Y:S01]  /*e300*/  S2UR UR5, SR_CTAID.X ;  /* 0x00000000000579c3 */ /* 0x000e620000002500 */
[----:B0-----:R-:W-:Y:S02]  /*e310*/  IMAD.MOV.U32 R2, RZ, RZ, 0x1 ;  /* 0x00000001ff027424 */ /* 0x001fe400078e00ff */
[----:B------:R-:W-:-:S05]  /*e320*/  IMAD.MOV.U32 R18, RZ, RZ, RZ ;  /* 0x000000ffff127224 */ /* 0x000fca00078e00ff */
[----:B------:R-:W1:Y:S02]  /*e330*/  LDC R3, c[0x0][0xc34] ;  /* 0x00030d00ff037b82 */ /* 0x000e640000000800 */
[----:B-1----:R-:W-:Y:S02]  /*e340*/  ISETP.LE.AND P0, PT, R3, UR5, PT ;  /* 0x0000000503007c0c */ /* 0x002fe4000bf03270 */
[----:B------:R-:W-:-:S05]  /*e350*/  MOV R3, 0x1 ;  /* 0x0000000100037802 */ /* 0x000fca0000000f00 */
[----:B------:R0:W-:Y:S06]  /*e360*/  STL [R1], R3 ;  /* 0x0000000301007387 */ /* 0x0001ec0000100800 */
[----:B------:R-:W-:Y:S05]  /*e370*/  @P0 BRA `(.L_x_38) ;  /* 0x0000003800c00947 */ /* 0x000fea0003800000 */
[----:B------:R-:W1:Y:S01]  /*e380*/  S2UR UR4, SR_CgaCtaId ;  /* 0x00000000000479c3 */ /* 0x000e620000008800 */
[C---:B------:R-:W-:Y:S01]  /*e390*/  IMAD.SHL.U32 R2, R0.reuse, 0x8, RZ ;  /* 0x0000000800027824 */ /* 0x040fe200078e00ff */
[----:B------:R-:W-:Y:S01]  /*e3a0*/  LOP3.LUT R5, R0, 0x7f, RZ, 0xc0, !PT ;  /* 0x0000007f00057812 */ /* 0x000fe200078ec0ff */
[----:B------:R-:W-:Y:S01]  /*e3b0*/  UMOV UR36, 0x400 ;  /* 0x0000040000247882 */ /* 0x000fe20000000000 */
[----:B------:R-:W-:Y:S01]  /*e3c0*/  IMAD.MOV.U32 R18, RZ, RZ, RZ ;  /* 0x000000ffff127224 */ /* 0x000fe200078e00ff */
[----:B------:R-:W-:Y:S01]  /*e3d0*/  ULDC.64 UR38, c[0x0][0x198] ;  /* 0x0000660000267ab9 */ /* 0x000fe20000000a00 */
[C---:B0-----:R-:W-:Y:S01]  /*e3e0*/  LOP3.LUT R3, R2.reuse, 0x1f8, RZ, 0xc0, !PT ;  /* 0x000001f802037812 */ /* 0x041fe200078ec0ff */
[----:B------:R-:W-:Y:S01]  /*e3f0*/  ULDC UR37, c[0x0][0xc] ;  /* 0x0000030000257ab9 */ /* 0x000fe20000000800 */
[----:B------:R-:W-:Y:S02]  /*e400*/  LOP3.LUT R2, R2, 0x38, RZ, 0xc0, !PT ;  /* 0x0000003802027812 */ /* 0x000fe400078ec0ff */
[----:B------:R-:W-:Y:S01]  /*e410*/  LOP3.LUT R4, R3, 0x38, R0, 0x78, !PT ;  /* 0x0000003803047812 */ /* 0x000fe200078e7800 */
[----:B------:R-:W-:Y:S01]  /*e420*/  IMAD.SHL.U32 R3, R5, 0x8, RZ ;  /* 0x0000000805037824 */ /* 0x000fe200078e00ff */
[----:B------:R-:W-:-:S04]  /*e430*/  SHF.R.U32.HI R5, RZ, 0x3, R5 ;  /* 0x00000003ff057819 */ /* 0x000fc80000011605 */
[----:B------:R-:W-:Y:S01]  /*e440*/  LOP3.LUT R4, R4, 0x200, R3, 0xf8, !PT ;  /* 0x0000020004047812 */ /* 0x000fe200078ef803 */
[----:B------:R-:W-:-:S05]  /*e450*/  IMAD.SHL.U32 R3, R0, 0x10, RZ ;  /* 0x0000001000037824 */ /* 0x000fca00078e00ff */
[----:B------:R-:W-:Y:S01]  /*e460*/  LOP3.LUT R0, R5, 0x70, R3, 0xf8, !PT ;  /* 0x0000007005007812 */ /* 0x000fe200078ef803 */
[----:B------:R-:W-:Y:S01]  /*e470*/  IMAD.U32 R3, RZ, RZ, UR5 ;  /* 0x00000005ff037e24 */ /* 0x000fe2000f8e00ff */
[----:B-1----:R-:W-:Y:S01]  /*e480*/  ULEA UR36, UR4, UR36, 0x18 ;  /* 0x0000002404247291 */ /* 0x002fe2000f8ec03f */
[----:B------:R-:W-:-:S05]  /*e490*/  IMAD.MOV.U32 R0, RZ, RZ, 0x1 ;  /* 0x00000001ff007424 */ /* 0x000fca00078e00ff */
[----:B------:R-:W-:-:S05]  /*e4a0*/  LEA R4, R4, UR36, 0x1 ;  /* 0x0000002404047c11 */ /* 0x000fca000f8e08ff */
[----:B------:R-:W-:Y:S04]  /*e4b0*/  STL [R1+0x14], R4 ;  /* 0x0000140401007387 */ /* 0x000fe80000100800 */
[----:B------:R-:W-:Y:S04]  /*e4c0*/  STL [R1+0x28], R3 ;  /* 0x0000280301007387 */ /* 0x000fe80000100800 */
[----:B------:R0:W-:Y:S04]  /*e4d0*/  STL [R1], R0 ;  /* 0x0000000001007387 */ /* 0x0001e80000100800 */
[----:B------:R1:W-:Y:S01]  /*e4e0*/  STL [R1+0x30], RZ ;  /* 0x000030ff01007387 */ /* 0x0003e20000100800 */
[----:B0-----:R-:W-:-:S07]  /*e4f0*/  LOP3.LUT R0, R2, 0x40, RZ, 0xfc, !PT ;  /* 0x0000004002007812 */ /* 0x001fce00078efcff */
.L_x_111:
[----:B0-----:R-:W2:Y:S01]  /*e500*/  LDL R2, [R1+0x28] ;  /* 0x0000280001027983 */ /* 0x001ea20000100800 */
[----:B------:R-:W0:Y:S01]  /*e510*/  LDC R0, c[0x0][0xc38] ;  /* 0x00030e00ff007b82 */ /* 0x000e220000000800 */
[----:B------:R-:W-:Y:S05]  /*e520*/  YIELD ;  /* 0x0000000000007946 */ /* 0x000fea0003800000 */
[----:B------:R-:W-:Y:S02]  /*e530*/  ULDC.64 UR4, c[0x0][0x418] ;  /* 0x0001060000047ab9 */ /* 0x000fe40000000a00 */
[----:B---3--:R-:W3:Y:S01]  /*e540*/  LDC R16, c[0x0][0xc44] ;  /* 0x00031100ff107b82 */ /* 0x008ee20000000800 */
[----:B------:R-:W-:-:S03]  /*e550*/  UISETP.NE.U32.AND UP0, UPT, UR4, URZ, UPT ;  /* 0x0000003f0400728c */ /* 0x000fc6000bf05070 */
[----:B------:R-:W-:Y:S01]  /*e560*/  ULDC UR4, c[0x0][0x424] ;  /* 0x0001090000047ab9 */ /* 0x000fe20000000800 */
[----:B------:R-:W-:-:S04]  /*e570*/  UISETP.NE.AND.EX UP0, UPT, UR5, URZ, UPT, UP0 ;  /* 0x0000003f0500728c */ /* 0x000fc8000bf05300 */
[----:B------:R-:W-:Y:S01]  /*e580*/  USEL UR4, UR4, 0x1, UP0 ;  /* 0x0000000104047887 */ /* 0x000fe20008000000 */
[----:B0-----:R-:W-:Y:S02]  /*e590*/  ISETP.NE.AND P0, PT, R0, 0x1, PT ;  /* 0x000000010000780c */ /* 0x001fe40003f05270 */
[----:B---3--:R-:W-:-:S11]  /*e5a0*/  ISETP.NE.AND P1, PT, R16, 0x1, PT ;  /* 0x000000011000780c */ /* 0x008fd60003f25270 */
[----:B------:R-:W2:Y:S08]  /*e5b0*/  @P0 LDC R0, c[0x0][0xc3c] ;  /* 0x00030f00ff000b82 */ /* 0x000eb00000000800 */
[----:B------:R-:W0:Y:S01]  /*e5c0*/  @P0 LDC R3, c[0x0][0xc40] ;  /* 0x00031000ff030b82 */ /* 0x000e220000000800 */
[----:B--2---:R-:W-:Y:S01]  /*e5d0*/  @P0 IMAD.HI.U32 R0, R2, R0, RZ ;  /* 0x0000000002000227 */ /* 0x004fe200078e00ff */
[----:B------:R-:W-:-:S04]  /*e5e0*/  MOV R4, R2 ;  /* 0x0000000200047202 */ /* 0x000fc80000000f00 */
[----:B0-----:R-:W-:Y:S02]  /*e5f0*/  @P0 SHF.R.U32.HI R4, RZ, R3, R0 ;  /* 0x00000003ff040219 */ /* 0x001fe40000011600 */
[----:B------:R-:W0:Y:S03]  /*e600*/  @P1 LDC.64 R2, c[0x0][0xc48] ;  /* 0x00031200ff021b82 */ /* 0x000e260000000a00 */
[----:B------:R-:W-:Y:S01]  /*e610*/  IMAD.MOV.U32 R19, RZ, RZ, R4 ;  /* 0x000000ffff137224 */ /* 0x000fe200078e0004 */
[----:B------:R2:W-:Y:S04]  /*e620*/  STL [R1+0x20], R4 ;  /* 0x0000200401007387 */ /* 0x0005e80000100800 */
[----:B------:R-:W3:Y:S01]  /*e630*/  LDC R0, c[0x0][0x2f0] ;  /* 0x0000bc00ff007b82 */ /* 0x000ee20000000800 */
[----:B0-----:R-:W-:-:S05]  /*e640*/  @P1 IMAD.HI.U32 R2, R4, R2, RZ ;  /* 0x0000000204021227 */ /* 0x001fca00078e00ff */
[----:B------:R-:W-:Y:S01]  /*e650*/  @P1 SHF.R.U32.HI R19, RZ, R3, R2 ;  /* 0x00000003ff131219 */ /* 0x000fe20000011602 */
[----:B---3--:R-:W-:Y:S01]  /*e660*/  IMAD R2, R0, UR4, RZ ;  /* 0x0000000400027c24 */ /* 0x008fe2000f8e02ff */
[----:B------:R-:W-:-:S03]  /*e670*/  UIADD3 UR4, UR36, 0x1e400, URZ ;  /* 0x0001e40024047890 */ /* 0x000fc6000fffe03f */
[----:B------:R-:W-:Y:S01]  /*e680*/  IMAD.MOV R3, RZ, RZ, -R19 ;  /* 0x000000ffff037224 */ /* 0x000fe200078e0a13 */
[----:B------:R2:W-:Y:S01]  /*e690*/  STL [R1+0x18], R19 ;  /* 0x0000181301007387 */ /* 0x0005e20000100800 */
[----:B------:R-:W-:Y:S01]  /*e6a0*/  VIADD R0, R2, 0xaf ;  /* 0x000000af02007836 */ /* 0x000fe20000000000 */
[----:B------:R-:W-:Y:S01]  /*e6b0*/  ULOP3.LUT UP0, URZ, UR4, 0x3ff, URZ, 0xc0, !UPT ;  /* 0x000003ff043f7892 */ /* 0x000fe2000f80c03f */
[----:B------:R-:W-:Y:S01]  /*e6c0*/  IMAD R16, R16, R3, R4 ;  /* 0x0000000310107224 */ /* 0x000fe200078e0204 */
[----:B------:R2:W-:Y:S01]  /*e6d0*/  STL [R1+0x2c], R2 ;  /* 0x00002c0201007387 */ /* 0x0005e20000100800 */
[----:B------:R-:W-:-:S03]  /*e6e0*/  IMAD.HI R0, R0, 0x2e8ba2e9, RZ ;  /* 0x2e8ba2e900007827 */ /* 0x000fc600078e02ff */
[----:B------:R-:W-:Y:S02]  /*e6f0*/  PLOP3.LUT P0, PT, PT, PT, UP0, 0x80, 0x0 ;  /* 0x000000000000781c */ /* 0x000fe40003f0f008 */
[----:B------:R-:W-:-:S04]  /*e700*/  SHF.R.U32.HI R3, RZ, 0x1f, R0 ;  /* 0x0000001fff037819 */ /* 0x000fc80000011600 */
[----:B------:R-:W-:-:S05]  /*e710*/  LEA.HI.SX32 R0, R0, R3, 0x1b ;  /* 0x0000000300007211 */ /* 0x000fca00078fdaff */
[----:B------:R2:W-:Y:S02]  /*e720*/  STL [R1+0x24], R0 ;  /* 0x0000240001007387 */ /* 0x0005e40000100800 */
[----:B-1----:R-:W-:Y:S05]  /*e730*/  @!P0 BRA `(.L_x_39) ;  /* 0x0000000000408947 */ /* 0x002fea0003800000 */
[----:B--2---:R-:W-:Y:S01]  /*e740*/  MOV R2, 0x0 ;  /* 0x0000000000027802 */ /* 0x004fe20000000f00 */
[----:B------:R-:W-:Y:S01]  /*e750*/  ULDC.64 UR6, c[0x4][0xa0] ;  /* 0x0100280000067ab9 */ /* 0x000fe20000000a00 */
[----:B------:R-:W-:Y:S01]  /*e760*/  ULDC.64 UR8, c[0x4][0xa8] ;  /* 0x01002a0000087ab9 */ /* 0x000fe20000000a00 */
[----:B------:R-:W-:Y:S01]  /*e770*/  ULDC.64 UR4, c[0x4][0x28] ;  /* 0x01000a0000047ab9 */ /* 0x000fe20000000a00 */
[----:B------:R-:W-:Y:S01]  /*e780*/  IMAD.U32 R4, RZ, RZ, UR6 ;  /* 0x00000006ff047e24 */ /* 0x000fe2000f8e00ff */
[----:B------:R-:W-:Y:S01]  /*e790*/  MOV R7, UR9 ;  /* 0x0000000900077c02 */ /* 0x000fe20008000f00 */
[----:B------:R-:W0:Y:S01]  /*e7a0*/  LDC.64 R2, c[0x4][R2] ;  /* 0x0100000002027b82 */ /* 0x000e220000000a00 */
[----:B------:R-:W-:Y:S02]  /*e7b0*/  IMAD.U32 R5, RZ, RZ, UR7 ;  /* 0x00000007ff057e24 */ /* 0x000fe4000f8e00ff */
[----:B------:R-:W-:Y:S02]  /*e7c0*/  IMAD.U32 R6, RZ, RZ, UR8 ;  /* 0x00000008ff067e24 */ /* 0x000fe4000f8e00ff */
[----:B------:R-:W-:-:S02]  /*e7d0*/  IMAD.U32 R10, RZ, RZ, UR4 ;  /* 0x00000004ff0a7e24 */ /* 0x000fc4000f8e00ff */
[----:B------:R-:W-:Y:S02]  /*e7e0*/  IMAD.U32 R11, RZ, RZ, UR5 ;  /* 0x00000005ff0b7e24 */ /* 0x000fe4000f8e00ff */
[----:B------:R-:W-:Y:S02]  /*e7f0*/  IMAD.MOV.U32 R8, RZ, RZ, 0x70 ;  /* 0x00000070ff087424 */ /* 0x000fe400078e00ff */
[----:B------:R-:W-:Y:S02]  /*e800*/  IMAD.MOV.U32 R12, RZ, RZ, 0x1 ;  /* 0x00000001ff0c7424 */ /* 0x000fe400078e00ff */
[----:B------:R-:W-:-:S07]  /*e810*/  IMAD.MOV.U32 R13, RZ, RZ, RZ ;  /* 0x000000ffff0d7224 */ /* 0x000fce00078e00ff */
[----:B------:R-:W-:-:S07]  /*e820*/  LEPC R20, `(.L_x_39) ;  /* 0x000000001014794e */ /* 0x000fce0000000000 */
[----:B01----:R-:W-:Y:S05]  /*e830*/  CALL.ABS.NOINC R2 ;  /* 0x0000000002007343 */ /* 0x003fea0003c00000 */
.L_x_39:
[----:B------:R-:W-:-:S04]  /*e840*/  UIADD3 UR4, UR36, 0x400, URZ ;  /* 0x0000040024047890 */ /* 0x000fc8000fffe03f */
[----:B------:R-:W-:-:S06]  /*e850*/  ULOP3.LUT UP0, URZ, UR4, 0x3ff, URZ, 0xc0, !UPT ;  /* 0x000003ff043f7892 */ /* 0x000fcc000f80c03f */
[----:B------:R-:W-:-:S13]  /*e860*/  PLOP3.LUT P0, PT, PT, PT, UP0, 0x80, 0x0 ;  /* 0x000000000000781c */ /* 0x000fda0003f0f008 */
[----:B------:R-:W-:Y:S05]  /*e870*/  @!P0 BRA `(.L_x_40) ;  /* 0x00000000007c8947 */ /* 0x000fea0003800000 */
[----:B------:R-:W-:Y:S01]  /*e880*/  MOV R17, 0x0 ;  /* 0x0000000000117802 */ /* 0x000fe20000000f00 */
[----:B------:R-:W-:Y:S01]  /*e890*/  ULDC.64 UR6, c[0x4][0xa0] ;  /* 0x0100280000067ab9 */ /* 0x000fe20000000a00 */
[----:B------:R-:W-:Y:S01]  /*e8a0*/  ULDC.64 UR8, c[0x4][0xa8] ;  /* 0x01002a0000087ab9 */ /* 0x000fe20000000a00 */
[----:B------:R-:W-:Y:S01]  /*e8b0*/  ULDC.64 UR4, c[0x4][0x30] ;  /* 0x01000c0000047ab9 */ /* 0x000fe20000000a00 */
[----:B--2---:R0:W2:Y:S01]  /*e8c0*/  LDC.64 R2, c[0x4][R17] ;  /* 0x0100000011027b82 */ /* 0x0040a20000000a00 */
[----:B------:R-:W-:Y:S01]  /*e8d0*/  IMAD.U32 R4, RZ, RZ, UR6 ;  /* 0x00000006ff047e24 */ /* 0x000fe2000f8e00ff */
[----:B------:R-:W-:Y:S01]  /*e8e0*/  MOV R5, UR7 ;  /* 0x0000000700057c02 */ /* 0x000fe20008000f00 */
[----:B------:R-:W-:Y:S01]  /*e8f0*/  IMAD.U32 R6, RZ, RZ, UR8 ;  /* 0x00000008ff067e24 */ /* 0x000fe2000f8e00ff */
[----:B------:R-:W-:Y:S01]  /*e900*/  MOV R13, RZ ;  /* 0x000000ff000d7202 */ /* 0x000fe20000000f00 */
[----:B------:R-:W-:Y:S02]  /*e910*/  IMAD.U32 R7, RZ, RZ, UR9 ;  /* 0x00000009ff077e24 */ /* 0x000fe4000f8e00ff */
[----:B------:R-:W-:-:S02]  /*e920*/  IMAD.U32 R10, RZ, RZ, UR4 ;  /* 0x00000004ff0a7e24 */ /* 0x000fc4000f8e00ff */
[----:B------:R-:W-:Y:S02]  /*e930*/  IMAD.U32 R11, RZ, RZ, UR5 ;  /* 0x00000005ff0b7e24 */ /* 0x000fe4000f8e00ff */
[----:B------:R-:W-:Y:S02]  /*e940*/  IMAD.MOV.U32 R8, RZ, RZ, 0x70 ;  /* 0x00000070ff087424 */ /* 0x000fe400078e00ff */
[----:B0-----:R-:W-:-:S07]  /*e950*/  IMAD.MOV.U32 R12, RZ, RZ, 0x1 ;  /* 0x00000001ff0c7424 */ /* 0x001fce00078e00ff */
[----:B------:R-:W-:-:S07]  /*e960*/  LEPC R20, `(.L_x_41) ;  /* 0x000000001014794e */ /* 0x000fce0000000000 */
[----:B-12---:R-:W-:Y:S05]  /*e970*/  CALL.ABS.NOINC R2 ;  /* 0x0000000002007343 */ /* 0x006fea0003c00000 */
.L_x_41:
[----:B------:R0:W1:Y:S01]  /*e980*/  LDC.64 R2, c[0x4][R17] ;  /* 0x0100000011027b82 */ /* 0x0000620000000a00 */
[----:B------:R-:W-:Y:S01]  /*e990*/  ULDC.64 UR6, c[0x4][0xa0] ;  /* 0x0100280000067ab9 */ /* 0x000fe20000000a00 */
[----:B------:R-:W-:Y:S01]  /*e9a0*/  ULDC.64 UR8, c[0x4][0xa8] ;  /* 0x01002a0000087ab9 */ /* 0x000fe20000000a00 */
[----:B------:R-:W-:Y:S01]  /*e9b0*/  ULDC.64 UR4, c[0x4][0x38] ;  /* 0x01000e0000047ab9 */ /* 0x000fe20000000a00 */
[----:B------:R-:W-:Y:S01]  /*e9c0*/  IMAD.U32 R4, RZ, RZ, UR6 ;  /* 0x00000006ff047e24 */ /* 0x000fe2000f8e00ff */
[----:B------:R-:W-:Y:S01]  /*e9d0*/  MOV R8, 0x70 ;  /* 0x0000007000087802 */ /* 0x000fe20000000f00 */
[----:B------:R-:W-:Y:S02]  /*e9e0*/  IMAD.U32 R5, RZ, RZ, UR7 ;  /* 0x00000007ff057e24 */ /* 0x000fe4000f8e00ff */
[----:B------:R-:W-:Y:S02]  /*e9f0*/  IMAD.U32 R6, RZ, RZ, UR8 ;  /* 0x00000008ff067e24 */ /* 0x000fe4000f8e00ff */
[----:B------:R-:W-:-:S02]  /*ea00*/  IMAD.U32 R7, RZ, RZ, UR9 ;  /* 0x00000009ff077e24 */ /* 0x000fc4000f8e00ff */
[----:B------:R-:W-:Y:S02]  /*ea10*/  IMAD.U32 R10, RZ, RZ, UR4 ;  /* 0x00000004ff0a7e24 */ /* 0x000fe4000f8e00ff */
[----:B------:R-:W-:Y:S02]  /*ea20*/  IMAD.U32 R11, RZ, RZ, UR5 ;  /* 0x00000005ff0b7e24 */ /* 0x000fe4000f8e00ff */
[----:B------:R-:W-:Y:S02]  /*ea30*/  IMAD.MOV.U32 R12, RZ, RZ, 0x1 ;  /* 0x00000001ff0c7424 */ /* 0x000fe400078e00ff */
[----:B0-----:R-:W-:-:S07]  /*ea40*/  IMAD.MOV.U32 R13, RZ, RZ, RZ ;  /* 0x000000ffff0d7224 */ /* 0x001fce00078e00ff */
[----:B------:R-:W-:-:S07]  /*ea50*/  LEPC R20, `(.L_x_40) ;  /* 0x000000001014794e */ /* 0x000fce0000000000 */
[----:B-1----:R-:W-:Y:S05]  /*ea60*/  CALL.ABS.NOINC R2 ;  /* 0x0000000002007343 */ /* 0x002fea0003c00000 */
.L_x_40:
[----:B------:R-:W-:Y:S01]  /*ea70*/  ULDC.64 UR4, c[0x0][0x9f8] ;  /* 0x00027e0000047ab9 */ /* 0x000fe20000000a00 */
[----:B------:R-:W3:Y:S01]  /*ea80*/  LDL R17, [R1+0x24] ;  /* 0x0000240001117983 */ /* 0x000ee20000100800 */
[----:B------:R-:W-:Y:S01]  /*ea90*/  ISETP.NE.U32.AND P0, PT, RZ, UR4, PT ;  /* 0x00000004ff007c0c */ /* 0x000fe2000bf05070 */
[----:B------:R-:W-:-:S03]  /*eaa0*/  ULDC.64 UR6, c[0x0][0x208] ;  /* 0x0000820000067ab9 */ /* 0x000fc60000000a00 */
[----:B------:R-:W-:-:S13]  /*eab0*/  ISETP.NE.AND.EX P0, PT, RZ, UR5, PT, P0 ;  /* 0x00000005ff007c0c */ /* 0x000fda000bf05300 */
[----:B--2---:R-:W0:Y:S02]  /*eac0*/  @P0 LDC.64 R2, c[0x0][0x9f8] ;  /* 0x00027e00ff020b82 */ /* 0x004e240000000a00 */
[----:B0-----:R-:W-:-:S05]  /*ead0*/  @P0 IMAD.WIDE R2, R19, 0x4, R2 ;  /* 0x0000000413020825 */ /* 0x001fca00078e0202 */
[----:B------:R0:W2:Y:S01]  /*eae0*/  @P0 LDG.E R19, desc[UR6][R2.64] ;  /* 0x0000000602130981 */ /* 0x0000a2000c1e1900 */
[----:B------:R-:W-:Y:S01]  /*eaf0*/  UMOV UR4, 0xffffffff ;  /* 0xffffffff00047882 */ /* 0x000fe20000000000 */
[----:B0-----:R-:W0:Y:S02]  /*eb00*/  LDC.64 R2, c[0x0][0x418] ;  /* 0x00010600ff027b82 */ /* 0x001e240000000a00 */
[----:B0-----:R-:W-:-:S04]  /*eb10*/  ISETP.NE.U32.AND P0, PT, R2, RZ, PT ;  /* 0x000000ff0200720c */ /* 0x001fc80003f05070 */
[----:B------:R-:W-:-:S04]  /*eb20*/  ISETP.NE.AND.EX P1, PT, R3, RZ, PT, P0 ;  /* 0x000000ff0300720c */ /* 0x000fc80003f25300 */
[----:B------:R-:W-:Y:S01]  /*eb30*/  P2R R0, PR, RZ, 0x2 ;  /* 0x00000002ff007803 */ /* 0x000fe20000000000 */
[----:B---3--:R-:W-:-:S05]  /*eb40*/  VIADD R8, R17, 0xffffffff ;  /* 0xffffffff11087836 */ /* 0x008fca0000000000 */
[----:B------:R0:W-:Y:S04]  /*eb50*/  STL [R1+0x1c], R8 ;  /* 0x00001c0801007387 */ /* 0x0001e80000100800 */
[----:B------:R0:W-:Y:S01]  /*eb60*/  STL [R1+0x10], R0 ;  /* 0x0000100001007387 */ /* 0x0001e20000100800 */
[----:B--2---:R-:W-:Y:S02]  /*eb70*/  SHF.R.S32.HI R7, RZ, 0x1f, R19 ;  /* 0x0000001fff077819 */ /* 0x004fe40000011413 */
[----:B------:R-:W-:-:S03]  /*eb80*/  SEL R17, R19, RZ, !P1 ;  /* 0x000000ff13117207 */ /* 0x000fc60004800000 */
[----:B------:R0:W-:Y:S01]  /*eb90*/  STL [R1+0x8], R7 ;  /* 0x0000080701007387 */ /* 0x0001e20000100800 */
[----:B------:R-:W-:Y:S05]  /*eba0*/  BRA.DIV UR4, `(.L_x_42) ;  /* 0x0000003a04047947 */ /* 0x000fea000b800000 */
[----:B0-----:R-:W0:Y:S02]  /*ebb0*/  S2R R0, SR_TID.X ;  /* 0x0000000000007919 */ /* 0x001e240000002100 */
[----:B0-----:R-:W-:-:S04]  /*ebc0*/  SHF.R.U32.HI R0, RZ, 0x5, R0 ;  /* 0x00000005ff007819 */ /* 0x001fc80000011600 */
[----:B------:R-:W-:-:S05]  /*ebd0*/  LOP3.LUT R0, R0, 0x3, RZ, 0xc0, !PT ;  /* 0x0000000300007812 */ /* 0x000fca00078ec0ff */
[----:B------:R0:W2:Y:S02]  /*ebe0*/  SHFL.IDX PT, R14, R0, RZ, 0x1f ;  /* 0x00001fff000e7589 */ /* 0x0000a400000e0000 */
.L_x_127:
[----:B------:R-:W-:Y:S02]  /*ebf0*/  PLOP3.LUT P2, PT, PT, PT, PT, 0x8, 0x0 ;  /* 0x000000000000781c */ /* 0x000fe40003f4e170 */
[----:B--2---:R-:W-:Y:S02]  /*ec00*/  ISETP.NE.AND P0, PT, R14, RZ, PT ;  /* 0x000000ff0e00720c */ /* 0x004fe40003f05270 */
[----:B0-----:R-:W-:-:S05]  /*ec10*/  P2R R0, PR, RZ, 0x4 ;  /* 0x00000004ff007803 */ /* 0x001fca0000000000 */
[----:B------:R0:W-:Y:S06]  /*ec20*/  STL [R1+0xc], R0 ;  /* 0x00000c0001007387 */ /* 0x0001ec0000100800 */
[----:B------:R-:W-:Y:S05]  /*ec30*/  @P0 BRA `(.L_x_43) ;  /* 0x0000000400100947 */ /* 0x000fea0003800000 */
[----:B------:R-:W-:-:S03]  /*ec40*/  UMOV UR4, 0xffffffff ;  /* 0xffffffff00047882 */ /* 0x000fc60000000000 */
[----:B------:R-:W-:Y:S05]  /*ec50*/  BRA.DIV UR4, `(.L_x_44) ;  /* 0x0000003a040c7947 */ /* 0x000fea000b800000 */
[----:B------:R-:W-:-:S13]  /*ec60*/  ELECT P6, URZ, PT ;  /* 0x00000000003f782f */ /* 0x000fda00038c0000 */
.L_x_130:
[----:B------:R-:W-:Y:S05]  /*ec70*/  @!P6 BRA `(.L_x_43) ;  /* 0x000000040000e947 */ /* 0x000fea0003800000 */
[----:B------:R2:W-:Y:S01]  /*ec80*/  STL [R1+0x4], R8 ;  /* 0x0000040801007387 */ /* 0x0005e20000100800 */
[----:B------:R-:W-:Y:S01]  /*ec90*/  IMAD.MOV.U32 R17, RZ, RZ, R19 ;  /* 0x000000ffff117224 */ /* 0x000fe200078e0013 */
[----:B------:R-:W-:Y:S06]  /*eca0*/  @!P1 BRA `(.L_x_45) ;  /* 0x0000000000509947 */ /* 0x000fec0003800000 */
[----:B------:R-:W3:Y:S01]  /*ecb0*/  LDC R6, c[0x0][0x43c] ;  /* 0x00010f00ff067b82 */ /* 0x000ee20000000800 */
[----:B0-----:R-:W-:Y:S01]  /*ecc0*/  IMAD.MOV.U32 R0, RZ, RZ, R8 ;  /* 0x000000ffff007224 */ /* 0x001fe200078e0008 */
[----:B------:R-:W-:Y:S01]  /*ecd0*/  ULDC.64 UR4, c[0x0][0x428] ;  /* 0x00010a0000047ab9 */ /* 0x000fe20000000a00 */
[----:B------:R-:W-:Y:S01]  /*ece0*/  ULDC.64 UR6, c[0x0][0x208] ;  /* 0x0000820000067ab9 */ /* 0x000fe20000000a00 */
[----:B---3--:R-:W-:-:S13]  /*ecf0*/  ISETP.NE.AND P0, PT, R6, 0x1, PT ;  /* 0x000000010600780c */ /* 0x008fda0003f05270 */
[----:B------:R-:W0:Y:S02]  /*ed00*/  @P0 LDC.64 R4, c[0x0][0x440] ;  /* 0x00011000ff040b82 */ /* 0x000e240000000a00 */
[----:B0-----:R-:W-:-:S05]  /*ed10*/  @P0 IMAD.HI.U32 R4, R8, R4, RZ ;  /* 0x0000000408040227 */ /* 0x001fca00078e00ff */
[----:B------:R-:W-:-:S04]  /*ed20*/  @P0 SHF.R.U32.HI R0, RZ, R5, R4 ;  /* 0x00000005ff000219 */ /* 0x000fc80000011604 */
[--C-:B------:R-:W-:Y:S01]  /*ed30*/  SHF.R.S32.HI R5, RZ, 0x1f, R0.reuse ;  /* 0x0000001fff057819 */ /* 0x100fe20000011400 */
[----:B------:R-:W-:-:S04]  /*ed40*/  IMAD.MOV R4, RZ, RZ, -R0 ;  /* 0x000000ffff047224 */ /* 0x000fc800078e0a00 */
[----:B------:R-:W-:Y:S01]  /*ed50*/  IMAD R6, R6, R4, R8 ;  /* 0x0000000406067224 */ /* 0x000fe200078e0208 */
[----:B------:R-:W-:-:S04]  /*ed60*/  MOV R4, R0 ;  /* 0x0000000000047202 */ /* 0x000fc80000000f00 */
[----:B------:R0:W-:Y:S01]  /*ed70*/  STL [R1+0x4], R6 ;  /* 0x0000040601007387 */ /* 0x0001e20000100800 */
[----:B------:R-:W-:-:S03]  /*ed80*/  IMAD.WIDE.U32 R4, R19, UR4, R4 ;  /* 0x0000000413047c25 */ /* 0x000fc6000f8e0004 */
[----:B------:R-:W-:Y:S01]  /*ed90*/  LEA R2, P0, R4, R2, 0x2 ;  /* 0x0000000204027211 */ /* 0x000fe200078010ff */
[----:B0-----:R-:W-:-:S04]  /*eda0*/  IMAD R6, R7, UR4, RZ ;  /* 0x0000000407067c24 */ /* 0x001fc8000f8e02ff */
[----:B------:R-:W-:-:S04]  /*edb0*/  IMAD R0, R19, UR5, R6 ;  /* 0x0000000513007c24 */ /* 0x000fc8000f8e0206 */
[----:B------:R-:W-:-:S05]  /*edc0*/  IMAD.IADD R0, R5, 0x1, R0 ;  /* 0x0000000105007824 */ /* 0x000fca00078e0200 */
[----:B------:R-:W-:-:S05]  /*edd0*/  LEA.HI.X R3, R4, R3, R0, 0x2, P0 ;  /* 0x0000000304037211 */ /* 0x000fca00000f1400 */
[----:B------:R3:W5:Y:S02]  /*ede0*/  LDG.E R17, desc[UR6][R2.64] ;  /* 0x0000000602117981 */ /* 0x000764000c1e1900 */
.L_x_45:
[----:B---3--:R-:W3:Y:S01]  /*edf0*/  LDL R2, [R1] ;  /* 0x0000000001027983 */ /* 0x008ee20000100800 */
[----:B0-----:R-:W-:Y:S02]  /*ee00*/  LEA R0, R18, UR36, 0x3 ;  /* 0x0000002412007c11 */ /* 0x001fe4000f8e18ff */
[----:B---3--:R-:W-:-:S04]  /*ee10*/  SHF.L.U32 R2, R2, 0x1f, RZ ;  /* 0x0000001f02027819 */ /* 0x008fc800000006ff */
[----:B------:R-:W0:Y:S02]  /*ee20*/  SYNCS.PHASECHK.TRANS64.TRYWAIT P0, [R0+URZ+0x34840], R2 ;  /* 0x03484002000075a7 */ /* 0x000e24000800017f */
[----:B0-----:R-:W-:Y:S05]  /*ee30*/  @!P0 BRA `(.L_x_46) ;  /* 0x0000003400b48947 */ /* 0x001fea0003800000 */
.L_x_131:
[----:B------:R-:W3:Y:S02]  /*ee40*/  S2R R3, SR_TID.X ;  /* 0x0000000000037919 */ /* 0x000ee40000002100 */
[----:B---3--:R-:W-:-:S04]  /*ee50*/  LOP3.LUT R3, R3, 0x7f, RZ, 0xc0, !PT ;  /* 0x0000007f03037812 */ /* 0x008fc800078ec0ff */
[----:B------:R-:W-:-:S13]  /*ee60*/  ISETP.NE.AND P0, PT, R3, RZ, PT ;  /* 0x000000ff0300720c */ /* 0x000fda0003f05270 */
[----:B------:R-:W-:Y:S05]  /*ee70*/  @P0 BRA `(.L_x_47) ;  /* 0x00000000001c0947 */ /* 0x000fea0003800000 */
[----:B------:R-:W3:Y:S01]  /*ee80*/  S2R R3, SR_TID.X ;  /* 0x0000000000037919 */ /* 0x000ee20000002100 */
[----:B0-----:R-:W-:-:S04]  /*ee90*/  IMAD.MOV.U32 R2, RZ, RZ, 0xb000 ;  /* 0x0000b000ff027424 */ /* 0x001fc800078e00ff */
[----:B------:R4:W-:Y:S01]  /*eea0*/  SYNCS.ARRIVE.TRANS64 RZ, [R0+URZ+0x34830], R2 ;  /* 0x0348300200ff79a7 */ /* 0x0009e2000800003f */
[----:B---3--:R-:W-:-:S04]  /*eeb0*/  LOP3.LUT R3, R3, 0x1f, RZ, 0xc0, !PT ;  /* 0x0000001f03037812 */ /* 0x008fc800078ec0ff */
[----:B------:R-:W-:-:S13]  /*eec0*/  ISETP.NE.AND P0, PT, R3, RZ, PT ;  /* 0x000000ff0300720c */ /* 0x000fda0003f05270 */
[----:B----4-:R-:W-:Y:S05]  /*eed0*/  @!P0 BRA `(.L_x_47) ;  /* 0x0000000000048947 */ /* 0x010fea0003800000 */
[----:B------:R-:W-:Y:S01]  /*eee0*/  BPT.TRAP 0x1 ;  /* 0x000000040000795c */ /* 0x000fe20000300000 */
.L_x_47:
[----:B0-----:R-:W3:Y:S01]  /*eef0*/  LDL R2, [R1+0x4] ;  /* 0x0000040001027983 */ /* 0x001ee20000100800 */
[----:B------:R-:W-:Y:S01]  /*ef00*/  R2UR UR6, R18 ;  /* 0x00000000120672ca */ /* 0x000fe200000e0000 */
[----:B------:R-:W-:Y:S01]  /*ef10*/  UIADD3 UR4, UP0, UR38, 0x370, URZ ;  /* 0x0000037026047890 */ /* 0x000fe2000ff1e03f */
[----:B------:R-:W-:Y:S01]  /*ef20*/  R2UR UR9, R0 ;  /* 0x00000000000972ca */ /* 0x000fe200000e0000 */
[----:B------:R-:W-:Y:S01]  /*ef30*/  UMOV UR10, URZ ;  /* 0x0000003f000a7c82 */ /* 0x000fe20008000000 */
[----:B------:R-:W-:Y:S01]  /*ef40*/  R2UR UR12, R16 ;  /* 0x00000000100c72ca */ /* 0x000fe200000e0000 */
[----:B------:R-:W-:Y:S01]  /*ef50*/  UIADD3.X UR5, URZ, UR39, URZ, UP0, !UPT ;  /* 0x000000273f057290 */ /* 0x000fe200087fe43f */
[----:B-----5:R-:W-:Y:S01]  /*ef60*/  R2UR UR13, R17 ;  /* 0x00000000110d72ca */ /* 0x020fe200000e0000 */
[----:B------:R-:W-:Y:S01]  /*ef70*/  UMOV UR7, 0x14f00000 ;  /* 0x14f0000000077882 */ /* 0x000fe20000000000 */
[----:B------:R-:W-:Y:S01]  /*ef80*/  PLOP3.LUT P0, PT, PT, PT, PT, 0x80, 0x0 ;  /* 0x000000000000781c */ /* 0x000fe20003f0f070 */
[----:B------:R-:W-:-:S03]  /*ef90*/  UMOV UR15, 0x40 ;  /* 0x00000040000f7882 */ /* 0x000fc60000000000 */
[----:B------:R-:W-:Y:S01]  /*efa0*/  P2R R0, PR, RZ, 0x1 ;  /* 0x00000001ff007803 */ /* 0x000fe20000000000 */
[----:B------:R-:W-:Y:S02]  /*efb0*/  UIMAD UR6, UR6, 0xb000, UR36 ;  /* 0x0000b000060678a4 */ /* 0x000fe4000f8e0224 */
[----:B------:R-:W-:Y:S02]  /*efc0*/  UIADD3 UR9, UR9, 0x34830, URZ ;  /* 0x0003483009097890 */ /* 0x000fe4000fffe03f */
[----:B------:R-:W-:Y:S01]  /*efd0*/  UIADD3 UR8, UR6, 0x1e400, URZ ;  /* 0x0001e40006087890 */ /* 0x000fe2000fffe03f */
[----:B------:R4:W-:Y:S01]  /*efe0*/  STL [R1+0xc], R0 ;  /* 0x00000c0001007387 */ /* 0x0009e20000100800 */
[----:B------:R-:W-:-:S03]  /*eff0*/  UIADD3 UR14, UR6, 0x23c00, URZ ;  /* 0x00023c00060e7890 */ /* 0x000fc6000fffe03f */
[----:B------:R-:W-:Y:S01]  /*f000*/  UMOV UR6, 0x0 ;  /* 0x0000000000067882 */ /* 0x000fe20000000000 */
[----:B---3--:R-:W-:-:S13]  /*f010*/  R2UR UR11, R2 ;  /* 0x00000000020b72ca */ /* 0x008fda00000e0000 */
[----:B------:R-:W-:-:S09]  /*f020*/  UIMAD UR11, UR11, 0xb0, URZ ;  /* 0x000000b00b0b78a4 */ /* 0x000fd2000f8e023f */
[----:B------:R0:W-:Y:S02]  /*f030*/  UTMALDG.4D [UR8], [UR4], desc[UR6] ;  /* 0x00000608040075b4 */ /* 0x0001e40008019000 */
[----:B0-----:R-:W-:Y:S01]  /*f040*/  UMOV UR8, UR14 ;  /* 0x0000000e00087c82 */ /* 0x001fe20008000000 */
[----:B------:R-:W-:Y:S02]  /*f050*/  UMOV UR10, UR15 ;  /* 0x0000000f000a7c82 */ /* 0x000fe40008000000 */
[----:B------:R4:W-:Y:S02]  /*f060*/  UTMALDG.4D [UR8], [UR4], desc[UR6] ;  /* 0x00000608040075b4 */ /* 0x0009e40008019000 */
[----:B----4-:R-:W-:Y:S01]  /*f070*/  NOP ;  /* 0x0000000000007918 */ /* 0x010fe20000000000 */
.L_x_43:
[----:B------:R-:W-:Y:S05]  /*f080*/  WARPSYNC.ALL ;  /* 0x0000000000007948 */ /* 0x000fea0003800000 */
[----:B------:R-:W-:Y:S01]  /*f090*/  UIADD3 UR4, UR36, 0x16400, URZ ;  /* 0x0001640024047890 */ /* 0x000fe2000fffe03f */
[----:B------:R-:W-:Y:S03]  /*f0a0*/  BAR.SYNC.DEFER_BLOCKING 0x8, 0x180 ;  /* 0x0206000000007b1d */ /* 0x000fe60000010000 */
[----:B------:R-:W-:-:S06]  /*f0b0*/  ULOP3.LUT UP0, URZ, UR4, 0x3ff, URZ, 0xc0, !UPT ;  /* 0x000003ff043f7892 */ /* 0x000fcc000f80c03f */
[----:B------:R-:W-:-:S13]  /*f0c0*/  PLOP3.LUT P0, PT, PT, PT, UP0, 0x80, 0x0 ;  /* 0x000000000000781c */ /* 0x000fda0003f0f008 */
[----:B------:R-:W-:Y:S05]  /*f0d0*/  @!P0 BRA `(.L_x_48) ;  /* 0x0000000000408947 */ /* 0x000fea0003800000 */
[----:B------:R-:W-:Y:S01]  /*f0e0*/  MOV R2, 0x0 ;  /* 0x0000000000027802 */ /* 0x000fe20000000f00 */
[----:B------:R-:W-:Y:S01]  /*f0f0*/  ULDC.64 UR6, c[0x4][0xa0] ;  /* 0x0100280000067ab9 */ /* 0x000fe20000000a00 */
[----:B------:R-:W-:Y:S01]  /*f100*/  ULDC.64 UR8, c[0x4][0xa8] ;  /* 0x01002a0000087ab9 */ /* 0x000fe20000000a00 */
[----:B------:R-:W-:Y:S01]  /*f110*/  ULDC.64 UR4, c[0x4][0x20] ;  /* 0x0100080000047ab9 */ /* 0x000fe20000000a00 */
[----:B------:R-:W-:Y:S01]  /*f120*/  IMAD.U32 R4, RZ, RZ, UR6 ;  /* 0x00000006ff047e24 */ /* 0x000fe2000f8e00ff */
[----:B------:R-:W-:Y:S01]  /*f130*/  MOV R10, UR4 ;  /* 0x00000004000a7c02 */ /* 0x000fe20008000f00 */
[----:B------:R-:W3:Y:S01]  /*f140*/  LDC.64 R2, c[0x4][R2] ;  /* 0x0100000002027b82 */ /* 0x000ee20000000a00 */
[----:B------:R-:W-:Y:S02]  /*f150*/  IMAD.U32 R5, RZ, RZ, UR7 ;  /* 0x00000007ff057e24 */ /* 0x000fe4000f8e00ff */
[----:B------:R-:W-:Y:S02]  /*f160*/  IMAD.U32 R6, RZ, RZ, UR8 ;  /* 0x00000008ff067e24 */ /* 0x000fe4000f8e00ff */
[----:B------:R-:W-:-:S02]  /*f170*/  IMAD.U32 R7, RZ, RZ, UR9 ;  /* 0x00000009ff077e24 */ /* 0x000fc4000f8e00ff */
[----:B------:R-:W-:Y:S02]  /*f180*/  IMAD.U32 R11, RZ, RZ, UR5 ;  /* 0x00000005ff0b7e24 */ /* 0x000fe4000f8e00ff */
[----:B--2---:R-:W-:Y:S02]  /*f190*/  IMAD.MOV.U32 R8, RZ, RZ, 0x70 ;  /* 0x00000070ff087424 */ /* 0x004fe400078e00ff */
[----:B------:R-:W-:Y:S02]  /*f1a0*/  IMAD.MOV.U32 R12, RZ, RZ, 0x1 ;  /* 0x00000001ff0c7424 */ /* 0x000fe400078e00ff */
[----:B------:R-:W-:-:S07]  /*f1b0*/  IMAD.MOV.U32 R13, RZ, RZ, RZ ;  /* 0x000000ffff0d7224 */ /* 0x000fce00078e00ff */
[----:B------:R-:W-:-:S07]  /*f1c0*/  LEPC R20, `(.L_x_48) ;  /* 0x000000001014794e */ /* 0x000fce0000000000 */
[----:B01-3--:R-:W-:Y:S05]  /*f1d0*/  CALL.ABS.NOINC R2 ;  /* 0x0000000002007343 */ /* 0x00bfea0003c00000 */
.L_x_48:
[----:B------:R-:W3:Y:S01]  /*f1e0*/  LDL.LU R5, [R1+0x18] ;  /* 0x0000180001057983 */ /* 0x000ee20000300800 */
[----:B0-----:R-:W-:Y:S01]  /*f1f0*/  SHF.R.S32.HI R0, RZ, 0x1f, R16 ;  /* 0x0000001fff007819 */ /* 0x001fe20000011410 */
[----:B------:R-:W-:Y:S01]  /*f200*/  ULDC.64 UR4, c[0x0][0x2d8] ;  /* 0x0000b60000047ab9 */ /* 0x000fe20000000a00 */
[----:B--2---:R-:W0:Y:S01]  /*f210*/  LDC R8, c[0x0][0x448] ;  /* 0x00011200ff087b82 */ /* 0x004e220000000800 */
[----:B------:R-:W2:Y:S01]  /*f220*/  LDL.LU R7, [R1+0x20] ;  /* 0x0000200001077983 */ /* 0x000ea20000300800 */
[----:B------:R-:W-:-:S03]  /*f230*/  ULDC.64 UR6, c[0x0][0x280] ;  /* 0x0000a00000067ab9 */ /* 0x000fc60000000a00 */
[----:B------:R-:W4:Y:S01]  /*f240*/  LDL R4, [R1+0x28] ;  /* 0x0000280001047983 */ /* 0x000f220000100800 */
[----:B------:R-:W-:Y:S02]  /*f250*/  IMAD R0, R0, UR4, RZ ;  /* 0x0000000400007c24 */ /* 0x000fe4000f8e02ff */
[C---:B------:R-:W-:Y:S01]  /*f260*/  IMAD.WIDE.U32 R2, R16.reuse, UR4, RZ ;  /* 0x0000000410027c25 */ /* 0x040fe2000f8e00ff */
[----:B------:R-:W1:Y:S03]  /*f270*/  S2R R10, SR_TID.X ;  /* 0x00000000000a7919 */ /* 0x000e660000002100 */
[----:B------:R-:W-:Y:S01]  /*f280*/  IMAD R0, R16, UR5, R0 ;  /* 0x0000000510007c24 */ /* 0x000fe2000f8e0200 */
[----:B------:R-:W-:-:S03]  /*f290*/  ULDC.64 UR4, c[0x0][0x2e0] ;  /* 0x0000b80000047ab9 */ /* 0x000fc60000000a00 */
[----:B------:R-:W-:Y:S01]  /*f2a0*/  IMAD.IADD R3, R3, 0x1, R0 ;  /* 0x0000000103037824 */ /* 0x000fe200078e0200 */
[----:B0-----:R-:W-:-:S13]  /*f2b0*/  ISETP.NE.AND P0, PT, R8, 0x1, PT ;  /* 0x000000010800780c */ /* 0x001fda0003f05270 */
[----:B------:R-:W0:Y:S01]  /*f2c0*/  @P0 LDC R6, c[0x0][0x44c] ;  /* 0x00011300ff060b82 */ /* 0x000e220000000800 */
[----:B-1----:R-:W-:-:S04]  /*f2d0*/  SHF.L.U32 R10, R10, 0x3, RZ ;  /* 0x000000030a0a7819 */ /* 0x002fc800000006ff */
[----:B------:R-:W-:Y:S02]  /*f2e0*/  LOP3.LUT R10, R10, 0x38, RZ, 0xc0, !PT ;  /* 0x000000380a0a7812 */ /* 0x000fe400078ec0ff */
[----:B---3--:R-:W-:Y:S01]  /*f2f0*/  SHF.R.S32.HI R0, RZ, 0x1f, R5 ;  /* 0x0000001fff007819 */ /* 0x008fe20000011405 */
[----:B------:R-:W-:-:S04]  /*f300*/  IMAD.WIDE.U32 R2, R5, UR4, R2 ;  /* 0x0000000405027c25 */ /* 0x000fc8000f8e0002 */
[----:B------:R-:W-:Y:S01]  /*f310*/  IMAD R0, R0, UR4, RZ ;  /* 0x0000000400007c24 */ /* 0x000fe2000f8e02ff */
[----:B------:R-:W-:-:S03]  /*f320*/  ULDC UR4, c[0x0][0xc38] ;  /* 0x00030e0000047ab9 */ /* 0x000fc60000000800 */
[----:B------:R-:W-:Y:S02]  /*f330*/  IMAD R0, R5, UR5, R0 ;  /* 0x0000000505007c24 */ /* 0x000fe4000f8e0200 */
[----:B------:R-:W1:Y:S02]  /*f340*/  S2R R5, SR_TID.X ;  /* 0x0000000000057919 */ /* 0x000e640000002100 */
[----:B------:R-:W-:Y:S01]  /*f350*/  IMAD.IADD R3, R3, 0x1, R0 ;  /* 0x0000000103037824 */ /* 0x000fe200078e0200 */
[----:B--2---:R-:W-:Y:S02]  /*f360*/  IADD3 R0, -R7, RZ, RZ ;  /* 0x000000ff07007210 */ /* 0x004fe40007ffe1ff */
[----:B------:R-:W2:Y:S03]  /*f370*/  @P0 LDC R7, c[0x0][0x450] ;  /* 0x00011400ff070b82 */ /* 0x000ea60000000800 */
[----:B----4-:R-:W-:Y:S01]  /*f380*/  IMAD R0, R0, UR4, R4 ;  /* 0x0000000400007c24 */ /* 0x010fe2000f8e0204 */
[----:B------:R-:W-:-:S03]  /*f390*/  ULDC.64 UR4, c[0x0][0x2d0] ;  /* 0x0000b40000047ab9 */ /* 0x000fc60000000a00 */
[----:B------:R-:W-:Y:S01]  /*f3a0*/  IMAD.SHL.U32 R4, R0, 0x80, RZ ;  /* 0x0000008000047824 */ /* 0x000fe200078e00ff */
[----:B-1----:R-:W-:-:S04]  /*f3b0*/  LOP3.LUT R5, R5, 0x7f, RZ, 0xc0, !PT ;  /* 0x0000007f05057812 */ /* 0x002fc800078ec0ff */
[----:B------:R-:W-:Y:S02]  /*f3c0*/  SHF.R.U32.HI R9, RZ, 0x3, R5 ;  /* 0x00000003ff097819 */ /* 0x000fe40000011605 */
[----:B------:R-:W1:Y:S02]  /*f3d0*/  S2R R5, SR_TID.X ;  /* 0x0000000000057919 */ /* 0x000e640000002100 */
[----:B-1----:R-:W-:-:S05]  /*f3e0*/  IMAD.SHL.U32 R5, R5, 0x10, RZ ;  /* 0x0000001005057824 */ /* 0x002fca00078e00ff */
[----:B------:R-:W-:Y:S02]  /*f3f0*/  LOP3.LUT R5, R9, 0x70, R5, 0xf8, !PT ;  /* 0x0000007009057812 */ /* 0x000fe400078ef805 */
[----:B------:R-:W1:Y:S02]  /*f400*/  S2R R9, SR_TID.X ;  /* 0x0000000000097919 */ /* 0x000e640000002100 */
[----:B------:R-:W-:-:S05]  /*f410*/  LOP3.LUT R0, R5, R4, RZ, 0xfc, !PT ;  /* 0x0000000405007212 */ /* 0x000fca00078efcff */
[----:B0-----:R-:W-:-:S04]  /*f420*/  @P0 IMAD.HI.U32 R6, R0, R6, RZ ;  /* 0x0000000600060227 */ /* 0x001fc800078e00ff */
[----:B------:R-:W-:Y:S01]  /*f430*/  IMAD.MOV.U32 R5, RZ, RZ, R0 ;  /* 0x000000ffff057224 */ /* 0x000fe200078e0000 */
[----:B--2---:R-:W-:-:S05]  /*f440*/  @P0 SHF.R.U32.HI R5, RZ, R7, R6 ;  /* 0x00000007ff050219 */ /* 0x004fca0000011606 */
[----:B------:R-:W-:Y:S02]  /*f450*/  IMAD.MOV R6, RZ, RZ, -R5 ;  /* 0x000000ffff067224 */ /* 0x000fe400078e0a05 */
[----:B------:R-:W-:-:S04]  /*f460*/  IMAD.WIDE.U32 R2, R5, UR4, R2 ;  /* 0x0000000405027c25 */ /* 0x000fc8000f8e0002 */
[----:B------:R-:W-:Y:S01]  /*f470*/  IMAD R0, R8, R6, R0 ;  /* 0x0000000608007224 */ /* 0x000fe200078e0200 */
[----:B------:R-:W-:-:S05]  /*f480*/  SHF.R.S32.HI R6, RZ, 0x1f, R5 ;  /* 0x0000001fff067819 */ /* 0x000fca0000011405 */
[----:B------:R-:W-:Y:S02]  /*f490*/  IMAD R6, R6, UR4, RZ ;  /* 0x0000000406067c24 */ /* 0x000fe4000f8e02ff */
[----:B-1----:R-:W-:Y:S02]  /*f4a0*/  IMAD.SHL.U32 R9, R9, 0x8, RZ ;  /* 0x0000000809097824 */ /* 0x002fe400078e00ff */
[----:B------:R-:W-:Y:S01]  /*f4b0*/  IMAD R6, R5, UR5, R6 ;  /* 0x0000000505067c24 */ /* 0x000fe2000f8e0206 */
[----:B------:R-:W-:Y:S01]  /*f4c0*/  SHF.R.S32.HI R5, RZ, 0x1f, R0 ;  /* 0x0000001fff057819 */ /* 0x000fe20000011400 */
[----:B------:R-:W-:Y:S01]  /*f4d0*/  ULDC.64 UR4, c[0x0][0x2c8] ;  /* 0x0000b20000047ab9 */ /* 0x000fe20000000a00 */
[----:B------:R-:W-:Y:S01]  /*f4e0*/  LOP3.LUT R9, R9, 0x38, RZ, 0xc0, !PT ;  /* 0x0000003809097812 */ /* 0x000fe200078ec0ff */
[----:B------:R-:W-:Y:S02]  /*f4f0*/  IMAD.IADD R3, R3, 0x1, R6 ;  /* 0x0000000103037824 */ /* 0x000fe400078e0206 */
[----:B------:R-:W-:Y:S01]  /*f500*/  IMAD R5, R5, UR4, RZ ;  /* 0x0000000405057c24 */ /* 0x000fe2000f8e02ff */
[----:B------:R-:W-:Y:S01]  /*f510*/  LOP3.LUT R9, R9, 0x40, RZ, 0xfc, !PT ;  /* 0x0000004009097812 */ /* 0x000fe200078efcff */
[----:B------:R-:W-:Y:S01]  /*f520*/  IMAD.WIDE.U32 R2, R0, UR4, R2 ;  /* 0x0000000400027c25 */ /* 0x000fe2000f8e0002 */
[----:B------:R-:W-:-:S02]  /*f530*/  ULDC UR4, c[0x0][0x2b8] ;  /* 0x0000ae0000047ab9 */ /* 0x000fc40000000800 */
[----:B------:R-:W-:Y:S01]  /*f540*/  ISETP.GE.AND P1, PT, R9, UR4, PT ;  /* 0x0000000409007c0c */ /* 0x000fe2000bf26270 */
[----:B------:R-:W-:Y:S01]  /*f550*/  IMAD R5, R0, UR5, R5 ;  /* 0x0000000500057c24 */ /* 0x000fe2000f8e0205 */
[----:B------:R0:W5:Y:S01]  /*f560*/  LDL R9, [R1+0x14] ;  /* 0x0000140001097983 */ /* 0x0001620000100800 */
[----:B------:R-:W-:Y:S02]  /*f570*/  LEA R0, P2, R2, UR6, 0x1 ;  /* 0x0000000602007c11 */ /* 0x000fe4000f8408ff */
[----:B------:R-:W-:Y:S01]  /*f580*/  IMAD.IADD R5, R3, 0x1, R5 ;  /* 0x0000000103057824 */ /* 0x000fe200078e0205 */
[----:B------:R-:W-:Y:S01]  /*f590*/  ISETP.GE.AND P0, PT, R10, UR4, PT ;  /* 0x000000040a007c0c */ /* 0x000fe2000bf06270 */
[----:B------:R-:W-:-:S03]  /*f5a0*/  UMOV UR4, 0xffffffff ;  /* 0xffffffff00047882 */ /* 0x000fc60000000000 */
[----:B------:R-:W-:Y:S01]  /*f5b0*/  LEA.HI.X R2, R2, UR7, R5, 0x1, P2 ;  /* 0x0000000702027c11 */ /* 0x000fe200090f0c05 */
[----:B0-----:R-:W-:Y:S08]  /*f5c0*/  BRA.DIV UR4, `(.L_x_49) ;  /* 0x0000002e04e47947 */ /* 0x001ff0000b800000 */
[----:B------:R-:W0:Y:S01]  /*f5d0*/  S2R R6, SR_TID.X ;  /* 0x0000000000067919 */ /* 0x000e220000002100 */
[----:B------:R-:W-:Y:S01]  /*f5e0*/  ULDC UR4, c[0x0][0x288] ;  /* 0x0000a20000047ab9 */ /* 0x000fe20000000800 */
[----:B------:R-:W-:Y:S01]  /*f5f0*/  ULDC.64 UR6, c[0x0][0x208] ;  /* 0x0000820000067ab9 */ /* 0x000fe20000000a00 */
[----:B------:R-:W-:Y:S01]  /*f600*/  IMAD R3, R8, UR4, RZ ;  /* 0x0000000408037c24 */ /* 0x000fe2000f8e02ff */
[----:B------:R-:W1:Y:S04]  /*f610*/  SHFL.IDX PT, R7, R0, RZ, 0x181f ;  /* 0x00181fff00077589 */ /* 0x000e6800000e0000 */
[----:B------:R-:W-:Y:S01]  /*f620*/  SHFL.IDX PT, R8, R2, 0x1, 0x181f ;  /* 0x00381f0002087f89 */ /* 0x000fe200000e0000 */
[----:B0-----:R-:W-:-:S04]  /*f630*/  LOP3.LUT R6, R6, 0x7f, RZ, 0xc0, !PT ;  /* 0x0000007f06067812 */ /* 0x001fc800078ec0ff */
[----:B------:R-:W-:-:S05]  /*f640*/  SHF.R.U32.HI R6, RZ, 0x3, R6 ;  /* 0x00000003ff067819 */ /* 0x000fca0000011606 */
[----:B------:R-:W-:Y:S02]  /*f650*/  IMAD.IADD R4, R6, 0x1, R4 ;  /* 0x0000000106047824 */ /* 0x000fe400078e0204 */
[----:B------:R-:W0:Y:S02]  /*f660*/  SHFL.IDX PT, R6, R2, RZ, 0x181f ;  /* 0x00181fff02067589 */ /* 0x000e2400000e0000 */
[C---:B------:R-:W-:Y:S01]  /*f670*/  VIADD R5, R4.reuse, 0x10 ;  /* 0x0000001004057836 */ /* 0x040fe20000000000 */
[----:B------:R-:W-:-:S04]  /*f680*/  ISETP.GE.AND P4, PT, R4, R3, PT ;  /* 0x000000030400720c */ /* 0x000fc80003f86270 */
[----:B------:R-:W-:Y:S02]  /*f690*/  ISETP.GE.AND P2, PT, R5, R3, PT ;  /* 0x000000030500720c */ /* 0x000fe40003f46270 */
[----:B------:R-:W2:Y:S07]  /*f6a0*/  SHFL.IDX PT, R5, R0, 0x1, 0x181f ;  /* 0x00381f0000057f89 */ /* 0x000eae00000e0000 */
[----:B-1----:R-:W-:-:S05]  /*f6b0*/  @!P4 LEA R7, P3, R10, R7, 0x1 ;  /* 0x000000070a07c211 */ /* 0x002fca00078608ff */
[----:B0-----:R-:W-:-:S05]  /*f6c0*/  @!P4 IMAD.X R6, RZ, RZ, R6, P3 ;  /* 0x000000ffff06c224 */ /* 0x001fca00018e0606 */
[----:B------:R-:W-:-:S04]  /*f6d0*/  @!P4 LOP3.LUT R7, R7, R6, RZ, 0x3c, !PT ;  /* 0x000000060707c212 */ /* 0x000fc800078e3cff */
[C---:B------:R-:W-:Y:S02]  /*f6e0*/  @!P4 LOP3.LUT R6, R7.reuse, R6, RZ, 0x3c, !PT ;  /* 0x000000060706c212 */ /* 0x040fe400078e3cff */
[----:B--2---:R-:W-:Y:S02]  /*f6f0*/  @!P2 LEA R5, P3, R10, R5, 0x1 ;  /* 0x000000050a05a211 */ /* 0x004fe400078608ff */
[----:B------:R-:W-:-:S05]  /*f700*/  @!P4 LOP3.LUT R7, R7, R6, RZ, 0x3c, !PT ;  /* 0x000000060707c212 */ /* 0x000fca00078e3cff */
[----:B-----5:R-:W-:Y:S04]  /*f710*/  @!P4 LDGSTS.E.BYPASS.LTC128B.128 [R9+0x16400], desc[UR6][R6.64], !P0 ;  /* 0x164000000609cfae */ /* 0x020fe8000c101d46 */
[----:B------:R0:W-:Y:S02]  /*f720*/  @!P4 LDGSTS.E.BYPASS.LTC128B.128 [R9+0x1a400], desc[UR6][R6.64+0x80], !P1 ;  /* 0x1a4000800609cfae */ /* 0x0001e4000c901d46 */
[----:B0-----:R-:W-:-:S05]  /*f730*/  @!P2 IMAD.X R6, RZ, RZ, R8, P3 ;  /* 0x000000ffff06a224 */ /* 0x001fca00018e0608 */
[----:B------:R-:W-:Y:S01]  /*f740*/  @!P2 MOV R7, R6 ;  /* 0x000000060007a202 */ /* 0x000fe20000000f00 */
[----:B------:R-:W-:Y:S02]  /*f750*/  @!P2 IMAD.MOV.U32 R6, RZ, RZ, R5 ;  /* 0x000000ffff06a224 */ /* 0x000fe400078e0005 */
[----:B------:R-:W-:-:S03]  /*f760*/  VIADD R5, R4, 0x20 ;  /* 0x0000002004057836 */ /* 0x000fc60000000000 */
[----:B------:R-:W-:Y:S04]  /*f770*/  @!P2 LDGSTS.E.BYPASS.LTC128B.128 [R9+0x16c00], desc[UR6][R6.64], !P0 ;  /* 0x16c000000609afae */ /* 0x000fe8000c101d46 */
[----:B------:R0:W-:Y:S01]  /*f780*/  @!P2 LDGSTS.E.BYPASS.LTC128B.128 [R9+0x1ac00], desc[UR6][R6.64+0x80], !P1 ;  /* 0x1ac000800609afae */ /* 0x0001e2000c901d46 */
[----:B------:R-:W-:-:S03]  /*f790*/  ISETP.GE.AND P2, PT, R5, R3, PT ;  /* 0x000000030500720c */ /* 0x000fc60003f46270 */
[----:B------:R-:W-:Y:S04]  /*f7a0*/  SHFL.IDX PT, R5, R2, 0x2, 0x181f ;  /* 0x00581f0002057f89 */ /* 0x000fe800000e0000 */
[----:B0-----:R-:W0:Y:S06]  /*f7b0*/  SHFL.IDX PT, R6, R0, 0x2, 0x181f ;  /* 0x00581f0000067f89 */ /* 0x001e2c00000e0000 */
[----:B0-----:R-:W-:-:S05]  /*f7c0*/  @!P2 LEA R6, P3, R10, R6, 0x1 ;  /* 0x000000060a06a211 */ /* 0x001fca00078608ff */
[----:B------:R-:W-:-:S04]  /*f7d0*/  @!P2 IMAD.X R5, RZ, RZ, R5, P3 ;  /* 0x000000ffff05a224 */ /* 0x000fc800018e0605 */
[----:B------:R-:W-:Y:S02]  /*f7e0*/  @!P2 IMAD.MOV.U32 R7, RZ, RZ, R5 ;  /* 0x000000ffff07a224 */ /* 0x000fe400078e0005 */
[----:B------:R-:W-:-:S03]  /*f7f0*/  VIADD R5, R4, 0x30 ;  /* 0x0000003004057836 */ /* 0x000fc60000000000 */
[----:B------:R-:W-:Y:S04]  /*f800*/  @!P2 LDGSTS.E.BYPASS.LTC128B.128 [R9+0x17400], desc[UR6][R6.64], !P0 ;  /* 0x174000000609afae */ /* 0x000fe8000c101d46 */
[----:B------:R0:W-:Y:S01]  /*f810*/  @!P2 LDGSTS.E.BYPASS.LTC128B.128 [R9+0x1b400], desc[UR6][R6.64+0x80], !P1 ;  /* 0x1b4000800609afae */ /* 0x0001e2000c901d46 */
[----:B------:R-:W-:-:S03]  /*f820*/  ISETP.GE.AND P2, PT, R5, R3, PT ;  /* 0x000000030500720c */ /* 0x000fc60003f46270 */
[----:B------:R-:W-:Y:S04]  /*f830*/  SHFL.IDX PT, R5, R2, 0x3, 0x181f ;  /* 0x00781f0002057f89 */ /* 0x000fe800000e0000 */
[----:B0-----:R-:W0:Y:S06]  /*f840*/  SHFL.IDX PT, R6, R0, 0x3, 0x181f ;  /* 0x00781f0000067f89 */ /* 0x001e2c00000e0000 */
[----:B0-----:R-:W-:-:S04]  /*f850*/  @!P2 LEA R6, P3, R10, R6, 0x1 ;  /* 0x000000060a06a211 */ /* 0x001fc800078608ff */
[----:B------:R-:W-:-:S05]  /*f860*/  @!P2 IADD3.X R5, RZ, R5, RZ, P3, !PT ;  /* 0x00000005ff05a210 */ /* 0x000fca0001ffe4ff */
        /* <DEDUP_REMOVED lines=24> */
[----:B0-----:R-:W0:Y:S04]  /*f9f0*/  SHFL.IDX PT, R6, R0, 0x6, 0x181f ;  /* 0x00d81f0000067f89 */ /* 0x001e2800000e0000 */
[----:B------:R-:W1:Y:S02]  /*fa00*/  SHFL.IDX PT, R0, R0, 0x7, 0x181f ;  /* 0x00f81f0000007f89 */ /* 0x000e6400000e0000 */
[----:B0-----:R-:W-:-:S05]  /*fa10*/  @!P2 LEA R6, P3, R10, R6, 0x1 ;  /* 0x000000060a06a211 */ /* 0x001fca00078608ff */
[----:B------:R-:W-:-:S04]  /*fa20*/  @!P2 IMAD.X R5, RZ, RZ, R5, P3 ;  /* 0x000000ffff05a224 */ /* 0x000fc800018e0605 */
[----:B------:R-:W-:Y:S02]  /*fa30*/  @!P2 IMAD.MOV.U32 R7, RZ, RZ, R5 ;  /* 0x000000ffff07a224 */ /* 0x000fe400078e0005 */
[----:B------:R0:W2:Y:S04]  /*fa40*/  SHFL.IDX PT, R5, R2, 0x7, 0x181f ;  /* 0x00f81f0002057f89 */ /* 0x0000a800000e0000 */
[----:B------:R0:W-:Y:S04]  /*fa50*/  @!P2 LDGSTS.E.BYPASS.LTC128B.128 [R9+0x19400], desc[UR6][R6.64], !P0 ;  /* 0x194000000609afae */ /* 0x0001e8000c101d46 */
[----:B-1----:R0:W-:Y:S02]  /*fa60*/  @!P2 LDGSTS.E.BYPASS.LTC128B.128 [R9+0x1d400], desc[UR6][R6.64+0x80], !P1 ;  /* 0x1d4000800609afae */ /* 0x0021e4000c901d46 */
.L_x_148:
[----:B------:R-:W-:Y:S01]  /*fa70*/  VIADD R4, R4, 0x70 ;  /* 0x0000007004047836 */ /* 0x000fe20000000000 */
[----:B------:R-:W-:Y:S04]  /*fa80*/  BSSY B0, `(.L_x_50) ;  /* 0x000000b000007945 */ /* 0x000fe80003800000 */
[----:B------:R-:W-:-:S13]  /*fa90*/  ISETP.GE.AND P2, PT, R4, R3, PT ;  /* 0x000000030400720c */ /* 0x000fda0003f46270 */
[----:B------:R-:W-:Y:S05]  /*faa0*/  @P2 BRA `(.L_x_51) ;  /* 0x0000000000202947 */ /* 0x000fea0003800000 */
[----:B0-----:R-:W-:Y:S01]  /*fab0*/  LEA R2, P2, R10, R0, 0x1 ;  /* 0x000000000a027211 */ /* 0x001fe200078408ff */
[----:B------:R-:W-:-:S03]  /*fac0*/  ULDC.64 UR4, c[0x0][0x208] ;  /* 0x0000820000047ab9 */ /* 0x000fc60000000a00 */
[----:B--2---:R-:W-:-:S05]  /*fad0*/  IADD3.X R3, RZ, R5, RZ, P2, !PT ;  /* 0x00000005ff037210 */ /* 0x004fca00017fe4ff */
[----:B------:R-:W-:Y:S01]  /*fae0*/  @!PT LDS RZ, [RZ] ;  /* 0x00000000fffff984 */ /* 0x000fe20000000800 */
[----:B------:R-:W-:Y:S01]  /*faf0*/  @!PT LDS RZ, [RZ] ;  /* 0x00000000fffff984 */ /* 0x000fe20000000800 */
[----:B------:R-:W-:Y:S01]  /*fb00*/  @!PT LDS RZ, [RZ] ;  /* 0x00000000fffff984 */ /* 0x000fe20000000800 */
[----:B------:R1:W-:Y:S04]  /*fb10*/  LDGSTS.E.BYPASS.LTC128B.128 [R9+0x19c00], desc[UR4][R2.64], !P0 ;  /* 0x19c0000002097fae */ /* 0x0003e8000c101d44 */
[----:B------:R1:W-:Y:S02]  /*fb20*/  LDGSTS.E.BYPASS.LTC128B.128 [R9+0x1dc00], desc[UR4][R2.64+0x80], !P1 ;  /* 0x1dc0008002097fae */ /* 0x0003e4000c901d44 */
.L_x_51:
[----:B------:R-:W-:Y:S05]  /*fb30*/  BSYNC B0 ;  /* 0x0000000000007941 */ /* 0x000fea0003800000 */
.L_x_50:
[----:B01----:R-:W3:Y:S01]  /*fb40*/  LDL R2, [R1+0x30] ;  /* 0x0000300001027983 */ /* 0x003ee20000100800 */
[----:B------:R-:W-:Y:S01]  /*fb50*/  NOP ;  /* 0x0000000000007918 */ /* 0x000fe20000000000 */
[----:B------:R-:W-:Y:S02]  /*fb60*/  SYNCS.ARRIVE.TRANS64.RED.A0T1 RZ, [UR36+0x34800], RZ ;  /* 0x034800ffffff79a7 */ /* 0x000fe40008200424 */
[----:B------:R-:W-:Y:S01]  /*fb70*/  ARRIVES.LDGSTSBAR.64.TRANSCNT [UR36+0x34800] ;  /* 0x03480000ff0079b0 */ /* 0x000fe20008000aa4 */
[----:B---3--:R-:W-:-:S04]  /*fb80*/  LOP3.LUT R0, R2, 0x1, RZ, 0xc, !PT ;  /* 0x0000000102007812 */ /* 0x008fc800078e0cff */
[----:B------:R-:W-:Y:S01]  /*fb90*/  SHF.L.U32 R0, R0, 0x1f, RZ ;  /* 0x0000001f00007819 */ /* 0x000fe200000006ff */
[----:B------:R-:W-:Y:S01]  /*fba0*/  NOP ;  /* 0x0000000000007918 */ /* 0x000fe20000000000 */
[----:B------:R-:W3:Y:S01]  /*fbb0*/  LDL.LU R2, [R1+0x2c] ;  /* 0x00002c0001027983 */ /* 0x000ee20000300800 */
[----:B------:R-:W-:Y:S01]  /*fbc0*/  SYNCS.ARRIVE.TRANS64.A1T0 RZ, [UR36+0x34800], RZ ;  /* 0x034800ffffff79a7 */ /* 0x000fe20008100024 */
[----:B------:R-:W-:Y:S01]  /*fbd0*/  BSSY B0, `(.L_x_52) ;  /* 0x0000005000007945 */ /* 0x000fe20003800000 */
[----:B------:R-:W-:Y:S01]  /*fbe0*/  IMAD.U32 R11, RZ, RZ, UR36 ;  /* 0x00000024ff0b7e24 */ /* 0x000fe2000f8e00ff */
[----:B------:R-:W0:Y:S01]  /*fbf0*/  SYNCS.PHASECHK.TRANS64.TRYWAIT P0, [UR36+0x34820], R0 ;  /* 0x03482000ff0075a7 */ /* 0x000e220008000164 */
[----:B---3--:R-:W-:Y:S01]  /*fc00*/  ISETP.GE.AND P1, PT, R2, 0xb1, PT ;  /* 0x000000b10200780c */ /* 0x008fe20003f26270 */
[----:B0-----:R-:W-:-:S12]  /*fc10*/  @!P0 BRA `(.L_x_53) ;  /* 0x0000003400108947 */ /* 0x001fd80003800000 */
.L_x_149:
[----:B------:R-:W-:Y:S05]  /*fc20*/  BSYNC B0 ;  /* 0x0000000000007941 */ /* 0x000fea0003800000 */
.L_x_52:
[----:B------:R-:W-:Y:S01]  /*fc30*/  VIADD R10, R11, 0x34800 ;  /* 0x000348000b0a7836 */ /* 0x000fe20000000000 */
[----:B------:R-:W-:Y:S06]  /*fc40*/  @!P1 BRA `(.L_x_54) ;  /* 0x0000001c00549947 */ /* 0x000fec0003800000 */
[----:B------:R-:W3:Y:S01]  /*fc50*/  LDL R2, [R1+0x24] ;  /* 0x0000240001027983 */ /* 0x000ee20000100800 */
[----:B0-----:R-:W-:Y:S02]  /*fc60*/  IMAD.MOV.U32 R0, RZ, RZ, 0x1 ;  /* 0x00000001ff007424 */ /* 0x001fe400078e00ff */
[----:B---3--:R-:W-:-:S05]  /*fc70*/  IMAD.MOV R9, RZ, RZ, -R2 ;  /* 0x000000ffff097224 */ /* 0x008fca00078e0a02 */
[----:B------:R-:W-:-:S05]  /*fc80*/  VIADDMNMX R9, R9, R0, 0xffffffff, !PT ;  /* 0xffffffff09097446 */ /* 0x000fca0007800100 */
[----:B------:R-:W-:-:S05]  /*fc90*/  IMAD.IADD R0, R2, 0x1, R9 ;  /* 0x0000000102007824 */ /* 0x000fca00078e0209 */
[----:B------:R-:W-:-:S04]  /*fca0*/  LOP3.LUT R0, R0, 0x1, RZ, 0xc0, !PT ;  /* 0x0000000100007812 */ /* 0x000fc800078ec0ff */
[----:B------:R-:W-:Y:S02]  /*fcb0*/  ISETP.NE.U32.AND P0, PT, R0, 0x1, PT ;  /* 0x000000010000780c */ /* 0x000fe40003f05070 */
[----:B------:R-:W-:-:S11]  /*fcc0*/  IADD3 R0, R2, -0x2, RZ ;  /* 0xfffffffe02007810 */ /* 0x000fd60007ffe0ff */
[----:B------:R-:W-:Y:S05]  /*fcd0*/  @P0 BRA `(.L_x_55) ;  /* 0x0000000800680947 */ /* 0x000fea0003800000 */
[----:B------:R-:W3:Y:S04]  /*fce0*/  LDL R3, [R1+0xc] ;  /* 0x00000c0001037983 */ /* 0x000ee80000100800 */
[----:B------:R-:W4:Y:S01]  /*fcf0*/  LDL R2, [R1] ;  /* 0x0000000001027983 */ /* 0x000f220000100800 */
[----:B------:R-:W-:Y:S01]  /*fd00*/  VIADD R4, R18, 0x1 ;  /* 0x0000000112047836 */ /* 0x000fe20000000000 */
[----:B------:R-:W-:Y:S04]  /*fd10*/  BSSY B0, `(.L_x_56) ;  /* 0x0000092000007945 */ /* 0x000fe80003800000 */
[----:B------:R-:W-:-:S04]  /*fd20*/  ISETP.NE.AND P0, PT, R4, 0x2, PT ;  /* 0x000000020400780c */ /* 0x000fc80003f05270 */
[----:B------:R-:W-:Y:S02]  /*fd30*/  SEL R8, RZ, 0x1, P0 ;  /* 0x00000001ff087807 */ /* 0x000fe40000000000 */
[----:B------:R-:W-:Y:S02]  /*fd40*/  SEL R4, R4, RZ, P0 ;  /* 0x000000ff04047207 */ /* 0x000fe40000000000 */
[----:B---3--:R-:W-:Y:S02]  /*fd50*/  ISETP.NE.AND P2, PT, R3, RZ, PT ;  /* 0x000000ff0300720c */ /* 0x008fe40003f45270 */
[----:B----4-:R-:W-:-:S11]  /*fd60*/  LOP3.LUT R8, R2, R8, RZ, 0x3c, !PT ;  /* 0x0000000802087212 */ /* 0x010fd600078e3cff */
[----:B------:R-:W-:Y:S05]  /*fd70*/  @!P2 BRA `(.L_x_57) ;  /* 0x00000008002ca947 */ /* 0x000fea0003800000 */
[----:B------:R-:W3:Y:S01]  /*fd80*/  LDL R2, [R1+0x10] ;  /* 0x0000100001027983 */ /* 0x000ee20000100800 */
[----:B------:R-:W-:Y:S01]  /*fd90*/  IMAD.MOV.U32 R6, RZ, RZ, R17 ;  /* 0x000000ffff067224 */ /* 0x000fe200078e0011 */
[----:B---3--:R-:W-:-:S13]  /*fda0*/  ISETP.NE.AND P2, PT, R2, RZ, PT ;  /* 0x000000ff0200720c */ /* 0x008fda0003f45270 */
[----:B------:R-:W-:Y:S05]  /*fdb0*/  @!P2 BRA `(.L_x_58) ;  /* 0x000000000050a947 */ /* 0x000fea0003800000 */
[----:B------:R-:W3:Y:S01]  /*fdc0*/  LDL R7, [R1+0x8] ;  /* 0x0000080001077983 */ /* 0x000ee20000100800 */
[----:B------:R-:W0:Y:S01]  /*fdd0*/  LDC R6, c[0x0][0x43c] ;  /* 0x00010f00ff067b82 */ /* 0x000e220000000800 */
[----:B------:R-:W-:Y:S01]  /*fde0*/  ULDC.64 UR4, c[0x0][0x428] ;  /* 0x00010a0000047ab9 */ /* 0x000fe20000000a00 */
[----:B------:R-:W-:Y:S01]  /*fdf0*/  ULDC.64 UR6, c[0x0][0x208] ;  /* 0x0000820000067ab9 */ /* 0x000fe20000000a00 */
[----:B0-----:R-:W-:-:S13]  /*fe00*/  ISETP.NE.AND P0, PT, R6, 0x1, PT ;  /* 0x000000010600780c */ /* 0x001fda0003f05270 */
[----:B------:R-:W2:Y:S02]  /*fe10*/  @P0 LDC.64 R2, c[0x0][0x440] ;  /* 0x00011000ff020b82 */ /* 0x000ea40000000a00 */
[----:B--2---:R-:W-:-:S04]  /*fe20*/  @P0 IMAD.HI.U32 R5, R0, R2, RZ ;  /* 0x0000000200050227 */ /* 0x004fc800078e00ff */
[----:B------:R-:W-:Y:S01]  /*fe30*/  IMAD.MOV.U32 R2, RZ, RZ, R0 ;  /* 0x000000ffff027224 */ /* 0x000fe200078e0000 */
[----:B------:R-:W-:-:S05]  /*fe40*/  @P0 SHF.R.U32.HI R2, RZ, R3, R5 ;  /* 0x00000003ff020219 */ /* 0x000fca0000011605 */
[----:B------:R-:W-:-:S04]  /*fe50*/  IMAD.MOV R3, RZ, RZ, -R2 ;  /* 0x000000ffff037224 */ /* 0x000fc800078e0a02 */
[----:B------:R-:W-:Y:S01]  /*fe60*/  IMAD R0, R6, R3, R0 ;  /* 0x0000000306007224 */ /* 0x000fe200078e0200 */
[----:B------:R-:W-:-:S03]  /*fe70*/  SHF.R.S32.HI R3, RZ, 0x1f, R2 ;  /* 0x0000001fff037819 */ /* 0x000fc60000011402 */
[----:B------:R-:W-:-:S04]  /*fe80*/  IMAD.WIDE.U32 R2, R19, UR4, R2 ;  /* 0x0000000413027c25 */ /* 0x000fc8000f8e0002 */
[----:B---3--:R-:W-:-:S04]  /*fe90*/  IMAD R5, R7, UR4, RZ ;  /* 0x0000000407057c24 */ /* 0x008fc8000f8e02ff */
[----:B------:R-:W-:Y:S01]  /*fea0*/  IMAD R5, R19, UR5, R5 ;  /* 0x0000000513057c24 */ /* 0x000fe2000f8e0205 */
[----:B------:R-:W-:Y:S02]  /*feb0*/  ULDC.64 UR4, c[0x0][0x418] ;  /* 0x0001060000047ab9 */ /* 0x000fe40000000a00 */
[----:B------:R-:W-:Y:S01]  /*fec0*/  LEA R6, P0, R2, UR4, 0x2 ;  /* 0x0000000402067c11 */ /* 0x000fe2000f8010ff */
[----:B------:R-:W-:-:S05]  /*fed0*/  IMAD.IADD R3, R5, 0x1, R3 ;  /* 0x0000000105037824 */ /* 0x000fca00078e0203 */
[----:B------:R-:W-:-:S05]  /*fee0*/  LEA.HI.X R7, R2, UR5, R3, 0x2, P0 ;  /* 0x0000000502077c11 */ /* 0x000fca00080f1403 */
[----:B------:R0:W5:Y:S02]  /*fef0*/  LDG.E R6, desc[UR6][R6.64] ;  /* 0x0000000606067981 */ /* 0x000164000c1e1900 */
.L_x_58:
[----:B------:R-:W-:Y:S01]  /*ff00*/  LEA R3, R4, UR36, 0x3 ;  /* 0x0000002404037c11 */ /* 0x000fe2000f8e18ff */
[----:B------:R-:W-:Y:S01]  /*ff10*/  BSSY B1, `(.L_x_59) ;  /* 0x0000004000017945 */ /* 0x000fe20003800000 */
[----:B------:R-:W-:-:S04]  /*ff20*/  SHF.L.U32 R2, R8, 0x1f, RZ ;  /* 0x0000001f08027819 */ /* 0x000fc800000006ff */
[----:B------:R-:W1:Y:S02]  /*ff30*/  SYNCS.PHASECHK.TRANS64.TRYWAIT P0, [R3+URZ+0x34840], R2 ;  /* 0x03484002030075a7 */ /* 0x000e64000800017f */
[----:B-1----:R-:W-:Y:S05]  /*ff40*/  @!P0 BRA `(.L_x_60) ;  /* 0x0000003000588947 */ /* 0x002fea0003800000 */
.L_x_150:
[----:B------:R-:W-:Y:S05]  /*ff50*/  BSYNC B1 ;  /* 0x0000000000017941 */ /* 0x000fea0003800000 */
.L_x_59:
[----:B--2---:R-:W2:Y:S01]  /*ff60*/  S2R R5, SR_TID.X ;  /* 0x0000000000057919 */ /* 0x004ea20000002100 */
[----:B------:R-:W-:Y:S01]  /*ff70*/  BSSY B1, `(.L_x_61) ;  /* 0x000000b000017945 */ /* 0x000fe20003800000 */
[----:B--2---:R-:W-:-:S04]  /*ff80*/  LOP3.LUT R5, R5, 0x7f, RZ, 0xc0, !PT ;  /* 0x0000007f05057812 */ /* 0x004fc800078ec0ff */
[----:B------:R-:W-:-:S13]  /*ff90*/  ISETP.NE.AND P1, PT, R5, RZ, PT ;  /* 0x000000ff0500720c */ /* 0x000fda0003f25270 */
[----:B------:R-:W-:Y:S05]  /*ffa0*/  @P1 BRA `(.L_x_62) ;  /* 0x00000000001c1947 */ /* 0x000fea0003800000 */
[----:B------:R-:W2:Y:S01]  /*ffb0*/  S2R R5, SR_TID.X ;  /* 0x0000000000057919 */ /* 0x000ea20000002100 */
[----:B-1----:R-:W-:-:S04]  /*ffc0*/  MOV R2, 0xb000 ;  /* 0x0000b00000027802 */ /* 0x002fc80000000f00 */
[----:B------:R3:W-:Y:S01]  /*ffd0*/  SYNCS.ARRIVE.TRANS64 RZ, [R3+URZ+0x34830], R2 ;  /* 0x0348300203ff79a7 */ /* 0x0007e2000800003f */
[----:B--2---:R-:W-:-:S04]  /*ffe0*/  LOP3.LUT R5, R5, 0x1f, RZ, 0xc0, !PT ;  /* 0x0000001f05057812 */ /* 0x004fc800078ec0ff */
[----:B------:R-:W-:-:S13]  /*fff0*/  ISETP.NE.AND P0, PT, R5, RZ, PT ;  /* 0x000000ff0500720c */ /* 0x000fda0003f05270 */
[----:B---3--:R-:W-:Y:S05]  /*10000*/  @!P0 BRA `(.L_x_62) ;  /* 0x0000000000048947 */ /* 0x008fea0003800000 */
[----:B------:R-:W-:Y:S01]  /*10010*/  BPT.TRAP 0x1 ;  /* 0x000000040000795c */ /* 0x000fe20000300000 */
.L_x_62:
[----:B------:R-:W-:Y:S05]  /*10020*/  BSYNC B1 ;  /* 0x0000000000017941 */ /* 0x000fea0003800000 */
.L_x_61:
[----:B------:R-:W-:Y:S01]  /*10030*/  IMAD.MOV.U32 R14, RZ, RZ, RZ ;  /* 0x000000ffff0e7224 */ /* 0x000fe200078e00ff */
[----:B------:R-:W-:Y:S01]  /*10040*/  UIADD3 UR4, UP0, UR38, 0x370, URZ ;  /* 0x0000037026047890 */ /* 0x000fe2000ff1e03f */
[----:B-1----:R-:W-:Y:S01]  /*10050*/  IMAD R2, R4, 0xb000, R11 ;  /* 0x0000b00004027824 */ /* 0x002fe200078e020b */
[----:B------:R-:W-:Y:S01]  /*10060*/  PLOP3.LUT P0, PT, PT, PT, PT, 0x80, 0x0 ;  /* 0x000000000000781c */ /* 0x000fe20003f0f070 */
[----:B------:R-:W-:Y:S01]  /*10070*/  VIADD R3, R3, 0x34830 ;  /* 0x0003483003037836 */ /* 0x000fe20000000000 */
[----:B------:R-:W-:Y:S01]  /*10080*/  R2UR UR10, R14 ;  /* 0x000000000e0a72ca */ /* 0x000fe200000e0000 */
[----:B------:R-:W-:Y:S01]  /*10090*/  IMAD R5, R0, 0xb0, RZ ;  /* 0x000000b000057824 */ /* 0x000fe200078e02ff */
[----:B------:R-:W-:Y:S01]  /*100a0*/  UIADD3.X UR5, URZ, UR39, URZ, UP0, !UPT ;  /* 0x000000273f057290 */ /* 0x000fe200087fe43f */
[----:B0-----:R-:W-:Y:S01]  /*100b0*/  VIADD R7, R2, 0x1e400 ;  /* 0x0001e40002077836 */ /* 0x001fe20000000000 */
[----:B------:R-:W-:Y:S01]  /*100c0*/  UMOV UR6, 0x0 ;  /* 0x0000000000067882 */ /* 0x000fe20000000000 */
[----:B------:R-:W-:-:S10]  /*100d0*/  UMOV UR7, 0x14f00000 ;  /* 0x14f0000000077882 */ /* 0x000fd40000000000 */
.L_x_63:
[----:B------:R-:W-:-:S13]  /*100e0*/  @P0 ELECT P2, URZ, PT ;  /* 0x00000000003f082f */ /* 0x000fda0003840000 */
[----:B-----5:R-:W-:Y:S02]  /*100f0*/  @P2 R2UR UR13, R6 ;  /* 0x00000000060d22ca */ /* 0x020fe400000e0000 */
[----:B------:R-:W-:Y:S02]  /*10100*/  @P2 R2UR UR12, R16 ;  /* 0x00000000100c22ca */ /* 0x000fe400000e0000 */
[----:B------:R-:W-:Y:S02]  /*10110*/  @P2 R2UR UR11, R5 ;  /* 0x00000000050b22ca */ /* 0x000fe400000e0000 */
[----:B------:R-:W-:Y:S02]  /*10120*/  @P2 R2UR UR9, R3 ;  /* 0x00000000030922ca */ /* 0x000fe400000e0000 */
[----:B------:R-:W-:Y:S02]  /*10130*/  @P2 R2UR UR8, R7 ;  /* 0x00000000070822ca */ /* 0x000fe400000e0000 */
[----:B------:R-:W-:-:S02]  /*10140*/  @P2 PLOP3.LUT P0, PT, P2, PT, PT, 0x8, 0x0 ;  /* 0x000000000000281c */ /* 0x000fc4000170e170 */
[----:B------:R-:W-:-:S09]  /*10150*/  PLOP3.LUT P2, PT, PT, PT, PT, 0x8, 0x0 ;  /* 0x000000000000781c */ /* 0x000fd20003f4e170 */
[----:B------:R0:W-:Y:S02]  /*10160*/  UTMALDG.4D [UR8], [UR4], desc[UR6] ;  /* 0x00000608040075b4 */ /* 0x0001e40008019000 */
[----:B0-----:R-:W-:Y:S05]  /*10170*/  @P0 BRA.U.ANY `(.L_x_63) ;  /* 0xfffffffd00d80947 */ /* 0x001fea000393ffff */
[----:B------:R-:W-:Y:S01]  /*10180*/  IMAD.MOV.U32 R15, RZ, RZ, 0x40 ;  /* 0x00000040ff0f7424 */ /* 0x000fe200078e00ff */
[----:B------:R-:W-:Y:S01]  /*10190*/  PLOP3.LUT P0, PT, PT, PT, PT, 0x80, 0x0 ;  /* 0x000000000000781c */ /* 0x000fe20003f0f070 */
[----:B------:R-:W-:Y:S01]  /*101a0*/  VIADD R2, R2, 0x23c00 ;  /* 0x00023c0002027836 */ /* 0x000fe20000000000 */
[----:B------:R-:W-:Y:S01]  /*101b0*/  UMOV UR6, 0x0 ;  /* 0x0000000000067882 */ /* 0x000fe20000000000 */
[----:B------:R-:W-:Y:S01]  /*101c0*/  UMOV UR7, 0x14f00000 ;  /* 0x14f0000000077882 */ /* 0x000fe20000000000 */
[----:B------:R-:W-:-:S15]  /*101d0*/  R2UR UR10, R15 ;  /* 0x000000000f0a72ca */ /* 0x000fde00000e0000 */
.L_x_64:
[----:B------:R-:W-:-:S13]  /*101e0*/  @P0 ELECT P2, URZ, PT ;  /* 0x00000000003f082f */ /* 0x000fda0003840000 */
[----:B------:R-:W-:Y:S02]  /*101f0*/  @P2 R2UR UR13, R6 ;  /* 0x00000000060d22ca */ /* 0x000fe400000e0000 */
        /* <DEDUP_REMOVED lines=8> */
[----:B------:R-:W2:Y:S01]  /*10280*/  LDL.LU R7, [R1] ;  /* 0x0000000001077983 */ /* 0x000ea20000300800 */
[----:B------:R-:W-:Y:S01]  /*10290*/  LEA R3, R18, R10, 0x3 ;  /* 0x0000000a12037211 */ /* 0x000fe200078e18ff */
[----:B------:R-:W-:Y:S01]  /*102a0*/  BSSY B1, `(.L_x_65) ;  /* 0x0000004000017945 */ /* 0x000fe20003800000 */
[----:B--2---:R-:W-:-:S04]  /*102b0*/  SHF.L.U32 R2, R7, 0x1f, RZ ;  /* 0x0000001f07027819 */ /* 0x004fc800000006ff */
[----:B------:R-:W0:Y:S02]  /*102c0*/  SYNCS.PHASECHK.TRANS64.TRYWAIT P0, [R3+URZ+0x60], R2 ;  /* 0x00006002030075a7 */ /* 0x000e24000800017f */
[----:B0-----:R-:W-:Y:S05]  /*102d0*/  @!P0 BRA `(.L_x_66) ;  /* 0x0000002c00888947 */ /* 0x001fea0003800000 */
.L_x_151:
[----:B------:R-:W-:Y:S05]  /*102e0*/  BSYNC B1 ;  /* 0x0000000000017941 */ /* 0x000fea0003800000 */
.L_x_65:
[----:B------:R-:W-:Y:S01]  /*102f0*/  BSSY B1, `(.L_x_67) ;  /* 0x000000c000017945 */ /* 0x000fe20003800000 */
[----:B------:R-:W-:Y:S02]  /*10300*/  IMAD.MOV.U32 R12, RZ, RZ, 0x0 ;  /* 0x00000000ff0c7424 */ /* 0x000fe400078e00ff */
[----:B------:R-:W-:Y:S01]  /*10310*/  IMAD.MOV.U32 R13, RZ, RZ, 0x14f00000 ;  /* 0x14f00000ff0d7424 */ /* 0x000fe200078e00ff */
[----:B------:R-:W-:Y:S06]  /*10320*/  @P1 BRA `(.L_x_68) ;  /* 0x0000000000201947 */ /* 0x000fec0003800000 */
[----:B------:R-:W1:Y:S01]  /*10330*/  S2R R5, SR_TID.X ;  /* 0x0000000000057919 */ /* 0x000e620000002100 */
[----:B0-----:R-:W-:Y:S01]  /*10340*/  LEA R2, R18, UR36, 0x3 ;  /* 0x0000002412027c11 */ /* 0x001fe2000f8e18ff */
[----:B------:R-:W-:-:S04]  /*10350*/  IMAD.MOV.U32 R3, RZ, RZ, 0xb000 ;  /* 0x0000b000ff037424 */ /* 0x000fc800078e00ff */
[----:B------:R2:W-:Y:S01]  /*10360*/  SYNCS.ARRIVE.TRANS64 RZ, [R2+URZ+0x34850], R3 ;  /* 0x0348500302ff79a7 */ /* 0x0005e2000800003f */
[----:B-1----:R-:W-:-:S04]  /*10370*/  LOP3.LUT R5, R5, 0x1f, RZ, 0xc0, !PT ;  /* 0x0000001f05057812 */ /* 0x002fc800078ec0ff */
[----:B------:R-:W-:-:S13]  /*10380*/  ISETP.NE.AND P0, PT, R5, RZ, PT ;  /* 0x000000ff0500720c */ /* 0x000fda0003f05270 */
[----:B--2---:R-:W-:Y:S05]  /*10390*/  @!P0 BRA `(.L_x_68) ;  /* 0x0000000000048947 */ /* 0x004fea0003800000 */
[----:B------:R-:W-:Y:S01]  /*103a0*/  BPT.TRAP 0x1 ;  /* 0x000000040000795c */ /* 0x000fe20000300000 */
.L_x_68:
[----:B------:R-:W-:Y:S05]  /*103b0*/  BSYNC B1 ;  /* 0x0000000000017941 */ /* 0x000fea0003800000 */
.L_x_67:
[----:B------:R-:W2:Y:S01]  /*103c0*/  LDL.LU R5, [R1+0x4] ;  /* 0x0000040001057983 */ /* 0x000ea20000300800 */
[----:B------:R-:W-:Y:S01]  /*103d0*/  R2UR UR10, R14 ;  /* 0x000000000e0a72ca */ /* 0x000fe200000e0000 */
[----:B0-----:R-:W-:Y:S01]  /*103e0*/  IMAD R3, R18, 0xb000, R11 ;  /* 0x0000b00012037824 */ /* 0x001fe200078e020b */
[----:B------:R-:W-:Y:S01]  /*103f0*/  R2UR UR6, R12 ;  /* 0x000000000c0672ca */ /* 0x000fe200000e0000 */
[----:B------:R-:W-:Y:S01]  /*10400*/  UIADD3 UR4, UP0, UR38, 0x470, URZ ;  /* 0x0000047026047890 */ /* 0x000fe2000ff1e03f */
[----:B------:R-:W-:Y:S01]  /*10410*/  R2UR UR7, R13 ;  /* 0x000000000d0772ca */ /* 0x000fe200000e0000 */
[----:B------:R-:W-:Y:S01]  /*10420*/  VIADD R7, R3, 0x400 ;  /* 0x0000040003077836 */ /* 0x000fe20000000000 */
[----:B------:R-:W-:Y:S01]  /*10430*/  LEA R2, R18, UR36, 0x3 ;  /* 0x0000002412027c11 */ /* 0x000fe2000f8e18ff */
[----:B------:R-:W-:Y:S01]  /*10440*/  UIADD3.X UR5, URZ, UR39, URZ, UP0, !UPT ;  /* 0x000000273f057290 */ /* 0x000fe200087fe43f */
[----:B------:R-:W-:-:S03]  /*10450*/  PLOP3.LUT P0, PT, PT, PT, PT, 0x80, 0x0 ;  /* 0x000000000000781c */ /* 0x000fc60003f0f070 */
[----:B------:R-:W-:Y:S02]  /*10460*/  VIADD R2, R2, 0x34850 ;  /* 0x0003485002027836 */ /* 0x000fe40000000000 */
[----:B--2---:R-:W-:-:S08]  /*10470*/  IMAD R5, R5, 0xb0, RZ ;  /* 0x000000b005057824 */ /* 0x004fd000078e02ff */
.L_x_69:
        /* <DEDUP_REMOVED lines=10> */
[----:B------:R-:W-:Y:S02]  /*10520*/  R2UR UR10, R15 ;  /* 0x000000000f0a72ca */ /* 0x000fe400000e0000 */
[----:B------:R-:W-:Y:S02]  /*10530*/  R2UR UR6, R12 ;  /* 0x000000000c0672ca */ /* 0x000fe400000e0000 */
[----:B------:R-:W-:Y:S02]  /*10540*/  R2UR UR7, R13 ;  /* 0x000000000d0772ca */ /* 0x000fe400000e0000 */
[----:B------:R-:W-:Y:S02]  /*10550*/  PLOP3.LUT P0, PT, PT, PT, PT, 0x80, 0x0 ;  /* 0x000000000000781c */ /* 0x000fe40003f0f070 */
[----:B------:R-:W-:-:S11]  /*10560*/  IADD3 R3, R3, 0x5c00, RZ ;  /* 0x00005c0003037810 */ /* 0x000fd60007ffe0ff */
.L_x_70:
        /* <DEDUP_REMOVED lines=10> */
[----:B------:R0:W-:Y:S01]  /*10610*/  STL [R1+0x4], R0 ;  /* 0x0000040001007387 */ /* 0x0001e20000100800 */
[----:B------:R-:W-:-:S07]  /*10620*/  IMAD.MOV.U32 R17, RZ, RZ, R6 ;  /* 0x000000ffff117224 */ /* 0x000fce00078e0006 */
.L_x_57:
[----:B------:R-:W-:Y:S05]  /*10630*/  BSYNC B0 ;  /* 0x0000000000007941 */ /* 0x000fea0003800000 */
.L_x_56:
[----:B0-----:R-:W3:Y:S01]  /*10640*/  LDL.LU R0, [R1+0x24] ;  /* 0x0000240001007983 */ /* 0x001ee20000300800 */
[----:B------:R-:W-:-:S03]  /*10650*/  IMAD.MOV.U32 R18, RZ, RZ, R4 ;  /* 0x000000ffff127224 */ /* 0x000fc600078e0004 */
[----:B------:R0:W-:Y:S02]  /*10660*/  STL [R1], R8 ;  /* 0x0000000801007387 */ /* 0x0001e40000100800 */
[----:B0--3--:R-:W-:-:S07]  /*10670*/  VIADD R0, R0, 0xfffffffd ;  /* 0xfffffffd00007836 */ /* 0x009fce0000000000 */
.L_x_55:
[----:B------:R-:W3:Y:S01]  /*10680*/  LDL.LU R2, [R1+0x1c] ;  /* 0x00001c0001027983 */ /* 0x000ee20000300800 */
[----:B------:R-:W-:Y:S01]  /*10690*/  IMAD.MOV R9, RZ, RZ, -R9 ;  /* 0x000000ffff097224 */ /* 0x000fe200078e0a09 */
[----:B------:R-:W-:Y:S04]  /*106a0*/  BSSY B0, `(.L_x_54) ;  /* 0x000012f000007945 */ /* 0x000fe80003800000 */
[----:B---3--:R-:W-:-:S13]  /*106b0*/  ISETP.NE.AND P0, PT, R2, R9, PT ;  /* 0x000000090200720c */ /* 0x008fda0003f05270 */
[----:B------:R-:W-:Y:S05]  /*106c0*/  @!P0 BRA `(.L_x_71) ;  /* 0x0000001000b08947 */ /* 0x000fea0003800000 */
[----:B------:R-:W-:-:S07]  /*106d0*/  IMAD.MOV.U32 R4, RZ, RZ, R17 ;  /* 0x000000ffff047224 */ /* 0x000fce00078e0011 */
.L_x_102:
[----:B---3--:R-:W3:Y:S04]  /*106e0*/  LDL R3, [R1+0xc] ;  /* 0x00000c0001037983 */ /* 0x008ee80000100800 */
[----:B------:R-:W4:Y:S01]  /*106f0*/  LDL R2, [R1] ;  /* 0x0000000001027983 */ /* 0x000f220000100800 */
[----:B------:R-:W-:Y:S01]  /*10700*/  IADD3 R6, R18, 0x1, RZ ;  /* 0x0000000112067810 */ /* 0x000fe20007ffe0ff */
[----:B------:R-:W-:Y:S03]  /*10710*/  BSSY B1, `(.L_x_72) ;  /* 0x0000090000017945 */ /* 0x000fe60003800000 */
[----:B------:R-:W-:-:S04]  /*10720*/  ISETP.NE.AND P0, PT, R6, 0x2, PT ;  /* 0x000000020600780c */ /* 0x000fc80003f05270 */
[----:B------:R-:W-:Y:S02]  /*10730*/  SEL R7, RZ, 0x1, P0 ;  /* 0x00000001ff077807 */ /* 0x000fe40000000000 */
[----:B------:R-:W-:Y:S02]  /*10740*/  SEL R6, R6, RZ, P0 ;  /* 0x000000ff06067207 */ /* 0x000fe40000000000 */
[----:B---3--:R-:W-:Y:S02]  /*10750*/  ISETP.NE.AND P1, PT, R3, RZ, PT ;  /* 0x000000ff0300720c */ /* 0x008fe40003f25270 */
[----:B----4-:R-:W-:-:S11]  /*10760*/  LOP3.LUT R7, R2, R7, RZ, 0x3c, !PT ;  /* 0x0000000702077212 */ /* 0x010fd600078e3cff */
[----:B01----:R-:W-:Y:S05]  /*10770*/  @!P1 BRA `(.L_x_73) ;  /* 0x0000000800249947 */ /* 0x003fea0003800000 */
[----:B------:R-:W3:Y:S01]  /*10780*/  LDL R2, [R1+0x10] ;  /* 0x0000100001027983 */ /* 0x000ee20000100800 */
[----:B------:R-:W-:Y:S01]  /*10790*/  IMAD.MOV.U32 R8, RZ, RZ, R0 ;  /* 0x000000ffff087224 */ /* 0x000fe200078e0000 */
[----:B---3--:R-:W-:-:S13]  /*107a0*/  ISETP.NE.AND P1, PT, R2, RZ, PT ;  /* 0x000000ff0200720c */ /* 0x008fda0003f25270 */
[----:B------:R-:W-:Y:S05]  /*107b0*/  @!P1 BRA `(.L_x_74) ;  /* 0x0000000000509947 */ /* 0x000fea0003800000 */
[----:B------:R-:W3:Y:S01]  /*107c0*/  LDL R9, [R1+0x8] ;  /* 0x0000080001097983 */ /* 0x000ee20000100800 */
[----:B--2---:R-:W0:Y:S01]  /*107d0*/  LDC R5, c[0x0][0x43c] ;  /* 0x00010f00ff057b82 */ /* 0x004e220000000800 */
[----:B------:R-:W-:Y:S01]  /*107e0*/  ULDC.64 UR4, c[0x0][0x428] ;  /* 0x00010a0000047ab9 */ /* 0x000fe20000000a00 */
[----:B------:R-:W-:Y:S01]  /*107f0*/  ULDC.64 UR6, c[0x0][0x208] ;  /* 0x0000820000067ab9 */ /* 0x000fe20000000a00 */
[----:B0-----:R-:W-:-:S13]  /*10800*/  ISETP.NE.AND P0, PT, R5, 0x1, PT ;  /* 0x000000010500780c */ /* 0x001fda0003f05270 */
[----:B------:R-:W0:Y:S02]  /*10810*/  @P0 LDC.64 R2, c[0x0][0x440] ;  /* 0x00011000ff020b82 */ /* 0x000e240000000a00 */
[----:B0-----:R-:W-:-:S04]  /*10820*/  @P0 IMAD.HI.U32 R4, R0, R2, RZ ;  /* 0x0000000200040227 */ /* 0x001fc800078e00ff */
[----:B------:R-:W-:Y:S01]  /*10830*/  IMAD.MOV.U32 R2, RZ, RZ, R0 ;  /* 0x000000ffff027224 */ /* 0x000fe200078e0000 */
[----:B------:R-:W-:-:S04]  /*10840*/  @P0 SHF.R.U32.HI R2, RZ, R3, R4 ;  /* 0x00000003ff020219 */ /* 0x000fc80000011604 */
[--C-:B------:R-:W-:Y:S01]  /*10850*/  SHF.R.S32.HI R3, RZ, 0x1f, R2.reuse ;  /* 0x0000001fff037819 */ /* 0x100fe20000011402 */
[--C-:B------:R-:W-:Y:S02]  /*10860*/  IMAD.MOV R8, RZ, RZ, -R2.reuse ;  /* 0x000000ffff087224 */ /* 0x100fe400078e0a02 */
[----:B------:R-:W-:-:S04]  /*10870*/  IMAD.WIDE.U32 R2, R19, UR4, R2 ;  /* 0x0000000413027c25 */ /* 0x000fc8000f8e0002 */
[----:B------:R-:W-:Y:S02]  /*10880*/  IMAD R8, R5, R8, R0 ;  /* 0x0000000805087224 */ /* 0x000fe400078e0200 */
[----:B---3--:R-:W-:-:S04]  /*10890*/  IMAD R4, R9, UR4, RZ ;  /* 0x0000000409047c24 */ /* 0x008fc8000f8e02ff */
[----:B------:R-:W-:Y:S01]  /*108a0*/  IMAD R4, R19, UR5, R4 ;  /* 0x0000000513047c24 */ /* 0x000fe2000f8e0204 */
[----:B------:R-:W-:-:S03]  /*108b0*/  ULDC.64 UR4, c[0x0][0x418] ;  /* 0x0001060000047ab9 */ /* 0x000fc60000000a00 */
[----:B------:R-:W-:Y:S01]  /*108c0*/  IMAD.IADD R3, R4, 0x1, R3 ;  /* 0x0000000104037824 */ /* 0x000fe200078e0203 */
[----:B------:R-:W-:-:S04]  /*108d0*/  LEA R4, P0, R2, UR4, 0x2 ;  /* 0x0000000402047c11 */ /* 0x000fc8000f8010ff */
[----:B------:R-:W-:-:S05]  /*108e0*/  LEA.HI.X R5, R2, UR5, R3, 0x2, P0 ;  /* 0x0000000502057c11 */ /* 0x000fca00080f1403 */
[----:B------:R0:W5:Y:S04]  /*108f0*/  LDG.E R4, desc[UR6][R4.64] ;  /* 0x0000000604047981 */ /* 0x000168000c1e1900 */
.L_x_74:
[----:B------:R-:W-:Y:S01]  /*10900*/  LEA R3, R6, UR36, 0x3 ;  /* 0x0000002406037c11 */ /* 0x000fe2000f8e18ff */
[----:B------:R-:W-:Y:S01]  /*10910*/  BSSY B2, `(.L_x_75) ;  /* 0x0000004000027945 */ /* 0x000fe20003800000 */
[----:B------:R-:W-:-:S04]  /*10920*/  SHF.L.U32 R2, R7, 0x1f, RZ ;  /* 0x0000001f07027819 */ /* 0x000fc800000006ff */
[----:B------:R-:W1:Y:S02]  /*10930*/  SYNCS.PHASECHK.TRANS64.TRYWAIT P0, [R3+URZ+0x34840], R2 ;  /* 0x03484002030075a7 */ /* 0x000e64000800017f */
[----:B-1----:R-:W-:Y:S05]  /*10940*/  @!P0 BRA `(.L_x_76) ;  /* 0x0000002800008947 */ /* 0x002fea0003800000 */
.L_x_152:
[----:B------:R-:W-:Y:S05]  /*10950*/  BSYNC B2 ;  /* 0x0000000000027941 */ /* 0x000fea0003800000 */
.L_x_75:
[----:B0-2---:R-:W0:Y:S01]  /*10960*/  S2R R5, SR_TID.X ;  /* 0x0000000000057919 */ /* 0x005e220000002100 */
[----:B------:R-:W-:Y:S01]  /*10970*/  BSSY B2, `(.L_x_77) ;  /* 0x000000b000027945 */ /* 0x000fe20003800000 */
[----:B0-----:R-:W-:-:S04]  /*10980*/  LOP3.LUT R5, R5, 0x7f, RZ, 0xc0, !PT ;  /* 0x0000007f05057812 */ /* 0x001fc800078ec0ff */
[----:B------:R-:W-:-:S13]  /*10990*/  ISETP.NE.AND P1, PT, R5, RZ, PT ;  /* 0x000000ff0500720c */ /* 0x000fda0003f25270 */
[----:B------:R-:W-:Y:S05]  /*109a0*/  @P1 BRA `(.L_x_78) ;  /* 0x00000000001c1947 */ /* 0x000fea0003800000 */
[----:B------:R-:W0:Y:S01]  /*109b0*/  S2R R5, SR_TID.X ;  /* 0x0000000000057919 */ /* 0x000e220000002100 */
[----:B-1----:R-:W-:-:S04]  /*109c0*/  IMAD.MOV.U32 R2, RZ, RZ, 0xb000 ;  /* 0x0000b000ff027424 */ /* 0x002fc800078e00ff */
[----:B------:R2:W-:Y:S01]  /*109d0*/  SYNCS.ARRIVE.TRANS64 RZ, [R3+URZ+0x34830], R2 ;  /* 0x0348300203ff79a7 */ /* 0x0005e2000800003f */
[----:B0-----:R-:W-:-:S04]  /*109e0*/  LOP3.LUT R5, R5, 0x1f, RZ, 0xc0, !PT ;  /* 0x0000001f05057812 */ /* 0x001fc800078ec0ff */
[----:B------:R-:W-:-:S13]  /*109f0*/  ISETP.NE.AND P0, PT, R5, RZ, PT ;  /* 0x000000ff0500720c */ /* 0x000fda0003f05270 */
[----:B--2---:R-:W-:Y:S05]  /*10a00*/  @!P0 BRA `(.L_x_78) ;  /* 0x0000000000048947 */ /* 0x004fea0003800000 */
[----:B------:R-:W-:Y:S01]  /*10a10*/  BPT.TRAP 0x1 ;  /* 0x000000040000795c */ /* 0x000fe20000300000 */
.L_x_78:
[----:B------:R-:W-:Y:S05]  /*10a20*/  BSYNC B2 ;  /* 0x0000000000027941 */ /* 0x000fea0003800000 */
.L_x_77:
[----:B------:R-:W-:Y:S01]  /*10a30*/  MOV R14, RZ ;  /* 0x000000ff000e7202 */ /* 0x000fe20000000f00 */
[----:B-1----:R-:W-:Y:S01]  /*10a40*/  IMAD R2, R6, 0xb000, R11 ;  /* 0x0000b00006027824 */ /* 0x002fe200078e020b */
[----:B------:R-:W-:Y:S01]  /*10a50*/  UIADD3 UR4, UP0, UR38, 0x370, URZ ;  /* 0x0000037026047890 */ /* 0x000fe2000ff1e03f */
[----:B------:R-:W-:Y:S01]  /*10a60*/  PLOP3.LUT P0, PT, PT, PT, PT, 0x80, 0x0 ;  /* 0x000000000000781c */ /* 0x000fe20003f0f070 */
[----:B------:R-:W-:Y:S01]  /*10a70*/  VIADD R3, R3, 0x34830 ;  /* 0x0003483003037836 */ /* 0x000fe20000000000 */
[----:B------:R-:W-:Y:S01]  /*10a80*/  R2UR UR10, R14 ;  /* 0x000000000e0a72ca */ /* 0x000fe200000e0000 */
[----:B------:R-:W-:Y:S01]  /*10a90*/  IMAD R5, R8, 0xb0, RZ ;  /* 0x000000b008057824 */ /* 0x000fe200078e02ff */
[----:B------:R-:W-:Y:S01]  /*10aa0*/  UIADD3.X UR5, URZ, UR39, URZ, UP0, !UPT ;  /* 0x000000273f057290 */ /* 0x000fe200087fe43f */
[----:B------:R-:W-:Y:S01]  /*10ab0*/  VIADD R9, R2, 0x1e400 ;  /* 0x0001e40002097836 */ /* 0x000fe20000000000 */
[----:B------:R-:W-:Y:S01]  /*10ac0*/  UMOV UR6, 0x0 ;  /* 0x0000000000067882 */ /* 0x000fe20000000000 */
[----:B------:R-:W-:-:S10]  /*10ad0*/  UMOV UR7, 0x14f00000 ;  /* 0x14f0000000077882 */ /* 0x000fd40000000000 */
.L_x_79:
        /* <DEDUP_REMOVED lines=16> */
.L_x_80:
        /* <DEDUP_REMOVED lines=11> */
[----:B------:R-:W-:Y:S01]  /*10c90*/  IMAD R2, R18, 0x8, R10 ;  /* 0x0000000812027824 */ /* 0x000fe200078e020a */
[----:B------:R-:W-:Y:S01]  /*10ca0*/  BSSY B2, `(.L_x_81) ;  /* 0x0000004000027945 */ /* 0x000fe20003800000 */
[----:B--2---:R-:W-:-:S04]  /*10cb0*/  SHF.L.U32 R3, R12, 0x1f, RZ ;  /* 0x0000001f0c037819 */ /* 0x004fc800000006ff */
[----:B------:R-:W0:Y:S02]  /*10cc0*/  SYNCS.PHASECHK.TRANS64.TRYWAIT P0, [R2+URZ+0x60], R3 ;  /* 0x00006003020075a7 */ /* 0x000e24000800017f */
[----:B0-----:R-:W-:Y:S05]  /*10cd0*/  @!P0 BRA `(.L_x_82) ;  /* 0x0000002400308947 */ /* 0x001fea0003800000 */
.L_x_153:
[----:B------:R-:W-:Y:S05]  /*10ce0*/  BSYNC B2 ;  /* 0x0000000000027941 */ /* 0x000fea0003800000 */
.L_x_81:
[----:B------:R-:W-:Y:S01]  /*10cf0*/  BSSY B2, `(.L_x_83) ;  /* 0x000000b000027945 */ /* 0x000fe20003800000 */
[----:B------:R-:W-:Y:S01]  /*10d00*/  MOV R12, 0x0 ;  /* 0x00000000000c7802 */ /* 0x000fe20000000f00 */
[----:B------:R-:W-:Y:S02]  /*10d10*/  IMAD.MOV.U32 R13, RZ, RZ, 0x14f00000 ;  /* 0x14f00000ff0d7424 */ /* 0x000fe400078e00ff */
[----:B------:R-:W-:Y:S05]  /*10d20*/  @P1 BRA `(.L_x_84) ;  /* 0x00000000001c1947 */ /* 0x000fea0003800000 */
[----:B------:R-:W1:Y:S01]  /*10d30*/  S2R R5, SR_TID.X ;  /* 0x0000000000057919 */ /* 0x000e620000002100 */
[----:B0-----:R-:W-:-:S04]  /*10d40*/  IMAD.MOV.U32 R3, RZ, RZ, 0xb000 ;  /* 0x0000b000ff037424 */ /* 0x001fc800078e00ff */
[----:B------:R2:W-:Y:S01]  /*10d50*/  SYNCS.ARRIVE.TRANS64 RZ, [R2+URZ+0x50], R3 ;  /* 0x0000500302ff79a7 */ /* 0x0005e2000800003f */
[----:B-1----:R-:W-:-:S04]  /*10d60*/  LOP3.LUT R5, R5, 0x1f, RZ, 0xc0, !PT ;  /* 0x0000001f05057812 */ /* 0x002fc800078ec0ff */
[----:B------:R-:W-:-:S13]  /*10d70*/  ISETP.NE.AND P0, PT, R5, RZ, PT ;  /* 0x000000ff0500720c */ /* 0x000fda0003f05270 */
[----:B--2---:R-:W-:Y:S05]  /*10d80*/  @!P0 BRA `(.L_x_84) ;  /* 0x0000000000048947 */ /* 0x004fea0003800000 */
[----:B------:R-:W-:Y:S01]  /*10d90*/  BPT.TRAP 0x1 ;  /* 0x000000040000795c */ /* 0x000fe20000300000 */
.L_x_84:
[----:B------:R-:W-:Y:S05]  /*10da0*/  BSYNC B2 ;  /* 0x0000000000027941 */ /* 0x000fea0003800000 */
.L_x_83:
[----:B0-----:R-:W2:Y:S01]  /*10db0*/  LDL.LU R3, [R1+0x4] ;  /* 0x0000040001037983 */ /* 0x001ea20000300800 */
[----:B------:R-:W-:Y:S01]  /*10dc0*/  R2UR UR10, R14 ;  /* 0x000000000e0a72ca */ /* 0x000fe200000e0000 */
[----:B------:R-:W-:Y:S01]  /*10dd0*/  IMAD R18, R18, 0xb000, R11 ;  /* 0x0000b00012127824 */ /* 0x000fe200078e020b */
[----:B------:R-:W-:Y:S01]  /*10de0*/  R2UR UR6, R12 ;  /* 0x000000000c0672ca */ /* 0x000fe200000e0000 */
[----:B------:R-:W-:Y:S01]  /*10df0*/  UIADD3 UR4, UP0, UR38, 0x470, URZ ;  /* 0x0000047026047890 */ /* 0x000fe2000ff1e03f */
[----:B------:R-:W-:Y:S01]  /*10e00*/  R2UR UR7, R13 ;  /* 0x000000000d0772ca */ /* 0x000fe200000e0000 */
[----:B------:R-:W-:Y:S01]  /*10e10*/  VIADD R2, R2, 0x50 ;  /* 0x0000005002027836 */ /* 0x000fe20000000000 */
[----:B------:R-:W-:Y:S01]  /*10e20*/  PLOP3.LUT P0, PT, PT, PT, PT, 0x80, 0x0 ;  /* 0x000000000000781c */ /* 0x000fe20003f0f070 */
[----:B------:R-:W-:Y:S01]  /*10e30*/  VIADD R5, R18, 0x400 ;  /* 0x0000040012057836 */ /* 0x000fe20000000000 */
[----:B------:R-:W-:Y:S01]  /*10e40*/  UIADD3.X UR5, URZ, UR39, URZ, UP0, !UPT ;  /* 0x000000273f057290 */ /* 0x000fe200087fe43f */
[----:B--2---:R-:W-:-:S11]  /*10e50*/  IMAD R3, R3, 0xb0, RZ ;  /* 0x000000b003037824 */ /* 0x004fd600078e02ff */
.L_x_85:
        /* <DEDUP_REMOVED lines=10> */
[----:B------:R-:W-:Y:S01]  /*10f00*/  R2UR UR10, R9 ;  /* 0x00000000090a72ca */ /* 0x000fe200000e0000 */
[----:B------:R-:W-:Y:S01]  /*10f10*/  VIADD R18, R18, 0x5c00 ;  /* 0x00005c0012127836 */ /* 0x000fe20000000000 */
[----:B------:R-:W-:Y:S02]  /*10f20*/  R2UR UR6, R12 ;  /* 0x000000000c0672ca */ /* 0x000fe400000e0000 */
[----:B------:R-:W-:Y:S02]  /*10f30*/  R2UR UR7, R13 ;  /* 0x000000000d0772ca */ /* 0x000fe400000e0000 */
[----:B------:R-:W-:-:S13]  /*10f40*/  PLOP3.LUT P0, PT, PT, PT, PT, 0x80, 0x0 ;  /* 0x000000000000781c */ /* 0x000fda0003f0f070 */
.L_x_86:
        /* <DEDUP_REMOVED lines=11> */
[----:B------:R-:W-:-:S07]  /*11000*/  MOV R17, R4 ;  /* 0x0000000400117202 */ /* 0x000fce0000000f00 */
.L_x_73:
[----:B------:R-:W-:Y:S05]  /*11010*/  BSYNC B1 ;  /* 0x0000000000017941 */ /* 0x000fea0003800000 */
.L_x_72:
[----:B------:R-:W3:Y:S01]  /*11020*/  LDL R2, [R1+0xc] ;  /* 0x00000c0001027983 */ /* 0x000ee20000100800 */
[----:B------:R-:W-:Y:S01]  /*11030*/  VIADD R18, R6, 0x1 ;  /* 0x0000000106127836 */ /* 0x000fe20000000000 */
[----:B------:R-:W-:Y:S04]  /*11040*/  BSSY B1, `(.L_x_87) ;  /* 0x0000091000017945 */ /* 0x000fe80003800000 */
[----:B------:R-:W-:-:S04]  /*11050*/  ISETP.NE.AND P0, PT, R18, 0x2, PT ;  /* 0x000000021200780c */ /* 0x000fc80003f05270 */
[----:B------:R-:W-:Y:S02]  /*11060*/  SEL R18, R18, RZ, P0 ;  /* 0x000000ff12127207 */ /* 0x000fe40000000000 */
[----:B---3--:R-:W-:Y:S02]  /*11070*/  ISETP.NE.AND P1, PT, R2, RZ, PT ;  /* 0x000000ff0200720c */ /* 0x008fe40003f25270 */
[----:B------:R-:W-:-:S04]  /*11080*/  SEL R2, RZ, 0x1, P0 ;  /* 0x00000001ff027807 */ /* 0x000fc80000000000 */
[----:B------:R-:W-:-:S05]  /*11090*/  LOP3.LUT R9, R7, R2, RZ, 0x3c, !PT ;  /* 0x0000000207097212 */ /* 0x000fca00078e3cff */
[----:B------:R1:W-:Y:S02]  /*110a0*/  STL [R1], R9 ;  /* 0x0000000901007387 */ /* 0x0003e40000100800 */
[----:B------:R-:W-:Y:S05]  /*110b0*/  @!P1 BRA `(.L_x_88) ;  /* 0x0000000800249947 */ /* 0x000fea0003800000 */
[----:B------:R-:W3:Y:S01]  /*110c0*/  LDL R3, [R1+0x10] ;  /* 0x0000100001037983 */ /* 0x000ee20000100800 */
[----:B0-----:R-:W-:Y:S01]  /*110d0*/  VIADD R8, R0, 0xffffffff ;  /* 0xffffffff00087836 */ /* 0x001fe20000000000 */
        /* <DEDUP_REMOVED lines=17> */
[----:B------:R-:W-:-:S03]  /*111f0*/  ULDC.64 UR4, c[0x0][0x418] ;  /* 0x0001060000047ab9 */ /* 0x000fc60000000a00 */
[----:B------:R-:W-:Y:S01]  /*11200*/  IMAD.IADD R3, R4, 0x1, R3 ;  /* 0x0000000104037824 */ /* 0x000fe200078e0203 */
[----:B------:R-:W-:-:S04]  /*11210*/  LEA R4, P0, R2, UR4, 0x2 ;  /* 0x0000000402047c11 */ /* 0x000fc8000f8010ff */
[----:B------:R-:W-:-:S05]  /*11220*/  LEA.HI.X R5, R2, UR5, R3, 0x2, P0 ;  /* 0x0000000502057c11 */ /* 0x000fca00080f1403 */
[----:B------:R0:W5:Y:S04]  /*11230*/  LDG.E R4, desc[UR6][R4.64] ;  /* 0x0000000604047981 */ /* 0x000168000c1e1900 */
.L_x_89:
[----:B------:R-:W-:Y:S01]  /*11240*/  LEA R2, R18, UR36, 0x3 ;  /* 0x0000002412027c11 */ /* 0x000fe2000f8e18ff */
[----:B------:R-:W-:Y:S01]  /*11250*/  BSSY B2, `(.L_x_90) ;  /* 0x0000004000027945 */ /* 0x000fe20003800000 */
[----:B------:R-:W-:-:S04]  /*11260*/  SHF.L.U32 R3, R9, 0x1f, RZ ;  /* 0x0000001f09037819 */ /* 0x000fc800000006ff */
[----:B------:R-:W3:Y:S02]  /*11270*/  SYNCS.PHASECHK.TRANS64.TRYWAIT P0, [R2+URZ+0x34840], R3 ;  /* 0x03484003020075a7 */ /* 0x000ee4000800017f */
[----:B---3--:R-:W-:Y:S05]  /*11280*/  @!P0 BRA `(.L_x_91) ;  /* 0x0000001c00d88947 */ /* 0x008fea0003800000 */
.L_x_154:
[----:B------:R-:W-:Y:S05]  /*11290*/  BSYNC B2 ;  /* 0x0000000000027941 */ /* 0x000fea0003800000 */
.L_x_90:
[----:B0-2---:R-:W0:Y:S01]  /*112a0*/  S2R R5, SR_TID.X ;  /* 0x0000000000057919 */ /* 0x005e220000002100 */
[----:B------:R-:W-:Y:S01]  /*112b0*/  BSSY B2, `(.L_x_92) ;  /* 0x000000b000027945 */ /* 0x000fe20003800000 */
[----:B0-----:R-:W-:-:S04]  /*112c0*/  LOP3.LUT R5, R5, 0x7f, RZ, 0xc0, !PT ;  /* 0x0000007f05057812 */ /* 0x001fc800078ec0ff */
[----:B------:R-:W-:-:S13]  /*112d0*/  ISETP.NE.AND P1, PT, R5, RZ, PT ;  /* 0x000000ff0500720c */ /* 0x000fda0003f25270 */
[----:B------:R-:W-:Y:S05]  /*112e0*/  @P1 BRA `(.L_x_93) ;  /* 0x00000000001c1947 */ /* 0x000fea0003800000 */
[----:B------:R-:W0:Y:S01]  /*112f0*/  S2R R5, SR_TID.X ;  /* 0x0000000000057919 */ /* 0x000e220000002100 */
[----:B---3--:R-:W-:-:S04]  /*11300*/  MOV R3, 0xb000 ;  /* 0x0000b00000037802 */ /* 0x008fc80000000f00 */
[----:B------:R2:W-:Y:S01]  /*11310*/  SYNCS.ARRIVE.TRANS64 RZ, [R2+URZ+0x34830], R3 ;  /* 0x0348300302ff79a7 */ /* 0x0005e2000800003f */
[----:B0-----:R-:W-:-:S04]  /*11320*/  LOP3.LUT R5, R5, 0x1f, RZ, 0xc0, !PT ;  /* 0x0000001f05057812 */ /* 0x001fc800078ec0ff */
[----:B------:R-:W-:-:S13]  /*11330*/  ISETP.NE.AND P0, PT, R5, RZ, PT ;  /* 0x000000ff0500720c */ /* 0x000fda0003f05270 */
[----:B--2---:R-:W-:Y:S05]  /*11340*/  @!P0 BRA `(.L_x_93) ;  /* 0x0000000000048947 */ /* 0x004fea0003800000 */
[----:B------:R-:W-:Y:S01]  /*11350*/  BPT.TRAP 0x1 ;  /* 0x000000040000795c */ /* 0x000fe20000300000 */
.L_x_93:
[----:B------:R-:W-:Y:S05]  /*11360*/  BSYNC B2 ;  /* 0x0000000000027941 */ /* 0x000fea0003800000 */
.L_x_92:
[----:B------:R-:W-:Y:S01]  /*11370*/  IMAD.MOV.U32 R14, RZ, RZ, RZ ;  /* 0x000000ffff0e7224 */ /* 0x000fe200078e00ff */
[----:B------:R-:W-:Y:S01]  /*11380*/  UIADD3 UR4, UP0, UR38, 0x370, URZ ;  /* 0x0000037026047890 */ /* 0x000fe2000ff1e03f */
[C---:B---3--:R-:W-:Y:S01]  /*11390*/  IMAD R3, R18.reuse, 0x8, R10 ;  /* 0x0000000812037824 */ /* 0x048fe200078e020a */
[----:B------:R-:W-:Y:S01]  /*113a0*/  PLOP3.LUT P0, PT, PT, PT, PT, 0x80, 0x0 ;  /* 0x000000000000781c */ /* 0x000fe20003f0f070 */
[----:B------:R-:W-:Y:S01]  /*113b0*/  IMAD R2, R18, 0xb000, R11 ;  /* 0x0000b00012027824 */ /* 0x000fe200078e020b */
[----:B------:R-:W-:Y:S01]  /*113c0*/  R2UR UR10, R14 ;  /* 0x000000000e0a72ca */ /* 0x000fe200000e0000 */
[----:B------:R-:W-:Y:S01]  /*113d0*/  VIADD R3, R3, 0x30 ;  /* 0x0000003003037836 */ /* 0x000fe20000000000 */
[----:B------:R-:W-:Y:S01]  /*113e0*/  UIADD3.X UR5, URZ, UR39, URZ, UP0, !UPT ;  /* 0x000000273f057290 */ /* 0x000fe200087fe43f */
[----:B------:R-:W-:Y:S01]  /*113f0*/  IMAD R5, R8, 0xb0, RZ ;  /* 0x000000b008057824 */ /* 0x000fe200078e02ff */
[----:B------:R-:W-:Y:S01]  /*11400*/  UMOV UR6, 0x0 ;  /* 0x0000000000067882 */ /* 0x000fe20000000000 */
[----:B-1----:R-:W-:Y:S01]  /*11410*/  VIADD R9, R2, 0x1e400 ;  /* 0x0001e40002097836 */ /* 0x002fe20000000000 */
[----:B------:R-:W-:-:S09]  /*11420*/  UMOV UR7, 0x14f00000 ;  /* 0x14f0000000077882 */ /* 0x000fd20000000000 */
.L_x_94:
        /* <DEDUP_REMOVED lines=12> */
[----:B------:R-:W-:Y:S01]  /*114f0*/  UMOV UR6, 0x0 ;  /* 0x0000000000067882 */ /* 0x000fe20000000000 */
[----:B------:R-:W-:Y:S01]  /*11500*/  IADD3 R2, R2, 0x23c00, RZ ;  /* 0x00023c0002027810 */ /* 0x000fe20007ffe0ff */
[----:B------:R-:W-:Y:S01]  /*11510*/  UMOV UR7, 0x14f00000 ;  /* 0x14f0000000077882 */ /* 0x000fe20000000000 */
[----:B------:R-:W-:-:S15]  /*11520*/  R2UR UR10, R9 ;  /* 0x00000000090a72ca */ /* 0x000fde00000e0000 */
.L_x_95:
        /* <DEDUP_REMOVED lines=10> */
[----:B------:R-:W-:Y:S01]  /*115d0*/  SHF.L.U32 R7, R7, 0x1f, RZ ;  /* 0x0000001f07077819 */ /* 0x000fe200000006ff */
[----:B------:R-:W-:Y:S01]  /*115e0*/  IMAD R2, R6, 0x8, R10 ;  /* 0x0000000806027824 */ /* 0x000fe200078e020a */
[----:B------:R-:W-:Y:S03]  /*115f0*/  BSSY B2, `(.L_x_96) ;  /* 0x0000003000027945 */ /* 0x000fe60003800000 */
[----:B------:R-:W0:Y:S02]  /*11600*/  SYNCS.PHASECHK.TRANS64.TRYWAIT P0, [R2+URZ+0x60], R7 ;  /* 0x00006007020075a7 */ /* 0x000e24000800017f */
[----:B0-----:R-:W-:Y:S05]  /*11610*/  @!P0 BRA `(.L_x_97) ;  /* 0x0000001c00088947 */ /* 0x001fea0003800000 */
.L_x_155:
[----:B------:R-:W-:Y:S05]  /*11620*/  BSYNC B2 ;  /* 0x0000000000027941 */ /* 0x000fea0003800000 */
.L_x_96:
[----:B------:R-:W-:Y:S01]  /*11630*/  BSSY B2, `(.L_x_98) ;  /* 0x000000b000027945 */ /* 0x000fe20003800000 */
[----:B------:R-:W-:Y:S02]  /*11640*/  IMAD.MOV.U32 R12, RZ, RZ, 0x0 ;  /* 0x00000000ff0c7424 */ /* 0x000fe400078e00ff */
[----:B------:R-:W-:Y:S01]  /*11650*/  IMAD.MOV.U32 R13, RZ, RZ, 0x14f00000 ;  /* 0x14f00000ff0d7424 */ /* 0x000fe200078e00ff */
[----:B------:R-:W-:Y:S06]  /*11660*/  @P1 BRA `(.L_x_99) ;  /* 0x00000000001c1947 */ /* 0x000fec0003800000 */
[----:B------:R-:W1:Y:S01]  /*11670*/  S2R R5, SR_TID.X ;  /* 0x0000000000057919 */ /* 0x000e620000002100 */
[----:B------:R-:W-:-:S04]  /*11680*/  IMAD.MOV.U32 R3, RZ, RZ, 0xb000 ;  /* 0x0000b000ff037424 */ /* 0x000fc800078e00ff */
[----:B------:R2:W-:Y:S01]  /*11690*/  SYNCS.ARRIVE.TRANS64 RZ, [R2+URZ+0x50], R3 ;  /* 0x0000500302ff79a7 */ /* 0x0005e2000800003f */
[----:B-1----:R-:W-:-:S04]  /*116a0*/  LOP3.LUT R5, R5, 0x1f, RZ, 0xc0, !PT ;  /* 0x0000001f05057812 */ /* 0x002fc800078ec0ff */
[----:B------:R-:W-:-:S13]  /*116b0*/  ISETP.NE.AND P0, PT, R5, RZ, PT ;  /* 0x000000ff0500720c */ /* 0x000fda0003f05270 */
[----:B--2---:R-:W-:Y:S05]  /*116c0*/  @!P0 BRA `(.L_x_99) ;  /* 0x0000000000048947 */ /* 0x004fea0003800000 */
[----:B------:R-:W-:Y:S01]  /*116d0*/  BPT.TRAP 0x1 ;  /* 0x000000040000795c */ /* 0x000fe20000300000 */
.L_x_99:
[----:B------:R-:W-:Y:S05]  /*116e0*/  BSYNC B2 ;  /* 0x0000000000027941 */ /* 0x000fea0003800000 */
.L_x_98:
[----:B------:R-:W2:Y:S01]  /*116f0*/  LDL.LU R3, [R1+0x4] ;  /* 0x0000040001037983 */ /* 0x000ea20000300800 */
[----:B------:R-:W-:Y:S01]  /*11700*/  R2UR UR10, R14 ;  /* 0x000000000e0a72ca */ /* 0x000fe200000e0000 */
[----:B------:R-:W-:Y:S01]  /*11710*/  IMAD R6, R6, 0xb000, R11 ;  /* 0x0000b00006067824 */ /* 0x000fe200078e020b */
[----:B------:R-:W-:Y:S01]  /*11720*/  R2UR UR6, R12 ;  /* 0x000000000c0672ca */ /* 0x000fe200000e0000 */
[----:B------:R-:W-:Y:S01]  /*11730*/  UIADD3 UR4, UP0, UR38, 0x470, URZ ;  /* 0x0000047026047890 */ /* 0x000fe2000ff1e03f */
[----:B------:R-:W-:Y:S01]  /*11740*/  R2UR UR7, R13 ;  /* 0x000000000d0772ca */ /* 0x000fe200000e0000 */
[----:B0-----:R-:W-:Y:S01]  /*11750*/  VIADD R2, R2, 0x50 ;  /* 0x0000005002027836 */ /* 0x001fe20000000000 */
[----:B------:R-:W-:Y:S01]  /*11760*/  PLOP3.LUT P0, PT, PT, PT, PT, 0x80, 0x0 ;  /* 0x000000000000781c */ /* 0x000fe20003f0f070 */
[----:B------:R-:W-:Y:S01]  /*11770*/  UIADD3.X UR5, URZ, UR39, URZ, UP0, !UPT ;  /* 0x000000273f057290 */ /* 0x000fe200087fe43f */
[----:B------:R-:W-:Y:S01]  /*11780*/  IADD3 R5, R6, 0x400, RZ ;  /* 0x0000040006057810 */ /* 0x000fe20007ffe0ff */
[----:B--2---:R-:W-:-:S10]  /*11790*/  IMAD R3, R3, 0xb0, RZ ;  /* 0x000000b003037824 */ /* 0x004fd400078e02ff */
.L_x_100:
        /* <DEDUP_REMOVED lines=15> */
.L_x_101:
        /* <DEDUP_REMOVED lines=12> */
.L_x_88:
[----:B------:R-:W-:Y:S05]  /*11950*/  BSYNC B1 ;  /* 0x0000000000017941 */ /* 0x000fea0003800000 */
.L_x_87:
[C---:B------:R-:W-:Y:S01]  /*11960*/  ISETP.GT.AND P0, PT, R0.reuse, 0x1, PT ;  /* 0x000000010000780c */ /* 0x040fe20003f04270 */
[----:B------:R-:W-:-:S12]  /*11970*/  VIADD R0, R0, 0xfffffffe ;  /* 0xfffffffe00007836 */ /* 0x000fd80000000000 */
[----:B------:R-:W-:Y:S05]  /*11980*/  @P0 BRA `(.L_x_102) ;  /* 0xffffffec00540947 */ /* 0x000fea000383ffff */
.L_x_71:
[----:B------:R-:W-:Y:S05]  /*11990*/  BSYNC B0 ;  /* 0x0000000000007941 */ /* 0x000fea0003800000 */
.L_x_54:
[----:B0-----:R-:W4:Y:S01]  /*119a0*/  LDL.LU R0, [R1+0xc] ;  /* 0x00000c0001007983 */ /* 0x001f220000300800 */
[----:B------:R-:W-:Y:S01]  /*119b0*/  BSSY B0, `(.L_x_103) ;  /* 0x000003b000007945 */ /* 0x000fe20003800000 */
[----:B----4-:R-:W-:-:S13]  /*119c0*/  ISETP.NE.AND P0, PT, R0, RZ, PT ;  /* 0x000000ff0000720c */ /* 0x010fda0003f05270 */
[----:B------:R-:W-:Y:S05]  /*119d0*/  @!P0 BRA `(.L_x_104) ;  /* 0x0000000000e08947 */ /* 0x000fea0003800000 */
[----:B------:R-:W4:Y:S01]  /*119e0*/  LDL R0, [R1] ;  /* 0x0000000001007983 */ /* 0x000f220000100800 */
[----:B------:R-:W-:Y:S01]  /*119f0*/  LEA R3, R18, UR36, 0x3 ;  /* 0x0000002412037c11 */ /* 0x000fe2000f8e18ff */
[----:B------:R-:W-:Y:S01]  /*11a00*/  BSSY B1, `(.L_x_105) ;  /* 0x0000007000017945 */ /* 0x000fe20003800000 */
[----:B------:R-:W0:Y:S02]  /*11a10*/  S2R R2, SR_TID.X ;  /* 0x0000000000027919 */ /* 0x000e240000002100 */
[----:B0-----:R-:W-:-:S04]  /*11a20*/  LOP3.LUT R2, R2, 0x7f, RZ, 0xc0, !PT ;  /* 0x0000007f02027812 */ /* 0x001fc800078ec0ff */
[----:B------:R-:W-:Y:S02]  /*11a30*/  ISETP.NE.AND P1, PT, R2, RZ, PT ;  /* 0x000000ff0200720c */ /* 0x000fe40003f25270 */
[----:B----4-:R-:W-:-:S04]  /*11a40*/  SHF.L.U32 R0, R0, 0x1f, RZ ;  /* 0x0000001f00007819 */ /* 0x010fc800000006ff */
[----:B------:R-:W0:Y:S02]  /*11a50*/  SYNCS.PHASECHK.TRANS64.TRYWAIT P0, [R3+URZ+0x34860], R0 ;  /* 0x03486000030075a7 */ /* 0x000e24000800017f */
[----:B0-----:R-:W-:Y:S05]  /*11a60*/  @!P0 BRA `(.L_x_106) ;  /* 0x0000001800088947 */ /* 0x001fea0003800000 */
.L_x_156:
[----:B------:R-:W-:Y:S05]  /*11a70*/  BSYNC B1 ;  /* 0x0000000000017941 */ /* 0x000fea0003800000 */
.L_x_105:
[----:B------:R-:W-:Y:S04]  /*11a80*/  BSSY B1, `(.L_x_107) ;  /* 0x0000009000017945 */ /* 0x000fe80003800000 */
[----:B------:R-:W-:Y:S05]  /*11a90*/  @P1 BRA `(.L_x_108) ;  /* 0x00000000001c1947 */ /* 0x000fea0003800000 */
[----:B------:R-:W4:Y:S01]  /*11aa0*/  S2R R2, SR_TID.X ;  /* 0x0000000000027919 */ /* 0x000f220000002100 */
[----:B0-----:R-:W-:-:S04]  /*11ab0*/  IMAD.MOV.U32 R0, RZ, RZ, 0xb000 ;  /* 0x0000b000ff007424 */ /* 0x001fc800078e00ff */
[----:B------:R0:W-:Y:S01]  /*11ac0*/  SYNCS.ARRIVE.TRANS64 RZ, [R3+URZ+0x34850], R0 ;  /* 0x0348500003ff79a7 */ /* 0x0001e2000800003f */
[----:B----4-:R-:W-:-:S04]  /*11ad0*/  LOP3.LUT R2, R2, 0x1f, RZ, 0xc0, !PT ;  /* 0x0000001f02027812 */ /* 0x010fc800078ec0ff */
[----:B------:R-:W-:-:S13]  /*11ae0*/  ISETP.NE.AND P0, PT, R2, RZ, PT ;  /* 0x000000ff0200720c */ /* 0x000fda0003f05270 */
[----:B0-----:R-:W-:Y:S05]  /*11af0*/  @!P0 BRA `(.L_x_108) ;  /* 0x0000000000048947 */ /* 0x001fea0003800000 */
[----:B------:R-:W-:Y:S01]  /*11b00*/  BPT.TRAP 0x1 ;  /* 0x000000040000795c */ /* 0x000fe20000300000 */
.L_x_108:
[----:B------:R-:W-:Y:S05]  /*11b10*/  BSYNC B1 ;  /* 0x0000000000017941 */ /* 0x000fea0003800000 */
.L_x_107:
[----:B------:R-:W4:Y:S01]  /*11b20*/  LDL R2, [R1+0x4] ;  /* 0x0000040001027983 */ /* 0x000f220000100800 */
[----:B------:R-:W-:Y:S01]  /*11b30*/  IMAD R11, R18, 0xb000, R11 ;  /* 0x0000b000120b7824 */ /* 0x000fe200078e020b */
[----:B------:R-:W-:Y:S01]  /*11b40*/  UIADD3 UR4, UP0, UR38, 0x470, URZ ;  /* 0x0000047026047890 */ /* 0x000fe2000ff1e03f */
[----:B0-----:R-:W-:Y:S01]  /*11b50*/  VIADD R0, R3, 0x34850 ;  /* 0x0003485003007836 */ /* 0x001fe20000000000 */
[----:B------:R-:W-:Y:S01]  /*11b60*/  PLOP3.LUT P0, PT, PT, PT, PT, 0x80, 0x0 ;  /* 0x000000000000781c */ /* 0x000fe20003f0f070 */
[----:B------:R-:W-:Y:S01]  /*11b70*/  UMOV UR6, 0x0 ;  /* 0x0000000000067882 */ /* 0x000fe20000000000 */
[----:B------:R-:W-:Y:S01]  /*11b80*/  UIADD3.X UR5, URZ, UR39, URZ, UP0, !UPT ;  /* 0x000000273f057290 */ /* 0x000fe200087fe43f */
[----:B------:R-:W-:Y:S01]  /*11b90*/  UMOV UR7, 0x14f00000 ;  /* 0x14f0000000077882 */ /* 0x000fe20000000000 */
[----:B------:R-:W-:Y:S01]  /*11ba0*/  UMOV UR10, URZ ;  /* 0x0000003f000a7c82 */ /* 0x000fe20008000000 */
[----:B----4-:R-:W-:Y:S01]  /*11bb0*/  IMAD R3, R2, 0xb0, RZ ;  /* 0x000000b002037824 */ /* 0x010fe200078e02ff */
[----:B------:R-:W-:-:S08]  /*11bc0*/  IADD3 R2, R11, 0x400, RZ ;  /* 0x000004000b027810 */ /* 0x000fd00007ffe0ff */
.L_x_109:
        /* <DEDUP_REMOVED lines=10> */
[----:B------:R-:W-:Y:S01]  /*11c70*/  PLOP3.LUT P0, PT, PT, PT, PT, 0x80, 0x0 ;  /* 0x000000000000781c */ /* 0x000fe20003f0f070 */
[----:B------:R-:W-:Y:S01]  /*11c80*/  VIADD R11, R11, 0x5c00 ;  /* 0x00005c000b0b7836 */ /* 0x000fe20000000000 */
[----:B------:R-:W-:Y:S01]  /*11c90*/  UMOV UR6, 0x0 ;  /* 0x0000000000067882 */ /* 0x000fe20000000000 */
[----:B------:R-:W-:Y:S01]  /*11ca0*/  UMOV UR7, 0x14f00000 ;  /* 0x14f0000000077882 */ /* 0x000fe20000000000 */
[----:B------:R-:W-:-:S09]  /*11cb0*/  UMOV UR10, 0x40 ;  /* 0x00000040000a7882 */ /* 0x000fd20000000000 */
.L_x_110:
        /* <DEDUP_REMOVED lines=10> */
.L_x_104:
[----:B------:R-:W-:Y:S05]  /*11d60*/  BSYNC B0 ;  /* 0x0000000000007941 */ /* 0x000fea0003800000 */
.L_x_103:
[----:B--2---:R-:W2:Y:S01]  /*11d70*/  LDL.LU R5, [R1+0x28] ;  /* 0x0000280001057983 */ /* 0x004ea20000300800 */
[----:B------:R-:W-:Y:S01]  /*11d80*/  VIADD R18, R18, 0x1 ;  /* 0x0000000112127836 */ /* 0x000fe20000000000 */
[----:B------:R-:W-:Y:S02]  /*11d90*/  ULDC UR4, c[0x0][0xc34] ;  /* 0x00030d0000047ab9 */ /* 0x000fe40000000800 */
[----:B------:R-:W4:Y:S04]  /*11da0*/  LDL.LU R4, [R1] ;  /* 0x0000000001047983 */ /* 0x000f280000300800 */
[----:B------:R-:W5:Y:S01]  /*11db0*/  LDL.LU R2, [R1+0x30] ;  /* 0x0000300001027983 */ /* 0x000f620000300800 */
[----:B------:R-:W-:-:S04]  /*11dc0*/  ISETP.NE.AND P0, PT, R18, 0x2, PT ;  /* 0x000000021200780c */ /* 0x000fc80003f05270 */
[----:B------:R-:W-:Y:S02]  /*11dd0*/  SEL R0, RZ, 0x1, P0 ;  /* 0x00000001ff007807 */ /* 0x000fe40000000000 */
[----:B------:R-:W-:Y:S01]  /*11de0*/  SEL R18, R18, RZ, P0 ;  /* 0x000000ff12127207 */ /* 0x000fe20000000000 */
[----:B--2---:R-:W-:Y:S01]  /*11df0*/  VIADD R5, R5, UR37 ;  /* 0x0000002505057c36 */ /* 0x004fe20008000000 */
[----:B----4-:R-:W-:-:S04]  /*11e00*/  LOP3.LUT R4, R4, R0, RZ, 0x3c, !PT ;  /* 0x0000000004047212 */ /* 0x010fc800078e3cff */
[----:B------:R0:W-:Y:S01]  /*11e10*/  STL [R1+0x28], R5 ;  /* 0x0000280501007387 */ /* 0x0001e20000100800 */
[----:B------:R-:W-:Y:S01]  /*11e20*/  ISETP.GE.AND P1, PT, R5, UR4, PT ;  /* 0x0000000405007c0c */ /* 0x000fe2000bf26270 */
[----:B-----5:R-:W-:-:S05]  /*11e30*/  VIADD R2, R2, 0x1 ;  /* 0x0000000102027836 */ /* 0x020fca0000000000 */
[----:B------:R0:W-:Y:S04]  /*11e40*/  STL [R1+0x30], R2 ;  /* 0x0000300201007387 */ /* 0x0001e80000100800 */
[----:B------:R0:W-:Y:S03]  /*11e50*/  STL [R1], R4 ;  /* 0x0000000401007387 */ /* 0x0001e60000100800 */
[----:B------:R-:W-:Y:S05]  /*11e60*/  @!P1 BRA `(.L_x_111) ;  /* 0xffffffc400a49947 */ /* 0x000fea000383ffff */
[----:B0-----:R-:W-:-:S07]  /*11e70*/  LOP3.LUT R2, R2, 0x1, RZ, 0xc, !PT ;  /* 0x0000000102027812 */ /* 0x001fce00078e0cff */
.L_x_38:
[----:B0-----:R-:W0:Y:S01]  /*11e80*/  S2R R3, SR_CgaCtaId ;  /* 0x0000000000037919 */ /* 0x001e220000008800 */
[----:B------:R-:W-:Y:S01]  /*11e90*/  MOV R0, 0x400 ;  /* 0x0000040000007802 */ /* 0x000fe20000000f00 */
[----:B------:R-:W-:Y:S03]  /*11ea0*/  BSSY B0, `(.L_x_112) ;  /* 0x0000005000007945 */ /* 0x000fe60003800000 */
[----:B0-----:R-:W-:Y:S02]  /*11eb0*/  LEA R0, R3, R0, 0x18 ;  /* 0x0000000003007211 */ /* 0x001fe400078ec0ff */
[----:B------:R-:W-:-:S04]  /*11ec0*/  SHF.L.U32 R3, R2, 0x1f, RZ ;  /* 0x0000001f02037819 */ /* 0x000fc800000006ff */
[----:B------:R-:W0:Y:S02]  /*11ed0*/  SYNCS.PHASECHK.TRANS64.TRYWAIT P0, [R0+URZ+0x34820], R3 ;  /* 0x03482003000075a7 */ /* 0x000e24000800017f */
[----:B0-----:R-:W-:Y:S05]  /*11ee0*/  @!P0 BRA `(.L_x_113) ;  /* 0x0000001000fc8947 */ /* 0x001fea0003800000 */
.L_x_157:
[----:B------:R-:W-:Y:S05]  /*11ef0*/  BSYNC B0 ;  /* 0x0000000000007941 */ /* 0x000fea0003800000 */
.L_x_112:
[----:B------:R-:W-:-:S03]  /*11f00*/  UMOV UR4, 0xffffffff ;  /* 0xffffffff00047882 */ /* 0x000fc60000000000 */
[----:B------:R-:W-:Y:S05]  /*11f10*/  BRA.DIV UR4, `(.L_x_114) ;  /* 0x0000001604047947 */ /* 0x000fea000b800000 */
[----:B------:R-:W2:Y:S02]  /*11f20*/  S2R R2, SR_TID.X ;  /* 0x0000000000027919 */ /* 0x000ea40000002100 */
[----:B--2---:R-:W-:-:S04]  /*11f30*/  SHF.R.U32.HI R2, RZ, 0x5, R2 ;  /* 0x00000005ff027819 */ /* 0x004fc80000011602 */
[----:B------:R-:W-:-:S05]  /*11f40*/  LOP3.LUT R2, R2, 0x3, RZ, 0xc0, !PT ;  /* 0x0000000302027812 */ /* 0x000fca00078ec0ff */
[----:B------:R2:W4:Y:S02]  /*11f50*/  SHFL.IDX PT, R14, R2, RZ, 0x1f ;  /* 0x00001fff020e7589 */ /* 0x00052400000e0000 */
.L_x_160:
[----:B----4-:R-:W-:Y:S01]  /*11f60*/  ISETP.NE.AND P0, PT, R14, RZ, PT ;  /* 0x000000ff0e00720c */ /* 0x010fe20003f05270 */
[----:B------:R-:W-:-:S12]  /*11f70*/  BSSY B0, `(.L_x_115) ;  /* 0x0000025000007945 */ /* 0x000fd80003800000 */
[----:B------:R-:W-:Y:S05]  /*11f80*/  @P0 BRA `(.L_x_116) ;  /* 0x00000000008c0947 */ /* 0x000fea0003800000 */
[----:B------:R-:W-:-:S03]  /*11f90*/  UMOV UR4, 0xffffffff ;  /* 0xffffffff00047882 */ /* 0x000fc60000000000 */
[----:B------:R-:W-:Y:S05]  /*11fa0*/  BRA.DIV UR4, `(.L_x_117) ;  /* 0x0000001604147947 */ /* 0x000fea000b800000 */
[----:B------:R-:W-:-:S13]  /*11fb0*/  ELECT P6, URZ, PT ;  /* 0x00000000003f782f */ /* 0x000fda00038c0000 */
.L_x_163:
[----:B------:R-:W-:Y:S05]  /*11fc0*/  @!P6 BRA `(.L_x_116) ;  /* 0x00000000007ce947 */ /* 0x000fea0003800000 */
[----:B--2---:R-:W2:Y:S02]  /*11fd0*/  LDL.LU R2, [R1+0x34] ;  /* 0x0000340001027983 */ /* 0x004ea40000300800 */
[----:B--2---:R-:W-:-:S04]  /*11fe0*/  LOP3.LUT R2, R2, 0x2, RZ, 0xfc, !PT ;  /* 0x0000000202027812 */ /* 0x004fc800078efcff */
[----:B------:R-:W-:-:S13]  /*11ff0*/  ISETP.NE.AND P2, PT, R2, 0x3, PT ;  /* 0x000000030200780c */ /* 0x000fda0003f45270 */
[----:B------:R-:W-:Y:S05]  /*12000*/  @!P2 BRA `(.L_x_118) ;  /* 0x000000000004a947 */ /* 0x000fea0003800000 */
[----:B------:R-:W-:Y:S01]  /*12010*/  BPT.TRAP 0x1 ;  /* 0x000000040000795c */ /* 0x000fe20000300000 */
.L_x_118:
[----:B------:R-:W2:Y:S01]  /*12020*/  LDL.LU R7, [R1] ;  /* 0x0000000001077983 */ /* 0x000ea20000300800 */
[----:B0-----:R-:W-:Y:S02]  /*12030*/  VIADD R3, R0, 0x34840 ;  /* 0x0003484000037836 */ /* 0x001fe40000000000 */
[----:B------:R-:W-:-:S03]  /*12040*/  VIADD R2, R18, 0x1 ;  /* 0x0000000112027836 */ /* 0x000fc60000000000 */
[----:B------:R-:W-:Y:S02]  /*12050*/  LEA R6, R18, R3, 0x3 ;  /* 0x0000000312067211 */ /* 0x000fe400078e18ff */
[----:B------:R-:W-:-:S04]  /*12060*/  ISETP.NE.AND P1, PT, R2, 0x2, PT ;  /* 0x000000020200780c */ /* 0x000fc80003f25270 */
[----:B------:R-:W-:Y:S02]  /*12070*/  SEL R4, RZ, 0x1, P1 ;  /* 0x00000001ff047807 */ /* 0x000fe40000800000 */
[C---:B--2---:R-:W-:Y:S02]  /*12080*/  SHF.L.U32 R5, R7.reuse, 0x1f, RZ ;  /* 0x0000001f07057819 */ /* 0x044fe400000006ff */
[----:B------:R-:W-:Y:S02]  /*12090*/  LOP3.LUT R7, R7, R4, RZ, 0x3c, !PT ;  /* 0x0000000407077212 */ /* 0x000fe400078e3cff */
[----:B------:R-:W0:Y:S01]  /*120a0*/  SYNCS.PHASECHK.TRANS64.TRYWAIT P0, [R6+URZ], R5 ;  /* 0x00000005060075a7 */ /* 0x000e22000800017f */
[----:B------:R-:W-:Y:S02]  /*120b0*/  SEL R4, R2, RZ, P1 ;  /* 0x000000ff02047207 */ /* 0x000fe40000800000 */
[----:B------:R-:W-:-:S03]  /*120c0*/  SHF.L.U32 R2, R7, 0x1f, RZ ;  /* 0x0000001f07027819 */ /* 0x000fc600000006ff */
[----:B------:R-:W-:Y:S01]  /*120d0*/  IMAD R3, R4, 0x8, R3 ;  /* 0x0000000804037824 */ /* 0x000fe200078e0203 */
[----:B0-----:R-:W-:Y:S06]  /*120e0*/  @!P0 BRA `(.L_x_119) ;  /* 0x0000001000e48947 */ /* 0x001fec0003800000 */
.L_x_164:
[----:B------:R-:W2:Y:S02]  /*120f0*/  SYNCS.PHASECHK.TRANS64.TRYWAIT P0, [R3+URZ], R2 ;  /* 0x00000002030075a7 */ /* 0x000ea4000800017f */
[----:B--2---:R-:W-:Y:S05]  /*12100*/  @!P0 BRA `(.L_x_120) ;  /* 0x0000001000f08947 */ /* 0x004fea0003800000 */
.L_x_165:
[----:B------:R-:W-:Y:S05]  /*12110*/  @!P2 BRA `(.L_x_121) ;  /* 0x000000000004a947 */ /* 0x000fea0003800000 */
[----:B------:R-:W-:Y:S01]  /*12120*/  BPT.TRAP 0x1 ;  /* 0x000000040000795c */ /* 0x000fe20000300000 */
.L_x_121:
[----:B--2---:R-:W-:-:S04]  /*12130*/  VIADD R3, R0, 0x34860 ;  /* 0x0003486000037836 */ /* 0x004fc80000000000 */
[----:B------:R-:W-:-:S04]  /*12140*/  IMAD R18, R18, 0x8, R3 ;  /* 0x0000000812127824 */ /* 0x000fc800078e0203 */
[----:B------:R-:W2:Y:S02]  /*12150*/  SYNCS.PHASECHK.TRANS64.TRYWAIT P0, [R18+URZ], R5 ;  /* 0x00000005120075a7 */ /* 0x000ea4000800017f */
[----:B--2---:R-:W-:Y:S05]  /*12160*/  @!P0 BRA `(.L_x_122) ;  /* 0x0000001000ec8947 */ /* 0x004fea0003800000 */
.L_x_166:
[----:B------:R-:W-:-:S07]  /*12170*/  IMAD R3, R4, 0x8, R3 ;  /* 0x0000000804037824 */ /* 0x000fce00078e0203 */
.L_x_123:
[----:B----4-:R4:W0:Y:S02]  /*12180*/  SYNCS.PHASECHK.TRANS64.TRYWAIT P0, [R3+URZ], R2 ;  /* 0x00000002030075a7 */ /* 0x010824000800017f */
[----:B0-----:R-:W-:Y:S05]  /*12190*/  @!P0 NANOSLEEP.SYNCS 0x989680 ;  /* 0x009896800000895d */ /* 0x001fea0003900000 */
[----:B------:R-:W0:Y:S02]  /*121a0*/  @!P0 SYNCS.PHASECHK.TRANS64 P0, [R3+URZ], R2 ;  /* 0x00000002030085a7 */ /* 0x000e24000800007f */
[----:B0-----:R-:W-:Y:S05]  /*121b0*/  @!P0 BRA `(.L_x_123) ;  /* 0xfffffffc00f08947 */ /* 0x001fea000383ffff */
.L_x_116:
[----:B------:R-:W-:Y:S05]  /*121c0*/  BSYNC B0 ;  /* 0x0000000000007941 */ /* 0x000fea0003800000 */
.L_x_115:
[----:B------:R-:W-:Y:S05]  /*121d0*/  EXIT ;  /* 0x000000000000794d */ /* 0x000fea0003800000 */
.L_x_10:
[----:B------:R-:W-:-:S13]  /*121e0*/  R2UR UR4, R2 ;  /* 0x00000000020472ca */ /* 0x000fda00000e0000 */
[----:B0-----:R-:W-:-:S04]  /*121f0*/  MOV R3, UR4 ;  /* 0x0000000400037c02 */ /* 0x001fc80008000f00 */
[----:B------:R0:W1:Y:S03]  /*12200*/  SYNCS.PHASECHK.TRANS64.TRYWAIT P1, [R3+URZ+0x34800], R0 ;  /* 0x03480000030075a7 */ /* 0x000066000802017f */
[----:B-1----:R-:W-:Y:S05]  /*12210*/  @!P1 NANOSLEEP.SYNCS 0x989680 ;  /* 0x009896800000995d */ /* 0x002fea0003900000 */
[----:B------:R-:W1:Y:S02]  /*12220*/  @!P1 SYNCS.PHASECHK.TRANS64 P1, [R3+URZ+0x34800], R0 ;  /* 0x03480000030095a7 */ /* 0x000e64000802007f */
[----:B-1----:R-:W-:Y:S05]  /*12230*/  @!P1 BRA `(.L_x_10) ;  /* 0xfffffffc00e89947 */ /* 0x002fea000383ffff */
[----:B------:R-:W-:Y:S05]  /*12240*/  BRA `(.L_x_124) ;  /* 0xfffffeec00e47947 */ /* 0x000fea000383ffff */
.L_x_14:
[----:B-1----:R1:W2:Y:S02]  /*12250*/  SYNCS.PHASECHK.TRANS64.TRYWAIT P2, [R3+URZ+0x34830], R0 ;  /* 0x03483000030075a7 */ /* 0x0022a4000804017f */
[----:B--2---:R-:W-:Y:S05]  /*12260*/  @!P2 NANOSLEEP.SYNCS 0x989680 ;  /* 0x009896800000a95d */ /* 0x004fea0003900000 */
[----:B------:R-:W2:Y:S02]  /*12270*/  @!P2 SYNCS.PHASECHK.TRANS64 P2, [R3+URZ+0x34830], R0 ;  /* 0x034830000300a5a7 */ /* 0x000ea4000804007f */
[----:B--2---:R-:W-:Y:S05]  /*12280*/  @!P2 BRA `(.L_x_14) ;  /* 0xfffffffc00f0a947 */ /* 0x004fea000383ffff */
[----:B------:R-:W-:Y:S05]  /*12290*/  BRA `(.L_x_13) ;  /* 0xfffffef000187947 */ /* 0x000fea000383ffff */
.L_x_19:
[----:B-1----:R-:W-:-:S04]  /*122a0*/  IMAD.U32 R21, RZ, RZ, UR6 ;  /* 0x00000006ff157e24 */ /* 0x002fc8000f8e00ff */
[----:B------:R1:W2:Y:S03]  /*122b0*/  SYNCS.PHASECHK.TRANS64.TRYWAIT P2, [R21+URZ+0x34830], R14 ;  /* 0x0348300e150075a7 */ /* 0x0002a6000804017f */
[----:B--2---:R-:W-:Y:S05]  /*122c0*/  @!P2 NANOSLEEP.SYNCS 0x989680 ;  /* 0x009896800000a95d */ /* 0x004fea0003900000 */
[----:B------:R-:W2:Y:S02]  /*122d0*/  @!P2 SYNCS.PHASECHK.TRANS64 P2, [R21+URZ+0x34830], R14 ;  /* 0x0348300e1500a5a7 */ /* 0x000ea4000804007f */
[----:B--2---:R-:W-:Y:S05]  /*122e0*/  @!P2 BRA `(.L_x_19) ;  /* 0xfffffffc00eca947 */ /* 0x004fea000383ffff */
[----:B------:R-:W-:Y:S05]  /*122f0*/  BRA `(.L_x_16) ;  /* 0xffffff4800d87947 */ /* 0x000fea000383ffff */
.L_x_23:
[----:B-1----:R-:W-:-:S04]  /*12300*/  IMAD.U32 R15, RZ, RZ, UR6 ;  /* 0x00000006ff0f7e24 */ /* 0x002fc8000f8e00ff */
[----:B------:R1:W2:Y:S03]  /*12310*/  SYNCS.PHASECHK.TRANS64.TRYWAIT P2, [R15+URZ+0x34850], R14 ;  /* 0x0348500e0f0075a7 */ /* 0x0002a6000804017f */
[----:B--2---:R-:W-:Y:S05]  /*12320*/  @!P2 NANOSLEEP.SYNCS 0x989680 ;  /* 0x009896800000a95d */ /* 0x004fea0003900000 */
[----:B------:R-:W2:Y:S02]  /*12330*/  @!P2 SYNCS.PHASECHK.TRANS64 P2, [R15+URZ+0x34850], R14 ;  /* 0x0348500e0f00a5a7 */ /* 0x000ea4000804007f */
[----:B--2---:R-:W-:Y:S05]  /*12340*/  @!P2 BRA `(.L_x_23) ;  /* 0xfffffffc00eca947 */ /* 0x004fea000383ffff */
[----:B------:R-:W-:Y:S05]  /*12350*/  BRA `(.L_x_20) ;  /* 0xffffff7000887947 */ /* 0x000fea000383ffff */
.L_x_28:
[----:B-1----:R-:W-:-:S04]  /*12360*/  IMAD.U32 R5, RZ, RZ, UR8 ;  /* 0x00000008ff057e24 */ /* 0x002fc8000f8e00ff */
[----:B------:R1:W2:Y:S03]  /*12370*/  SYNCS.PHASECHK.TRANS64.TRYWAIT P0, [R5+URZ+0x34850], R0 ;  /* 0x03485000050075a7 */ /* 0x0002a6000800017f */
[----:B--2---:R-:W-:Y:S05]  /*12380*/  @!P0 NANOSLEEP.SYNCS 0x989680 ;  /* 0x009896800000895d */ /* 0x004fea0003900000 */
[----:B------:R-:W2:Y:S02]  /*12390*/  @!P0 SYNCS.PHASECHK.TRANS64 P0, [R5+URZ+0x34850], R0 ;  /* 0x03485000050085a7 */ /* 0x000ea4000800007f */
[----:B--2---:R-:W-:Y:S05]  /*123a0*/  @!P0 BRA `(.L_x_28) ;  /* 0xfffffffc00ec8947 */ /* 0x004fea000383ffff */
[----:B------:R-:W-:Y:S05]  /*123b0*/  BRA `(.L_x_27) ;  /* 0xffffffa0002c7947 */ /* 0x000fea000383ffff */
.L_x_42:
[----:B0-----:R-:W0:Y:S01]  /*123c0*/  S2R R0, SR_TID.X ;  /* 0x0000000000007919 */ /* 0x001e220000002100 */
[----:B------:R-:W-:Y:S01]  /*123d0*/  BSSY B0, `(.L_x_125) ;  /* 0x000000a000007945 */ /* 0x000fe20003800000 */
[----:B------:R-:W-:Y:S01]  /*123e0*/  IMAD.MOV.U32 R12, RZ, RZ, RZ ;  /* 0x000000ffff0c7224 */ /* 0x000fe200078e00ff */
[----:B------:R-:W-:Y:S01]  /*123f0*/  MOV R11, 0x1f ;  /* 0x0000001f000b7802 */ /* 0x000fe20000000f00 */
[----:B------:R-:W-:Y:S01]  /*12400*/  IMAD.MOV.U32 R15, RZ, RZ, -0x1 ;  /* 0xffffffffff0f7424 */ /* 0x000fe200078e00ff */
[----:B0-----:R-:W-:-:S04]  /*12410*/  SHF.R.U32.HI R0, RZ, 0x5, R0 ;  /* 0x00000005ff007819 */ /* 0x001fc80000011600 */
[----:B------:R-:W-:-:S05]  /*12420*/  LOP3.LUT R0, R0, 0x3, RZ, 0xc0, !PT ;  /* 0x0000000300007812 */ /* 0x000fca00078ec0ff */
[----:B------:R-:W-:-:S07]  /*12430*/  IMAD.MOV.U32 R13, RZ, RZ, R0 ;  /* 0x000000ffff0d7224 */ /* 0x000fce00078e0000 */
[----:B-1----:R-:W-:Y:S05]  /*12440*/  WARPSYNC.COLLECTIVE R15, `(.L_x_126) ;  /* 0x000000000f087348 */ /* 0x002fea0003c00000 */
[----:B------:R0:W2:Y:S02]  /*12450*/  SHFL.IDX P6, R14, R13, R12, R11 ;  /* 0x0000000c0d0e7389 */ /* 0x0000a400000c000b */
[----:B012---:R-:W-:Y:S01]  /*12460*/  ENDCOLLECTIVE ;  /* 0x000000000000791b */ /* 0x007fe20003800000 */
.L_x_126:
[----:B------:R-:W-:Y:S05]  /*12470*/  BSYNC B0 ;  /* 0x0000000000007941 */ /* 0x000fea0003800000 */
.L_x_125:
[----:B------:R-:W-:Y:S05]  /*12480*/  BRA `(.L_x_127) ;  /* 0xffffffc400d87947 */ /* 0x000fea000383ffff */
.L_x_44:
[----:B------:R-:W-:Y:S01]  /*12490*/  BSSY B0, `(.L_x_128) ;  /* 0x0000006000007945 */ /* 0x000fe20003800000 */
[----:B------:R-:W-:-:S07]  /*124a0*/  IMAD.MOV.U32 R15, RZ, RZ, -0x1 ;  /* 0xffffffffff0f7424 */ /* 0x000fce00078e00ff */
[----:B01----:R-:W-:Y:S05]  /*124b0*/  WARPSYNC.COLLECTIVE R15, `(.L_x_129) ;  /* 0x000000000f0c7348 */ /* 0x003fea0003c00000 */
[----:B------:R-:W-:Y:S02]  /*124c0*/  ELECT P6, UR62, PT ;  /* 0x00000000003e782f */ /* 0x000fe400038c0000 */
[----:B------:R-:W-:Y:S01]  /*124d0*/  MOV R14, UR62 ;  /* 0x0000003e000e7c02 */ /* 0x000fe20008000f00 */
[----:B01----:R-:W-:Y:S10]  /*124e0*/  ENDCOLLECTIVE ;  /* 0x000000000000791b */ /* 0x003ff40003800000 */
.L_x_129:
[----:B------:R-:W-:Y:S05]  /*124f0*/  BSYNC B0 ;  /* 0x0000000000007941 */ /* 0x000fea0003800000 */
.L_x_128:
[----:B------:R-:W-:Y:S05]  /*12500*/  BRA `(.L_x_130) ;  /* 0xffffffc400d87947 */ /* 0x000fea000383ffff */
.L_x_46:
[----:B0-----:R0:W3:Y:S02]  /*12510*/  SYNCS.PHASECHK.TRANS64.TRYWAIT P0, [R0+URZ+0x34840], R2 ;  /* 0x03484002000075a7 */ /* 0x0010e4000800017f */
[----:B---3--:R-:W-:Y:S05]  /*12520*/  @!P0 NANOSLEEP.SYNCS 0x989680 ;  /* 0x009896800000895d */ /* 0x008fea0003900000 */
[----:B------:R-:W3:Y:S02]  /*12530*/  @!P0 SYNCS.PHASECHK.TRANS64 P0, [R0+URZ+0x34840], R2 ;  /* 0x03484002000085a7 */ /* 0x000ee4000800007f */
[----:B---3--:R-:W-:Y:S05]  /*12540*/  @!P0 BRA `(.L_x_46) ;  /* 0xfffffffc00f08947 */ /* 0x008fea000383ffff */
[----:B------:R-:W-:Y:S05]  /*12550*/  BRA `(.L_x_131) ;  /* 0xffffffc800387947 */ /* 0x000fea000383ffff */
.L_x_49:
[----:B------:R-:W-:Y:S01]  /*12560*/  IMAD.MOV.U32 R13, RZ, RZ, R2 ;  /* 0x000000ffff0d7224 */ /* 0x000fe200078e0002 */
[----:B------:R-:W-:Y:S01]  /*12570*/  MOV R15, 0xffffffff ;  /* 0xffffffff000f7802 */ /* 0x000fe20000000f00 */
[----:B------:R-:W-:Y:S01]  /*12580*/  IMAD.MOV.U32 R12, RZ, RZ, RZ ;  /* 0x000000ffff0c7224 */ /* 0x000fe200078e00ff */
[----:B------:R-:W0:Y:S01]  /*12590*/  S2R R7, SR_TID.X ;  /* 0x0000000000077919 */ /* 0x000e220000002100 */
[----:B------:R-:W-:-:S07]  /*125a0*/  IMAD.MOV.U32 R11, RZ, RZ, 0x181f ;  /* 0x0000181fff0b7424 */ /* 0x000fce00078e00ff */
[----:B0----5:R-:W-:Y:S05]  /*125b0*/  WARPSYNC.COLLECTIVE R15, `(.L_x_132) ;  /* 0x000000000f087348 */ /* 0x021fea0003c00000 */
[----:B------:R1:W2:Y:S02]  /*125c0*/  SHFL.IDX P6, R14, R13, R12, R11 ;  /* 0x0000000c0d0e7389 */ /* 0x0002a400000c000b */
[----:B012--5:R-:W-:Y:S01]  /*125d0*/  ENDCOLLECTIVE ;  /* 0x000000000000791b */ /* 0x027fe20003800000 */
.L_x_132:
[----:B------:R-:W-:Y:S02]  /*125e0*/  IMAD.MOV.U32 R13, RZ, RZ, R0 ;  /* 0x000000ffff0d7224 */ /* 0x000fe400078e0000 */
[----:B------:R-:W-:-:S07]  /*125f0*/  IMAD.MOV.U32 R6, RZ, RZ, R14 ;  /* 0x000000ffff067224 */ /* 0x000fce00078e000e */
[----:B------:R-:W-:Y:S05]  /*12600*/  WARPSYNC.COLLECTIVE R15, `(.L_x_133) ;  /* 0x000000000f087348 */ /* 0x000fea0003c00000 */
[----:B------:R0:W1:Y:S02]  /*12610*/  SHFL.IDX P6, R14, R13, R12, R11 ;  /* 0x0000000c0d0e7389 */ /* 0x00006400000c000b */
[----:B01----:R-:W-:Y:S01]  /*12620*/  ENDCOLLECTIVE ;  /* 0x000000000000791b */ /* 0x003fe20003800000 */
.L_x_133:
[----:B------:R-:W-:Y:S01]  /*12630*/  LOP3.LUT R7, R7, 0x7f, RZ, 0xc0, !PT ;  /* 0x0000007f07077812 */ /* 0x000fe200078ec0ff */
[----:B------:R-:W-:Y:S01]  /*12640*/  ULDC UR4, c[0x0][0x288] ;  /* 0x0000a20000047ab9 */ /* 0x000fe20000000800 */
[----:B------:R-:W-:Y:S01]  /*12650*/  ULDC.64 UR6, c[0x0][0x208] ;  /* 0x0000820000067ab9 */ /* 0x000fe20000000a00 */
[----:B------:R-:W-:Y:S01]  /*12660*/  IMAD R3, R8, UR4, RZ ;  /* 0x0000000408037c24 */ /* 0x000fe2000f8e02ff */
[----:B------:R-:W-:-:S05]  /*12670*/  SHF.R.U32.HI R5, RZ, 0x3, R7 ;  /* 0x00000003ff057819 */ /* 0x000fca0000011607 */
[----:B------:R-:W-:Y:S02]  /*12680*/  IMAD.IADD R4, R5, 0x1, R4 ;  /* 0x0000000105047824 */ /* 0x000fe400078e0204 */
[----:B------:R-:W-:-:S03]  /*12690*/  IMAD.MOV.U32 R13, RZ, RZ, R2 ;  /* 0x000000ffff0d7224 */ /* 0x000fc600078e0002 */
[C---:B------:R-:W-:Y:S01]  /*126a0*/  ISETP.GE.AND P2, PT, R4.reuse, R3, PT ;  /* 0x000000030400720c */ /* 0x040fe20003f46270 */
[----:B------:R-:W-:Y:S01]  /*126b0*/  IMAD.MOV.U32 R12, RZ, RZ, 0x1 ;  /* 0x00000001ff0c7424 */ /* 0x000fe200078e00ff */
[----:B------:R-:W-:Y:S01]  /*126c0*/  IADD3 R5, R4, 0x10, RZ ;  /* 0x0000001004057810 */ /* 0x000fe20007ffe0ff */
[----:B------:R-:W-:-:S10]  /*126d0*/  IMAD.MOV.U32 R7, RZ, RZ, R14 ;  /* 0x000000ffff077224 */ /* 0x000fd400078e000e */
[----:B------:R-:W-:-:S05]  /*126e0*/  @!P2 LEA R7, P3, R10, R7, 0x1 ;  /* 0x000000070a07a211 */ /* 0x000fca00078608ff */
[----:B------:R-:W-:-:S05]  /*126f0*/  @!P2 IMAD.X R6, RZ, RZ, R6, P3 ;  /* 0x000000ffff06a224 */ /* 0x000fca00018e0606 */
[----:B------:R-:W-:-:S04]  /*12700*/  @!P2 LOP3.LUT R7, R7, R6, RZ, 0x3c, !PT ;  /* 0x000000060707a212 */ /* 0x000fc800078e3cff */
[----:B------:R-:W-:-:S04]  /*12710*/  @!P2 LOP3.LUT R6, R7, R6, RZ, 0x3c, !PT ;  /* 0x000000060706a212 */ /* 0x000fc800078e3cff */
[----:B------:R-:W-:-:S05]  /*12720*/  @!P2 LOP3.LUT R7, R7, R6, RZ, 0x3c, !PT ;  /* 0x000000060707a212 */ /* 0x000fca00078e3cff */
[----:B------:R-:W-:Y:S01]  /*12730*/  @!PT LDS RZ, [RZ] ;  /* 0x00000000fffff984 */ /* 0x000fe20000000800 */
[----:B------:R-:W-:Y:S01]  /*12740*/  @!PT LDS RZ, [RZ] ;  /* 0x00000000fffff984 */ /* 0x000fe20000000800 */
[----:B------:R-:W-:Y:S01]  /*12750*/  @!PT LDS RZ, [RZ] ;  /* 0x00000000fffff984 */ /* 0x000fe20000000800 */
[----:B------:R0:W-:Y:S04]  /*12760*/  @!P2 LDGSTS.E.BYPASS.LTC128B.128 [R9+0x16400], desc[UR6][R6.64], !P0 ;  /* 0x164000000609afae */ /* 0x0001e8000c101d46 */
[----:B------:R0:W-:Y:S01]  /*12770*/  @!P2 LDGSTS.E.BYPASS.LTC128B.128 [R9+0x1a400], desc[UR6][R6.64+0x80], !P1 ;  /* 0x1a4000800609afae */ /* 0x0001e2000c901d46 */
[----:B------:R-:W-:-:S13]  /*12780*/  ISETP.GE.AND P2, PT, R5, R3, PT ;  /* 0x000000030500720c */ /* 0x000fda0003f46270 */
[----:B0-----:R-:W-:Y:S05]  /*12790*/  WARPSYNC.COLLECTIVE R15, `(.L_x_134) ;  /* 0x000000000f087348 */ /* 0x001fea0003c00000 */
[----:B------:R1:W2:Y:S02]  /*127a0*/  SHFL.IDX P6, R14, R13, R12, R11 ;  /* 0x0000000c0d0e7389 */ /* 0x0002a400000c000b */
[----:B012---:R-:W-:Y:S01]  /*127b0*/  ENDCOLLECTIVE ;  /* 0x000000000000791b */ /* 0x007fe20003800000 */
.L_x_134:
[----:B------:R-:W-:Y:S02]  /*127c0*/  IMAD.MOV.U32 R13, RZ, RZ, R0 ;  /* 0x000000ffff0d7224 */ /* 0x000fe400078e0000 */
[----:B------:R-:W-:-:S07]  /*127d0*/  IMAD.MOV.U32 R8, RZ, RZ, R14 ;  /* 0x000000ffff087224 */ /* 0x000fce00078e000e */
[----:B------:R-:W-:Y:S05]  /*127e0*/  WARPSYNC.COLLECTIVE R15, `(.L_x_135) ;  /* 0x000000000f087348 */ /* 0x000fea0003c00000 */
[----:B------:R0:W1:Y:S02]  /*127f0*/  SHFL.IDX P6, R14, R13, R12, R11 ;  /* 0x0000000c0d0e7389 */ /* 0x00006400000c000b */
[----:B01----:R-:W-:Y:S01]  /*12800*/  ENDCOLLECTIVE ;  /* 0x000000000000791b */ /* 0x003fe20003800000 */
.L_x_135:
[----:B------:R-:W-:Y:S01]  /*12810*/  ULDC.64 UR4, c[0x0][0x208] ;  /* 0x0000820000047ab9 */ /* 0x000fe20000000a00 */
[----:B------:R-:W-:Y:S02]  /*12820*/  IMAD.MOV.U32 R13, RZ, RZ, R2 ;  /* 0x000000ffff0d7224 */ /* 0x000fe400078e0002 */
[----:B------:R-:W-:Y:S02]  /*12830*/  IMAD.MOV.U32 R12, RZ, RZ, 0x2 ;  /* 0x00000002ff0c7424 */ /* 0x000fe400078e00ff */
[----:B------:R-:W-:-:S05]  /*12840*/  IMAD.MOV.U32 R5, RZ, RZ, R14 ;  /* 0x000000ffff057224 */ /* 0x000fca00078e000e */
[----:B------:R-:W-:-:S04]  /*12850*/  @!P2 LEA R5, P3, R10, R5, 0x1 ;  /* 0x000000050a05a211 */ /* 0x000fc800078608ff */
[----:B------:R-:W-:Y:S01]  /*12860*/  @!P2 IADD3.X R6, RZ, R8, RZ, P3, !PT ;  /* 0x00000008ff06a210 */ /* 0x000fe20001ffe4ff */
[----:B------:R-:W-:-:S04]  /*12870*/  VIADD R8, R4, 0x60 ;  /* 0x0000006004087836 */ /* 0x000fc80000000000 */
[----:B------:R-:W-:Y:S02]  /*12880*/  @!P2 IMAD.MOV.U32 R7, RZ, RZ, R6 ;  /* 0x000000ffff07a224 */ /* 0x000fe400078e0006 */
[----:B------:R-:W-:Y:S02]  /*12890*/  @!P2 IMAD.MOV.U32 R6, RZ, RZ, R5 ;  /* 0x000000ffff06a224 */ /* 0x000fe400078e0005 */
[----:B------:R-:W-:-:S03]  /*128a0*/  VIADD R5, R4, 0x20 ;  /* 0x0000002004057836 */ /* 0x000fc60000000000 */
        /* <DEDUP_REMOVED lines=9> */
.L_x_136:
[----:B------:R-:W-:Y:S01]  /*12940*/  IMAD.MOV.U32 R13, RZ, RZ, R0 ;  /* 0x000000ffff0d7224 */ /* 0x000fe200078e0000 */
[----:B------:R-:W-:-:S07]  /*12950*/  MOV R5, R14 ;  /* 0x0000000e00057202 */ /* 0x000fce0000000f00 */
[----:B------:R-:W-:Y:S05]  /*12960*/  WARPSYNC.COLLECTIVE R15, `(.L_x_137) ;  /* 0x000000000f087348 */ /* 0x000fea0003c00000 */
[----:B------:R0:W1:Y:S02]  /*12970*/  SHFL.IDX P6, R14, R13, R12, R11 ;  /* 0x0000000c0d0e7389 */ /* 0x00006400000c000b */
[----:B01----:R-:W-:Y:S01]  /*12980*/  ENDCOLLECTIVE ;  /* 0x000000000000791b */ /* 0x003fe20003800000 */
.L_x_137:
[----:B------:R-:W-:Y:S01]  /*12990*/  ULDC.64 UR4, c[0x0][0x208] ;  /* 0x0000820000047ab9 */ /* 0x000fe20000000a00 */
[----:B------:R-:W-:Y:S01]  /*129a0*/  MOV R13, R2 ;  /* 0x00000002000d7202 */ /* 0x000fe20000000f00 */
[----:B------:R-:W-:Y:S02]  /*129b0*/  IMAD.MOV.U32 R12, RZ, RZ, 0x3 ;  /* 0x00000003ff0c7424 */ /* 0x000fe400078e00ff */
[----:B------:R-:W-:-:S05]  /*129c0*/  IMAD.MOV.U32 R6, RZ, RZ, R14 ;  /* 0x000000ffff067224 */ /* 0x000fca00078e000e */
[----:B------:R-:W-:-:S05]  /*129d0*/  @!P2 LEA R6, P3, R10, R6, 0x1 ;  /* 0x000000060a06a211 */ /* 0x000fca00078608ff */
[----:B------:R-:W-:-:S04]  /*129e0*/  @!P2 IMAD.X R5, RZ, RZ, R5, P3 ;  /* 0x000000ffff05a224 */ /* 0x000fc800018e0605 */
        /* <DEDUP_REMOVED lines=11> */
.L_x_138:
[----:B------:R-:W-:Y:S02]  /*12aa0*/  IMAD.MOV.U32 R13, RZ, RZ, R0 ;  /* 0x000000ffff0d7224 */ /* 0x000fe400078e0000 */
[----:B------:R-:W-:-:S07]  /*12ab0*/  IMAD.MOV.U32 R5, RZ, RZ, R14 ;  /* 0x000000ffff057224 */ /* 0x000fce00078e000e */
[----:B------:R-:W-:Y:S05]  /*12ac0*/  WARPSYNC.COLLECTIVE R15, `(.L_x_139) ;  /* 0x000000000f087348 */ /* 0x000fea0003c00000 */
[----:B------:R0:W1:Y:S02]  /*12ad0*/  SHFL.IDX P6, R14, R13, R12, R11 ;  /* 0x0000000c0d0e7389 */ /* 0x00006400000c000b */
[----:B01----:R-:W-:Y:S01]  /*12ae0*/  ENDCOLLECTIVE ;  /* 0x000000000000791b */ /* 0x003fe20003800000 */
.L_x_139:
[----:B------:R-:W-:Y:S01]  /*12af0*/  ULDC.64 UR4, c[0x0][0x208] ;  /* 0x0000820000047ab9 */ /* 0x000fe20000000a00 */
[----:B------:R-:W-:Y:S02]  /*12b00*/  IMAD.MOV.U32 R13, RZ, RZ, R2 ;  /* 0x000000ffff0d7224 */ /* 0x000fe400078e0002 */
[----:B------:R-:W-:Y:S02]  /*12b10*/  IMAD.MOV.U32 R12, RZ, RZ, 0x4 ;  /* 0x00000004ff0c7424 */ /* 0x000fe400078e00ff */
[----:B------:R-:W-:-:S05]  /*12b20*/  IMAD.MOV.U32 R6, RZ, RZ, R14 ;  /* 0x000000ffff067224 */ /* 0x000fca00078e000e */
[----:B------:R-:W-:-:S05]  /*12b30*/  @!P2 LEA R6, P3, R10, R6, 0x1 ;  /* 0x000000060a06a211 */ /* 0x000fca00078608ff */
[----:B------:R-:W-:-:S05]  /*12b40*/  @!P2 IMAD.X R5, RZ, RZ, R5, P3 ;  /* 0x000000ffff05a224 */ /* 0x000fca00018e0605 */
[----:B------:R-:W-:Y:S01]  /*12b50*/  @!P2 MOV R7, R5 ;  /* 0x000000050007a202 */ /* 0x000fe20000000f00 */
[----:B------:R-:W-:-:S04]  /*12b60*/  VIADD R5, R4, 0x40 ;  /* 0x0000004004057836 */ /* 0x000fc80000000000 */
        /* <DEDUP_REMOVED lines=9> */
.L_x_140:
[----:B------:R-:W-:Y:S02]  /*12c00*/  IMAD.MOV.U32 R13, RZ, RZ, R0 ;  /* 0x000000ffff0d7224 */ /* 0x000fe400078e0000 */
[----:B------:R-:W-:-:S07]  /*12c10*/  IMAD.MOV.U32 R5, RZ, RZ, R14 ;  /* 0x000000ffff057224 */ /* 0x000fce00078e000e */
[----:B------:R-:W-:Y:S05]  /*12c20*/  WARPSYNC.COLLECTIVE R15, `(.L_x_141) ;  /* 0x000000000f087348 */ /* 0x000fea0003c00000 */
[----:B------:R0:W1:Y:S02]  /*12c30*/  SHFL.IDX P6, R14, R13, R12, R11 ;  /* 0x0000000c0d0e7389 */ /* 0x00006400000c000b */
[----:B01----:R-:W-:Y:S01]  /*12c40*/  ENDCOLLECTIVE ;  /* 0x000000000000791b */ /* 0x003fe20003800000 */
.L_x_141:
[----:B------:R-:W-:Y:S01]  /*12c50*/  ULDC.64 UR4, c[0x0][0x208] ;  /* 0x0000820000047ab9 */ /* 0x000fe20000000a00 */
[----:B------:R-:W-:Y:S02]  /*12c60*/  IMAD.MOV.U32 R13, RZ, RZ, R2 ;  /* 0x000000ffff0d7224 */ /* 0x000fe400078e0002 */
[----:B------:R-:W-:Y:S01]  /*12c70*/  IMAD.MOV.U32 R12, RZ, RZ, 0x5 ;  /* 0x00000005ff0c7424 */ /* 0x000fe200078e00ff */
[----:B------:R-:W-:-:S04]  /*12c80*/  MOV R6, R14 ;  /* 0x0000000e00067202 */ /* 0x000fc80000000f00 */
        /* <DEDUP_REMOVED lines=13> */
.L_x_142:
[----:B------:R-:W-:Y:S01]  /*12d60*/  IMAD.MOV.U32 R13, RZ, RZ, R0 ;  /* 0x000000ffff0d7224 */ /* 0x000fe200078e0000 */
[----:B------:R-:W-:-:S07]  /*12d70*/  MOV R5, R14 ;  /* 0x0000000e00057202 */ /* 0x000fce0000000f00 */
[----:B------:R-:W-:Y:S05]  /*12d80*/  WARPSYNC.COLLECTIVE R15, `(.L_x_143) ;  /* 0x000000000f087348 */ /* 0x000fea0003c00000 */
[----:B------:R0:W1:Y:S02]  /*12d90*/  SHFL.IDX P6, R14, R13, R12, R11 ;  /* 0x0000000c0d0e7389 */ /* 0x00006400000c000b */
[----:B01----:R-:W-:Y:S01]  /*12da0*/  ENDCOLLECTIVE ;  /* 0x000000000000791b */ /* 0x003fe20003800000 */
.L_x_143:
[----:B------:R-:W-:Y:S01]  /*12db0*/  ULDC.64 UR4, c[0x0][0x208] ;  /* 0x0000820000047ab9 */ /* 0x000fe20000000a00 */
[----:B------:R-:W-:Y:S01]  /*12dc0*/  IMAD.MOV.U32 R13, RZ, RZ, R2 ;  /* 0x000000ffff0d7224 */ /* 0x000fe200078e0002 */
[----:B------:R-:W-:Y:S01]  /*12dd0*/  MOV R12, 0x6 ;  /* 0x00000006000c7802 */ /* 0x000fe20000000f00 */
[----:B------:R-:W-:-:S05]  /*12de0*/  IMAD.MOV.U32 R6, RZ, RZ, R14 ;  /* 0x000000ffff067224 */ /* 0x000fca00078e000e */
[----:B------:R-:W-:-:S05]  /*12df0*/  @!P2 LEA R6, P3, R10, R6, 0x1 ;  /* 0x000000060a06a211 */ /* 0x000fca00078608ff */
[----:B------:R-:W-:-:S04]  /*12e00*/  @!P2 IMAD.X R5, RZ, RZ, R5, P3 ;  /* 0x000000ffff05a224 */ /* 0x000fc800018e0605 */
[----:B------:R-:W-:-:S05]  /*12e10*/  @!P2 IMAD.MOV.U32 R7, RZ, RZ, R5 ;  /* 0x000000ffff07a224 */ /* 0x000fca00078e0005 */
        /* <DEDUP_REMOVED lines=9> */
.L_x_144:
[----:B------:R-:W-:Y:S02]  /*12eb0*/  IMAD.MOV.U32 R13, RZ, RZ, R0 ;  /* 0x000000ffff0d7224 */ /* 0x000fe400078e0000 */
[----:B------:R-:W-:-:S07]  /*12ec0*/  IMAD.MOV.U32 R5, RZ, RZ, R14 ;  /* 0x000000ffff057224 */ /* 0x000fce00078e000e */
[----:B------:R-:W-:Y:S05]  /*12ed0*/  WARPSYNC.COLLECTIVE R15, `(.L_x_145) ;  /* 0x000000000f087348 */ /* 0x000fea0003c00000 */
[----:B------:R0:W1:Y:S02]  /*12ee0*/  SHFL.IDX P6, R14, R13, R12, R11 ;  /* 0x0000000c0d0e7389 */ /* 0x00006400000c000b */
[----:B01----:R-:W-:Y:S01]  /*12ef0*/  ENDCOLLECTIVE ;  /* 0x000000000000791b */ /* 0x003fe20003800000 */
.L_x_145:
[----:B------:R-:W-:Y:S01]  /*12f00*/  ULDC.64 UR4, c[0x0][0x208] ;  /* 0x0000820000047ab9 */ /* 0x000fe20000000a00 */
[----:B------:R-:W-:Y:S02]  /*12f10*/  IMAD.MOV.U32 R13, RZ, RZ, R2 ;  /* 0x000000ffff0d7224 */ /* 0x000fe400078e0002 */
[----:B------:R-:W-:Y:S02]  /*12f20*/  IMAD.MOV.U32 R12, RZ, RZ, 0x7 ;  /* 0x00000007ff0c7424 */ /* 0x000fe400078e00ff */
[----:B------:R-:W-:-:S05]  /*12f30*/  IMAD.MOV.U32 R6, RZ, RZ, R14 ;  /* 0x000000ffff067224 */ /* 0x000fca00078e000e */
[----:B------:R-:W-:-:S05]  /*12f40*/  @!P2 LEA R6, P3, R10, R6, 0x1 ;  /* 0x000000060a06a211 */ /* 0x000fca00078608ff */
[----:B------:R-:W-:-:S05]  /*12f50*/  @!P2 IMAD.X R5, RZ, RZ, R5, P3 ;  /* 0x000000ffff05a224 */ /* 0x000fca00018e0605 */
[----:B------:R-:W-:-:S05]  /*12f60*/  @!P2 MOV R7, R5 ;  /* 0x000000050007a202 */ /* 0x000fca0000000f00 */
[----:B------:R-:W-:Y:S01]  /*12f70*/  @!PT LDS RZ, [RZ] ;  /* 0x00000000fffff984 */ /* 0x000fe20000000800 */
[----:B------:R-:W-:Y:S01]  /*12f80*/  @!PT LDS RZ, [RZ] ;  /* 0x00000000fffff984 */ /* 0x000fe20000000800 */
[----:B------:R-:W-:Y:S01]  /*12f90*/  @!PT LDS RZ, [RZ] ;  /* 0x00000000fffff984 */ /* 0x000fe20000000800 */
[----:B------:R0:W-:Y:S04]  /*12fa0*/  @!P2 LDGSTS.E.BYPASS.LTC128B.128 [R9+0x19400], desc[UR4][R6.64], !P0 ;  /* 0x194000000609afae */ /* 0x0001e8000c101d44 */
[----:B------:R0:W-:Y:S02]  /*12fb0*/  @!P2 LDGSTS.E.BYPASS.LTC128B.128 [R9+0x1d400], desc[UR4][R6.64+0x80], !P1 ;  /* 0x1d4000800609afae */ /* 0x0001e4000c901d44 */
[----:B0-----:R-:W-:Y:S05]  /*12fc0*/  WARPSYNC.COLLECTIVE R15, `(.L_x_146) ;  /* 0x000000000f087348 */ /* 0x001fea0003c00000 */
[----:B------:R1:W2:Y:S02]  /*12fd0*/  SHFL.IDX P6, R14, R13, R12, R11 ;  /* 0x0000000c0d0e7389 */ /* 0x0002a400000c000b */
[----:B012---:R-:W-:Y:S01]  /*12fe0*/  ENDCOLLECTIVE ;  /* 0x000000000000791b */ /* 0x007fe20003800000 */
.L_x_146:
[----:B------:R-:W-:Y:S02]  /*12ff0*/  IMAD.MOV.U32 R13, RZ, RZ, R0 ;  /* 0x000000ffff0d7224 */ /* 0x000fe400078e0000 */
[----:B------:R-:W-:-:S07]  /*13000*/  IMAD.MOV.U32 R5, RZ, RZ, R14 ;  /* 0x000000ffff057224 */ /* 0x000fce00078e000e */
[----:B------:R-:W-:Y:S05]  /*13010*/  WARPSYNC.COLLECTIVE R15, `(.L_x_147) ;  /* 0x000000000f087348 */ /* 0x000fea0003c00000 */
[----:B------:R0:W1:Y:S02]  /*13020*/  SHFL.IDX P6, R14, R13, R12, R11 ;  /* 0x0000000c0d0e7389 */ /* 0x00006400000c000b */
[----:B01----:R-:W-:Y:S01]  /*13030*/  ENDCOLLECTIVE ;  /* 0x000000000000791b */ /* 0x003fe20003800000 */
.L_x_147:
[----:B------:R-:W-:Y:S01]  /*13040*/  IMAD.MOV.U32 R0, RZ, RZ, R14 ;  /* 0x000000ffff007224 */ /* 0x000fe200078e000e */
[----:B------:R-:W-:Y:S06]  /*13050*/  BRA `(.L_x_148) ;  /* 0xffffffc800847947 */ /* 0x000fec000383ffff */
.L_x_53:
[----:B0-----:R0:W1:Y:S02]  /*13060*/  SYNCS.PHASECHK.TRANS64.TRYWAIT P0, [R11+URZ+0x34820], R0 ;  /* 0x034820000b0075a7 */ /* 0x001064000800017f */
[----:B-1----:R-:W-:Y:S05]  /*13070*/  @!P0 NANOSLEEP.SYNCS 0x989680 ;  /* 0x009896800000895d */ /* 0x002fea0003900000 */
[----:B------:R-:W1:Y:S02]  /*13080*/  @!P0 SYNCS.PHASECHK.TRANS64 P0, [R11+URZ+0x34820], R0 ;  /* 0x034820000b0085a7 */ /* 0x000e64000800007f */
[----:B-1----:R-:W-:Y:S05]  /*13090*/  @!P0 BRA `(.L_x_53) ;  /* 0xfffffffc00f08947 */ /* 0x002fea000383ffff */
[----:B------:R-:W-:Y:S05]  /*130a0*/  BRA `(.L_x_149) ;  /* 0xffffffc800dc7947 */ /* 0x000fea000383ffff */
.L_x_60:
[----:B-1----:R1:W3:Y:S02]  /*130b0*/  SYNCS.PHASECHK.TRANS64.TRYWAIT P0, [R3+URZ+0x34840], R2 ;  /* 0x03484002030075a7 */ /* 0x0022e4000800017f */
[----:B---3--:R-:W-:Y:S05]  /*130c0*/  @!P0 NANOSLEEP.SYNCS 0x989680 ;  /* 0x009896800000895d */ /* 0x008fea0003900000 */
[----:B------:R-:W3:Y:S02]  /*130d0*/  @!P0 SYNCS.PHASECHK.TRANS64 P0, [R3+URZ+0x34840], R2 ;  /* 0x03484002030085a7 */ /* 0x000ee4000800007f */
[----:B---3--:R-:W-:Y:S05]  /*130e0*/  @!P0 BRA `(.L_x_60) ;  /* 0xfffffffc00f08947 */ /* 0x008fea000383ffff */
[----:B------:R-:W-:Y:S05]  /*130f0*/  BRA `(.L_x_150) ;  /* 0xffffffcc00947947 */ /* 0x000fea000383ffff */
.L_x_66:
[----:B0-----:R0:W1:Y:S02]  /*13100*/  SYNCS.PHASECHK.TRANS64.TRYWAIT P0, [R3+URZ+0x60], R2 ;  /* 0x00006002030075a7 */ /* 0x001064000800017f */
[----:B-1----:R-:W-:Y:S05]  /*13110*/  @!P0 NANOSLEEP.SYNCS 0x989680 ;  /* 0x009896800000895d */ /* 0x002fea0003900000 */
[----:B------:R-:W1:Y:S02]  /*13120*/  @!P0 SYNCS.PHASECHK.TRANS64 P0, [R3+URZ+0x60], R2 ;  /* 0x00006002030085a7 */ /* 0x000e64000800007f */
[----:B-1----:R-:W-:Y:S05]  /*13130*/  @!P0 BRA `(.L_x_66) ;  /* 0xfffffffc00f08947 */ /* 0x002fea000383ffff */
[----:B------:R-:W-:Y:S05]  /*13140*/  BRA `(.L_x_151) ;  /* 0xffffffd000647947 */ /* 0x000fea000383ffff */
.L_x_76:
[----:B-1----:R1:W3:Y:S02]  /*13150*/  SYNCS.PHASECHK.TRANS64.TRYWAIT P0, [R3+URZ+0x34840], R2 ;  /* 0x03484002030075a7 */ /* 0x0022e4000800017f */
[----:B---3--:R-:W-:Y:S05]  /*13160*/  @!P0 NANOSLEEP.SYNCS 0x989680 ;  /* 0x009896800000895d */ /* 0x008fea0003900000 */
[----:B------:R-:W3:Y:S02]  /*13170*/  @!P0 SYNCS.PHASECHK.TRANS64 P0, [R3+URZ+0x34840], R2 ;  /* 0x03484002030085a7 */ /* 0x000ee4000800007f */
[----:B---3--:R-:W-:Y:S05]  /*13180*/  @!P0 BRA `(.L_x_76) ;  /* 0xfffffffc00f08947 */ /* 0x008fea000383ffff */
[----:B------:R-:W-:Y:S05]  /*13190*/  BRA `(.L_x_152) ;  /* 0xffffffd400ec7947 */ /* 0x000fea000383ffff */
.L_x_82:
[----:B0-----:R0:W1:Y:S02]  /*131a0*/  SYNCS.PHASECHK.TRANS64.TRYWAIT P0, [R2+URZ+0x60], R3 ;  /* 0x00006003020075a7 */ /* 0x001064000800017f */
[----:B-1----:R-:W-:Y:S05]  /*131b0*/  @!P0 NANOSLEEP.SYNCS 0x989680 ;  /* 0x009896800000895d */ /* 0x002fea0003900000 */
[----:B------:R-:W1:Y:S02]  /*131c0*/  @!P0 SYNCS.PHASECHK.TRANS64 P0, [R2+URZ+0x60], R3 ;  /* 0x00006003020085a7 */ /* 0x000e64000800007f */
[----:B-1----:R-:W-:Y:S05]  /*131d0*/  @!P0 BRA `(.L_x_82) ;  /* 0xfffffffc00f08947 */ /* 0x002fea000383ffff */
[----:B------:R-:W-:Y:S05]  /*131e0*/  BRA `(.L_x_153) ;  /* 0xffffffd800bc7947 */ /* 0x000fea000383ffff */
.L_x_91:
[----:B---3--:R3:W4:Y:S02]  /*131f0*/  SYNCS.PHASECHK.TRANS64.TRYWAIT P0, [R2+URZ+0x34840], R3 ;  /* 0x03484003020075a7 */ /* 0x008724000800017f */
[----:B----4-:R-:W-:Y:S05]  /*13200*/  @!P0 NANOSLEEP.SYNCS 0x989680 ;  /* 0x009896800000895d */ /* 0x010fea0003900000 */
[----:B------:R-:W4:Y:S02]  /*13210*/  @!P0 SYNCS.PHASECHK.TRANS64 P0, [R2+URZ+0x34840], R3 ;  /* 0x03484003020085a7 */ /* 0x000f24000800007f */
[----:B----4-:R-:W-:Y:S05]  /*13220*/  @!P0 BRA `(.L_x_91) ;  /* 0xfffffffc00f08947 */ /* 0x010fea000383ffff */
[----:B------:R-:W-:Y:S05]  /*13230*/  BRA `(.L_x_154) ;  /* 0xffffffe000147947 */ /* 0x000fea000383ffff */
.L_x_97:
[----:B0-----:R0:W1:Y:S02]  /*13240*/  SYNCS.PHASECHK.TRANS64.TRYWAIT P0, [R2+URZ+0x60], R7 ;  /* 0x00006007020075a7 */ /* 0x001064000800017f */
[----:B-1----:R-:W-:Y:S05]  /*13250*/  @!P0 NANOSLEEP.SYNCS 0x989680 ;  /* 0x009896800000895d */ /* 0x002fea0003900000 */
[----:B------:R-:W1:Y:S02]  /*13260*/  @!P0 SYNCS.PHASECHK.TRANS64 P0, [R2+URZ+0x60], R7 ;  /* 0x00006007020085a7 */ /* 0x000e64000800007f */
[----:B-1----:R-:W-:Y:S05]  /*13270*/  @!P0 BRA `(.L_x_97) ;  /* 0xfffffffc00f08947 */ /* 0x002fea000383ffff */
[----:B------:R-:W-:Y:S05]  /*13280*/  BRA `(.L_x_155) ;  /* 0xffffffe000e47947 */ /* 0x000fea000383ffff */
.L_x_106:
[----:B0-----:R0:W4:Y:S02]  /*13290*/  SYNCS.PHASECHK.TRANS64.TRYWAIT P0, [R3+URZ+0x34860], R0 ;  /* 0x03486000030075a7 */ /* 0x001124000800017f */
[----:B----4-:R-:W-:Y:S05]  /*132a0*/  @!P0 NANOSLEEP.SYNCS 0x989680 ;  /* 0x009896800000895d */ /* 0x010fea0003900000 */
[----:B------:R-:W4:Y:S02]  /*132b0*/  @!P0 SYNCS.PHASECHK.TRANS64 P0, [R3+URZ+0x34860], R0 ;  /* 0x03486000030085a7 */ /* 0x000f24000800007f */
[----:B----4-:R-:W-:Y:S05]  /*132c0*/  @!P0 BRA `(.L_x_106) ;  /* 0xfffffffc00f08947 */ /* 0x010fea000383ffff */
[----:B------:R-:W-:Y:S05]  /*132d0*/  BRA `(.L_x_156) ;  /* 0xffffffe400e47947 */ /* 0x000fea000383ffff */
.L_x_113:
[----:B0-----:R0:W2:Y:S02]  /*132e0*/  SYNCS.PHASECHK.TRANS64.TRYWAIT P0, [R0+URZ+0x34820], R3 ;  /* 0x03482003000075a7 */ /* 0x0010a4000800017f */
[----:B--2---:R-:W-:Y:S05]  /*132f0*/  @!P0 NANOSLEEP.SYNCS 0x989680 ;  /* 0x009896800000895d */ /* 0x004fea0003900000 */
[----:B------:R-:W2:Y:S02]  /*13300*/  @!P0 SYNCS.PHASECHK.TRANS64 P0, [R0+URZ+0x34820], R3 ;  /* 0x03482003000085a7 */ /* 0x000ea4000800007f */
[----:B--2---:R-:W-:Y:S05]  /*13310*/  @!P0 BRA `(.L_x_113) ;  /* 0xfffffffc00f08947 */ /* 0x004fea000383ffff */
[----:B------:R-:W-:Y:S05]  /*13320*/  BRA `(.L_x_157) ;  /* 0xffffffe800f07947 */ /* 0x000fea000383ffff */
.L_x_114:
[----:B------:R-:W2:Y:S01]  /*13330*/  S2R R2, SR_TID.X ;  /* 0x0000000000027919 */ /* 0x000ea20000002100 */
[----:B------:R-:W-:Y:S01]  /*13340*/  BSSY B0, `(.L_x_158) ;  /* 0x000000a000007945 */ /* 0x000fe20003800000 */
[----:B------:R-:W-:Y:S02]  /*13350*/  IMAD.MOV.U32 R12, RZ, RZ, RZ ;  /* 0x000000ffff0c7224 */ /* 0x000fe400078e00ff */
[----:B------:R-:W-:Y:S02]  /*13360*/  IMAD.MOV.U32 R11, RZ, RZ, 0x1f ;  /* 0x0000001fff0b7424 */ /* 0x000fe400078e00ff */
[----:B------:R-:W-:Y:S01]  /*13370*/  IMAD.MOV.U32 R15, RZ, RZ, -0x1 ;  /* 0xffffffffff0f7424 */ /* 0x000fe200078e00ff */
[----:B--2---:R-:W-:-:S04]  /*13380*/  SHF.R.U32.HI R2, RZ, 0x5, R2 ;  /* 0x00000005ff027819 */ /* 0x004fc80000011602 */
[----:B------:R-:W-:-:S04]  /*13390*/  LOP3.LUT R2, R2, 0x3, RZ, 0xc0, !PT ;  /* 0x0000000302027812 */ /* 0x000fc800078ec0ff */
[----:B------:R-:W-:-:S07]  /*133a0*/  MOV R13, R2 ;  /* 0x00000002000d7202 */ /* 0x000fce0000000f00 */
[----:B01-3--:R-:W-:Y:S05]  /*133b0*/  WARPSYNC.COLLECTIVE R15, `(.L_x_159) ;  /* 0x000000000f087348 */ /* 0x00bfea0003c00000 */
[----:B------:R2:W4:Y:S02]  /*133c0*/  SHFL.IDX P6, R14, R13, R12, R11 ;  /* 0x0000000c0d0e7389 */ /* 0x00052400000c000b */
[----:B01234-:R-:W-:Y:S01]  /*133d0*/  ENDCOLLECTIVE ;  /* 0x000000000000791b */ /* 0x01ffe20003800000 */
.L_x_159:
[----:B------:R-:W-:Y:S05]  /*133e0*/  BSYNC B0 ;  /* 0x0000000000007941 */ /* 0x000fea0003800000 */
.L_x_158:
[----:B------:R-:W-:Y:S05]  /*133f0*/  BRA `(.L_x_160) ;  /* 0xffffffe800d87947 */ /* 0x000fea000383ffff */
.L_x_117:
[----:B------:R-:W-:Y:S01]  /*13400*/  BSSY B1, `(.L_x_161) ;  /* 0x0000006000017945 */ /* 0x000fe20003800000 */
[----:B------:R-:W-:-:S07]  /*13410*/  IMAD.MOV.U32 R15, RZ, RZ, -0x1 ;  /* 0xffffffffff0f7424 */ /* 0x000fce00078e00ff */
[----:B0123--:R-:W-:Y:S05]  /*13420*/  WARPSYNC.COLLECTIVE R15, `(.L_x_162) ;  /* 0x000000000f0c7348 */ /* 0x00ffea0003c00000 */
[----:B------:R-:W-:Y:S02]  /*13430*/  ELECT P6, UR62, PT ;  /* 0x00000000003e782f */ /* 0x000fe400038c0000 */
[----:B------:R-:W-:Y:S01]  /*13440*/  MOV R14, UR62 ;  /* 0x0000003e000e7c02 */ /* 0x000fe20008000f00 */
[----:B0123--:R-:W-:Y:S10]  /*13450*/  ENDCOLLECTIVE ;  /* 0x000000000000791b */ /* 0x00fff40003800000 */
.L_x_162:
[----:B------:R-:W-:Y:S05]  /*13460*/  BSYNC B1 ;  /* 0x0000000000017941 */ /* 0x000fea0003800000 */
.L_x_161:
[----:B------:R-:W-:Y:S05]  /*13470*/  BRA `(.L_x_163) ;  /* 0xffffffe800d07947 */ /* 0x000fea000383ffff */
.L_x_119:
[----:B0-----:R0:W2:Y:S02]  /*13480*/  SYNCS.PHASECHK.TRANS64.TRYWAIT P0, [R6+URZ], R5 ;  /* 0x00000005060075a7 */ /* 0x0010a4000800017f */
[----:B--2---:R-:W-:Y:S05]  /*13490*/  @!P0 NANOSLEEP.SYNCS 0x989680 ;  /* 0x009896800000895d */ /* 0x004fea0003900000 */
[----:B------:R-:W2:Y:S02]  /*134a0*/  @!P0 SYNCS.PHASECHK.TRANS64 P0, [R6+URZ], R5 ;  /* 0x00000005060085a7 */ /* 0x000ea4000800007f */
[----:B--2---:R-:W-:Y:S05]  /*134b0*/  @!P0 BRA `(.L_x_119) ;  /* 0xfffffffc00f08947 */ /* 0x004fea000383ffff */
[----:B------:R-:W-:Y:S05]  /*134c0*/  BRA `(.L_x_164) ;  /* 0xffffffec00087947 */ /* 0x000fea000383ffff */
.L_x_120:
[----:B--2---:R2:W4:Y:S02]  /*134d0*/  SYNCS.PHASECHK.TRANS64.TRYWAIT P0, [R3+URZ], R2 ;  /* 0x00000002030075a7 */ /* 0x004524000800017f */
[----:B----4-:R-:W-:Y:S05]  /*134e0*/  @!P0 NANOSLEEP.SYNCS 0x989680 ;  /* 0x009896800000895d */ /* 0x010fea0003900000 */
[----:B------:R-:W4:Y:S02]  /*134f0*/  @!P0 SYNCS.PHASECHK.TRANS64 P0, [R3+URZ], R2 ;  /* 0x00000002030085a7 */ /* 0x000f24000800007f */
[----:B----4-:R-:W-:Y:S05]  /*13500*/  @!P0 BRA `(.L_x_120) ;  /* 0xfffffffc00f08947 */ /* 0x010fea000383ffff */
[----:B------:R-:W-:Y:S05]  /*13510*/  BRA `(.L_x_165) ;  /* 0xffffffe800fc7947 */ /* 0x000fea000383ffff */
.L_x_122:
[----:B--2---:R2:W4:Y:S02]  /*13520*/  SYNCS.PHASECHK.TRANS64.TRYWAIT P0, [R18+URZ], R5 ;  /* 0x00000005120075a7 */ /* 0x004524000800017f */
[----:B----4-:R-:W-:Y:S05]  /*13530*/  @!P0 NANOSLEEP.SYNCS 0x989680 ;  /* 0x009896800000895d */ /* 0x010fea0003900000 */
[----:B------:R-:W4:Y:S02]  /*13540*/  @!P0 SYNCS.PHASECHK.TRANS64 P0, [R18+URZ], R5 ;  /* 0x00000005120085a7 */ /* 0x000f24000800007f */
[----:B----4-:R-:W-:Y:S05]  /*13550*/  @!P0 BRA `(.L_x_122) ;  /* 0xfffffffc00f08947 */ /* 0x010fea000383ffff */
[----:B------:R-:W-:Y:S05]  /*13560*/  BRA `(.L_x_166) ;  /* 0xffffffec00007947 */ /* 0x000fea000383ffff */
.L_x_167:
[----:B------:R-:W-:-:S00]  /*13570*/  BRA `(.L_x_167) ;  /* 0xfffffffc00fc7947 */ /* 0x000fc0000383ffff */
[----:B------:R-:W-:-:S00]  /*13580*/  NOP ;  /* 0x0000000000007918 */ /* 0x000fc00000000000 */
[----:B------:R-:W-:-:S00]  /*13590*/  NOP ;  /* 0x0000000000007918 */ /* 0x000fc00000000000 */
[----:B------:R-:W-:-:S00]  /*135a0*/  NOP ;  /* 0x0000000000007918 */ /* 0x000fc00000000000 */
[----:B------:R-:W-:-:S00]  /*135b0*/  NOP ;  /* 0x0000000000007918 */ /* 0x000fc00000000000 */
[----:B------:R-:W-:-:S00]  /*135c0*/  NOP ;  /* 0x0000000000007918 */ /* 0x000fc00000000000 */
[----:B------:R-:W-:-:S00]  /*135d0*/  NOP ;  /* 0x0000000000007918 */ /* 0x000fc00000000000 */
[----:B------:R-:W-:-:S00]  /*135e0*/  NOP ;  /* 0x0000000000007918 */ /* 0x000fc00000000000 */
[----:B------:R-:W-:-:S00]  /*135f0*/  NOP ;  /* 0x0000000000007918 */ /* 0x000fc00000000000 */
.L_x_3217:


//--------------------- .text._ZN7cutlass13device_kernelIN5flash11enable_sm90INS1_16FlashAttnFwdSm90INS1_25CollectiveMainloopFwdSm90ILi2EN4cute5tupleIJNS5_1CILi2EEENS7_ILi1EEES9_EEENS6_IJNS7_ILi128EEENS7_ILi176EEESB_EEELi128ENS_6half_tEfNS_4arch4Sm90ELb0ELb0ELb1ELb0ELb0ELb0ELb0ELb1ELb1ELb1ELb0ELb0EEENS1_21CollectiveEpilogueFwdINS6_IJSB_SB_SC_EEESA_SE_SG_Li256ELb0ELb1ELb0ELb0EEENS1_29StaticPersistentTileSchedulerILb0EEEEEEEEEvNT_6ParamsE --------------------------
	.section	.text._ZN7cutlass13device_kernelIN5flash11enable_sm90INS1_16FlashAttnFwdSm90INS1_25CollectiveMainloopFwdSm90ILi2EN4cute5tupleIJNS5_1CILi2EEENS7_ILi1EEES9_EEENS6_IJNS7_ILi128EEENS7_ILi176EEESB_EEELi128ENS_6half_tEfNS_4arch4Sm90ELb0ELb0ELb1ELb0ELb0ELb0ELb0ELb1ELb1ELb1ELb0ELb0EEENS1_21CollectiveEpilogueFwdINS6_IJSB_SB_SC_EEESA_SE_SG_Li256ELb0ELb1ELb0ELb0EEENS1_29StaticPersistentTileSchedulerILb0EEEEEEEEEvNT_6ParamsE,"ax",@progbits
	.align	128
.text._ZN7cutlass13device_kernelIN5flash11enable_sm90INS1_16FlashAttnFwdSm90INS1_25CollectiveMainloopFwdSm90ILi2EN4cute5tupleIJNS5_1CILi2EEENS7_ILi1EEES9_EEENS6_IJNS7_ILi128EEENS7_ILi176EEESB_EEELi128ENS_6half_tEfNS_4arch4Sm90ELb0ELb0ELb1ELb0ELb0ELb0ELb0ELb1ELb1ELb1ELb0ELb0EEENS1_21CollectiveEpilogueFwdINS6_IJSB_SB_SC_EEESA_SE_SG_Li256ELb0ELb1ELb0ELb0EEENS1_29StaticPersistentTileSchedulerILb0EEEEEEEEEvNT_6ParamsE:
        .type           _ZN7cutlass13device_kernelIN5flash11enable_sm90INS1_16FlashAttnFwdSm90INS1_25CollectiveMainloopFwdSm90ILi2EN4cute5tupleIJNS5_1CILi2EEENS7_ILi1EEES9_EEENS6_IJNS7_ILi128EEENS7_ILi176EEESB_EEELi128ENS_6half_tEfNS_4arch4Sm90ELb0ELb0ELb1ELb0ELb0ELb0ELb0ELb1ELb1ELb1ELb0ELb0EEENS1_21CollectiveEpilogueFwdINS6_IJSB_SB_SC_EEESA_SE_SG_Li256ELb0ELb1ELb0ELb0EEENS1_29StaticPersistentTileSchedulerILb0EEEEEEEEEvNT_6ParamsE,@function
        .size           _ZN7cutlass13device_kernelIN5flash11enable_sm90INS1_16FlashAttnFwdSm90INS1_25CollectiveMainloopFwdSm90ILi2EN4cute5tupleIJNS5_1CILi2EEENS7_ILi1EEES9_EEENS6_IJNS7_ILi128EEENS7_ILi176EEESB_EEELi128ENS_6half_tEfNS_4arch4Sm90ELb0ELb0ELb1ELb0ELb0ELb0ELb0ELb1ELb1ELb1ELb0ELb0EEENS1_21CollectiveEpilogueFwdINS6_IJSB_SB_SC_EEESA_SE_SG_Li256ELb0ELb1ELb0ELb0EEENS1_29StaticPersistentTileSchedulerILb0EEEEEEEEEvNT_6ParamsE,(.L_x_3218 - _ZN7cutlass13device_kernelIN5flash11enable_sm90INS1_16FlashAttnFwdSm90INS1_25CollectiveMainloopFwdSm90ILi2EN4cute5tupleIJNS5_1CILi2EEENS7_ILi1EEES9_EEENS6_IJNS7_ILi128EEENS7_ILi176EEESB_EEELi128ENS_6half_tEfNS_4arch4Sm90ELb0ELb0ELb1ELb0ELb0ELb0ELb0ELb1ELb1ELb1ELb0ELb0EEENS1_21CollectiveEpilogueFwdINS6_IJSB_SB_SC_EEESA_SE_SG_Li256ELb0ELb1ELb0ELb0EEENS1_29StaticPersistentTileSchedulerILb0EEEEEEEEEvNT_6ParamsE)
        .other          _ZN7cutlass13device_kernelIN5flash11enable_sm90INS1_16FlashAttnFwdSm90INS1_25CollectiveMainloopFwdSm90ILi2EN4cute5tupleIJNS5_1CILi2EEENS7_ILi1EEES9_EEENS6_IJNS7_ILi128EEENS7_ILi176EEESB_EEELi128ENS_6half_tEfNS_4arch4Sm90ELb0ELb0ELb1ELb0ELb0ELb0ELb0ELb1ELb1ELb1ELb0ELb0EEENS1_21CollectiveEpilogueFwdINS6_IJSB_SB_SC_EEESA_SE_SG_Li256ELb0ELb1ELb0ELb0EEENS1_29StaticPersistentTileSchedulerILb0EEEEEEEEEvNT_6ParamsE,@"STO_CUDA_ENTRY STV_DEFAULT"
_ZN7cutlass13device_kernelIN5flash11enable_sm90INS1_16FlashAttnFwdSm90INS1_25CollectiveMainloopFwdSm90ILi2EN4cute5tupleIJNS5_1CILi2EEENS7_ILi1EEES9_EEENS6_IJNS7_ILi128EEENS7_ILi176EEESB_EEELi128ENS_6half_tEfNS_4arch4Sm90ELb0ELb0ELb1ELb0ELb0ELb0ELb0ELb1ELb1ELb1ELb0ELb0EEENS1_21CollectiveEpilogueFwdINS6_IJSB_SB_SC_EEESA_SE_SG_Li256ELb0ELb1ELb0ELb0EEENS1_29StaticPersistentTileSchedulerILb0EEEEEEEEEvNT_6ParamsE:
        /* <DEDUP_REMOVED lines=17> */
.L_x_169:
[----:B------:R-:W-:Y:S05]  /*0110*/  BSYNC B0 ;  /* 0x0000000000007941 */ /* 0x000fea0003800000 */
.L_x_168:
        /* <DEDUP_REMOVED lines=11> */
[----:B------:R2:W3:Y:S01]  /*01d0*/  SHFL.IDX PT, R13, R4, RZ, 0x1f ;  /* 0x00001fff040d7589 */ /* 0x0004e200000e0000 */
[----:B0-----:R-:W-:Y:S01]  /*01e0*/  ISETP.NE.AND P1, PT, R3, RZ, PT ;  /* 0x000000ff0300720c */ /* 0x001fe20003f25270 */
[----:B-1----:R-:W-:Y:S02]  /*01f0*/  @UP0 ULEA UR8, UR8, UR6, 0x18 ;  /* 0x0000000608080291 */ /* 0x002fe4000f8ec03f */
[----:B------:R-:W-:-:S04]  /*0200*/  @UP0 UIADD3 UR6, -UR7, 0x100000, URZ ;  /* 0x0010000007060890 */ /* 0x000fc8000fffe13f */
[----:B------:R-:W-:Y:S02]  /*0210*/  @UP0 USHF.L.U32 UR7, UR6, 0xb, URZ ;  /* 0x0000000b06070899 */ /* 0x000fe4000800063f */
[----:B------:R-:W-:Y:S01]  /*0220*/  @UP0 USHF.L.U32 UR6, UR6, 0x1, URZ ;  /* 0x0000000106060899 */ /* 0x000fe2000800063f */
[----:B------:R-:W-:Y:S01]  /*0230*/  VOTEU.ANY UP0, P0 ;  /* 0x00000000003f7886 */ /* 0x000fe20000000100 */
[----:B------:R-:W0:Y:S04]  /*0240*/  FENCE.VIEW.ASYNC.S ;  /* 0x00000000000073c6 */ /* 0x000e280000000000 */
[----:B0-----:R2:W0:Y:S06]  /*0250*/  @UP0 SYNCS.EXCH.64 URZ, [UR8+0x34800], UR4 ;  /* 0x03480004083f05b2 */ /* 0x00142c0008000100 */
[----:B------:R2:W1:Y:S02]  /*0260*/  @UP1 SYNCS.EXCH.64 URZ, [UR8+0x34820], UR6 ;  /* 0x03482006083f15b2 */ /* 0x0004640008000100 */
[----:B--23--:R-:W-:Y:S05]  /*0270*/  @P1 BRA `(.L_x_170) ;  /* 0x0000000000481947 */ /* 0x00cfea0003800000 */
[----:B------:R-:W2:Y:S01]  /*0280*/  S2UR UR5, SR_CgaCtaId ;  /* 0x00000000000579c3 */ /* 0x000ea20000008800 */
[----:B------:R-:W-:Y:S01]  /*0290*/  UMOV UR4, 0x400 ;  /* 0x0000040000047882 */ /* 0x000fe20000000000 */
[----:B------:R-:W-:Y:S01]  /*02a0*/  UMOV UR6, 0x1 ;  /* 0x0000000100067882 */ /* 0x000fe20000000000 */
[----:B------:R-:W-:Y:S01]  /*02b0*/  UMOV UR7, 0x4 ;  /* 0x0000000400077882 */ /* 0x000fe20000000000 */
[----:B------:R-:W-:Y:S01]  /*02c0*/  ELECT P0, URZ, PT ;  /* 0x00000000003f782f */ /* 0x000fe20003800000 */
[----:B--2---:R-:W-:Y:S02]  /*02d0*/  ULEA UR8, UR5, UR4, 0x18 ;  /* 0x0000000405087291 */ /* 0x004fe4000f8ec03f */
[----:B------:R-:W-:-:S04]  /*02e0*/  UIADD3 UR4, -UR6, 0x100000, URZ ;  /* 0x0010000006047890 */ /* 0x000fc8000fffe13f */
[----:B------:R-:W-:Y:S02]  /*02f0*/  USHF.L.U32 UR5, UR4, 0xb, URZ ;  /* 0x0000000b04057899 */ /* 0x000fe4000800063f */
[----:B------:R-:W-:Y:S02]  /*0300*/  USHF.L.U32 UR4, UR4, 0x1, URZ ;  /* 0x0000000104047899 */ /* 0x000fe4000800063f */
[----:B------:R-:W-:-:S04]  /*0310*/  UIADD3 UR6, -UR7, 0x100000, URZ ;  /* 0x0010000007067890 */ /* 0x000fc8000fffe13f */
[----:B------:R-:W-:Y:S02]  /*0320*/  USHF.L.U32 UR7, UR6, 0xb, URZ ;  /* 0x0000000b06077899 */ /* 0x000fe4000800063f */
[----:B------:R-:W-:Y:S01]  /*0330*/  USHF.L.U32 UR6, UR6, 0x1, URZ ;  /* 0x0000000106067899 */ /* 0x000fe2000800063f */
[----:B------:R-:W2:Y:S03]  /*0340*/  FENCE.VIEW.ASYNC.S ;  /* 0x00000000000073c6 */ /* 0x000ea60000000000 */
[----:B--2---:R2:W3:Y:S08]  /*0350*/  SYNCS.EXCH.64 URZ, [UR8+0x34830], UR4 ;  /* 0x03483004083f75b2 */ /* 0x0044f00008000100 */
[----:B------:R2:W4:Y:S01]  /*0360*/  SYNCS.EXCH.64 URZ, [UR8+0x34840], UR6 ;  /* 0x03484006083f75b2 */ /* 0x0005220008000100 */
[----:B------:R2:W0:Y:S01]  /*0370*/  SYNCS.EXCH.64 URZ, [UR8+0x34838], UR4 ;  /* 0x03483804083f75b2 */ /* 0x0004220008000100 */
[----:B------:R2:W0:Y:S01]  /*0380*/  SYNCS.EXCH.64 URZ, [UR8+0x34848], UR6 ;  /* 0x03484806083f75b2 */ /* 0x0004220008000100 */
[----:B------:R-:W-:Y:S01]  /*0390*/  NOP ;  /* 0x0000000000007918 */ /* 0x000fe20000000000 */
.L_x_170:
[----:B--2---:R-:W2:Y:S01]  /*03a0*/  S2UR UR4, SR_CTAID.Y ;  /* 0x00000000000479c3 */ /* 0x004ea20000002600 */
[----:B------:R-:W5:Y:S01]  /*03b0*/  SHFL.IDX PT, R8, R2, RZ, 0x1f ;  /* 0x00001fff02087589 */ /* 0x000f6200000e0000 */
[----:B------:R-:W-:Y:S01]  /*03c0*/  ULDC UR5, c[0x0][0x154] ;  /* 0x0000550000057ab9 */ /* 0x000fe20000000800 */
[----:B------:R-:W-:Y:S01]  /*03d0*/  SHF.R.S32.HI R5, RZ, 0x1f, R0 ;  /* 0x0000001fff057819 */ /* 0x000fe20000011400 */
[----:B------:R-:W-:-:S03]  /*03e0*/  NOP ;  /* 0x0000000000007918 */ /* 0x000fc60000000000 */
[----:B------:R-:W-:Y:S01]  /*03f0*/  LEA.HI R5, R5, R0, RZ, 0x7 ;  /* 0x0000000005057211 */ /* 0x000fe200078f38ff */
[----:B------:R-:W3:Y:S08]  /*0400*/  S2UR UR6, SR_CTAID.X ;  /* 0x00000000000679c3 */ /* 0x000ef00000002500 */
[----:B------:R-:W1:Y:S01]  /*0410*/  LDC R7, c[0x0][0x148] ;  /* 0x00005200ff077b82 */ /* 0x000e620000000800 */
[----:B--2---:R-:W-:-:S02]  /*0420*/  I2FP.F32.U32 R4, UR4 ;  /* 0x0000000400047c45 */ /* 0x004fc40008201000 */
[----:B-----5:R-:W-:-:S03]  /*0430*/  ISETP.NE.AND P0, PT, R8, RZ, PT ;  /* 0x000000ff0800720c */ /* 0x020fc60003f05270 */
[----:B------:R-:W-:Y:S01]  /*0440*/  FMUL R6, R4, UR5 ;  /* 0x0000000504067c20 */ /* 0x000fe20008400000 */
[----:B---3--:R-:W-:-:S05]  /*0450*/  I2FP.F32.U32 R4, UR6 ;  /* 0x0000000600047c45 */ /* 0x008fca0008201000 */
[----:B------:R-:W2:Y:S02]  /*0460*/  F2I.U32.TRUNC.NTZ R6, R6 ;  /* 0x0000000600067305 */ /* 0x000ea4000020f000 */
[----:B--2---:R-:W-:-:S04]  /*0470*/  IMAD.MOV R12, RZ, RZ, -R6 ;  /* 0x000000ffff0c7224 */ /* 0x004fc800078e0a06 */
[----:B-1----:R-:W-:Y:S01]  /*0480*/  IMAD R12, R7, R12, UR4 ;  /* 0x00000004070c7e24 */ /* 0x002fe2000f8e020c */
[----:B------:R-:W-:Y:S02]  /*0490*/  ULDC UR4, c[0x0][0x150] ;  /* 0x0000540000047ab9 */ /* 0x000fe40000000800 */
[----:B------:R-:W-:Y:S01]  /*04a0*/  FMUL R10, R4, UR4 ;  /* 0x00000004040a7c20 */ /* 0x000fe20008400000 */
[----:B------:R-:W-:Y:S06]  /*04b0*/  @P0 BRA `(.L_x_171) ;  /* 0x0000000000480947 */ /* 0x000fec0003800000 */
[----:B------:R-:W1:Y:S01]  /*04c0*/  S2UR UR5, SR_CgaCtaId ;  /* 0x00000000000579c3 */ /* 0x000e620000008800 */
[----:B------:R-:W-:Y:S01]  /*04d0*/  UMOV UR4, 0x400 ;  /* 0x0000040000047882 */ /* 0x000fe20000000000 */
[----:B------:R-:W-:Y:S01]  /*04e0*/  UMOV UR6, 0x1 ;  /* 0x0000000100067882 */ /* 0x000fe20000000000 */
[----:B------:R-:W-:Y:S01]  /*04f0*/  UMOV UR7, 0x4 ;  /* 0x0000000400077882 */ /* 0x000fe20000000000 */
[----:B------:R-:W-:Y:S01]  /*0500*/  ELECT P0, URZ, PT ;  /* 0x00000000003f782f */ /* 0x000fe20003800000 */
[----:B-1----:R-:W-:Y:S02]  /*0510*/  ULEA UR8, UR5, UR4, 0x18 ;  /* 0x0000000405087291 */ /* 0x002fe4000f8ec03f */
[----:B------:R-:W-:-:S04]  /*0520*/  UIADD3 UR4, -UR6, 0x100000, URZ ;  /* 0x0010000006047890 */ /* 0x000fc8000fffe13f */
[----:B------:R-:W-:Y:S02]  /*0530*/  USHF.L.U32 UR5, UR4, 0xb, URZ ;  /* 0x0000000b04057899 */ /* 0x000fe4000800063f */
[----:B------:R-:W-:Y:S02]  /*0540*/  USHF.L.U32 UR4, UR4, 0x1, URZ ;  /* 0x0000000104047899 */ /* 0x000fe4000800063f */
[----:B------:R-:W-:-:S04]  /*0550*/  UIADD3 UR6, -UR7, 0x100000, URZ ;  /* 0x0010000007067890 */ /* 0x000fc8000fffe13f */
[----:B------:R-:W-:Y:S02]  /*0560*/  USHF.L.U32 UR7, UR6, 0xb, URZ ;  /* 0x0000000b06077899 */ /* 0x000fe4000800063f */
[----:B------:R-:W-:Y:S01]  /*0570*/  USHF.L.U32 UR6, UR6, 0x1, URZ ;  /* 0x0000000106067899 */ /* 0x000fe2000800063f */
[----:B------:R-:W1:Y:S03]  /*0580*/  FENCE.VIEW.ASYNC.S ;  /* 0x00000000000073c6 */ /* 0x000e660000000000 */
[----:B-1----:R1:W2:Y:S08]  /*0590*/  SYNCS.EXCH.64 URZ, [UR8+0x34850], UR4 ;  /* 0x03485004083f75b2 */ /* 0x0022b00008000100 */
[----:B------:R1:W3:Y:S01]  /*05a0*/  SYNCS.EXCH.64 URZ, [UR8+0x34860], UR6 ;  /* 0x03486006083f75b2 */ /* 0x0002e20008000100 */
[----:B------:R1:W0:Y:S01]  /*05b0*/  SYNCS.EXCH.64 URZ, [UR8+0x34858], UR4 ;  /* 0x03485804083f75b2 */ /* 0x0002220008000100 */
[----:B------:R1:W0:Y:S01]  /*05c0*/  SYNCS.EXCH.64 URZ, [UR8+0x34868], UR6 ;  /* 0x03486806083f75b2 */ /* 0x0002220008000100 */
[----:B------:R-:W-:Y:S01]  /*05d0*/  NOP ;  /* 0x0000000000007918 */ /* 0x000fe20000000000 */
.L_x_171:
[----:B------:R-:W5:Y:S01]  /*05e0*/  SHFL.IDX PT, R9, R2, RZ, 0x1f ;  /* 0x00001fff02097589 */ /* 0x000f6200000e0000 */
[----:B------:R-:W-:Y:S01]  /*05f0*/  LOP3.LUT R5, R5, 0xffffff80, RZ, 0xc0, !PT ;  /* 0xffffff8005057812 */ /* 0x000fe200078ec0ff */
[----:B------:R-:W0:Y:S01]  /*0600*/  LDC R11, c[0x0][0x144] ;  /* 0x00005100ff0b7b82 */ /* 0x000e220000000800 */
[----:B------:R-:W0:Y:S01]  /*0610*/  F2I.U32.TRUNC.NTZ R10, R10 ;  /* 0x0000000a000a7305 */ /* 0x000e22000020f000 */
[----:B------:R-:W-:Y:S02]  /*0620*/  NOP ;  /* 0x0000000000007918 */ /* 0x000fe40000000000 */
[----:B------:R-:W-:-:S05]  /*0630*/  IMAD.IADD R5, R0, 0x1, -R5 ;  /* 0x0000000100057824 */ /* 0x000fca00078e0a05 */
[----:B------:R-:W-:-:S04]  /*0640*/  SHF.R.S32.HI R4, RZ, 0x1f, R5 ;  /* 0x0000001fff047819 */ /* 0x000fc80000011405 */
[----:B------:R-:W-:-:S04]  /*0650*/  LEA.HI R4, R4, R5, RZ, 0x3 ;  /* 0x0000000504047211 */ /* 0x000fc800078f18ff */
[--C-:B------:R-:W-:Y:S02]  /*0660*/  SHF.R.S32.HI R6, RZ, 0x3, R4.reuse ;  /* 0x00000003ff067819 */ /* 0x100fe40000011404 */
[----:B------:R-:W-:Y:S02]  /*0670*/  SHF.R.S32.HI R7, RZ, 0x1f, R4 ;  /* 0x0000001fff077819 */ /* 0x000fe40000011404 */
[----:B------:R-:W-:Y:S02]  /*0680*/  SHF.R.S32.HI R4, RZ, 0x1f, R3 ;  /* 0x0000001fff047819 */ /* 0x000fe40000011403 */
[----:B-----5:R-:W-:Y:S02]  /*0690*/  ISETP.NE.AND P0, PT, R9, RZ, PT ;  /* 0x000000ff0900720c */ /* 0x020fe40003f05270 */
[----:B------:R-:W-:Y:S02]  /*06a0*/  LEA.HI R7, R7, R6, RZ, 0x2 ;  /* 0x0000000607077211 */ /* 0x000fe400078f10ff */
[----:B------:R-:W-:-:S02]  /*06b0*/  LEA.HI R4, R4, R3, RZ, 0x2 ;  /* 0x0000000304047211 */ /* 0x000fc400078f10ff */
[----:B------:R-:W-:Y:S02]  /*06c0*/  LOP3.LUT R7, R7, 0xfffffffc, RZ, 0xc0, !PT ;  /* 0xfffffffc07077812 */ /* 0x000fe400078ec0ff */
[----:B------:R-:W-:-:S05]  /*06d0*/  SHF.R.S32.HI R9, RZ, 0x1f, R8 ;  /* 0x0000001fff097819 */ /* 0x000fca0000011408 */
[----:B------:R-:W-:Y:S05]  /*06e0*/  @P0 BRA `(.L_x_172) ;  /* 0x0000000000480947 */ /* 0x000fea0003800000 */
[----:B-1----:R-:W1:Y:S01]  /*06f0*/  S2UR UR5, SR_CgaCtaId ;  /* 0x00000000000579c3 */ /* 0x002e620000008800 */
[----:B------:R-:W-:Y:S01]  /*0700*/  UMOV UR4, 0x400 ;  /* 0x0000040000047882 */ /* 0x000fe20000000000 */
[----:B------:R-:W-:Y:S01]  /*0710*/  UMOV UR6, 0x1 ;  /* 0x0000000100067882 */ /* 0x000fe20000000000 */
[----:B------:R-:W-:Y:S01]  /*0720*/  UMOV UR9, 0x2 ;  /* 0x0000000200097882 */ /* 0x000fe20000000000 */
[----:B------:R-:W-:-:S04]  /*0730*/  UIADD3 UR6, -UR6, 0x100000, URZ ;  /* 0x0010000006067890 */ /* 0x000fc8000fffe13f */
[----:B------:R-:W-:Y:S02]  /*0740*/  USHF.L.U32 UR7, UR6, 0xb, URZ ;  /* 0x0000000b06077899 */ /* 0x000fe4000800063f */
[----:B------:R-:W-:Y:S01]  /*0750*/  USHF.L.U32 UR6, UR6, 0x1, URZ ;  /* 0x0000000106067899 */ /* 0x000fe2000800063f */
[----:B------:R-:W-:Y:S01]  /*0760*/  ELECT P0, URZ, PT ;  /* 0x00000000003f782f */ /* 0x000fe20003800000 */
[----:B-1----:R-:W-:Y:S02]  /*0770*/  ULEA UR8, UR5, UR4, 0x18 ;  /* 0x0000000405087291 */ /* 0x002fe4000f8ec03f */
[----:B------:R-:W-:-:S04]  /*0780*/  UIADD3 UR4, -UR9, 0x100000, URZ ;  /* 0x0010000009047890 */ /* 0x000fc8000fffe13f */
[----:B------:R-:W-:Y:S02]  /*0790*/  USHF.L.U32 UR5, UR4, 0xb, URZ ;  /* 0x0000000b04057899 */ /* 0x000fe4000800063f */
[----:B------:R-:W-:Y:S01]  /*07a0*/  USHF.L.U32 UR4, UR4, 0x1, URZ ;  /* 0x0000000104047899 */ /* 0x000fe2000800063f */
[----:B------:R-:W1:Y:S03]  /*07b0*/  FENCE.VIEW.ASYNC.S ;  /* 0x00000000000073c6 */ /* 0x000e660000000000 */
[----:B-1----:R1:W0:Y:S08]  /*07c0*/  SYNCS.EXCH.64 URZ, [UR8+0x34870], UR6 ;  /* 0x03487006083f75b2 */ /* 0x0022300008000100 */
[----:B------:R1:W0:Y:S01]  /*07d0*/  SYNCS.EXCH.64 URZ, [UR8+0x34880], UR4 ;  /* 0x03488004083f75b2 */ /* 0x0002220008000100 */
[----:B------:R1:W0:Y:S01]  /*07e0*/  SYNCS.EXCH.64 URZ, [UR8+0x34878], UR6 ;  /* 0x03487806083f75b2 */ /* 0x0002220008000100 */
[----:B------:R1:W0:Y:S01]  /*07f0*/  SYNCS.EXCH.64 URZ, [UR8+0x34888], UR4 ;  /* 0x03488804083f75b2 */ /* 0x0002220008000100 */
[----:B------:R-:W-:Y:S01]  /*0800*/  NOP ;  /* 0x0000000000007918 */ /* 0x000fe20000000000 */
.L_x_172:
[----:B------:R-:W5:Y:S01]  /*0810*/  SHFL.IDX PT, R14, R2, RZ, 0x1f ;  /* 0x00001fff020e7589 */ /* 0x000f6200000e0000 */
[----:B-1----:R-:W1:Y:S01]  /*0820*/  S2UR UR4, SR_CTAID.X ;  /* 0x00000000000479c3 */ /* 0x002e620000002500 */
[----:B------:R-:W-:Y:S01]  /*0830*/  LOP3.LUT R4, R4, 0x3ffffffc, RZ, 0xc0, !PT ;  /* 0x3ffffffc04047812 */ /* 0x000fe200078ec0ff */
[----:B------:R-:W-:Y:S01]  /*0840*/  IMAD.IADD R7, R6, 0x1, -R7 ;  /* 0x0000000106077824 */ /* 0x000fe200078e0a07 */
[----:B------:R-:W-:Y:S01]  /*0850*/  LEA.HI R9, R9, R8, RZ, 0x2 ;  /* 0x0000000809097211 */ /* 0x000fe200078f10ff */
[----:B0-----:R-:W-:Y:S01]  /*0860*/  IMAD.MOV R10, RZ, RZ, -R10 ;  /* 0x000000ffff0a7224 */ /* 0x001fe200078e0a0a */
[----:B------:R-:W-:Y:S01]  /*0870*/  NOP ;  /* 0x0000000000007918 */ /* 0x000fe20000000000 */
[----:B------:R-:W-:Y:S01]  /*0880*/  IMAD.IADD R4, R3, 0x1, -R4 ;  /* 0x0000000103047824 */ /* 0x000fe200078e0a04 */
[----:B------:R-:W-:-:S03]  /*0890*/  LOP3.LUT R9, R9, 0x3ffffffc, RZ, 0xc0, !PT ;  /* 0x3ffffffc09097812 */ /* 0x000fc600078ec0ff */
[----:B------:R-:W-:Y:S02]  /*08a0*/  IMAD R4, R4, 0x4, R7 ;  /* 0x0000000404047824 */ /* 0x000fe400078e0207 */
[----:B------:R-:W-:Y:S02]  /*08b0*/  IMAD.IADD R8, R8, 0x1, -R9 ;  /* 0x0000000108087824 */ /* 0x000fe400078e0a09 */
[----:B------:R-:W0:Y:S01]  /*08c0*/  LDC R9, c[0x0][0x140] ;  /* 0x00005000ff097b82 */ /* 0x000e220000000800 */
[----:B------:R-:W-:Y:S01]  /*08d0*/  LEA.HI R3, R4, R4, RZ, 0x1 ;  /* 0x0000000404037211 */ /* 0x000fe200078f08ff */
[----:B------:R-:W-:-:S03]  /*08e0*/  IMAD R8, R8, 0x4, R7 ;  /* 0x0000000408087824 */ /* 0x000fc600078e0207 */
[----:B------:R-:W-:Y:S02]  /*08f0*/  LOP3.LUT R3, R3, 0xfffffffe, RZ, 0xc0, !PT ;  /* 0xfffffffe03037812 */ /* 0x000fe400078ec0ff */
[----:B------:R-:W-:Y:S02]  /*0900*/  LEA.HI R6, R8, R8, RZ, 0x1 ;  /* 0x0000000808067211 */ /* 0x000fe400078f08ff */
[----:B-----5:R-:W-:Y:S01]  /*0910*/  ISETP.NE.AND P0, PT, R14, RZ, PT ;  /* 0x000000ff0e00720c */ /* 0x020fe20003f05270 */
[----:B-1----:R-:W-:Y:S02]  /*0920*/  IMAD R11, R11, R10, UR4 ;  /* 0x000000040b0b7e24 */ /* 0x002fe4000f8e020a */
[----:B------:R-:W-:-:S05]  /*0930*/  IMAD.IADD R3, R4, 0x1, -R3 ;  /* 0x0000000104037824 */ /* 0x000fca00078e0a03 */
[----:B------:R-:W-:Y:S02]  /*0940*/  ISETP.NE.AND P4, PT, R3, R11, PT ;  /* 0x0000000b0300720c */ /* 0x000fe40003f85270 */
[----:B------:R-:W-:-:S05]  /*0950*/  LOP3.LUT R3, R6, 0xfffffffe, RZ, 0xc0, !PT ;  /* 0xfffffffe06037812 */ /* 0x000fca00078ec0ff */
[----:B------:R-:W-:Y:S01]  /*0960*/  IMAD.IADD R6, R8, 0x1, -R3 ;  /* 0x0000000108067824 */ /* 0x000fe200078e0a03 */
        /* <DEDUP_REMOVED lines=19> */
.L_x_173:
[----:B------:R-:W5:Y:S01]  /*0aa0*/  SHFL.IDX PT, R7, R2, RZ, 0x1f ;  /* 0x00001fff02077589 */ /* 0x000f6200000e0000 */
[----:B------:R-:W-:Y:S01]  /*0ab0*/  IMAD.SHL.U32 R3, R4, 0x4, RZ ;  /* 0x0000000404037824 */ /* 0x000fe200078e00ff */
[----:B------:R-:W-:Y:S01]  /*0ac0*/  ISETP.NE.AND P3, PT, R6, R11, PT ;  /* 0x0000000b0600720c */ /* 0x000fe20003f65270 */
[----:B------:R-:W-:Y:S01]  /*0ad0*/  IMAD.SHL.U32 R23, R8, 0x4, RZ ;  /* 0x0000000408177824 */ /* 0x000fe200078e00ff */
[----:B------:R-:W-:Y:S01]  /*0ae0*/  LOP3.LUT P0, RZ, R5, 0x7, RZ, 0xc0, !PT ;  /* 0x0000000705ff7812 */ /* 0x000fe2000780c0ff */
[----:B------:R-:W-:Y:S01]  /*0af0*/  IMAD.MOV.U32 R22, RZ, RZ, 0x1 ;  /* 0x00000001ff167424 */ /* 0x000fe200078e00ff */
[----:B------:R-:W-:Y:S01]  /*0b00*/  LOP3.LUT R10, R4, 0xc, R3, 0x78, !PT ;  /* 0x0000000c040a7812 */ /* 0x000fe200078e7803 */
[----:B------:R-:W-:Y:S01]  /*0b10*/  IMAD.MOV.U32 R19, RZ, RZ, 0x1 ;  /* 0x00000001ff137424 */ /* 0x000fe200078e00ff */
[----:B------:R-:W-:Y:S01]  /*0b20*/  LOP3.LUT R23, R8, 0xc, R23, 0x78, !PT ;  /* 0x0000000c08177812 */ /* 0x000fe200078e7817 */
[----:B------:R-:W-:Y:S01]  /*0b30*/  NOP ;  /* 0x0000000000007918 */ /* 0x000fe20000000000 */
[C---:B------:R-:W-:Y:S01]  /*0b40*/  @P4 LEA.HI R3, R10.reuse, R10, RZ, 0x1 ;  /* 0x0000000a0a034211 */ /* 0x040fe200078f08ff */
[----:B------:R0:W-:Y:S01]  /*0b50*/  STL [R1], R10 ;  /* 0x0000000a01007387 */ /* 0x0001e20000100800 */
[----:B------:R-:W-:-:S02]  /*0b60*/  ISETP.LT.U32.AND P6, PT, R10, 0x2, !P0 ;  /* 0x000000020a00780c */ /* 0x000fc400047c1070 */
[----:B------:R-:W-:Y:S02]  /*0b70*/  @P4 SHF.R.S32.HI R3, RZ, 0x1, R3 ;  /* 0x00000001ff034819 */ /* 0x000fe40000011403 */
[----:B------:R-:W-:Y:S02]  /*0b80*/  @P3 LEA.HI R4, R23, R23, RZ, 0x1 ;  /* 0x0000001717043211 */ /* 0x000fe400078f08ff */
[----:B------:R-:W-:Y:S02]  /*0b90*/  @P4 ISETP.NE.AND P5, PT, R3, R12, PT ;  /* 0x0000000c0300420c */ /* 0x000fe40003fa5270 */
[----:B------:R-:W-:Y:S02]  /*0ba0*/  @P3 SHF.R.S32.HI R4, RZ, 0x1, R4 ;  /* 0x00000001ff043819 */ /* 0x000fe40000011404 */
[----:B------:R-:W-:Y:S02]  /*0bb0*/  @P4 SEL R22, RZ, 0x1, P5 ;  /* 0x00000001ff164807 */ /* 0x000fe40002800000 */
[----:B-----5:R-:W-:-:S02]  /*0bc0*/  ISETP.NE.AND P5, PT, R7, RZ, PT ;  /* 0x000000ff0700720c */ /* 0x020fc40003fa5270 */
[----:B------:R-:W-:Y:S02]  /*0bd0*/  @P3 ISETP.NE.AND P4, PT, R4, R12, PT ;  /* 0x0000000c0400320c */ /* 0x000fe40003f85270 */
[----:B------:R-:W-:Y:S02]  /*0be0*/  SEL R3, RZ, 0x1, !P6 ;  /* 0x00000001ff037807 */ /* 0x000fe40007000000 */
[----:B------:R-:W-:Y:S02]  /*0bf0*/  ISETP.LT.U32.AND P0, PT, R23, 0x2, !P0 ;  /* 0x000000021700780c */ /* 0x000fe40004701070 */
[----:B0-----:R-:W-:Y:S02]  /*0c00*/  ISETP.EQ.U32.AND P1, PT, R9, 0x1, PT ;  /* 0x000000010900780c */ /* 0x001fe40003f22070 */
[----:B------:R-:W-:Y:S02]  /*0c10*/  ISETP.NE.AND P2, PT, R13, RZ, PT ;  /* 0x000000ff0d00720c */ /* 0x000fe40003f45270 */
[----:B------:R-:W-:-:S02]  /*0c20*/  LOP3.LUT R22, R22, R3, RZ, 0xc0, !PT ;  /* 0x0000000316167212 */ /* 0x000fc400078ec0ff */
[----:B------:R-:W-:Y:S02]  /*0c30*/  SEL R4, RZ, 0x1, !P0 ;  /* 0x00000001ff047807 */ /* 0x000fe40004000000 */
[----:B------:R-:W-:Y:S01]  /*0c40*/  @P3 SEL R19, RZ, 0x1, P4 ;  /* 0x00000001ff133807 */ /* 0x000fe20002000000 */
[----:B------:R-:W-:Y:S06]  /*0c50*/  @P5 BRA `(.L_x_174) ;  /* 0x0000000000485947 */ /* 0x000fec0003800000 */
[----:B-1----:R-:W0:Y:S01]  /*0c60*/  S2UR UR5, SR_CgaCtaId ;  /* 0x00000000000579c3 */ /* 0x002e220000008800 */
        /* <DEDUP_REMOVED lines=12> */
[----:B0-----:R0:W1:Y:S08]  /*0d30*/  SYNCS.EXCH.64 URZ, [UR8+0x348b0], UR4 ;  /* 0x0348b004083f75b2 */ /* 0x0010700008000100 */
[----:B------:R0:W0:Y:S01]  /*0d40*/  SYNCS.EXCH.64 URZ, [UR8+0x348c0], UR6 ;  /* 0x0348c006083f75b2 */ /* 0x0000220008000100 */
[----:B------:R0:W0:Y:S01]  /*0d50*/  SYNCS.EXCH.64 URZ, [UR8+0x348b8], UR4 ;  /* 0x0348b804083f75b2 */ /* 0x0000220008000100 */
[----:B------:R0:W0:Y:S01]  /*0d60*/  SYNCS.EXCH.64 URZ, [UR8+0x348c8], UR6 ;  /* 0x0348c806083f75b2 */ /* 0x0000220008000100 */
[----:B------:R-:W-:Y:S01]  /*0d70*/  NOP ;  /* 0x0000000000007918 */ /* 0x000fe20000000000 */
.L_x_174:
[----:B------:R-:W-:Y:S01]  /*0d80*/  LOP3.LUT R19, R19, R4, RZ, 0xc0, !PT ;  /* 0x0000000413137212 */ /* 0x000fe200078ec0ff */
[----:B------:R-:W-:Y:S01]  /*0d90*/  NOP ;  /* 0x0000000000007918 */ /* 0x000fe20000000000 */
[----:B------:R-:W-:Y:S05]  /*0da0*/  @!P1 BRA `(.L_x_175) ;  /* 0x0000000000089947 */ /* 0x000fea0003800000 */
[----:B01234-:R-:W-:Y:S01]  /*0db0*/  UCGABAR_ARV ;  /* 0x00000000000079c7 */ /* 0x01ffe20008000000 */
[----:B------:R-:W-:Y:S05]  /*0dc0*/  BRA `(.L_x_176) ;  /* 0x0000000000047947 */ /* 0x000fea0003800000 */
.L_x_175:
[----:B01234-:R-:W-:Y:S01]  /*0dd0*/  NOP ;  /* 0x0000000000007918 */ /* 0x01ffe20000000000 */
.L_x_176:
[----:B------:R-:W-:Y:S05]  /*0de0*/  @!P1 BRA `(.L_x_177) ;  /* 0x00000000000c9947 */ /* 0x000fea0003800000 */
[----:B------:R-:W-:Y:S01]  /*0df0*/  UCGABAR_WAIT ;  /* 0x0000000000007dc7 */ /* 0x000fe20008000000 */
[----:B------:R-:W-:Y:S01]  /*0e00*/  CCTL.IVALL ;  /* 0x00000000ff00798f */ /* 0x000fe20002000000 */
[----:B------:R-:W-:Y:S05]  /*0e10*/  BRA `(.L_x_178) ;  /* 0x0000000000047947 */ /* 0x000fea0003800000 */
.L_x_177:
[----:B------:R-:W-:Y:S06]  /*0e20*/  BAR.SYNC.DEFER_BLOCKING 0x0 ;  /* 0x0000000000007b1d */ /* 0x000fec0000010000 */
.L_x_178:
[----:B------:R-:W-:-:S05]  /*0e30*/  IMAD.MOV.U32 R3, RZ, RZ, 0x1 ;  /* 0x00000001ff037424 */ /* 0x000fca00078e00ff */
[----:B------:R-:W-:-:S05]  /*0e40*/  SEL R3, R3, 0x2, !P2 ;  /* 0x0000000203037807 */ /* 0x000fca0005000000 */
[----:B------:R0:W-:Y:S01]  /*0e50*/  STL [R1+0x2c], R3 ;  /* 0x00002c0301007387 */ /* 0x0001e20000100800 */
[----:B------:R-:W-:Y:S05]  /*0e60*/  @!P2 BRA `(.L_x_179) ;  /* 0x000000d400f4a947 */ /* 0x000fea0003800000 */
.L_x_180:
[----:B------:R-:W-:-:S08]  /*0e70*/  NOP ;  /* 0x0000000000007918 */ /* 0x000fd00000000000 */
[----:B------:R-:W1:Y:S02]  /*0e80*/  USETMAXREG.TRY_ALLOC.CTAPOOL UP0, 0xf0 ;  /* 0x000000f0000079c8 */ /* 0x000e640008000600 */
[----:B-1----:R-:W-:-:S13]  /*0e90*/  PLOP3.LUT P0, PT, PT, PT, UP0, 0x80, 0x0 ;  /* 0x000000000000781c */ /* 0x002fda0003f0f008 */
[----:B------:R-:W-:Y:S05]  /*0ea0*/  @!P0 BRA `(.L_x_180) ;  /* 0xfffffffc00f08947 */ /* 0x000fea000383ffff */
[----:B------:R-:W-:Y:S01]  /*0eb0*/  LOP3.LUT R2, R0, 0xffffff80, RZ, 0xc0, !PT ;  /* 0xffffff8000027812 */ /* 0x000fe200078ec0ff */
[----:B------:R-:W1:Y:S08]  /*0ec0*/  S2UR UR4, SR_CTAID.X ;  /* 0x00000000000479c3 */ /* 0x000e700000002500 */
[----:B------:R-:W-:Y:S06]  /*0ed0*/  BAR.ARV 0x8, 0x180 ;  /* 0x0206000000007b1d */ /* 0x000fec0000002000 */
[----:B------:R-:W-:-:S02]  /*0ee0*/  ISETP.NE.AND P0, PT, R2, 0x80, PT ;  /* 0x000000800200780c */ /* 0x000fc40003f05270 */
[----:B------:R-:W1:Y:S11]  /*0ef0*/  LDC R2, c[0x0][0xc34] ;  /* 0x00030d00ff027b82 */ /* 0x000e760000000800 */
[----:B------:R-:W-:Y:S06]  /*0f00*/  @!P0 BAR.ARV 0x9, 0x100 ;  /* 0x0244000000008b1d */ /* 0x000fec0000002000 */
[----:B-1----:R-:W-:-:S13]  /*0f10*/  ISETP.LE.AND P0, PT, R2, UR4, PT ;  /* 0x0000000402007c0c */ /* 0x002fda000bf03270 */
[----:B------:R-:W-:Y:S05]  /*0f20*/  @P0 EXIT ;  /* 0x000000000000094d */ /* 0x000fea0003800000 */
[----:B------:R-:W2:Y:S01]  /*0f30*/  LDL.LU R10, [R1+0x2c] ;  /* 0x00002c00010a7983 */ /* 0x000ea20000300800 */
[----:B------:R-:W-:Y:S01]  /*0f40*/  VIADD R0, R0, 0xffffff80 ;  /* 0xffffff8000007836 */ /* 0x000fe20000000000 */
[----:B------:R-:W-:Y:S01]  /*0f50*/  UMOV UR60, URZ ;  /* 0x0000003f003c7c82 */ /* 0x000fe20008000000 */
[----:B------:R-:W-:Y:S02]  /*0f60*/  IMAD.MOV.U32 R234, RZ, RZ, -0x2 ;  /* 0xfffffffeffea7424 */ /* 0x000fe400078e00ff */
[----:B------:R-:W-:Y:S01]  /*0f70*/  IMAD.U32 R223, RZ, RZ, UR4 ;  /* 0x00000004ffdf7e24 */ /* 0x000fe2000f8e00ff */
[----:B0-----:R-:W-:Y:S01]  /*0f80*/  SHF.R.S32.HI R3, RZ, 0x1f, R0 ;  /* 0x0000001fff037819 */ /* 0x001fe20000011400 */
        /* <DEDUP_REMOVED lines=15> */
[----:B------:R-:W-:Y:S01]  /*1080*/  LEA.HI R2, R7, R226, RZ, 0x2 ;  /* 0x000000e207027211 */ /* 0x000fe200078f10ff */
[----:B------:R-:W-:Y:S01]  /*1090*/  IMAD R9, R9, 0x40, R6 ;  /* 0x0000004009097824 */ /* 0x000fe200078e0206 */
[----:B------:R-:W-:Y:S02]  /*10a0*/  LEA.HI R225, R3, R0, RZ, 0x3 ;  /* 0x0000000003e17211 */ /* 0x000fe400078f18ff */
[--C-:B------:R-:W-:Y:S02]  /*10b0*/  SHF.R.S32.HI R6, RZ, 0x2, R2.reuse ;  /* 0x00000002ff067819 */ /* 0x100fe40000011402 */
[----:B------:R-:W-:Y:S02]  /*10c0*/  SHF.R.S32.HI R13, RZ, 0x1f, R2 ;  /* 0x0000001fff0d7819 */ /* 0x000fe40000011402 */
[----:B------:R-:W-:Y:S02]  /*10d0*/  LEA.HI R4, R4, R11, RZ, 0x1 ;  /* 0x0000000b04047211 */ /* 0x000fe400078f08ff */
[----:B------:R-:W-:-:S02]  /*10e0*/  LOP3.LUT R3, R8, 0xfffffffc, RZ, 0xc0, !PT ;  /* 0xfffffffc08037812 */ /* 0x000fc400078ec0ff */
[----:B------:R-:W-:Y:S02]  /*10f0*/  LEA.HI R13, R13, R6, RZ, 0x3 ;  /* 0x000000060d0d7211 */ /* 0x000fe400078f18ff */
[----:B------:R-:W-:Y:S01]  /*1100*/  SHF.R.S32.HI R230, RZ, 0x7, R5 ;  /* 0x00000007ffe67819 */ /* 0x000fe20000011405 */
[----:B------:R-:W-:Y:S01]  /*1110*/  IMAD.IADD R8, R0, 0x1, -R3 ;  /* 0x0000000100087824 */ /* 0x000fe200078e0a03 */
[----:B------:R-:W-:Y:S02]  /*1120*/  LOP3.LUT R4, R4, 0x1ffffffe, RZ, 0xc0, !PT ;  /* 0x1ffffffe04047812 */ /* 0x000fe400078ec0ff */
[----:B------:R-:W-:Y:S02]  /*1130*/  LOP3.LUT R15, R225, 0xfffffff8, RZ, 0xc0, !PT ;  /* 0xfffffff8e10f7812 */ /* 0x000fe400078ec0ff */
[----:B------:R-:W-:Y:S01]  /*1140*/  LOP3.LUT R13, R13, 0xfffffff8, RZ, 0xc0, !PT ;  /* 0xfffffff80d0d7812 */ /* 0x000fe200078ec0ff */
[----:B------:R-:W-:Y:S01]  /*1150*/  IMAD.IADD R4, R11, 0x1, -R4 ;  /* 0x000000010b047824 */ /* 0x000fe200078e0a04 */
[----:B------:R-:W-:Y:S01]  /*1160*/  LEA.HI R7, R7, R226, RZ, 0x5 ;  /* 0x000000e207077211 */ /* 0x000fe200078f28ff */
[----:B------:R-:W-:Y:S01]  /*1170*/  IMAD.IADD R222, R0, 0x1, -R15 ;  /* 0x0000000100de7824 */ /* 0x000fe200078e0a0f */
[----:B------:R-:W-:Y:S01]  /*1180*/  LEA.HI R5, R5, R230, RZ, 0x1 ;  /* 0x000000e605057211 */ /* 0x000fe200078f08ff */
[----:B------:R-:W-:Y:S01]  /*1190*/  IMAD.IADD R6, R6, 0x1, -R13 ;  /* 0x0000000106067824 */ /* 0x000fe200078e0a0d */
[----:B------:R-:W-:Y:S01]  /*11a0*/  LEA.HI R0, R8, R8, RZ, 0x1 ;  /* 0x0000000808007211 */ /* 0x000fe200078f08ff */
[----:B------:R-:W-:Y:S01]  /*11b0*/  IMAD R233, R4, 0x8, R9 ;  /* 0x0000000804e97824 */ /* 0x000fe200078e0209 */
[----:B------:R-:W-:Y:S01]  /*11c0*/  SHF.R.S32.HI R7, RZ, 0x5, R7 ;  /* 0x00000005ff077819 */ /* 0x000fe20000011407 */
[----:B------:R-:W-:Y:S01]  /*11d0*/  IMAD.SHL.U32 R220, R222, 0x8, RZ ;  /* 0x00000008dedc7824 */ /* 0x000fe200078e00ff */
[----:B------:R-:W-:-:S02]  /*11e0*/  LOP3.LUT R5, R5, 0x3fffffe, RZ, 0xc0, !PT ;  /* 0x03fffffe05057812 */ /* 0x000fc400078ec0ff */
[----:B------:R-:W-:Y:S01]  /*11f0*/  LOP3.LUT R3, R2, 0x7ffffffc, RZ, 0xc0, !PT ;  /* 0x7ffffffc02037812 */ /* 0x000fe200078ec0ff */
[----:B------:R-:W-:Y:S01]  /*1200*/  IMAD R6, R7, 0x10, R6 ;  /* 0x0000001007067824 */ /* 0x000fe200078e0206 */
[----:B------:R-:W-:Y:S01]  /*1210*/  LOP3.LUT R9, R0, 0x1ffffffe, RZ, 0xc0, !PT ;  /* 0x1ffffffe00097812 */ /* 0x000fe200078ec0ff */
[----:B------:R-:W-:Y:S01]  /*1220*/  IMAD.IADD R5, R230, 0x1, -R5 ;  /* 0x00000001e6057824 */ /* 0x000fe200078e0a05 */
[----:B------:R-:W-:Y:S01]  /*1230*/  IADD3 R221, R220, 0x40, RZ ;  /* 0x00000040dcdd7810 */ /* 0x000fe20007ffe0ff */
[----:B------:R-:W-:Y:S01]  /*1240*/  IMAD.IADD R3, R226, 0x1, -R3 ;  /* 0x00000001e2037824 */ /* 0x000fe200078e0a03 */
[----:B------:R-:W-:Y:S01]  /*1250*/  SHF.R.S32.HI R225, RZ, 0x3, R225 ;  /* 0x00000003ffe17819 */ /* 0x000fe200000114e1 */
[----:B------:R-:W-:Y:S01]  /*1260*/  IMAD.IADD R232, R8, 0x1, -R9 ;  /* 0x0000000108e87824 */ /* 0x000fe200078e0a09 */
[----:B------:R-:W-:Y:S01]  /*1270*/  SHF.R.S32.HI R235, RZ, 0x1f, R221 ;  /* 0x0000001fffeb7819 */ /* 0x000fe200000114dd */
[----:B------:R-:W-:Y:S02]  /*1280*/  IMAD R231, R5, 0x40, R6 ;  /* 0x0000004005e77824 */ /* 0x000fe400078e0206 */
[----:B------:R-:W-:-:S02]  /*1290*/  IMAD R234, R3, R234, 0xb0 ;  /* 0x000000b003ea7424 */ /* 0x000fc400078e02ea */
[----:B------:R-:W-:Y:S01]  /*12a0*/  IMAD R232, R232, 0x8, R231 ;  /* 0x00000008e8e87824 */ /* 0x000fe200078e02e7 */
[----:B--2---:R-:W-:-:S07]  /*12b0*/  LOP3.LUT R17, R10, 0x1, RZ, 0xfc, !PT ;  /* 0x000000010a117812 */ /* 0x004fce00078efcff */
.L_x_213:
[----:B0-----:R-:W0:Y:S01]  /*12c0*/  SHFL.IDX PT, R0, R230, RZ, 0x1f ;  /* 0x00001fffe6007589 */ /* 0x001e2200000e0000 */
[----:B-1----:R-:W1:Y:S01]  /*12d0*/  S2UR UR5, SR_CgaCtaId ;  /* 0x00000000000579c3 */ /* 0x002e620000008800 */
[----:B------:R-:W-:Y:S01]  /*12e0*/  ULDC UR4, c[0x0][0xc38] ;  /* 0x00030e0000047ab9 */ /* 0x000fe20000000800 */
[----:B------:R-:W-:Y:S01]  /*12f0*/  ULDC.64 UR6, c[0x0][0x418] ;  /* 0x0001060000067ab9 */ /* 0x000fe20000000a00 */
[----:B------:R-:W-:Y:S01]  /*1300*/  R2UR UR12, R223 ;  /* 0x00000000df0c72ca */ /* 0x000fe200000e0000 */
[----:B------:R-:W-:Y:S02]  /*1310*/  UISETP.NE.AND UP1, UPT, UR4, 0x1, UPT ;  /* 0x000000010400788c */ /* 0x000fe4000bf25270 */
[----:B------:R-:W-:Y:S02]  /*1320*/  UISETP.NE.U32.AND UP0, UPT, UR6, URZ, UPT ;  /* 0x0000003f0600728c */ /* 0x000fe4000bf05070 */
[----:B--2---:R-:W2:Y:S01]  /*1330*/  LDC R113, c[0x0][0x2f0] ;  /* 0x0000bc00ff717b82 */ /* 0x004ea20000000800 */
        /* <DEDUP_REMOVED lines=13> */
[----:B---3--:R-:W-:Y:S01]  /*1410*/  IMAD.U32 R2, RZ, RZ, UR8 ;  /* 0x00000008ff027e24 */ /* 0x008fe2000f8e00ff */
        /* <DEDUP_REMOVED lines=10> */
[----:B------:R-:W-:Y:S02]  /*14c0*/  UIADD3 UR7, UR14, -UR7, URZ ;  /* 0x800000070e077290 */ /* 0x000fe4000fffe03f */
[----:B----4-:R-:W-:Y:S01]  /*14d0*/  IMAD.U32 R18, RZ, RZ, UR14 ;  /* 0x0000000eff127e24 */ /* 0x010fe2000f8e00ff */
[----:B------:R-:W-:Y:S01]  /*14e0*/  UMOV UR6, UR13 ;  /* 0x0000000d00067c82 */ /* 0x000fe20008000000 */
[----:B------:R-:W-:Y:S01]  /*14f0*/  @UP2 USHF.R.U32.HI UR6, URZ, UR9, UR5 ;  /* 0x000000093f062299 */ /* 0x000fe20008011605 */
[----:B------:R-:W-:Y:S01]  /*1500*/  SHF.R.U32.HI R3, RZ, 0x1f, R0 ;  /* 0x0000001fff037819 */ /* 0x000fe20000011600 */
[----:B------:R-:W-:Y:S01]  /*1510*/  ULEA UR7, UR7, UR10, 0xd ;  /* 0x0000000a07077291 */ /* 0x000fe2000f8e683f */
[----:B------:R-:W-:Y:S01]  /*1520*/  IMAD.U32 R229, RZ, RZ, UR13 ;  /* 0x0000000dffe57e24 */ /* 0x000fe2000f8e00ff */
[----:B------:R-:W-:Y:S01]  /*1530*/  UMOV UR4, UR12 ;  /* 0x0000000c00047c82 */ /* 0x000fe20008000000 */
[----:B------:R-:W-:Y:S01]  /*1540*/  LEA.HI.SX32 R112, R0, R3, 0x1b ;  /* 0x0000000300707211 */ /* 0x000fe200078fdaff */
[----:B------:R-:W-:Y:S01]  /*1550*/  USHF.R.U32.HI UR7, URZ, 0x4, UR7 ;  /* 0x000000043f077899 */ /* 0x000fe20008011607 */
[----:B------:R-:W-:-:S02]  /*1560*/  IMAD.U32 R228, RZ, RZ, UR6 ;  /* 0x00000006ffe47e24 */ /* 0x000fc4000f8e00ff */
[----:B------:R-:W-:Y:S01]  /*1570*/  IMAD.U32 R227, RZ, RZ, UR4 ;  /* 0x00000004ffe37e24 */ /* 0x000fe2000f8e00ff */
[----:B------:R-:W-:Y:S01]  /*1580*/  ULOP3.LUT UR45, UR7, 0x3fff, URZ, 0xc0, !UPT ;  /* 0x00003fff072d7892 */ /* 0x000fe2000f8ec03f */
[----:B------:R-:W-:Y:S11]  /*1590*/  @!P0 BRA `(.L_x_181) ;  /* 0x0000000000408947 */ /* 0x000ff60003800000 */
[----:B------:R-:W-:Y:S01]  /*15a0*/  MOV R0, 0x0 ;  /* 0x0000000000007802 */ /* 0x000fe20000000f00 */
[----:B------:R-:W-:Y:S01]  /*15b0*/  ULDC.64 UR4, c[0x4][0xa0] ;  /* 0x0100280000047ab9 */ /* 0x000fe20000000a00 */
[----:B------:R-:W-:Y:S01]  /*15c0*/  ULDC.64 UR6, c[0x4][0x40] ;  /* 0x0100100000067ab9 */ /* 0x000fe20000000a00 */
[----:B------:R-:W-:Y:S01]  /*15d0*/  IMAD.U32 R4, RZ, RZ, UR4 ;  /* 0x00000004ff047e24 */ /* 0x000fe2000f8e00ff */
[----:B------:R0:W1:Y:S01]  /*15e0*/  LDC.64 R14, c[0x4][R0] ;  /* 0x01000000000e7b82 */ /* 0x0000620000000a00 */
[----:B------:R-:W-:Y:S01]  /*15f0*/  IMAD.U32 R5, RZ, RZ, UR5 ;  /* 0x00000005ff057e24 */ /* 0x000fe2000f8e00ff */
[----:B------:R-:W-:Y:S01]  /*1600*/  ULDC.64 UR4, c[0x4][0xa8] ;  /* 0x01002a0000047ab9 */ /* 0x000fe20000000a00 */
[----:B------:R-:W-:Y:S02]  /*1610*/  IMAD.U32 R10, RZ, RZ, UR6 ;  /* 0x00000006ff0a7e24 */ /* 0x000fe4000f8e00ff */
        /* <DEDUP_REMOVED lines=8> */
.L_x_181:
[----:B------:R-:W-:Y:S02]  /*16a0*/  R2UR UR4, R2 ;  /* 0x00000000020472ca */ /* 0x000fe400000e0000 */
[----:B------:R-:W-:Y:S02]  /*16b0*/  LOP3.LUT R0, R224, 0x1, RZ, 0xc0, !PT ;  /* 0x00000001e0007812 */ /* 0x000fe400078ec0ff */
[----:B------:R-:W-:Y:S02]  /*16c0*/  ISETP.NE.AND P0, PT, R17, 0x3, PT ;  /* 0x000000031100780c */ /* 0x000fe40003f05270 */
[----:B------:R-:W-:-:S07]  /*16d0*/  SHF.L.U32 R0, R0, 0x1f, RZ ;  /* 0x0000001f00007819 */ /* 0x000fce00000006ff */
[----:B------:R-:W0:Y:S02]  /*16e0*/  SYNCS.PHASECHK.TRANS64.TRYWAIT P1, [UR4+0x34800], R0 ;  /* 0x03480000ff0075a7 */ /* 0x000e240008020144 */
[----:B0-----:R-:W-:Y:S05]  /*16f0*/  @!P1 BRA `(.L_x_182) ;  /* 0x0000011400009947 */ /* 0x001fea0003800000 */
.L_x_308:
[----:B------:R-:W-:Y:S05]  /*1700*/  @!P0 BRA `(.L_x_183) ;  /* 0x0000000000048947 */ /* 0x000fea0003800000 */
[----:B------:R-:W-:Y:S01]  /*1710*/  BPT.TRAP 0x1 ;  /* 0x000000040000795c */ /* 0x000fe20000300000 */
.L_x_183:
        /* <DEDUP_REMOVED lines=9> */
.L_x_184:
[----:B-1----:R-:W-:Y:S05]  /*17b0*/  @P1 BRA `(.L_x_185) ;  /* 0x0000000000081947 */ /* 0x002fea0003800000 */
[----:B------:R-:W1:Y:S02]  /*17c0*/  SYNCS.PHASECHK.TRANS64.TRYWAIT P1, [R3+URZ+0x34830], R0 ;  /* 0x03483000030075a7 */ /* 0x000e64000802017f */
[----:B-1----:R-:W-:Y:S05]  /*17d0*/  @!P1 BRA `(.L_x_186) ;  /* 0x0000011000e49947 */ /* 0x002fea0003800000 */
.L_x_185:
[----:B------:R-:W-:Y:S05]  /*17e0*/  WARPSYNC.ALL ;  /* 0x0000000000007948 */ /* 0x000fea0003800000 */
[----:B------:R-:W-:Y:S01]  /*17f0*/  R2UR UR4, R2 ;  /* 0x00000000020472ca */ /* 0x000fe200000e0000 */
[----:B------:R-:W-:Y:S01]  /*1800*/  ULOP3.LUT UR45, UR45, 0x10000, URZ, 0xfc, !UPT ;  /* 0x000100002d2d7892 */ /* 0x000fe2000f8efc3f */
[----:B------:R-:W-:Y:S01]  /*1810*/  WARPGROUP.ARRIVE ;  /* 0x00000000000079c5 */ /* 0x000fe20000000000 */
[----:B------:R-:W-:Y:S01]  /*1820*/  UMOV UR37, 0x40000040 ;  /* 0x4000004000257882 */ /* 0x000fe20000000000 */
[----:B------:R-:W-:Y:S01]  /*1830*/  UMOV UR39, 0x40000040 ;  /* 0x4000004000277882 */ /* 0x000fe20000000000 */
[----:B------:R-:W-:Y:S01]  /*1840*/  UMOV UR5, UR37 ;  /* 0x0000002500057c82 */ /* 0x000fe20008000000 */
[----:B------:R-:W-:Y:S01]  /*1850*/  UMOV UR9, UR37 ;  /* 0x0000002500097c82 */ /* 0x000fe20008000000 */
[----:B------:R-:W-:Y:S01]  /*1860*/  UMOV UR11, 0x40000040 ;  /* 0x40000040000b7882 */ /* 0x000fe20000000000 */
[----:B------:R-:W-:Y:S01]  /*1870*/  UMOV UR36, UR45 ;  /* 0x0000002d00247c82 */ /* 0x000fe20008000000 */
[----:B------:R-:W-:Y:S01]  /*1880*/  UMOV UR13, UR37 ;  /* 0x00000025000d7c82 */ /* 0x000fe20008000000 */
[----:B------:R-:W-:Y:S01]  /*1890*/  UMOV UR8, UR36 ;  /* 0x0000002400087c82 */ /* 0x000fe20008000000 */
[----:B------:R-:W-:Y:S01]  /*18a0*/  UMOV UR12, UR36 ;  /* 0x00000024000c7c82 */ /* 0x000fe20008000000 */
[----:B------:R-:W-:Y:S01]  /*18b0*/  UMOV UR15, 0x40000040 ;  /* 0x40000040000f7882 */ /* 0x000fe20000000000 */
[----:B------:R-:W-:Y:S01]  /*18c0*/  UIADD3 UR4, UR4, 0x1e400, URZ ;  /* 0x0001e40004047890 */ /* 0x000fe2000fffe03f */
[----:B------:R-:W-:Y:S01]  /*18d0*/  IMAD.U32 R8, RZ, RZ, UR36 ;  /* 0x00000024ff087e24 */ /* 0x000fe2000f8e00ff */
[----:B------:R-:W-:Y:S01]  /*18e0*/  UMOV UR16, UR36 ;  /* 0x0000002400107c82 */ /* 0x000fe20008000000 */
[----:B------:R-:W-:Y:S01]  /*18f0*/  UMOV UR17, UR37 ;  /* 0x0000002500117c82 */ /* 0x000fe20008000000 */
[----:B------:R-:W-:Y:S01]  /*1900*/  USHF.R.U32.HI UR4, URZ, 0x4, UR4 ;  /* 0x000000043f047899 */ /* 0x000fe20008011604 */
[----:B------:R-:W-:Y:S01]  /*1910*/  IMAD.U32 R9, RZ, RZ, UR37 ;  /* 0x00000025ff097e24 */ /* 0x000fe2000f8e00ff */
[----:B------:R-:W-:Y:S01]  /*1920*/  UMOV UR19, 0x40000040 ;  /* 0x4000004000137882 */ /* 0x000fe20000000000 */
[----:B------:R-:W-:Y:S01]  /*1930*/  UMOV UR20, UR36 ;  /* 0x0000002400147c82 */ /* 0x000fe20008000000 */
[----:B------:R-:W-:Y:S01]  /*1940*/  ULOP3.LUT UR6, UR4, 0x3fff, URZ, 0xc0, !UPT ;  /* 0x00003fff04067892 */ /* 0x000fe2000f8ec03f */
[----:B------:R-:W-:-:S02]  /*1950*/  UMOV UR21, UR37 ;  /* 0x0000002500157c82 */ /* 0x000fc40008000000 */
[----:B------:R-:W-:Y:S01]  /*1960*/  UMOV UR4, UR36 ;  /* 0x0000002400047c82 */ /* 0x000fe20008000000 */
[----:B------:R-:W-:Y:S01]  /*1970*/  ULOP3.LUT UR7, UR6, 0x10000, URZ, 0xfc, !UPT ;  /* 0x0001000006077892 */ /* 0x000fe2000f8efc3f */
[----:B------:R-:W-:Y:S01]  /*1980*/  UMOV UR23, 0x40000040 ;  /* 0x4000004000177882 */ /* 0x000fe20000000000 */
[----:B------:R-:W-:Y:S02]  /*1990*/  UMOV UR24, UR36 ;  /* 0x0000002400187c82 */ /* 0x000fe40008000000 */
[----:B------:R-:W-:Y:S02]  /*19a0*/  UIMAD UR44, UR60, 0xb00, UR7 ;  /* 0x00000b003c2c78a4 */ /* 0x000fe4000f8e0207 */
[----:B01----:R-:W-:Y:S01]  /*19b0*/  IMAD.U32 R0, RZ, RZ, UR7 ;  /* 0x00000007ff007e24 */ /* 0x003fe2000f8e00ff */
[----:B------:R-:W-:Y:S01]  /*19c0*/  UMOV UR7, 0x40000040 ;  /* 0x4000004000077882 */ /* 0x000fe20000000000 */
[----:B------:R-:W-:Y:S02]  /*19d0*/  UIADD3 UR6, UR44, 0x80, URZ ;  /* 0x000000802c067890 */ /* 0x000fe4000fffe03f */
[----:B------:R-:W-:-:S02]  /*19e0*/  UIADD3 UR10, UR44, 0x100, URZ ;  /* 0x000001002c0a7890 */ /* 0x000fc4000fffe03f */
[----:B------:R-:W-:Y:S01]  /*19f0*/  UMOV UR38, UR44 ;  /* 0x0000002c00267c82 */ /* 0x000fe20008000000 */
[----:B------:R-:W-:Y:S01]  /*1a00*/  UIADD3 UR14, UR44, 0x180, URZ ;  /* 0x000001802c0e7890 */ /* 0x000fe2000fffe03f */
[----:B------:R-:W-:Y:S01]  /*1a10*/  HGMMA.64x16x16.F32 R104, gdesc[UR36], RZ, !UPT, gsb0 ;  /* 0x00200000246879f0 */ /* 0x000fe2000c0008ff */
[----:B------:R-:W-:Y:S02]  /*1a20*/  UIADD3 UR18, UR44, 0x200, URZ ;  /* 0x000002002c127890 */ /* 0x000fe4000fffe03f */
[----:B------:R-:W-:Y:S02]  /*1a30*/  UIADD3 UR22, UR44, 0x280, URZ ;  /* 0x000002802c167890 */ /* 0x000fe4000fffe03f */
[----:B------:R-:W-:Y:S01]  /*1a40*/  UIADD3 UR26, UR44, 0x300, URZ ;  /* 0x000003002c1a7890 */ /* 0x000fe2000fffe03f */
[----:B------:R-:W-:Y:S01]  /*1a50*/  UMOV UR25, UR37 ;  /* 0x0000002500197c82 */ /* 0x000fe20008000000 */
[----:B------:R-:W-:Y:S01]  /*1a60*/  UMOV UR27, 0x40000040 ;  /* 0x40000040001b7882 */ /* 0x000fe20000000000 */
[----:B------:R-:W-:Y:S01]  /*1a70*/  UIADD3 UR30, UR44, 0x380, URZ ;  /* 0x000003802c1e7890 */ /* 0x000fe2000fffe03f */
[----:B------:R-:W-:Y:S01]  /*1a80*/  UMOV UR28, UR36 ;  /* 0x00000024001c7c82 */ /* 0x000fe20008000000 */
[----:B------:R-:W-:Y:S01]  /*1a90*/  UMOV UR29, UR37 ;  /* 0x00000025001d7c82 */ /* 0x000fe20008000000 */
[----:B------:R-:W-:Y:S01]  /*1aa0*/  UMOV UR31, 0x40000040 ;  /* 0x40000040001f7882 */ /* 0x000fe20000000000 */
[----:B------:R-:W-:Y:S01]  /*1ab0*/  UIADD3 UR34, UR44, 0x400, URZ ;  /* 0x000004002c227890 */ /* 0x000fe2000fffe03f */
[----:B------:R-:W-:Y:S01]  /*1ac0*/  UMOV UR32, UR36 ;  /* 0x0000002400207c82 */ /* 0x000fe20008000000 */
[----:B------:R-:W-:Y:S01]  /*1ad0*/  UMOV UR33, UR37 ;  /* 0x0000002500217c82 */ /* 0x000fe20008000000 */
[----:B------:R-:W-:Y:S01]  /*1ae0*/  UMOV UR35, 0x40000040 ;  /* 0x4000004000237882 */ /* 0x000fe20000000000 */
[----:B------:R-:W-:Y:S01]  /*1af0*/  UMOV UR39, 0x40000040 ;  /* 0x4000004000277882 */ /* 0x000fe20000000000 */
[----:B------:R-:W-:Y:S01]  /*1b00*/  UIADD3 UR42, UR44, 0x602, URZ ;  /* 0x000006022c2a7890 */ /* 0x000fe2000fffe03f */
[----:B------:R-:W-:Y:S01]  /*1b10*/  UMOV UR43, 0x40000040 ;  /* 0x40000040002b7882 */ /* 0x000fe20000000000 */
[----:B------:R-:W-:Y:S01]  /*1b20*/  UIADD3 UR50, UR44, 0x604, URZ ;  /* 0x000006042c327890 */ /* 0x000fe2000fffe03f */
[----:B------:R-:W-:Y:S01]  /*1b30*/  UMOV UR51, 0x40000040 ;  /* 0x4000004000337882 */ /* 0x000fe20000000000 */
[----:B------:R-:W-:Y:S01]  /*1b40*/  UIADD3 UR54, UR44, 0x606, URZ ;  /* 0x000006062c367890 */ /* 0x000fe2000fffe03f */
[----:B------:R-:W-:Y:S01]  /*1b50*/  UMOV UR55, 0x40000040 ;  /* 0x4000004000377882 */ /* 0x000fe20000000000 */
        /* <DEDUP_REMOVED lines=50> */
[----:B------:R-:W-:Y:S02]  /*1e80*/  UMOV UR37, 0x40000040 ;  /* 0x4000004000257882 */ /* 0x000fe40000000000 */
[----:B------:R-:W-:Y:S01]  /*1e90*/  UMOV UR9, UR37 ;  /* 0x0000002500097c82 */ /* 0x000fe20008000000 */
[----:B------:R-:W-:Y:S01]  /*1ea0*/  UMOV UR13, UR37 ;  /* 0x00000025000d7c82 */ /* 0x000fe20008000000 */
[----:B------:R-:W-:Y:S01]  /*1eb0*/  UMOV UR17, UR37 ;  /* 0x0000002500117c82 */ /* 0x000fe20008000000 */
[----:B------:R-:W-:Y:S01]  /*1ec0*/  UMOV UR21, UR37 ;  /* 0x0000002500157c82 */ /* 0x000fe20008000000 */
[----:B------:R-:W-:Y:S01]  /*1ed0*/  UMOV UR25, UR37 ;  /* 0x0000002500197c82 */ /* 0x000fe20008000000 */
[----:B------:R-:W-:Y:S01]  /*1ee0*/  UMOV UR29, UR37 ;  /* 0x00000025001d7c82 */ /* 0x000fe20008000000 */
[----:B------:R-:W-:Y:S01]  /*1ef0*/  UMOV UR33, UR37 ;  /* 0x0000002500217c82 */ /* 0x000fe20008000000 */
[----:B------:R-:W-:Y:S01]  /*1f00*/  IMAD.U32 R7, RZ, RZ, UR37 ;  /* 0x00000025ff077e24 */ /* 0x000fe2000f8e00ff */
[----:B------:R-:W-:-:S02]  /*1f10*/  WARPGROUP.DEPBAR.LE gsb0, 0x0 ;  /* 0x00008000000079c5 */ /* 0x000fc40000010000 */
[----:B------:R-:W-:-:S06]  /*1f20*/  WARPGROUP.ARRIVE ;  /* 0x00000000000079c5 */ /* 0x000fcc0000000000 */
[----:B------:R-:W-:Y:S01]  /*1f30*/  HGMMA.64x16x16.F32 R24, gdesc[UR4], RZ, !UPT, gsb0 ;  /* 0x00200000041879f0 */ /* 0x000fe2000c0008ff */
[----:B------:R-:W-:Y:S02]  /*1f40*/  UIADD3 UR4, UR45, 0x2, URZ ;  /* 0x000000022d047890 */ /* 0x000fe4000fffe03f */
[----:B------:R-:W-:Y:S01]  /*1f50*/  UIADD3 UR6, UR44, 0x2, URZ ;  /* 0x000000022c067890 */ /* 0x000fe2000fffe03f */
[----:B------:R-:W-:Y:S01]  /*1f60*/  UMOV UR5, UR37 ;  /* 0x0000002500057c82 */ /* 0x000fe20008000000 */
[----:B------:R-:W-:-:S03]  /*1f70*/  UMOV UR7, 0x40000040 ;  /* 0x4000004000077882 */ /* 0x000fc60000000000 */
[----:B------:R-:W-:Y:S02]  /*1f80*/  UMOV UR36, UR4 ;  /* 0x0000000400247c82 */ /* 0x000fe40008000000 */
        /* <DEDUP_REMOVED lines=15> */
[----:B------:R-:W-:Y:S01]  /*2080*/  HGMMA.64x16x16.F32 R104, gdesc[UR36], R104, gsb0 ;  /* 0x00200000246879f0 */ /* 0x000fe20008000868 */
[----:B------:R-:W-:Y:S02]  /*2090*/  UMOV UR39, 0x40000040 ;  /* 0x4000004000277882 */ /* 0x000fe40000000000 */
[----:B------:R-:W-:Y:S02]  /*20a0*/  WARPGROUP.DEPBAR.LE gsb0, 0x0 ;  /* 0x00008000000079c5 */ /* 0x000fe40000010000 */
[----:B------:R-:W-:-:S06]  /*20b0*/  WARPGROUP.ARRIVE ;  /* 0x00000000000079c5 */ /* 0x000fcc0000000000 */
[----:B------:R-:W-:Y:S01]  /*20c0*/  HGMMA.64x16x16.F32 R96, gdesc[UR4], R96, gsb0 ;  /* 0x00200000046079f0 */ /* 0x000fe20008000860 */
[----:B------:R-:W-:Y:S02]  /*20d0*/  UIADD3 UR4, UR44, 0x202, URZ ;  /* 0x000002022c047890 */ /* 0x000fe4000fffe03f */
[----:B------:R-:W-:Y:S01]  /*20e0*/  UIADD3 UR6, UR44, 0x482, URZ ;  /* 0x000004822c067890 */ /* 0x000fe2000fffe03f */
[----:B------:R-:W-:Y:S01]  /*20f0*/  UMOV UR5, UR37 ;  /* 0x0000002500057c82 */ /* 0x000fe20008000000 */
[----:B------:R-:W-:-:S03]  /*2100*/  UMOV UR7, 0x40000040 ;  /* 0x4000004000077882 */ /* 0x000fc60000000000 */
[----:B------:R-:W-:Y:S01]  /*2110*/  UMOV UR18, UR4 ;  /* 0x0000000400127c82 */ /* 0x000fe20008000000 */
[----:B------:R-:W-:Y:S01]  /*2120*/  UMOV UR4, UR36 ;  /* 0x0000002400047c82 */ /* 0x000fe20008000000 */
        /* <DEDUP_REMOVED lines=136> */
[----:B------:R-:W-:Y:S01]  /*29b0*/  UMOV UR7, 0x40000040 ;  /* 0x4000004000077882 */ /* 0x000fe20000000000 */
        /* <DEDUP_REMOVED lines=14> */
[----:B------:R-:W-:-:S02]  /*2aa0*/  WARPGROUP.DEPBAR.LE gsb0, 0x0 ;  /* 0x00008000000079c5 */ /* 0x000fc40000010000 */
[----:B------:R-:W-:-:S06]  /*2ab0*/  WARPGROUP.ARRIVE ;  /* 0x00000000000079c5 */ /* 0x000fcc0000000000 */
[----:B------:R-:W-:Y:S01]  /*2ac0*/  HGMMA.64x16x16.F32 R104, gdesc[UR4], R104, gsb0 ;  /* 0x00200000046879f0 */ /* 0x000fe20008000868 */
[----:B------:R-:W-:Y:S01]  /*2ad0*/  UMOV UR6, UR10 ;  /* 0x0000000a00067c82 */ /* 0x000fe20008000000 */
[----:B------:R-:W-:Y:S01]  /*2ae0*/  UMOV UR7, 0x40000040 ;  /* 0x4000004000077882 */ /* 0x000fe20000000000 */
[----:B------:R-:W-:Y:S01]  /*2af0*/  UMOV UR10, UR14 ;  /* 0x0000000e000a7c82 */ /* 0x000fe20008000000 */
[----:B------:R-:W-:Y:S01]  /*2b00*/  UMOV UR14, UR18 ;  /* 0x00000012000e7c82 */ /* 0x000fe20008000000 */
[----:B------:R-:W-:Y:S02]  /*2b10*/  WARPGROUP.DEPBAR.LE gsb0, 0x0 ;  /* 0x00008000000079c5 */ /* 0x000fe40000010000 */
[----:B------:R-:W-:-:S06]  /*2b20*/  WARPGROUP.ARRIVE ;  /* 0x00000000000079c5 */ /* 0x000fcc0000000000 */
[----:B------:R-:W-:Y:S01]  /*2b30*/  HGMMA.64x16x16.F32 R96, gdesc[UR4], R96, gsb0 ;  /* 0x00200000046079f0 */ /* 0x000fe20008000860 */
[----:B------:R-:W-:Y:S01]  /*2b40*/  UIADD3 UR6, UR44, 0x206, URZ ;  /* 0x000002062c067890 */ /* 0x000fe2000fffe03f */
[----:B------:R-:W-:-:S06]  /*2b50*/  UMOV UR7, 0x40000040 ;  /* 0x4000004000077882 */ /* 0x000fcc0000000000 */
[----:B------:R-:W-:Y:S01]  /*2b60*/  UMOV UR18, UR6 ;  /* 0x0000000600127c82 */ /* 0x000fe20008000000 */
[----:B------:R-:W-:Y:S01]  /*2b70*/  UIADD3 UR6, UR44, 0x486, URZ ;  /* 0x000004862c067890 */ /* 0x000fe2000fffe03f */
[----:B------:R-:W-:Y:S02]  /*2b80*/  WARPGROUP.DEPBAR.LE gsb0, 0x0 ;  /* 0x00008000000079c5 */ /* 0x000fe40000010000 */
[----:B------:R-:W-:-:S06]  /*2b90*/  WARPGROUP.ARRIVE ;  /* 0x00000000000079c5 */ /* 0x000fcc0000000000 */
[----:B------:R-:W-:Y:S01]  /*2ba0*/  HGMMA.64x16x16.F32 R88, gdesc[UR8], R88, gsb0 ;  /* 0x00200000085879f0 */ /* 0x000fe20008000858 */
[----:B------:R-:W-:Y:S02]  /*2bb0*/  UIADD3 UR8, UR44, 0x506, URZ ;  /* 0x000005062c087890 */ /* 0x000fe4000fffe03f */
[----:B------:R-:W-:Y:S01]  /*2bc0*/  UIADD3 UR10, UR44, 0x580, URZ ;  /* 0x000005802c0a7890 */ /* 0x000fe2000fffe03f */
[----:B------:R-:W-:Y:S01]  /*2bd0*/  UMOV UR9, 0x40000040 ;  /* 0x4000004000097882 */ /* 0x000fe20000000000 */
[----:B------:R-:W-:Y:S01]  /*2be0*/  UMOV UR11, 0x40000040 ;  /* 0x40000040000b7882 */ /* 0x000fe20000000000 */
[----:B------:R-:W-:Y:S01]  /*2bf0*/  UMOV UR37, UR9 ;  /* 0x0000000900257c82 */ /* 0x000fe20008000000 */
[----:B------:R-:W-:Y:S02]  /*2c00*/  WARPGROUP.DEPBAR.LE gsb0, 0x0 ;  /* 0x00008000000079c5 */ /* 0x000fe40000010000 */
[----:B------:R-:W-:-:S06]  /*2c10*/  WARPGROUP.ARRIVE ;  /* 0x00000000000079c5 */ /* 0x000fcc0000000000 */
[----:B------:R-:W-:Y:S01]  /*2c20*/  HGMMA.64x16x16.F32 R80, gdesc[UR12], R80, gsb0 ;  /* 0x002000000c5079f0 */ /* 0x000fe20008000850 */
[----:B------:R-:W-:Y:S01]  /*2c30*/  UIADD3 UR14, UR44, 0x680, URZ ;  /* 0x000006802c0e7890 */ /* 0x000fe2000fffe03f */
[----:B------:R-:W-:Y:S01]  /*2c40*/  UMOV UR13, UR9 ;  /* 0x00000009000d7c82 */ /* 0x000fe20008000000 */
[----:B------:R-:W-:Y:S01]  /*2c50*/  UMOV UR15, 0x40000040 ;  /* 0x40000040000f7882 */ /* 0x000fe20000000000 */
        /* <DEDUP_REMOVED lines=33> */
[----:B------:R-:W-:Y:S01]  /*2e70*/  UMOV UR6, UR8 ;  /* 0x0000000800067c82 */ /* 0x000fe20008000000 */
[----:B------:R-:W-:Y:S01]  /*2e80*/  UMOV UR7, 0x40000040 ;  /* 0x4000004000077882 */ /* 0x000fe20000000000 */
[----:B------:R-:W-:-:S07]  /*2e90*/  UIADD3 UR8, UR45, 0x400, URZ ;  /* 0x000004002d087890 */ /* 0x000fce000fffe03f */
[----:B------:R-:W-:Y:S01]  /*2ea0*/  UMOV UR12, UR8 ;  /* 0x00000008000c7c82 */ /* 0x000fe20008000000 */
[----:B------:R-:W-:Y:S01]  /*2eb0*/  UMOV UR16, UR8 ;  /* 0x0000000800107c82 */ /* 0x000fe20008000000 */
[----:B------:R-:W-:Y:S01]  /*2ec0*/  UMOV UR20, UR8 ;  /* 0x0000000800147c82 */ /* 0x000fe20008000000 */
[----:B------:R-:W-:Y:S01]  /*2ed0*/  UMOV UR24, UR8 ;  /* 0x0000000800187c82 */ /* 0x000fe20008000000 */
[----:B------:R-:W-:Y:S01]  /*2ee0*/  UMOV UR28, UR8 ;  /* 0x00000008001c7c82 */ /* 0x000fe20008000000 */
[----:B------:R-:W-:Y:S01]  /*2ef0*/  UMOV UR32, UR8 ;  /* 0x0000000800207c82 */ /* 0x000fe20008000000 */
[----:B------:R-:W-:Y:S01]  /*2f00*/  UMOV UR36, UR8 ;  /* 0x0000000800247c82 */ /* 0x000fe20008000000 */
[----:B------:R-:W-:Y:S02]  /*2f10*/  WARPGROUP.DEPBAR.LE gsb0, 0x0 ;  /* 0x00008000000079c5 */ /* 0x000fe40000010000 */
[----:B------:R-:W-:-:S06]  /*2f20*/  WARPGROUP.ARRIVE ;  /* 0x00000000000079c5 */ /* 0x000fcc0000000000 */
[----:B------:R-:W-:Y:S01]  /*2f30*/  HGMMA.64x16x16.F32 R24, gdesc[UR4], R24, gsb0 ;  /* 0x00200000041879f0 */ /* 0x000fe20008000818 */
[----:B------:R-:W-:Y:S02]  /*2f40*/  UIADD3 UR6, UR44, 0x600, URZ ;  /* 0x000006002c067890 */ /* 0x000fe4000fffe03f */
        /* <DEDUP_REMOVED lines=253> */
[----:B------:R-:W-:Y:S05]  /*3f20*/  @!P0 BRA `(.L_x_187) ;  /* 0x0000000000048947 */ /* 0x000fea0003800000 */
[----:B------:R-:W-:Y:S01]  /*3f30*/  BPT.TRAP 0x1 ;  /* 0x000000040000795c */ /* 0x000fe20000300000 */
.L_x_187:
[----:B------:R-:W-:Y:S01]  /*3f40*/  ULDC UR6, c[0x0][0x9d8] ;  /* 0x0002760000067ab9 */ /* 0x000fe20000000800 */
[----:B------:R-:W2:Y:S01]  /*3f50*/  LDL R135, [R1] ;  /* 0x0000000001877983 */ /* 0x000ea20000100800 */
[----:B------:R-:W-:Y:S01]  /*3f60*/  FMUL.FTZ R12, R104, UR6 ;  /* 0x00000006680c7c20 */ /* 0x000fe20008410000 */
[----:B------:R-:W-:Y:S01]  /*3f70*/  FMUL.FTZ R13, R105, UR6 ;  /* 0x00000006690d7c20 */ /* 0x000fe20008410000 */
[----:B------:R-:W-:Y:S01]  /*3f80*/  FMUL.FTZ R20, R108, UR6 ;  /* 0x000000066c147c20 */ /* 0x000fe20008410000 */
[----:B------:R-:W-:Y:S01]  /*3f90*/  FMUL.FTZ R104, R109, UR6 ;  /* 0x000000066d687c20 */ /* 0x000fe20008410000 */
[----:B------:R-:W-:Y:S01]  /*3fa0*/  FMUL.FTZ R125, R33, UR6 ;  /* 0x00000006217d7c20 */ /* 0x000fe20008410000 */
[----:B------:R-:W-:Y:S01]  /*3fb0*/  FMUL.FTZ R33, R35, UR6 ;  /* 0x0000000623217c20 */ /* 0x000fe20008410000 */
[----:B------:R-:W0:Y:S01]  /*3fc0*/  MUFU.TANH R12, R12 ;  /* 0x0000000c000c7308 */ /* 0x000e220000002400 */
[----:B------:R-:W-:Y:S02]  /*3fd0*/  IMAD.IADD R35, R234, 0x1, R113 ;  /* 0x00000001ea237824 */ /* 0x000fe400078e0271 */
[----:B------:R-:W-:Y:S01]  /*3fe0*/  FMUL.FTZ R105, R96, UR6 ;  /* 0x0000000660697c20 */ /* 0x000fe20008410000 */
[----:B------:R-:W-:Y:S01]  /*3ff0*/  FMUL.FTZ R10, R106, UR6 ;  /* 0x000000066a0a7c20 */ /* 0x000fe20008410000 */
[----:B------:R-:W-:Y:S01]  /*4000*/  FMUL.FTZ R106, R97, UR6 ;  /* 0x00000006616a7c20 */ /* 0x000fe20008410000 */
[----:B------:R-:W-:-:S02]  /*4010*/  IMAD R35, R112, -0xb0, R35 ;  /* 0xffffff5070237824 */ /* 0x000fc400078e0223 */
[----:B------:R-:W-:Y:S01]  /*4020*/  FMUL.FTZ R11, R107, UR6 ;  /* 0x000000066b0b7c20 */ /* 0x000fe20008410000 */
[----:B------:R-:W-:Y:S01]  /*4030*/  FMUL.FTZ R100, R100, UR6 ;  /* 0x0000000664647c20 */ /* 0x000fe20008410000 */
[----:B------:R-:W1:Y:S01]  /*4040*/  MUFU.TANH R13, R13 ;  /* 0x0000000d000d7308 */ /* 0x000e620000002400 */
[----:B------:R-:W-:Y:S01]  /*4050*/  FMUL.FTZ R131, R25, UR6 ;  /* 0x0000000619837c20 */ /* 0x000fe20008410000 */
[C---:B------:R-:W-:Y:S01]  /*4060*/  ISETP.GT.AND P2, PT, R35.reuse, RZ, PT ;  /* 0x000000ff2300720c */ /* 0x040fe20003f44270 */
[----:B------:R-:W-:Y:S01]  /*4070*/  FMUL.FTZ R15, R110, UR6 ;  /* 0x000000066e0f7c20 */ /* 0x000fe20008410000 */
[----:B------:R-:W-:Y:S01]  /*4080*/  ISETP.GT.AND P1, PT, R35, 0x1, PT ;  /* 0x000000012300780c */ /* 0x000fe20003f24270 */
[----:B------:R-:W-:Y:S01]  /*4090*/  FMUL.FTZ R21, R99, UR6 ;  /* 0x0000000663157c20 */ /* 0x000fe20008410000 */
[----:B------:R-:W-:Y:S01]  /*40a0*/  ISETP.GT.AND P6, PT, R35, 0x8, PT ;  /* 0x000000082300780c */ /* 0x000fe20003fc4270 */
[----:B------:R-:W-:Y:S01]  /*40b0*/  FMUL.FTZ R99, R101, UR6 ;  /* 0x0000000665637c20 */ /* 0x000fe20008410000 */
[----:B------:R-:W3:Y:S01]  /*40c0*/  MUFU.TANH R20, R20 ;  /* 0x0000001400147308 */ /* 0x000ee20000002400 */
[----:B0-----:R-:W-:Y:S01]  /*40d0*/  FSEL R25, R12, -INF , P2 ;  /* 0xff8000000c197808 */ /* 0x001fe20001000000 */
[----:B------:R-:W-:Y:S01]  /*40e0*/  FMUL.FTZ R14, R111, UR6 ;  /* 0x000000066f0e7c20 */ /* 0x000fe20008410000 */
[----:B------:R-:W-:Y:S01]  /*40f0*/  FMUL.FTZ R97, R102, UR6 ;  /* 0x0000000666617c20 */ /* 0x000fe20008410000 */
[C---:B------:R-:W-:Y:S01]  /*4100*/  ISETP.GT.AND P5, PT, R35.reuse, 0x9, PT ;  /* 0x000000092300780c */ /* 0x040fe20003fa4270 */
[----:B------:R-:W-:Y:S01]  /*4110*/  FMUL.FTZ R102, R88, UR6 ;  /* 0x0000000658667c20 */ /* 0x000fe20008410000 */
[----:B------:R-:W-:Y:S01]  /*4120*/  FMUL.FTZ R96, R98, UR6 ;  /* 0x0000000662607c20 */ /* 0x000fe20008410000 */
[----:B------:R-:W-:Y:S01]  /*4130*/  ISETP.GT.AND P4, PT, R35, 0x10, PT ;  /* 0x000000102300780c */ /* 0x000fe20003f84270 */
[----:B------:R-:W0:Y:S01]  /*4140*/  MUFU.TANH R104, R104 ;  /* 0x0000006800687308 */ /* 0x000e220000002400 */
[----:B-1----:R-:W-:Y:S01]  /*4150*/  FSEL R114, R13, -INF , P1 ;  /* 0xff8000000d727808 */ /* 0x002fe20000800000 */
[----:B------:R-:W-:Y:S01]  /*4160*/  FMUL.FTZ R101, R89, UR6 ;  /* 0x0000000659657c20 */ /* 0x000fe20008410000 */
[----:B------:R-:W-:Y:S01]  /*4170*/  FMUL.FTZ R98, R103, UR6 ;  /* 0x0000000667627c20 */ /* 0x000fe20008410000 */
[----:B------:R-:W-:Y:S01]  /*4180*/  ISETP.GT.AND P3, PT, R35, 0x11, PT ;  /* 0x000000112300780c */ /* 0x000fe20003f64270 */
[----:B------:R-:W-:Y:S01]  /*4190*/  FMUL.FTZ R103, R92, UR6 ;  /* 0x000000065c677c20 */ /* 0x000fe20008410000 */
[----:B------:R-:W-:Y:S01]  /*41a0*/  FMNMX.FTZ R133, R25, R114, !PT ;  /* 0x0000007219857209 */ /* 0x000fe20007810000 */
[----:B------:R-:W-:Y:S01]  /*41b0*/  FMUL.FTZ R92, R93, UR6 ;  /* 0x000000065d5c7c20 */ /* 0x000fe20008410000 */
[----:B------:R-:W1:Y:S01]  /*41c0*/  MUFU.TANH R105, R105 ;  /* 0x0000006900697308 */ /* 0x000e620000002400 */
[----:B---3--:R-:W-:Y:S01]  /*41d0*/  FSEL R116, R20, -INF , P6 ;  /* 0xff80000014747808 */ /* 0x008fe20003000000 */
[----:B------:R-:W-:Y:S01]  /*41e0*/  FMUL.FTZ R88, R90, UR6 ;  /* 0x000000065a587c20 */ /* 0x000fe20008410000 */
[----:B------:R-:W-:Y:S01]  /*41f0*/  FMUL.FTZ R90, R94, UR6 ;  /* 0x000000065e5a7c20 */ /* 0x000fe20008410000 */
[----:B------:R-:W-:Y:S01]  /*4200*/  FMUL.FTZ R94, R80, UR6 ;  /* 0x00000006505e7c20 */ /* 0x000fe20008410000 */
[----:B------:R-:W-:Y:S01]  /*4210*/  FMNMX.FTZ R133, R116, R133, !PT ;  /* 0x0000008574857209 */ /* 0x000fe20007810000 */
[----:B------:R-:W-:Y:S01]  /*4220*/  FMUL.FTZ R93, R81, UR6 ;  /* 0x00000006515d7c20 */ /* 0x000fe20008410000 */
[----:B------:R-:W-:Y:S01]  /*4230*/  FMUL.FTZ R89, R91, UR6 ;  /* 0x000000065b597c20 */ /* 0x000fe20008410000 */
[----:B------:R-:W3:Y:S01]  /*4240*/  MUFU.TANH R10, R10 ;  /* 0x0000000a000a7308 */ /* 0x000ee20000002400 */
[----:B0-----:R-:W-:Y:S01]  /*4250*/  FSEL R104, R104, -INF , P5 ;  /* 0xff80000068687808 */ /* 0x001fe20002800000 */
[----:B------:R-:W-:Y:S01]  /*4260*/  FMUL.FTZ R91, R95, UR6 ;  /* 0x000000065f5b7c20 */ /* 0x000fe20008410000 */
[----:B------:R-:W-:Y:S01]  /*4270*/  FMUL.FTZ R95, R84, UR6 ;  /* 0x00000006545f7c20 */ /* 0x000fe20008410000 */
[----:B------:R-:W-:Y:S01]  /*4280*/  FMUL.FTZ R84, R85, UR6 ;  /* 0x0000000655547c20 */ /* 0x000fe20008410000 */
[----:B------:R-:W-:Y:S01]  /*4290*/  FMNMX.FTZ R133, R104, R133, !PT ;  /* 0x0000008568857209 */ /* 0x000fe20007810000 */
[----:B------:R-:W-:Y:S01]  /*42a0*/  FMUL.FTZ R129, R24, UR6 ;  /* 0x0000000618817c20 */ /* 0x000fe20008410000 */
[----:B------:R-:W-:Y:S01]  /*42b0*/  FMUL.FTZ R28, R28, UR6 ;  /* 0x000000061c1c7c20 */ /* 0x000fe20008410000 */
[----:B------:R-:W0:Y:S01]  /*42c0*/  MUFU.TANH R106, R106 ;  /* 0x0000006a006a7308 */ /* 0x000e220000002400 */
[----:B-1----:R-:W-:Y:S01]  /*42d0*/  FSEL R118, R105, -INF , P4 ;  /* 0xff80000069767808 */ /* 0x002fe20002000000 */
[----:B------:R-:W-:Y:S01]  /*42e0*/  FMUL.FTZ R80, R82, UR6 ;  /* 0x0000000652507c20 */ /* 0x000fe20008410000 */
[----:B------:R-:W-:Y:S01]  /*42f0*/  FMUL.FTZ R82, R86, UR6 ;  /* 0x0000000656527c20 */ /* 0x000fe20008410000 */
[----:B------:R-:W-:Y:S01]  /*4300*/  FMUL.FTZ R86, R72, UR6 ;  /* 0x0000000648567c20 */ /* 0x000fe20008410000 */
[----:B------:R-:W-:Y:S01]  /*4310*/  FMNMX.FTZ R133, R118, R133, !PT ;  /* 0x0000008576857209 */ /* 0x000fe20007810000 */
[----:B------:R-:W-:Y:S01]  /*4320*/  FMUL.FTZ R85, R73, UR6 ;  /* 0x0000000649557c20 */ /* 0x000fe20008410000 */
[----:B------:R-:W-:Y:S01]  /*4330*/  FMUL.FTZ R123, R32, UR6 ;  /* 0x00000006207b7c20 */ /* 0x000fe20008410000 */
[----:B------:R-:W1:Y:S01]  /*4340*/  MUFU.TANH R11, R11 ;  /* 0x0000000b000b7308 */ /* 0x000e620000002400 */
[----:B---3--:R-:W-:Y:S01]  /*4350*/  FSEL R10, R10, -INF , P2 ;  /* 0xff8000000a0a7808 */ /* 0x008fe20001000000 */
[----:B------:R-:W-:Y:S01]  /*4360*/  FMUL.FTZ R81, R83, UR6 ;  /* 0x0000000653517c20 */ /* 0x000fe20008410000 */
[----:B------:R-:W-:Y:S01]  /*4370*/  ISETP.GT.AND P2, PT, R35, 0x18, PT ;  /* 0x000000182300780c */ /* 0x000fe20003f44270 */
[----:B------:R-:W-:Y:S01]  /*4380*/  FMUL.FTZ R83, R87, UR6 ;  /* 0x0000000657537c20 */ /* 0x000fe20008410000 */
[----:B------:R-:W-:Y:S01]  /*4390*/  FMUL.FTZ R122, R45, UR6 ;  /* 0x000000062d7a7c20 */ /* 0x000fe20008410000 */
        /* <DEDUP_REMOVED lines=13> */
[----:B------:R-:W-:Y:S01]  /*4470*/  ISETP.GT.AND P1, PT, R35, 0x19, PT ;  /* 0x000000192300780c */ /* 0x000fe20003f24270 */
[----:B------:R-:W-:Y:S01]  /*4480*/  FMUL.FTZ R119, R40, UR6 ;  /* 0x0000000628777c20 */ /* 0x000fe20008410000 */
[----:B------:R-:W-:Y:S01]  /*4490*/  FMUL.FTZ R73, R75, UR6 ;  /* 0x000000064b497c20 */ /* 0x000fe20008410000 */
[----:B------:R-:W-:Y:S01]  /*44a0*/  FMUL.FTZ R75, R79, UR6 ;  /* 0x000000064f4b7c20 */ /* 0x000fe20008410000 */
        /* <DEDUP_REMOVED lines=12> */
[----:B------:R-:W-:Y:S01]  /*4570*/  ISETP.GT.AND P6, PT, R35, 0x20, PT ;  /* 0x000000202300780c */ /* 0x000fe20003fc4270 */
[----:B------:R-:W-:Y:S01]  /*4580*/  FMUL.FTZ R121, R44, UR6 ;  /* 0x000000062c797c20 */ /* 0x000fe20008410000 */
[----:B------:R-:W-:Y:S01]  /*4590*/  FMUL.FTZ R57, R59, UR6 ;  /* 0x000000063b397c20 */ /* 0x000fe20008410000 */
        /* <DEDUP_REMOVED lines=38> */
[----:B------:R-:W-:Y:S01]  /*4800*/  ULDC UR7, c[0x0][0x988] ;  /* 0x0002620000077ab9 */ /* 0x000fe20000000800 */
[----:B------:R-:W-:Y:S01]  /*4810*/  FMNMX.FTZ R133, R150, R133, !PT ;  /* 0x0000008596857209 */ /* 0x000fe20007810000 */
[----:B------:R-:W-:Y:S01]  /*4820*/  FMUL.FTZ R26, R26, UR6 ;  /* 0x000000061a1a7c20 */ /* 0x000fe20008410000 */
[----:B------:R-:W-:Y:S01]  /*4830*/  P2R R117, PR, RZ, 0x1 ;  /* 0x00000001ff757803 */ /* 0x000fe20000000000 */
[----:B------:R-:W-:Y:S01]  /*4840*/  MUFU.TANH R97, R97 ;  /* 0x0000006100617308 */ /* 0x000fe20000002400 */
[----:B0-----:R-:W-:Y:S01]  /*4850*/  FSEL R24, R21, -INF , P3 ;  /* 0xff80000015187808 */ /* 0x001fe20001800000 */
[----:B------:R-:W-:Y:S01]  /*4860*/  FMUL.FTZ R27, R27, UR6 ;  /* 0x000000061b1b7c20 */ /* 0x000fe20008410000 */
[----:B------:R-:W-:Y:S01]  /*4870*/  ISETP.GT.AND P3, PT, R35, 0x29, PT ;  /* 0x000000292300780c */ /* 0x000fe20003f64270 */
[----:B------:R-:W-:-:S04]  /*4880*/  FMUL.FTZ R30, R30, UR6 ;  /* 0x000000061e1e7c20 */ /* 0x000fc80008410000 */
[----:B------:R-:W0:Y:S01]  /*4890*/  MUFU.TANH R92, R92 ;  /* 0x0000005c005c7308 */ /* 0x000e220000002400 */
[----:B-1----:R-:W-:-:S04]  /*48a0*/  FSEL R148, R103, -INF , P4 ;  /* 0xff80000067947808 */ /* 0x002fc80002000000 */
[----:B------:R-:W-:-:S03]  /*48b0*/  FMNMX.FTZ R133, R148, R133, !PT ;  /* 0x0000008594857209 */ /* 0x000fc60007810000 */
[----:B------:R-:W1:Y:S08]  /*48c0*/  MUFU.TANH R98, R98 ;  /* 0x0000006200627308 */ /* 0x000e700000002400 */
[----:B------:R-:W-:Y:S01]  /*48d0*/  MUFU.TANH R94, R94 ;  /* 0x0000005e005e7308 */ /* 0x000fe20000002400 */
[----:B0-----:R-:W-:-:S04]  /*48e0*/  FSEL R126, R92, -INF , P3 ;  /* 0xff8000005c7e7808 */ /* 0x001fc80001800000 */
[----:B------:R-:W-:-:S03]  /*48f0*/  FMNMX.FTZ R133, R126, R133, !PT ;  /* 0x000000857e857209 */ /* 0x000fc60007810000 */
[----:B------:R-:W0:Y:S01]  /*4900*/  MUFU.TANH R88, R88 ;  /* 0x0000005800587308 */ /* 0x000e220000002400 */
[----:B-1----:R-:W-:Y:S02]  /*4910*/  FSEL R32, R98, -INF , P1 ;  /* 0xff80000062207808 */ /* 0x002fe40000800000 */
[----:B------:R-:W-:-:S05]  /*4920*/  ISETP.GT.AND P1, PT, R35, 0x31, PT ;  /* 0x000000312300780c */ /* 0x000fca0003f24270 */
[----:B------:R-:W1:Y:S08]  /*4930*/  MUFU.TANH R93, R93 ;  /* 0x0000005d005d7308 */ /* 0x000e700000002400 */
[----:B------:R-:W3:Y:S01]  /*4940*/  MUFU.TANH R89, R89 ;  /* 0x0000005900597308 */ /* 0x000ee20000002400 */
[----:B0-----:R-:W-:Y:S02]  /*4950*/  FSEL R34, R88, -INF , P6 ;  /* 0xff80000058227808 */ /* 0x001fe40003000000 */
[----:B------:R-:W-:-:S05]  /*4960*/  ISETP.GT.AND P6, PT, R35, 0x38, PT ;  /* 0x000000382300780c */ /* 0x000fca0003fc4270 */
[----:B------:R-:W0:Y:S01]  /*4970*/  MUFU.TANH R95, R95 ;  /* 0x0000005f005f7308 */ /* 0x000e220000002400 */
[----:B-1----:R-:W-:-:S07]  /*4980*/  FSEL R132, R93, -INF , P1 ;  /* 0xff8000005d847808 */ /* 0x002fce0000800000 */
[----:B------:R-:W1:Y:S01]  /*4990*/  MUFU.TANH R90, R90 ;  /* 0x0000005a005a7308 */ /* 0x000e620000002400 */
[----:B---3--:R-:W-:Y:S01]  /*49a0*/  FSEL R36, R89, -INF , P5 ;  /* 0xff80000059247808 */ /* 0x008fe20002800000 */
[----:B------:R-:W-:Y:S01]  /*49b0*/  IMAD.U32 R89, RZ, RZ, UR7 ;  /* 0x00000007ff597e24 */ /* 0x000fe2000f8e00ff */
[----:B------:R-:W-:-:S05]  /*49c0*/  ISETP.GT.AND P5, PT, R35, 0x39, PT ;  /* 0x000000392300780c */ /* 0x000fca0003fa4270 */
[----:B------:R3:W-:Y:S01]  /*49d0*/  MUFU.TANH R13, R28 ;  /* 0x0000001c000d7308 */ /* 0x0007e20000002400 */
[----:B0-----:R-:W-:-:S07]  /*49e0*/  FSEL R144, R95, -INF , P6 ;  /* 0xff8000005f907808 */ /* 0x001fce0003000000 */
[----:B------:R-:W0:Y:S01]  /*49f0*/  MUFU.TANH R84, R84 ;  /* 0x0000005400547308 */ /* 0x000e220000002400 */
[----:B---3--:R-:W-:Y:S02]  /*4a00*/  FSEL R28, R97, -INF , P2 ;  /* 0xff800000611c7808 */ /* 0x008fe40001000000 */
[C---:B------:R-:W-:Y:S02]  /*4a10*/  ISETP.GT.AND P2, PT, R35.reuse, 0x30, PT ;  /* 0x000000302300780c */ /* 0x040fe40003f44270 */
[----:B-1----:R-:W-:Y:S02]  /*4a20*/  FSEL R40, R90, -INF , P4 ;  /* 0xff8000005a287808 */ /* 0x002fe40002000000 */
[----:B------:R-:W-:Y:S01]  /*4a30*/  FSEL R146, R94, -INF , P2 ;  /* 0xff8000005e927808 */ /* 0x000fe20001000000 */
[----:B------:R-:W1:Y:S01]  /*4a40*/  MUFU.TANH R91, R91 ;  /* 0x0000005b005b7308 */ /* 0x000e620000002400 */
[----:B------:R-:W-:Y:S02]  /*4a50*/  ISETP.GT.AND P4, PT, R35, 0x40, PT ;  /* 0x000000402300780c */ /* 0x000fe40003f84270 */
[----:B------:R-:W-:-:S04]  /*4a60*/  FMNMX.FTZ R133, R146, R133, !PT ;  /* 0x0000008592857209 */ /* 0x000fc80007810000 */
[----:B------:R-:W-:Y:S01]  /*4a70*/  FMNMX.FTZ R133, R132, R133, !PT ;  /* 0x0000008584857209 */ /* 0x000fe20007810000 */
[----:B------:R-:W3:Y:S01]  /*4a80*/  MUFU.TANH R86, R86 ;  /* 0x0000005600567308 */ /* 0x000ee20000002400 */
[----:B0-----:R-:W-:Y:S02]  /*4a90*/  FSEL R90, R84, -INF , P5 ;  /* 0xff800000545a7808 */ /* 0x001fe40002800000 */
[----:B------:R-:W-:-:S04]  /*4aa0*/  FMNMX.FTZ R133, R144, R133, !PT ;  /* 0x0000008590857209 */ /* 0x000fc80007810000 */
[----:B------:R-:W-:Y:S01]  /*4ab0*/  FMNMX.FTZ R133, R90, R133, !PT ;  /* 0x000000855a857209 */ /* 0x000fe20007810000 */
[----:B------:R-:W0:Y:S01]  /*4ac0*/  MUFU.TANH R80, R80 ;  /* 0x0000005000507308 */ /* 0x000e220000002400 */
[----:B-1----:R-:W-:Y:S02]  /*4ad0*/  FSEL R42, R91, -INF , P3 ;  /* 0xff8000005b2a7808 */ /* 0x002fe40001800000 */
[----:B------:R-:W-:-:S05]  /*4ae0*/  ISETP.GT.AND P3, PT, R35, 0x41, PT ;  /* 0x000000412300780c */ /* 0x000fca0003f64270 */
[----:B------:R-:W1:Y:S01]  /*4af0*/  MUFU.TANH R85, R85 ;  /* 0x0000005500557308 */ /* 0x000e620000002400 */
[----:B---3--:R-:W-:-:S04]  /*4b00*/  FSEL R142, R86, -INF , P4 ;  /* 0xff800000568e7808 */ /* 0x008fc80002000000 */
[----:B------:R-:W-:-:S03]  /*4b10*/  FMNMX.FTZ R133, R142, R133, !PT ;  /* 0x000000858e857209 */ /* 0x000fc60007810000 */
[----:B------:R-:W3:Y:S01]  /*4b20*/  MUFU.TANH R81, R81 ;  /* 0x0000005100517308 */ /* 0x000ee20000002400 */
[----:B0-----:R-:W-:Y:S02]  /*4b30*/  FSEL R44, R80, -INF , P2 ;  /* 0xff800000502c7808 */ /* 0x001fe40001000000 */
[----:B------:R-:W-:-:S05]  /*4b40*/  ISETP.GT.AND P2, PT, R35, 0x48, PT ;  /* 0x000000482300780c */ /* 0x000fca0003f44270 */
[----:B------:R-:W0:Y:S01]  /*4b50*/  MUFU.TANH R87, R87 ;  /* 0x0000005700577308 */ /* 0x000e220000002400 */
[----:B-1----:R-:W-:-:S04]  /*4b60*/  FSEL R130, R85, -INF , P3 ;  /* 0xff80000055827808 */ /* 0x002fc80001800000 */
[----:B------:R-:W-:-:S03]  /*4b70*/  FMNMX.FTZ R133, R130, R133, !PT ;  /* 0x0000008582857209 */ /* 0x000fc60007810000 */
[----:B------:R-:W1:Y:S01]  /*4b80*/  MUFU.TANH R82, R82 ;  /* 0x0000005200527308 */ /* 0x000e620000002400 */
[----:B---3--:R-:W-:Y:S02]  /*4b90*/  FSEL R46, R81, -INF , P1 ;  /* 0xff800000512e7808 */ /* 0x008fe40000800000 */
[----:B------:R-:W-:-:S05]  /*4ba0*/  ISETP.GT.AND P1, PT, R35, 0x49, PT ;  /* 0x000000492300780c */ /* 0x000fca0003f24270 */
[----:B------:R-:W3:Y:S01]  /*4bb0*/  MUFU.TANH R76, R76 ;  /* 0x0000004c004c7308 */ /* 0x000ee20000002400 */
[----:B0-----:R-:W-:-:S04]  /*4bc0*/  FSEL R140, R87, -INF , P2 ;  /* 0xff800000578c7808 */ /* 0x001fc80001000000 */
[----:B------:R-:W-:-:S03]  /*4bd0*/  FMNMX.FTZ R133, R140, R133, !PT ;  /* 0x000000858c857209 */ /* 0x000fc60007810000 */
        /* <DEDUP_REMOVED lines=28> */
[----:B-1----:R-:W-:-:S07]  /*4da0*/  FSEL R156, R70, -INF , P1 ;  /* 0xff800000469c7808 */ /* 0x002fce0000800000 */
        /* <DEDUP_REMOVED lines=10> */
[----:B---3--:R-:W-:-:S07]  /*4e50*/  FSEL R164, R115, -INF , P1 ;  /* 0xff80000073a47808 */ /* 0x008fce0000800000 */
        /* <DEDUP_REMOVED lines=8> */
[----:B------:R-:W-:Y:S02]  /*4ee0*/  ISETP.GT.AND P6, PT, R35, 0x68, PT ;  /* 0x000000682300780c */ /* 0x000fe40003fc4270 */
[----:B------:R-:W-:-:S03]  /*4ef0*/  FMNMX.FTZ R133, R156, R133, !PT ;  /* 0x000000859c857209 */ /* 0x000fc60007810000 */
[----:B------:R-:W3:Y:S01]  /*4f00*/  MUFU.TANH R65, R65 ;  /* 0x0000004100417308 */ /* 0x000ee20000002400 */
[----:B0-----:R-:W-:-:S07]  /*4f10*/  FSEL R172, R125, -INF , P1 ;  /* 0xff8000007dac7808 */ /* 0x001fce0000800000 */
[----:B------:R-:W0:Y:S01]  /*4f20*/  MUFU.TANH R107, R107 ;  /* 0x0000006b006b7308 */ /* 0x000e220000002400 */
[----:B-1----:R-:W-:Y:S02]  /*4f30*/  FSEL R98, R33, -INF , P1 ;  /* 0xff80000021627808 */ /* 0x002fe40000800000 */
[----:B------:R-:W-:-:S05]  /*4f40*/  ISETP.GT.AND P1, PT, R35, 0xa9, PT ;  /* 0x000000a92300780c */ /* 0x000fca0003f24270 */
        /* <DEDUP_REMOVED lines=8> */
[----:B------:R-:W-:-:S04]  /*4fd0*/  FMNMX.FTZ R29, R10, R11, !PT ;  /* 0x0000000b0a1d7209 */ /* 0x000fc80007810000 */
[----:B------:R-:W-:Y:S01]  /*4fe0*/  FMNMX.FTZ R29, R12, R29, !PT ;  /* 0x0000001d0c1d7209 */ /* 0x000fe20007810000 */
[----:B------:R-:W1:Y:S01]  /*4ff0*/  MUFU.TANH R66, R66 ;  /* 0x0000004200427308 */ /* 0x000e620000002400 */
[----:B---3--:R-:W-:Y:S02]  /*5000*/  FSEL R62, R67, -INF , P4 ;  /* 0xff800000433e7808 */ /* 0x008fe40002000000 */
[----:B------:R-:W-:Y:S02]  /*5010*/  ISETP.GT.AND P4, PT, R35, 0x70, PT ;  /* 0x000000702300780c */ /* 0x000fe40003f84270 */
[----:B------:R-:W-:-:S03]  /*5020*/  FMNMX.FTZ R29, R14, R29, !PT ;  /* 0x0000001d0e1d7209 */ /* 0x000fc60007810000 */
[----:B------:R-:W3:Y:S01]  /*5030*/  MUFU.TANH R109, R109 ;  /* 0x0000006d006d7308 */ /* 0x000ee20000002400 */
[----:B0-----:R-:W-:Y:S02]  /*5040*/  FSEL R160, R108, -INF , P5 ;  /* 0xff8000006ca07808 */ /* 0x001fe40002800000 */
[----:B------:R-:W-:Y:S02]  /*5050*/  FMNMX.FTZ R29, R20, R29, !PT ;  /* 0x0000001d141d7209 */ /* 0x000fe40007810000 */
        /* <DEDUP_REMOVED lines=14> */
[----:B---3--:R-:W-:-:S04]  /*5140*/  FSEL R162, R111, -INF , P2 ;  /* 0xff8000006fa27808 */ /* 0x008fc80001000000 */
[----:B------:R-:W-:-:S03]  /*5150*/  FMNMX.FTZ R133, R162, R133, !PT ;  /* 0x00000085a2857209 */ /* 0x000fc60007810000 */
[----:B------:R-:W3:Y:S01]  /*5160*/  MUFU.TANH R119, R119 ;  /* 0x0000007700777308 */ /* 0x000ee20000002400 */
[----:B0-----:R-:W-:Y:S02]  /*5170*/  FSEL R72, R61, -INF , P6 ;  /* 0xff8000003d487808 */ /* 0x001fe40003000000 */
[----:B------:R-:W-:Y:S02]  /*5180*/  ISETP.GT.AND P6, PT, R35, 0x80, PT ;  /* 0x000000802300780c */ /* 0x000fe40003fc4270 */
        /* <DEDUP_REMOVED lines=37> */
[----:B------:R0:W-:Y:S01]  /*53e0*/  MUFU.TANH R57, R31 ;  /* 0x0000001f00397308 */ /* 0x0001e20000002400 */
[----:B-1----:R-:W-:-:S04]  /*53f0*/  FSEL R170, R123, -INF , P2 ;  /* 0xff8000007baa7808 */ /* 0x002fc80001000000 */
[----:B------:R-:W-:-:S03]  /*5400*/  FMNMX.FTZ R133, R170, R133, !PT ;  /* 0x00000085aa857209 */ /* 0x000fc60007810000 */
[----:B------:R-:W1:Y:S01]  /*5410*/  MUFU.TANH R127, R127 ;  /* 0x0000007f007f7308 */ /* 0x000e620000002400 */
[----:B0-----:R-:W-:Y:S02]  /*5420*/  FMNMX.FTZ R31, R24, R29, !PT ;  /* 0x0000001d181f7209 */ /* 0x001fe40007810000 */
[----:B---3--:R-:W-:Y:S02]  /*5430*/  FSEL R96, R47, -INF , P2 ;  /* 0xff8000002f607808 */ /* 0x008fe40001000000 */
[----:B------:R-:W-:Y:S02]  /*5440*/  FMNMX.FTZ R31, R28, R31, !PT ;  /* 0x0000001f1c1f7209 */ /* 0x000fe40007810000 */
[----:B------:R-:W-:Y:S01]  /*5450*/  ISETP.GT.AND P2, PT, R35, 0xa8, PT ;  /* 0x000000a82300780c */ /* 0x000fe20003f44270 */
[----:B------:R-:W0:Y:S01]  /*5460*/  MUFU.TANH R37, R37 ;  /* 0x0000002500257308 */ /* 0x000e220000002400 */
[----:B------:R-:W-:Y:S02]  /*5470*/  FMNMX.FTZ R31, R32, R31, !PT ;  /* 0x0000001f201f7209 */ /* 0x000fe40007810000 */
[----:B------:R-:W-:-:S02]  /*5480*/  FMNMX.FTZ R133, R172, R133, !PT ;  /* 0x00000085ac857209 */ /* 0x000fc40007810000 */
[----:B------:R-:W-:Y:S02]  /*5490*/  FMNMX.FTZ R31, R34, R31, !PT ;  /* 0x0000001f221f7209 */ /* 0x000fe40007810000 */
[----:B------:R-:W-:Y:S01]  /*54a0*/  FSEL R196, R13, -INF , P2 ;  /* 0xff8000000dc47808 */ /* 0x000fe20001000000 */
[----:B------:R-:W3:Y:S01]  /*54b0*/  MUFU.TANH R129, R129 ;  /* 0x0000008100817308 */ /* 0x000ee20000002400 */
[----:B------:R-:W-:Y:S02]  /*54c0*/  FMNMX.FTZ R35, R36, R31, !PT ;  /* 0x0000001f24237209 */ /* 0x000fe40007810000 */
[----:B-1----:R-:W-:Y:S02]  /*54d0*/  FSEL R174, R127, -INF , P6 ;  /* 0xff8000007fae7808 */ /* 0x002fe40003000000 */
[----:B------:R-:W-:Y:S02]  /*54e0*/  FMNMX.FTZ R35, R40, R35, !PT ;  /* 0x0000002328237209 */ /* 0x000fe40007810000 */
[----:B------:R-:W-:Y:S01]  /*54f0*/  FMNMX.FTZ R133, R174, R133, !PT ;  /* 0x00000085ae857209 */ /* 0x000fe20007810000 */
[----:B------:R-:W1:Y:S01]  /*5500*/  MUFU.TANH R131, R131 ;  /* 0x0000008300837308 */ /* 0x000e620000002400 */
[----:B------:R-:W-:-:S02]  /*5510*/  FMNMX.FTZ R35, R42, R35, !PT ;  /* 0x000000232a237209 */ /* 0x000fc40007810000 */
[----:B0-----:R-:W-:Y:S02]  /*5520*/  FSEL R190, R37, -INF , P5 ;  /* 0xff80000025be7808 */ /* 0x001fe40002800000 */
[----:B------:R-:W-:Y:S02]  /*5530*/  FMNMX.FTZ R35, R44, R35, !PT ;  /* 0x000000232c237209 */ /* 0x000fe40007810000 */
[----:B------:R-:W-:Y:S01]  /*5540*/  FMNMX.FTZ R133, R190, R133, !PT ;  /* 0x00000085be857209 */ /* 0x000fe20007810000 */
[----:B------:R0:W-:Y:S01]  /*5550*/  MUFU.TANH R49, R39 ;  /* 0x0000002700317308 */ /* 0x0001e20000002400 */
[----:B------:R-:W-:Y:S02]  /*5560*/  FMNMX.FTZ R37, R46, R35, !PT ;  /* 0x000000232e257209 */ /* 0x000fe40007810000 */
[----:B---3--:R-:W-:Y:S02]  /*5570*/  FSEL R192, R129, -INF , P4 ;  /* 0xff80000081c07808 */ /* 0x008fe40002000000 */
[----:B------:R-:W-:-:S02]  /*5580*/  FMNMX.FTZ R37, R48, R37, !PT ;  /* 0x0000002530257209 */ /* 0x000fc40007810000 */
[----:B------:R-:W-:Y:S01]  /*5590*/  FMNMX.FTZ R133, R192, R133, !PT ;  /* 0x00000085c0857209 */ /* 0x000fe20007810000 */
[----:B------:R-:W3:Y:S01]  /*55a0*/  MUFU.TANH R47, R38 ;  /* 0x00000026002f7308 */ /* 0x000ee20000002400 */
[----:B------:R-:W-:Y:S02]  /*55b0*/  FMNMX.FTZ R37, R50, R37, !PT ;  /* 0x0000002532257209 */ /* 0x000fe40007810000 */
[----:B-1----:R-:W-:Y:S02]  /*55c0*/  FSEL R194, R131, -INF , P3 ;  /* 0xff80000083c27808 */ /* 0x002fe40001800000 */
[----:B------:R-:W-:Y:S02]  /*55d0*/  FMNMX.FTZ R37, R52, R37, !PT ;  /* 0x0000002534257209 */ /* 0x000fe40007810000 */
[----:B------:R-:W-:Y:S01]  /*55e0*/  FMNMX.FTZ R133, R194, R133, !PT ;  /* 0x00000085c2857209 */ /* 0x000fe20007810000 */
[----:B------:R-:W1:Y:S01]  /*55f0*/  MUFU.TANH R51, R26 ;  /* 0x0000001a00337308 */ /* 0x000e620000002400 */
[----:B0-----:R-:W-:-:S02]  /*5600*/  FMNMX.FTZ R39, R54, R37, !PT ;  /* 0x0000002536277209 */ /* 0x001fc40007810000 */
[----:B------:R-:W-:Y:S02]  /*5610*/  FMNMX.FTZ R133, R196, R133, !PT ;  /* 0x00000085c4857209 */ /* 0x000fe40007810000 */
[----:B------:R-:W-:Y:S02]  /*5620*/  FMNMX.FTZ R39, R56, R39, !PT ;  /* 0x0000002738277209 */ /* 0x000fe40007810000 */
[----:B------:R-:W-:Y:S01]  /*5630*/  FMNMX.FTZ R133, R198, R133, !PT ;  /* 0x00000085c6857209 */ /* 0x000fe20007810000 */
[----:B------:R-:W0:Y:S01]  /*5640*/  MUFU.TANH R53, R27 ;  /* 0x0000001b00357308 */ /* 0x000e220000002400 */
[----:B------:R-:W-:-:S03]  /*5650*/  FMNMX.FTZ R39, R58, R39, !PT ;  /* 0x000000273a277209 */ /* 0x000fc60007810000 */
[----:B------:R-:W4:Y:S01]  /*5660*/  SHFL.BFLY PT, R88, R133, 0x2, 0x1f ;  /* 0x0c401f0085587f89 */ /* 0x000f2200000e0000 */
[----:B------:R-:W-:-:S03]  /*5670*/  FMNMX.FTZ R39, R64, R39, !PT ;  /* 0x0000002740277209 */ /* 0x000fc60007810000 */
[----:B------:R-:W5:Y:S01]  /*5680*/  MUFU.TANH R55, R30 ;  /* 0x0000001e00377308 */ /* 0x000f620000002400 */
[----:B------:R-:W-:-:S04]  /*5690*/  FMNMX.FTZ R41, R60, R39, !PT ;  /* 0x000000273c297209 */ /* 0x000fc80007810000 */
[----:B------:R-:W-:-:S04]  /*56a0*/  FMNMX.FTZ R41, R62, R41, !PT ;  /* 0x000000293e297209 */ /* 0x000fc80007810000 */
[----:B------:R-:W-:-:S04]  /*56b0*/  FMNMX.FTZ R43, R66, R41, !PT ;  /* 0x00000029422b7209 */ /* 0x000fc80007810000 */
[----:B------:R-:W-:-:S04]  /*56c0*/  FMNMX.FTZ R43, R68, R43, !PT ;  /* 0x0000002b442b7209 */ /* 0x000fc80007810000 */
[----:B------:R-:W-:Y:S02]  /*56d0*/  FMNMX.FTZ R43, R70, R43, !PT ;  /* 0x0000002b462b7209 */ /* 0x000fe40007810000 */
[----:B----4-:R-:W-:Y:S02]  /*56e0*/  FMNMX.FTZ R13, R133, R88, !PT ;  /* 0x00000058850d7209 */ /* 0x010fe40007810000 */
[----:B------:R-:W-:-:S03]  /*56f0*/  FMNMX.FTZ R43, R72, R43, !PT ;  /* 0x0000002b482b7209 */ /* 0x000fc60007810000 */
[----:B------:R-:W4:Y:S01]  /*5700*/  SHFL.BFLY PT, R88, R13, 0x1, 0x1f ;  /* 0x0c201f000d587f89 */ /* 0x000f2200000e0000 */
[----:B------:R-:W-:-:S04]  /*5710*/  FMNMX.FTZ R45, R74, R43, !PT ;  /* 0x0000002b4a2d7209 */ /* 0x000fc80007810000 */
[----:B------:R-:W-:-:S04]  /*5720*/  FMNMX.FTZ R45, R78, R45, !PT ;  /* 0x0000002d4e2d7209 */ /* 0x000fc80007810000 */
[----:B------:R-:W-:-:S04]  /*5730*/  FMNMX.FTZ R45, R76, R45, !PT ;  /* 0x0000002d4c2d7209 */ /* 0x000fc80007810000 */
[----:B------:R-:W-:-:S04]  /*5740*/  FMNMX.FTZ R45, R80, R45, !PT ;  /* 0x0000002d502d7209 */ /* 0x000fc80007810000 */
[----:B------:R-:W-:-:S04]  /*5750*/  FMNMX.FTZ R45, R82, R45, !PT ;  /* 0x0000002d522d7209 */ /* 0x000fc80007810000 */
[----:B------:R-:W-:Y:S02]  /*5760*/  FMNMX.FTZ R45, R84, R45, !PT ;  /* 0x0000002d542d7209 */ /* 0x000fe40007810000 */
[----:B----4-:R-:W-:Y:S02]  /*5770*/  FMNMX.FTZ R88, R13, R88, !PT ;  /* 0x000000580d587209 */ /* 0x010fe40007810000 */
[----:B------:R-:W-:Y:S02]  /*5780*/  FMNMX.FTZ R59, R86, R45, !PT ;  /* 0x0000002d563b7209 */ /* 0x000fe40007810000 */
[C---:B------:R-:W-:Y:S01]  /*5790*/  FSETP.NEU.FTZ.AND P0, PT, R88.reuse, -INF , PT ;  /* 0xff8000005800780b */ /* 0x040fe20003f1d000 */
[----:B------:R-:W-:Y:S01]  /*57a0*/  FMUL.FTZ R33, R88, R89 ;  /* 0x0000005958217220 */ /* 0x000fe20000410000 */
[----:B------:R-:W-:-:S04]  /*57b0*/  FMNMX.FTZ R59, R92, R59, !PT ;  /* 0x0000003b5c3b7209 */ /* 0x000fc80007810000 */
[----:B------:R-:W-:Y:S02]  /*57c0*/  FMNMX.FTZ R59, R94, R59, !PT ;  /* 0x0000003b5e3b7209 */ /* 0x000fe40007810000 */
[----:B------:R-:W-:Y:S02]  /*57d0*/  FSEL R33, R33, RZ, P0 ;  /* 0x000000ff21217208 */ /* 0x000fe40000000000 */
[----:B------:R-:W-:Y:S02]  /*57e0*/  FMNMX.FTZ R59, R96, R59, !PT ;  /* 0x0000003b603b7209 */ /* 0x000fe40007810000 */
[----:B------:R-:W-:Y:S01]  /*57f0*/  ISETP.NE.AND P0, PT, R117, RZ, PT ;  /* 0x000000ff7500720c */ /* 0x000fe20003f05270 */
[-CC-:B------:R-:W-:Y:S01]  /*5800*/  FFMA.FTZ R15, R104, R89.reuse, -R33.reuse ;  /* 0x00000059680f7223 */ /* 0x180fe20000010821 */
[----:B---3--:R-:W-:Y:S01]  /*5810*/  FSEL R104, R47, -INF , P6 ;  /* 0xff8000002f687808 */ /* 0x008fe20003000000 */
        /* <DEDUP_REMOVED lines=11> */
[----:B0-----:R-:W-:Y:S01]  /*58d0*/  FSEL R108, R53, -INF , P3 ;  /* 0xff800000356c7808 */ /* 0x001fe20001800000 */
[--C-:B------:R-:W-:Y:S01]  /*58e0*/  FFMA.FTZ R176, R25, R89, -R33.reuse ;  /* 0x0000005919b07223 */ /* 0x100fe20000010821 */
[----:B------:R-:W-:Y:S01]  /*58f0*/  FMNMX.FTZ R59, R114, R59, !PT ;  /* 0x0000003b723b7209 */ /* 0x000fe20007810000 */
[----:B------:R0:W-:Y:S01]  /*5900*/  MUFU.EX2 R35, R90 ;  /* 0x0000005a00237308 */ /* 0x0001e20000000800 */
[----:B-----5:R-:W-:Y:S01]  /*5910*/  FSEL R116, R55, -INF , P2 ;  /* 0xff80000037747808 */ /* 0x020fe20001000000 */
[--C-:B------:R-:W-:Y:S01]  /*5920*/  FFMA.FTZ R180, R118, R89, -R33.reuse ;  /* 0x0000005976b47223 */ /* 0x100fe20000010821 */
[----:B------:R-:W-:Y:S01]  /*5930*/  FMNMX.FTZ R59, R108, R59, !PT ;  /* 0x0000003b6c3b7209 */ /* 0x000fe20007810000 */
[-CC-:B------:R-:W-:Y:S01]  /*5940*/  FFMA.FTZ R182, R100, R89.reuse, -R33.reuse ;  /* 0x0000005964b67223 */ /* 0x180fe20000010821 */
[----:B------:R-:W-:Y:S01]  /*5950*/  FSEL R110, R57, -INF , P1 ;  /* 0xff800000396e7808 */ /* 0x000fe20000800000 */
[--C-:B------:R-:W-:Y:S01]  /*5960*/  FFMA.FTZ R25, R124, R89, -R33.reuse ;  /* 0x000000597c197223 */ /* 0x100fe20000010821 */
[----:B------:R-:W-:Y:S01]  /*5970*/  FMNMX.FTZ R59, R116, R59, !PT ;  /* 0x0000003b743b7209 */ /* 0x000fe20007810000 */
[----:B------:R-:W-:Y:S01]  /*5980*/  MUFU.EX2 R176, R176 ;  /* 0x000000b000b07308 */ /* 0x000fe20000000800 */
[-CC-:B------:R-:W-:Y:S01]  /*5990*/  FFMA.FTZ R184, R102, R89.reuse, -R33.reuse ;  /* 0x0000005966b87223 */ /* 0x180fe20000010821 */
[--C-:B------:R-:W-:Y:S01]  /*59a0*/  FFMA.FTZ R27, R150, R89, -R33.reuse ;  /* 0x00000059961b7223 */ /* 0x100fe20000010821 */
[----:B------:R-:W-:Y:S01]  /*59b0*/  FMNMX.FTZ R59, R110, R59, !PT ;  /* 0x0000003b6e3b7209 */ /* 0x000fe20007810000 */
[-CC-:B------:R-:W-:Y:S01]  /*59c0*/  FFMA.FTZ R186, R148, R89.reuse, -R33.reuse ;  /* 0x0000005994ba7223 */ /* 0x180fe20000010821 */
[-CC-:B------:R-:W-:Y:S01]  /*59d0*/  FFMA.FTZ R126, R126, R89.reuse, -R33.reuse ;  /* 0x000000597e7e7223 */ /* 0x180fe20000010821 */
[-CC-:B------:R-:W-:Y:S01]  /*59e0*/  FFMA.FTZ R188, R146, R89.reuse, -R33.reuse ;  /* 0x0000005992bc7223 */ /* 0x180fe20000010821 */
[-CC-:B------:R-:W-:Y:S01]  /*59f0*/  FFMA.FTZ R132, R132, R89.reuse, -R33.reuse ;  /* 0x0000005984847223 */ /* 0x180fe20000010821 */
[----:B0-----:R-:W0:Y:S01]  /*5a00*/  SHFL.BFLY PT, R90, R59, 0x2, 0x1f ;  /* 0x0c401f003b5a7f89 */ /* 0x001e2200000e0000 */
[----:B------:R-:W1:Y:S01]  /*5a10*/  MUFU.EX2 R13, R13 ;  /* 0x0000000d000d7308 */ /* 0x000e620000000800 */
[-CC-:B------:R-:W-:Y:S01]  /*5a20*/  FFMA.FTZ R26, R144, R89.reuse, -R33.reuse ;  /* 0x00000059901a7223 */ /* 0x180fe20000010821 */
[-CC-:B------:R-:W-:Y:S01]  /*5a30*/  FFMA.FTZ R30, R142, R89.reuse, -R33.reuse ;  /* 0x000000598e1e7223 */ /* 0x180fe20000010821 */
[-CC-:B------:R-:W-:Y:S01]  /*5a40*/  FFMA.FTZ R130, R130, R89.reuse, -R33.reuse ;  /* 0x0000005982827223 */ /* 0x180fe20000010821 */
[-CC-:B------:R-:W-:Y:S01]  /*5a50*/  FFMA.FTZ R38, R140, R89.reuse, -R33.reuse ;  /* 0x000000598c267223 */ /* 0x180fe20000010821 */
[-CC-:B------:R-:W-:Y:S01]  /*5a60*/  FFMA.FTZ R134, R134, R89.reuse, -R33.reuse ;  /* 0x0000005986867223 */ /* 0x180fe20000010821 */
[-CC-:B------:R-:W-:Y:S01]  /*5a70*/  FFMA.FTZ R138, R138, R89.reuse, -R33.reuse ;  /* 0x000000598a8a7223 */ /* 0x180fe20000010821 */
[-CC-:B------:R-:W-:Y:S01]  /*5a80*/  FFMA.FTZ R100, R128, R89.reuse, -R33.reuse ;  /* 0x0000005980647223 */ /* 0x180fe20000010821 */
[----:B------:R-:W3:Y:S01]  /*5a90*/  MUFU.EX2 R178, R178 ;  /* 0x000000b200b27308 */ /* 0x000ee20000000800 */
[-CC-:B------:R-:W-:Y:S01]  /*5aa0*/  FFMA.FTZ R136, R136, R89.reuse, -R33.reuse ;  /* 0x0000005988887223 */ /* 0x180fe20000010821 */
[-CC-:B------:R-:W-:Y:S01]  /*5ab0*/  FFMA.FTZ R102, R152, R89.reuse, -R33.reuse ;  /* 0x0000005998667223 */ /* 0x180fe20000010821 */
[-CC-:B------:R-:W-:Y:S01]  /*5ac0*/  FFMA.FTZ R200, R154, R89.reuse, -R33.reuse ;  /* 0x000000599ac87223 */ /* 0x180fe20000010821 */
[-CC-:B------:R-:W-:Y:S01]  /*5ad0*/  FFMA.FTZ R156, R156, R89.reuse, -R33.reuse ;  /* 0x000000599c9c7223 */ /* 0x180fe20000010821 */
[-CC-:B------:R-:W-:Y:S01]  /*5ae0*/  FFMA.FTZ R202, R158, R89.reuse, -R33.reuse ;  /* 0x000000599eca7223 */ /* 0x180fe20000010821 */
[-CC-:B------:R-:W-:Y:S01]  /*5af0*/  FFMA.FTZ R47, R160, R89.reuse, -R33.reuse ;  /* 0x00000059a02f7223 */ /* 0x180fe20000010821 */
[-CC-:B------:R-:W-:Y:S01]  /*5b00*/  FFMA.FTZ R206, R162, R89.reuse, -R33.reuse ;  /* 0x00000059a2ce7223 */ /* 0x180fe20000010821 */
[----:B------:R-:W4:Y:S01]  /*5b10*/  MUFU.EX2 R15, R15 ;  /* 0x0000000f000f7308 */ /* 0x000f220000000800 */
[-CC-:B------:R-:W-:Y:S01]  /*5b20*/  FFMA.FTZ R51, R164, R89.reuse, -R33.reuse ;  /* 0x00000059a4337223 */ /* 0x180fe20000010821 */
[-CC-:B------:R-:W-:Y:S01]  /*5b30*/  FFMA.FTZ R208, R166, R89.reuse, -R33.reuse ;  /* 0x00000059a6d07223 */ /* 0x180fe20000010821 */
[-CC-:B------:R-:W-:Y:S01]  /*5b40*/  FFMA.FTZ R53, R120, R89.reuse, -R33.reuse ;  /* 0x0000005978357223 */ /* 0x180fe20000010821 */
[-CC-:B------:R-:W-:Y:S01]  /*5b50*/  FFMA.FTZ R210, R168, R89.reuse, -R33.reuse ;  /* 0x00000059a8d27223 */ /* 0x180fe20000010821 */
[-CC-:B------:R-:W-:Y:S01]  /*5b60*/  FFMA.FTZ R55, R122, R89.reuse, -R33.reuse ;  /* 0x000000597a377223 */ /* 0x180fe20000010821 */
[-CC-:B------:R-:W-:Y:S01]  /*5b70*/  FFMA.FTZ R212, R170, R89.reuse, -R33.reuse ;  /* 0x00000059aad47223 */ /* 0x180fe20000010821 */
[----:B0-----:R-:W-:Y:S01]  /*5b80*/  FMNMX.FTZ R61, R59, R90, !PT ;  /* 0x0000005a3b3d7209 */ /* 0x001fe20007810000 */
[----:B------:R-:W0:Y:S01]  /*5b90*/  MUFU.EX2 R180, R180 ;  /* 0x000000b400b47308 */ /* 0x000e220000000800 */
[-CC-:B------:R-:W-:Y:S01]  /*5ba0*/  FFMA.FTZ R57, R172, R89.reuse, -R33.reuse ;  /* 0x00000059ac397223 */ /* 0x180fe20000010821 */
[-CC-:B------:R-:W-:Y:S01]  /*5bb0*/  FFMA.FTZ R214, R174, R89.reuse, -R33.reuse ;  /* 0x00000059aed67223 */ /* 0x180fe20000010821 */
[-CC-:B------:R-:W-:Y:S01]  /*5bc0*/  FFMA.FTZ R59, R190, R89.reuse, -R33.reuse ;  /* 0x00000059be3b7223 */ /* 0x180fe20000010821 */
[----:B------:R-:W5:Y:S01]  /*5bd0*/  SHFL.BFLY PT, R90, R61, 0x1, 0x1f ;  /* 0x0c201f003d5a7f89 */ /* 0x000f6200000e0000 */
[-CC-:B------:R-:W-:Y:S01]  /*5be0*/  FFMA.FTZ R216, R192, R89.reuse, -R33.reuse ;  /* 0x00000059c0d87223 */ /* 0x180fe20000010821 */
[-CC-:B------:R-:W-:Y:S01]  /*5bf0*/  FFMA.FTZ R194, R194, R89.reuse, -R33.reuse ;  /* 0x00000059c2c27223 */ /* 0x180fe20000010821 */
[-CC-:B------:R-:W-:Y:S01]  /*5c00*/  FFMA.FTZ R218, R196, R89.reuse, -R33.reuse ;  /* 0x00000059c4da7223 */ /* 0x180fe20000010821 */
[----:B------:R-:W2:Y:S01]  /*5c10*/  MUFU.EX2 R21, R21 ;  /* 0x0000001500157308 */ /* 0x000ea20000000800 */
[----:B------:R-:W-:Y:S01]  /*5c20*/  FFMA.FTZ R33, R198, R89, -R33 ;  /* 0x00000059c6217223 */ /* 0x000fe20000010821 */
[----:B------:R-:W-:-:S06]  /*5c30*/  ISETP.GE.AND P2, PT, R113, 0xb1, PT ;  /* 0x000000b17100780c */ /* 0x000fcc0003f46270 */
[----:B------:R-:W2:Y:S08]  /*5c40*/  MUFU.EX2 R182, R182 ;  /* 0x000000b600b67308 */ /* 0x000eb00000000800 */
[----:B------:R-:W2:Y:S01]  /*5c50*/  MUFU.EX2 R25, R25 ;  /* 0x0000001900197308 */ /* 0x000ea20000000800 */
[----:B-----5:R-:W-:-:S04]  /*5c60*/  FMNMX.FTZ R90, R61, R90, !PT ;  /* 0x0000005a3d5a7209 */ /* 0x020fc80007810000 */
[C---:B------:R-:W-:Y:S01]  /*5c70*/  FSETP.NEU.FTZ.AND P1, PT, R90.reuse, -INF , PT ;  /* 0xff8000005a00780b */ /* 0x040fe20003f3d000 */
[----:B------:R-:W-:Y:S02]  /*5c80*/  FMUL.FTZ R63, R90, R89 ;  /* 0x000000595a3f7220 */ /* 0x000fe40000410000 */
[----:B------:R-:W5:Y:S03]  /*5c90*/  MUFU.EX2 R184, R184 ;  /* 0x000000b800b87308 */ /* 0x000f660000000800 */
[----:B------:R-:W-:Y:S02]  /*5ca0*/  FSEL R63, R63, RZ, P1 ;  /* 0x000000ff3f3f7208 */ /* 0x000fe40000800000 */
[----:B------:R-:W-:-:S03]  /*5cb0*/  ISETP.NE.AND P1, PT, R22, RZ, PT ;  /* 0x000000ff1600720c */ /* 0x000fc60003f25270 */
[----:B------:R-:W-:Y:S01]  /*5cc0*/  MUFU.EX2 R27, R27 ;  /* 0x0000001b001b7308 */ /* 0x000fe20000000800 */
[-CC-:B------:R-:W-:Y:S01]  /*5cd0*/  FFMA.FTZ R177, R10, R89.reuse, -R63.reuse ;  /* 0x000000590ab17223 */ /* 0x180fe2000001083f */
[-C--:B------:R-:W-:Y:S01]  /*5ce0*/  FFMA.FTZ R10, R11, R89.reuse, -R63 ;  /* 0x000000590b0a7223 */ /* 0x080fe2000001083f */
[----:B-1----:R-:W-:Y:S01]  /*5cf0*/  FADD.FTZ R11, R176, R13 ;  /* 0x0000000db00b7221 */ /* 0x002fe20000010000 */
[-CC-:B------:R-:W-:Y:S01]  /*5d00*/  FFMA.FTZ R189, R44, R89.reuse, -R63.reuse ;  /* 0x000000592cbd7223 */ /* 0x180fe2000001083f */
[-CC-:B------:R-:W-:Y:S01]  /*5d10*/  FFMA.FTZ R179, R12, R89.reuse, -R63.reuse ;  /* 0x000000590cb37223 */ /* 0x180fe2000001083f */
[-C--:B------:R-:W-:Y:S01]  /*5d20*/  FFMA.FTZ R12, R14, R89.reuse, -R63 ;  /* 0x000000590e0c7223 */ /* 0x080fe2000001083f */
[----:B---3--:R-:W-:Y:S01]  /*5d30*/  FADD.FTZ R44, R178, R11 ;  /* 0x0000000bb22c7221 */ /* 0x008fe20000010000 */
[----:B------:R-:W-:Y:S01]  /*5d40*/  MUFU.EX2 R177, R177 ;  /* 0x000000b100b17308 */ /* 0x000fe20000000800 */
[-CC-:B------:R-:W-:Y:S01]  /*5d50*/  FFMA.FTZ R181, R20, R89.reuse, -R63.reuse ;  /* 0x0000005914b57223 */ /* 0x180fe2000001083f */
[-CC-:B------:R-:W-:Y:S01]  /*5d60*/  FFMA.FTZ R20, R32, R89.reuse, -R63.reuse ;  /* 0x0000005920147223 */ /* 0x180fe2000001083f */
[----:B----4-:R-:W-:Y:S01]  /*5d70*/  FADD.FTZ R11, R15, R44 ;  /* 0x0000002c0f0b7221 */ /* 0x010fe20000010000 */
[-CC-:B------:R-:W-:Y:S01]  /*5d80*/  FFMA.FTZ R32, R46, R89.reuse, -R63.reuse ;  /* 0x000000592e207223 */ /* 0x180fe2000001083f */
[-CC-:B------:R-:W-:Y:S01]  /*5d90*/  FFMA.FTZ R14, R24, R89.reuse, -R63.reuse ;  /* 0x00000059180e7223 */ /* 0x180fe2000001083f */
[-C--:B------:R-:W-:Y:S01]  /*5da0*/  FFMA.FTZ R183, R28, R89.reuse, -R63 ;  /* 0x000000591cb77223 */ /* 0x080fe2000001083f */
[----:B0-----:R-:W-:Y:S01]  /*5db0*/  FADD.FTZ R44, R180, R11 ;  /* 0x0000000bb42c7221 */ /* 0x001fe20000010000 */
[----:B------:R-:W0:Y:S01]  /*5dc0*/  MUFU.EX2 R10, R10 ;  /* 0x0000000a000a7308 */ /* 0x000e220000000800 */
[-CC-:B------:R-:W-:Y:S01]  /*5dd0*/  FFMA.FTZ R191, R48, R89.reuse, -R63.reuse ;  /* 0x0000005930bf7223 */ /* 0x180fe2000001083f */
[-CC-:B------:R-:W-:Y:S01]  /*5de0*/  FFMA.FTZ R185, R34, R89.reuse, -R63.reuse ;  /* 0x0000005922b97223 */ /* 0x180fe2000001083f */
[----:B--2---:R-:W-:Y:S01]  /*5df0*/  FADD.FTZ R11, R21, R44 ;  /* 0x0000002c150b7221 */ /* 0x004fe20000010000 */
[-CC-:B------:R-:W-:Y:S01]  /*5e00*/  FFMA.FTZ R34, R50, R89.reuse, -R63.reuse ;  /* 0x0000005932227223 */ /* 0x180fe2000001083f */
[-CC-:B------:R-:W-:Y:S01]  /*5e10*/  FFMA.FTZ R24, R36, R89.reuse, -R63.reuse ;  /* 0x0000005924187223 */ /* 0x180fe2000001083f */
[-C--:B------:R-:W-:Y:S01]  /*5e20*/  FFMA.FTZ R187, R40, R89.reuse, -R63 ;  /* 0x0000005928bb7223 */ /* 0x080fe2000001083f */
[----:B------:R-:W-:Y:S01]  /*5e30*/  FADD.FTZ R46, R182, R11 ;  /* 0x0000000bb62e7221 */ /* 0x000fe20000010000 */
[----:B------:R-:W1:Y:S01]  /*5e40*/  MUFU.EX2 R179, R179 ;  /* 0x000000b300b37308 */ /* 0x000e620000000800 */
[-CC-:B------:R-:W-:Y:S01]  /*5e50*/  FFMA.FTZ R28, R42, R89.reuse, -R63.reuse ;  /* 0x000000592a1c7223 */ /* 0x180fe2000001083f */
[----:B------:R-:W-:Y:S01]  /*5e60*/  FFMA.FTZ R193, R52, R89, -R63 ;  /* 0x0000005934c17223 */ /* 0x000fe2000001083f */
[----:B------:R-:W-:Y:S01]  /*5e70*/  FADD.FTZ R11, R25, R46 ;  /* 0x0000002e190b7221 */ /* 0x000fe20000010000 */
[----:B------:R-:W-:-:S02]  /*5e80*/  @P1 VIADD R3, R3, 0x34840 ;  /* 0x0003484003031836 */ /* 0x000fc40000000000 */
[-CC-:B------:R-:W-:Y:S01]  /*5e90*/  FFMA.FTZ R36, R54, R89.reuse, -R63.reuse ;  /* 0x0000005936247223 */ /* 0x180fe2000001083f */
[-C--:B------:R-:W-:Y:S01]  /*5ea0*/  FFMA.FTZ R195, R56, R89.reuse, -R63 ;  /* 0x0000005938c37223 */ /* 0x080fe2000001083f */
[----:B-----5:R-:W-:Y:S01]  /*5eb0*/  FADD.FTZ R46, R184, R11 ;  /* 0x0000000bb82e7221 */ /* 0x020fe20000010000 */
[----:B------:R-:W2:Y:S01]  /*5ec0*/  MUFU.EX2 R186, R186 ;  /* 0x000000ba00ba7308 */ /* 0x000ea20000000800 */
[----:B0-----:R-:W-:Y:S01]  /*5ed0*/  FADD.FTZ R48, R177, R10 ;  /* 0x0000000ab1307221 */ /* 0x001fe20000010000 */
[----:B------:R-:W-:Y:S01]  /*5ee0*/  @P1 PRMT R3, R135, 0x654, R3 ;  /* 0x0000065487031816 */ /* 0x000fe20000000003 */
[----:B------:R-:W-:Y:S01]  /*5ef0*/  FADD.FTZ R65, R27, R46 ;  /* 0x0000002e1b417221 */ /* 0x000fe20000010000 */
[-CC-:B------:R-:W-:Y:S01]  /*5f00*/  FFMA.FTZ R40, R58, R89.reuse, -R63.reuse ;  /* 0x000000593a287223 */ /* 0x180fe2000001083f */
[-CC-:B------:R-:W-:Y:S01]  /*5f10*/  FFMA.FTZ R197, R64, R89.reuse, -R63.reuse ;  /* 0x0000005940c57223 */ /* 0x180fe2000001083f */
[----:B------:R0:W-:Y:S01]  /*5f20*/  @P1 SYNCS.ARRIVE.TRANS64.RED.A1T0 RZ, [R3+URZ], RZ ;  /* 0x000000ff03ff19a7 */ /* 0x0001e2000810043f */
[-CC-:B------:R-:W-:Y:S01]  /*5f30*/  FFMA.FTZ R42, R60, R89.reuse, -R63.reuse ;  /* 0x000000593c2a7223 */ /* 0x180fe2000001083f */
[----:B------:R-:W3:Y:S01]  /*5f40*/  MUFU.EX2 R12, R12 ;  /* 0x0000000c000c7308 */ /* 0x000ee20000000800 */
[----:B-1----:R-:W-:Y:S01]  /*5f50*/  FADD.FTZ R11, R179, R48 ;  /* 0x00000030b30b7221 */ /* 0x002fe20000010000 */
[-CC-:B------:R-:W-:Y:S01]  /*5f60*/  FFMA.FTZ R199, R62, R89.reuse, -R63.reuse ;  /* 0x000000593ec77223 */ /* 0x180fe2000001083f */
[-CC-:B------:R-:W-:Y:S01]  /*5f70*/  FFMA.FTZ R44, R66, R89.reuse, -R63.reuse ;  /* 0x00000059422c7223 */ /* 0x180fe2000001083f */
[-CC-:B------:R-:W-:Y:S01]  /*5f80*/  FFMA.FTZ R201, R68, R89.reuse, -R63.reuse ;  /* 0x0000005944c97223 */ /* 0x180fe2000001083f */
[-CC-:B------:R-:W-:Y:S01]  /*5f90*/  FFMA.FTZ R46, R70, R89.reuse, -R63.reuse ;  /* 0x00000059462e7223 */ /* 0x180fe2000001083f */
[-CC-:B------:R-:W-:Y:S01]  /*5fa0*/  FFMA.FTZ R203, R72, R89.reuse, -R63.reuse ;  /* 0x0000005948cb7223 */ /* 0x180fe2000001083f */
[-C--:B------:R-:W-:Y:S01]  /*5fb0*/  FFMA.FTZ R205, R78, R89.reuse, -R63 ;  /* 0x000000594ecd7223 */ /* 0x080fe2000001083f */
[----:B------:R-:W1:Y:S01]  /*5fc0*/  MUFU.EX2 R29, R126 ;  /* 0x0000007e001d7308 */ /* 0x000e620000000800 */
[----:B--2---:R-:W-:Y:S01]  /*5fd0*/  FADD.FTZ R50, R186, R65 ;  /* 0x00000041ba327221 */ /* 0x004fe20000010000 */
[-CC-:B------:R-:W-:Y:S01]  /*5fe0*/  FFMA.FTZ R207, R80, R89.reuse, -R63.reuse ;  /* 0x0000005950cf7223 */ /* 0x180fe2000001083f */
[-CC-:B------:R-:W-:Y:S01]  /*5ff0*/  FFMA.FTZ R82, R82, R89.reuse, -R63.reuse ;  /* 0x0000005952527223 */ /* 0x180fe2000001083f */
[-CC-:B------:R-:W-:Y:S01]  /*6000*/  FFMA.FTZ R84, R84, R89.reuse, -R63.reuse ;  /* 0x0000005954547223 */ /* 0x180fe2000001083f */
[-CC-:B------:R-:W-:Y:S01]  /*6010*/  FFMA.FTZ R86, R86, R89.reuse, -R63.reuse ;  /* 0x0000005956567223 */ /* 0x180fe2000001083f */
[-CC-:B------:R-:W-:Y:S01]  /*6020*/  FFMA.FTZ R92, R92, R89.reuse, -R63.reuse ;  /* 0x000000595c5c7223 */ /* 0x180fe2000001083f */
[-C--:B------:R-:W-:Y:S01]  /*6030*/  FFMA.FTZ R94, R94, R89.reuse, -R63 ;  /* 0x000000595e5e7223 */ /* 0x080fe2000001083f */
[----:B------:R-:W2:Y:S01]  /*6040*/  MUFU.EX2 R181, R181 ;  /* 0x000000b500b57308 */ /* 0x000ea20000000800 */
[----:B---3--:R-:W-:Y:S01]  /*6050*/  FADD.FTZ R48, R12, R11 ;  /* 0x0000000b0c307221 */ /* 0x008fe20000010000 */
[-CC-:B------:R-:W-:Y:S01]  /*6060*/  FFMA.FTZ R96, R96, R89.reuse, -R63.reuse ;  /* 0x0000005960607223 */ /* 0x180fe2000001083f */
[-CC-:B------:R-:W-:Y:S01]  /*6070*/  FFMA.FTZ R98, R98, R89.reuse, -R63.reuse ;  /* 0x0000005962627223 */ /* 0x180fe2000001083f */
[-CC-:B------:R-:W-:Y:S01]  /*6080*/  FFMA.FTZ R104, R104, R89.reuse, -R63.reuse ;  /* 0x0000005968687223 */ /* 0x180fe2000001083f */
[-CC-:B------:R-:W-:Y:S01]  /*6090*/  FFMA.FTZ R106, R106, R89.reuse, -R63.reuse ;  /* 0x000000596a6a7223 */ /* 0x180fe2000001083f */
[-CC-:B------:R-:W-:Y:S01]  /*60a0*/  FFMA.FTZ R114, R114, R89.reuse, -R63.reuse ;  /* 0x0000005972727223 */ /* 0x180fe2000001083f */
[--C-:B------:R-:W-:Y:S01]  /*60b0*/  FFMA.FTZ R108, R108, R89, -R63.reuse ;  /* 0x000000596c6c7223 */ /* 0x100fe2000001083f */
[----:B------:R-:W3:Y:S01]  /*60c0*/  MUFU.EX2 R188, R188 ;  /* 0x000000bc00bc7308 */ /* 0x000ee20000000800 */
[----:B-1----:R-:W-:Y:S01]  /*60d0*/  FADD.FTZ R65, R29, R50 ;  /* 0x000000321d417221 */ /* 0x002fe20000010000 */
[----:B------:R-:W-:Y:S01]  /*60e0*/  F2FP.F16.F32.PACK_AB R177, R10, R177 ;  /* 0x000000b10ab1723e */ /* 0x000fe200000000ff */
[----:B------:R-:W-:Y:S01]  /*60f0*/  FFMA.FTZ R116, R116, R89, -R63 ;  /* 0x0000005974747223 */ /* 0x000fe2000001083f */
[----:B------:R-:W-:-:S02]  /*6100*/  F2FP.F16.F32.PACK_AB R182, R25, R182 ;  /* 0x000000b619b6723e */ /* 0x000fc400000000ff */
[----:B------:R-:W-:Y:S02]  /*6110*/  CS2R R80, SRZ ;  /* 0x0000000000507805 */ /* 0x000fe4000001ff00 */
[----:B------:R-:W-:Y:S02]  /*6120*/  F2FP.F16.F32.PACK_AB R184, R27, R184 ;  /* 0x000000b81bb8723e */ /* 0x000fe400000000ff */
[----:B------:R-:W-:Y:S01]  /*6130*/  CS2R R78, SRZ ;  /* 0x00000000004e7805 */ /* 0x000fe2000001ff00 */
[----:B------:R-:W1:Y:S01]  /*6140*/  MUFU.EX2 R14, R14 ;  /* 0x0000000e000e7308 */ /* 0x000e620000000800 */
[----:B--2---:R-:W-:Y:S01]  /*6150*/  FADD.FTZ R11, R181, R48 ;  /* 0x00000030b50b7221 */ /* 0x004fe20000010000 */
[----:B------:R-:W-:Y:S02]  /*6160*/  F2FP.F16.F32.PACK_AB R186, R29, R186 ;  /* 0x000000ba1dba723e */ /* 0x000fe400000000ff */
[----:B------:R-:W-:Y:S02]  /*6170*/  CS2R R72, SRZ ;  /* 0x0000000000487805 */ /* 0x000fe4000001ff00 */
[----:B------:R-:W-:-:S02]  /*6180*/  F2FP.F16.F32.PACK_AB R176, R13, R176 ;  /* 0x000000b00db0723e */ /* 0x000fc400000000ff */
[----:B------:R-:W-:Y:S02]  /*6190*/  CS2R R70, SRZ ;  /* 0x0000000000467805 */ /* 0x000fe4000001ff00 */
[----:B------:R-:W-:Y:S02]  /*61a0*/  F2FP.F16.F32.PACK_AB R178, R15, R178 ;  /* 0x000000b20fb2723e */ /* 0x000fe400000000ff */
[----:B------:R-:W-:Y:S01]  /*61b0*/  CS2R R68, SRZ ;  /* 0x0000000000447805 */ /* 0x000fe2000001ff00 */
[----:B------:R-:W2:Y:S01]  /*61c0*/  MUFU.EX2 R31, R132 ;  /* 0x00000084001f7308 */ /* 0x000ea20000000800 */
[----:B---3--:R-:W-:Y:S01]  /*61d0*/  FADD.FTZ R48, R188, R65 ;  /* 0x00000041bc307221 */ /* 0x008fe20000010000 */
[----:B------:R-:W-:Y:S02]  /*61e0*/  F2FP.F16.F32.PACK_AB R180, R21, R180 ;  /* 0x000000b415b4723e */ /* 0x000fe400000000ff */
[----:B------:R-:W-:Y:S02]  /*61f0*/  CS2R R66, SRZ ;  /* 0x0000000000427805 */ /* 0x000fe4000001ff00 */
[----:B------:R-:W-:-:S02]  /*6200*/  F2FP.F16.F32.PACK_AB R179, R12, R179 ;  /* 0x000000b30cb3723e */ /* 0x000fc400000000ff */
[----:B------:R-:W3:Y:S01]  /*6210*/  MUFU.EX2 R183, R183 ;  /* 0x000000b700b77308 */ /* 0x000ee20000000800 */
[C---:B-1----:R-:W-:Y:S01]  /*6220*/  FADD.FTZ R50, R14.reuse, R11 ;  /* 0x0000000b0e327221 */ /* 0x042fe20000010000 */
[----:B------:R-:W-:-:S06]  /*6230*/  F2FP.F16.F32.PACK_AB R181, R14, R181 ;  /* 0x000000b50eb5723e */ /* 0x000fcc00000000ff */
[----:B------:R-:W1:Y:S01]  /*6240*/  MUFU.EX2 R26, R26 ;  /* 0x0000001a001a7308 */ /* 0x000e620000000800 */
[C---:B--2---:R-:W-:Y:S01]  /*6250*/  FADD.FTZ R65, R31.reuse, R48 ;  /* 0x000000301f417221 */ /* 0x044fe20000010000 */
[----:B------:R-:W-:Y:S01]  /*6260*/  FFMA.FTZ R48, R74, R89, -R63 ;  /* 0x000000594a307223 */ /* 0x000fe2000001083f */
[----:B------:R-:W-:Y:S02]  /*6270*/  F2FP.F16.F32.PACK_AB R188, R31, R188 ;  /* 0x000000bc1fbc723e */ /* 0x000fe400000000ff */
[----:B------:R-:W-:-:S03]  /*6280*/  CS2R R74, SRZ ;  /* 0x00000000004a7805 */ /* 0x000fc6000001ff00 */
[----:B------:R-:W2:Y:S01]  /*6290*/  MUFU.EX2 R20, R20 ;  /* 0x0000001400147308 */ /* 0x000ea20000000800 */
[----:B---3--:R-:W-:-:S07]  /*62a0*/  FADD.FTZ R11, R183, R50 ;  /* 0x00000032b70b7221 */ /* 0x008fce0000010000 */
[----:B------:R-:W3:Y:S01]  /*62b0*/  MUFU.EX2 R185, R185 ;  /* 0x000000b900b97308 */ /* 0x000ee20000000800 */
[----:B-1----:R-:W-:Y:S01]  /*62c0*/  FADD.FTZ R52, R26, R65 ;  /* 0x000000411a347221 */ /* 0x002fe20000010000 */
[----:B------:R-:W-:-:S03]  /*62d0*/  F2FP.F16.F32.PACK_AB R190, R35, R26 ;  /* 0x0000001a23be723e */ /* 0x000fc600000000ff */
[----:B------:R-:W-:-:S03]  /*62e0*/  FADD.FTZ R65, R35, R52 ;  /* 0x0000003423417221 */ /* 0x000fc60000010000 */
[----:B------:R-:W1:Y:S01]  /*62f0*/  MUFU.EX2 R30, R30 ;  /* 0x0000001e001e7308 */ /* 0x000e620000000800 */
[C---:B--2---:R-:W-:Y:S01]  /*6300*/  FADD.FTZ R50, R20.reuse, R11 ;  /* 0x0000000b14327221 */ /* 0x044fe20000010000 */
[----:B------:R-:W-:-:S06]  /*6310*/  F2FP.F16.F32.PACK_AB R183, R20, R183 ;  /* 0x000000b714b7723e */ /* 0x000fcc00000000ff */
[----:B------:R-:W2:Y:S01]  /*6320*/  MUFU.EX2 R24, R24 ;  /* 0x0000001800187308 */ /* 0x000ea20000000800 */
[----:B---3--:R-:W-:-:S07]  /*6330*/  FADD.FTZ R11, R185, R50 ;  /* 0x00000032b90b7221 */ /* 0x008fce0000010000 */
[----:B------:R-:W3:Y:S01]  /*6340*/  MUFU.EX2 R37, R130 ;  /* 0x0000008200257308 */ /* 0x000ee20000000800 */
[----:B-1----:R-:W-:-:S07]  /*6350*/  FADD.FTZ R50, R30, R65 ;  /* 0x000000411e327221 */ /* 0x002fce0000010000 */
[----:B------:R-:W1:Y:S01]  /*6360*/  MUFU.EX2 R187, R187 ;  /* 0x000000bb00bb7308 */ /* 0x000e620000000800 */
[C---:B--2---:R-:W-:Y:S01]  /*6370*/  FADD.FTZ R52, R24.reuse, R11 ;  /* 0x0000000b18347221 */ /* 0x044fe20000010000 */
[----:B------:R-:W-:Y:S02]  /*6380*/  F2FP.F16.F32.PACK_AB R185, R24, R185 ;  /* 0x000000b918b9723e */ /* 0x000fe400000000ff */
[----:B------:R-:W-:-:S04]  /*6390*/  CS2R R24, SRZ ;  /* 0x0000000000187805 */ /* 0x000fc8000001ff00 */
[----:B------:R-:W2:Y:S01]  /*63a0*/  MUFU.EX2 R38, R38 ;  /* 0x0000002600267308 */ /* 0x000ea20000000800 */
[C---:B---3--:R-:W-:Y:S01]  /*63b0*/  FADD.FTZ R65, R37.reuse, R50 ;  /* 0x0000003225417221 */ /* 0x048fe20000010000 */
[-CC-:B------:R-:W-:Y:S01]  /*63c0*/  FFMA.FTZ R50, R76, R89.reuse, -R63.reuse ;  /* 0x000000594c327223 */ /* 0x180fe2000001083f */
[----:B------:R-:W-:Y:S01]  /*63d0*/  F2FP.F16.F32.PACK_AB R192, R37, R30 ;  /* 0x0000001e25c0723e */ /* 0x000fe200000000ff */
[----:B------:R-:W-:Y:S01]  /*63e0*/  FFMA.FTZ R63, R110, R89, -R63 ;  /* 0x000000596e3f7223 */ /* 0x000fe2000001083f */
[----:B------:R-:W-:-:S03]  /*63f0*/  CS2R R76, SRZ ;  /* 0x00000000004c7805 */ /* 0x000fc6000001ff00 */
[----:B------:R-:W3:Y:S01]  /*6400*/  MUFU.EX2 R28, R28 ;  /* 0x0000001c001c7308 */ /* 0x000ee20000000800 */
[----:B-1----:R-:W-:-:S07]  /*6410*/  FADD.FTZ R11, R187, R52 ;  /* 0x00000034bb0b7221 */ /* 0x002fce0000010000 */
[----:B------:R-:W1:Y:S01]  /*6420*/  MUFU.EX2 R39, R134 ;  /* 0x0000008600277308 */ /* 0x000e620000000800 */
[----:B--2---:R-:W-:Y:S01]  /*6430*/  FADD.FTZ R54, R38, R65 ;  /* 0x0000004126367221 */ /* 0x004fe20000010000 */
[----:B------:R-:W-:-:S06]  /*6440*/  CS2R R64, SRZ ;  /* 0x0000000000407805 */ /* 0x000fcc000001ff00 */
[----:B------:R-:W0:Y:S01]  /*6450*/  MUFU.EX2 R189, R189 ;  /* 0x000000bd00bd7308 */ /* 0x000e220000000800 */
[C---:B---3--:R-:W-:Y:S01]  /*6460*/  FADD.FTZ R52, R28.reuse, R11 ;  /* 0x0000000b1c347221 */ /* 0x048fe20000010000 */
[----:B------:R-:W-:Y:S02]  /*6470*/  F2FP.F16.F32.PACK_AB R187, R28, R187 ;  /* 0x000000bb1cbb723e */ /* 0x000fe400000000ff */
[----:B------:R-:W-:-:S04]  /*6480*/  CS2R R28, SRZ ;  /* 0x00000000001c7805 */ /* 0x000fc8000001ff00 */
[----:B------:R-:W2:Y:S01]  /*6490*/  MUFU.EX2 R41, R138 ;  /* 0x0000008a00297308 */ /* 0x000ea20000000800 */
[----:B-1----:R-:W-:-:S07]  /*64a0*/  FADD.FTZ R54, R39, R54 ;  /* 0x0000003627367221 */ /* 0x002fce0000010000 */
[----:B------:R-:W1:Y:S01]  /*64b0*/  MUFU.EX2 R32, R32 ;  /* 0x0000002000207308 */ /* 0x000e620000000800 */
[----:B0-----:R-:W-:-:S07]  /*64c0*/  FADD.FTZ R3, R189, R52 ;  /* 0x00000034bd037221 */ /* 0x001fce0000010000 */
[----:B------:R-:W0:Y:S01]  /*64d0*/  MUFU.EX2 R100, R100 ;  /* 0x0000006400647308 */ /* 0x000e220000000800 */
[----:B--2---:R-:W-:-:S07]  /*64e0*/  FADD.FTZ R11, R41, R54 ;  /* 0x00000036290b7221 */ /* 0x004fce0000010000 */
[----:B------:R-:W2:Y:S01]  /*64f0*/  MUFU.EX2 R191, R191 ;  /* 0x000000bf00bf7308 */ /* 0x000ea20000000800 */
[C---:B-1----:R-:W-:Y:S01]  /*6500*/  FADD.FTZ R52, R32.reuse, R3 ;  /* 0x0000000320347221 */ /* 0x042fe20000010000 */
[----:B------:R-:W-:-:S06]  /*6510*/  F2FP.F16.F32.PACK_AB R189, R32, R189 ;  /* 0x000000bd20bd723e */ /* 0x000fcc00000000ff */
[----:B------:R-:W1:Y:S01]  /*6520*/  MUFU.EX2 R43, R136 ;  /* 0x00000088002b7308 */ /* 0x000e620000000800 */
[C---:B0-----:R-:W-:Y:S01]  /*6530*/  FADD.FTZ R54, R100.reuse, R11 ;  /* 0x0000000b64367221 */ /* 0x041fe20000010000 */
[----:B------:R-:W-:-:S06]  /*6540*/  F2FP.F16.F32.PACK_AB R196, R100, R41 ;  /* 0x0000002964c4723e */ /* 0x000fcc00000000ff */
[----:B------:R-:W0:Y:S01]  /*6550*/  MUFU.EX2 R34, R34 ;  /* 0x0000002200227308 */ /* 0x000e220000000800 */
[----:B--2---:R-:W-:-:S07]  /*6560*/  FADD.FTZ R3, R191, R52 ;  /* 0x00000034bf037221 */ /* 0x004fce0000010000 */
[----:B------:R-:W2:Y:S01]  /*6570*/  MUFU.EX2 R102, R102 ;  /* 0x0000006600667308 */ /* 0x000ea20000000800 */
[----:B-1----:R-:W-:-:S07]  /*6580*/  FADD.FTZ R11, R43, R54 ;  /* 0x000000362b0b7221 */ /* 0x002fce0000010000 */
[----:B------:R-:W1:Y:S01]  /*6590*/  MUFU.EX2 R193, R193 ;  /* 0x000000c100c17308 */ /* 0x000e620000000800 */
[C---:B0-----:R-:W-:Y:S01]  /*65a0*/  FADD.FTZ R52, R34.reuse, R3 ;  /* 0x0000000322347221 */ /* 0x041fe20000010000 */
[----:B------:R-:W-:Y:S02]  /*65b0*/  F2FP.F16.F32.PACK_AB R191, R34, R191 ;  /* 0x000000bf22bf723e */ /* 0x000fe400000000ff */
[----:B------:R-:W-:-:S04]  /*65c0*/  CS2R R34, SRZ ;  /* 0x0000000000227805 */ /* 0x000fc8000001ff00 */
[----:B------:R-:W0:Y:S01]  /*65d0*/  MUFU.EX2 R200, R200 ;  /* 0x000000c800c87308 */ /* 0x000e220000000800 */
[C---:B--2---:R-:W-:Y:S01]  /*65e0*/  FADD.FTZ R11, R102.reuse, R11 ;  /* 0x0000000b660b7221 */ /* 0x044fe20000010000 */
[----:B------:R-:W-:-:S06]  /*65f0*/  F2FP.F16.F32.PACK_AB R198, R102, R43 ;  /* 0x0000002b66c6723e */ /* 0x000fcc00000000ff */
[----:B------:R-:W2:Y:S01]  /*6600*/  MUFU.EX2 R36, R36 ;  /* 0x0000002400247308 */ /* 0x000ea20000000800 */
[----:B-1----:R-:W-:-:S07]  /*6610*/  FADD.FTZ R3, R193, R52 ;  /* 0x00000034c1037221 */ /* 0x002fce0000010000 */
[----:B------:R-:W1:Y:S01]  /*6620*/  MUFU.EX2 R45, R156 ;  /* 0x0000009c002d7308 */ /* 0x000e620000000800 */
[----:B0-----:R-:W-:-:S07]  /*6630*/  FADD.FTZ R54, R200, R11 ;  /* 0x0000000bc8367221 */ /* 0x001fce0000010000 */
[----:B------:R-:W0:Y:S01]  /*6640*/  MUFU.EX2 R195, R195 ;  /* 0x000000c300c37308 */ /* 0x000e220000000800 */
[C---:B--2---:R-:W-:Y:S01]  /*6650*/  FADD.FTZ R52, R36.reuse, R3 ;  /* 0x0000000324347221 */ /* 0x044fe20000010000 */
[----:B------:R-:W-:Y:S02]  /*6660*/  F2FP.F16.F32.PACK_AB R193, R36, R193 ;  /* 0x000000c124c1723e */ /* 0x000fe400000000ff */
[----:B------:R-:W-:-:S04]  /*6670*/  CS2R R36, SRZ ;  /* 0x0000000000247805 */ /* 0x000fc8000001ff00 */
[----:B------:R-:W2:Y:S01]  /*6680*/  MUFU.EX2 R202, R202 ;  /* 0x000000ca00ca7308 */ /* 0x000ea20000000800 */
[C---:B-1----:R-:W-:Y:S01]  /*6690*/  FADD.FTZ R11, R45.reuse, R54 ;  /* 0x000000362d0b7221 */ /* 0x042fe20000010000 */
[----:B------:R-:W-:-:S06]  /*66a0*/  F2FP.F16.F32.PACK_AB R200, R45, R200 ;  /* 0x000000c82dc8723e */ /* 0x000fcc00000000ff */
[----:B------:R-:W1:Y:S01]  /*66b0*/  MUFU.EX2 R40, R40 ;  /* 0x0000002800287308 */ /* 0x000e620000000800 */
[----:B0-----:R-:W-:-:S07]  /*66c0*/  FADD.FTZ R3, R195, R52 ;  /* 0x00000034c3037221 */ /* 0x001fce0000010000 */
[----:B------:R-:W0:Y:S01]  /*66d0*/  MUFU.EX2 R47, R47 ;  /* 0x0000002f002f7308 */ /* 0x000e220000000800 */
[----:B--2---:R-:W-:-:S07]  /*66e0*/  FADD.FTZ R54, R202, R11 ;  /* 0x0000000bca367221 */ /* 0x004fce0000010000 */
[----:B------:R-:W2:Y:S01]  /*66f0*/  MUFU.EX2 R197, R197 ;  /* 0x000000c500c57308 */ /* 0x000ea20000000800 */
[C---:B-1----:R-:W-:Y:S01]  /*6700*/  FADD.FTZ R52, R40.reuse, R3 ;  /* 0x0000000328347221 */ /* 0x042fe20000010000 */
[----:B------:R-:W-:Y:S02]  /*6710*/  F2FP.F16.F32.PACK_AB R195, R40, R195 ;  /* 0x000000c328c3723e */ /* 0x000fe400000000ff */
[----:B------:R-:W-:-:S04]  /*6720*/  CS2R R40, SRZ ;  /* 0x0000000000287805 */ /* 0x000fc8000001ff00 */
        /* <DEDUP_REMOVED lines=46> */
[----:B------:R-:W-:Y:S02]  /*6a10*/  F2FP.F16.F32.PACK_AB R210, R55, R210 ;  /* 0x000000d237d2723e */ /* 0x000fe400000000ff */
[----:B------:R-:W-:Y:S02]  /*6a20*/  CS2R R54, SRZ ;  /* 0x0000000000367805 */ /* 0x000fe4000001ff00 */
[----:B------:R-:W-:Y:S02]  /*6a30*/  CS2R R52, SRZ ;  /* 0x0000000000347805 */ /* 0x000fe4000001ff00 */
        /* <DEDUP_REMOVED lines=10> */
[----:B------:R-:W-:Y:S02]  /*6ae0*/  F2FP.F16.F32.PACK_AB R212, R57, R212 ;  /* 0x000000d439d4723e */ /* 0x000fe400000000ff */
[----:B------:R-:W-:-:S04]  /*6af0*/  CS2R R56, SRZ ;  /* 0x0000000000387805 */ /* 0x000fc8000001ff00 */
        /* <DEDUP_REMOVED lines=10> */
[----:B------:R-:W-:Y:S02]  /*6ba0*/  F2FP.F16.F32.PACK_AB R214, R59, R214 ;  /* 0x000000d63bd6723e */ /* 0x000fe400000000ff */
[----:B------:R-:W-:-:S04]  /*6bb0*/  CS2R R58, SRZ ;  /* 0x00000000003a7805 */ /* 0x000fc8000001ff00 */
[----:B------:R0:W3:Y:S01]  /*6bc0*/  MUFU.EX2 R209, R86 ;  /* 0x0000005600d17308 */ /* 0x0000e20000000800 */
[----:B--2---:R-:W-:-:S07]  /*6bd0*/  FADD.FTZ R26, R84, R3 ;  /* 0x00000003541a7221 */ /* 0x004fce0000010000 */
[----:B------:R2:W4:Y:S01]  /*6be0*/  MUFU.EX2 R61, R194 ;  /* 0x000000c2003d7308 */ /* 0x0005220000000800 */
[----:B-1----:R-:W-:Y:S01]  /*6bf0*/  FADD.FTZ R30, R216, R11 ;  /* 0x0000000bd81e7221 */ /* 0x002fe20000010000 */
[----:B0-----:R-:W-:-:S06]  /*6c00*/  CS2R R86, SRZ ;  /* 0x0000000000567805 */ /* 0x001fcc000001ff00 */
[----:B------:R-:W0:Y:S01]  /*6c10*/  MUFU.EX2 R92, R92 ;  /* 0x0000005c005c7308 */ /* 0x000e220000000800 */
[----:B---3--:R-:W-:Y:S01]  /*6c20*/  FADD.FTZ R3, R209, R26 ;  /* 0x0000001ad1037221 */ /* 0x008fe20000010000 */
[----:B--2---:R-:W-:Y:S02]  /*6c30*/  F2FP.F16.F32.PACK_AB R194, R39, R38 ;  /* 0x0000002627c2723e */ /* 0x004fe400000000ff */
[----:B------:R-:W-:Y:S02]  /*6c40*/  CS2R R38, SRZ ;  /* 0x0000000000267805 */ /* 0x000fe4000001ff00 */
[----:B------:R-:W-:Y:S02]  /*6c50*/  F2FP.F16.F32.PACK_AB R209, R209, R84 ;  /* 0x00000054d1d1723e */ /* 0x000fe400000000ff */
[----:B------:R-:W-:Y:S01]  /*6c60*/  CS2R R84, SRZ ;  /* 0x0000000000547805 */ /* 0x000fe2000001ff00 */
[----:B------:R-:W1:Y:S01]  /*6c70*/  MUFU.EX2 R218, R218 ;  /* 0x000000da00da7308 */ /* 0x000e620000000800 */
[C---:B----4-:R-:W-:Y:S01]  /*6c80*/  FADD.FTZ R11, R61.reuse, R30 ;  /* 0x0000001e3d0b7221 */ /* 0x050fe20000010000 */
[----:B------:R-:W-:-:S02]  /*6c90*/  F2FP.F16.F32.PACK_AB R216, R61, R216 ;  /* 0x000000d83dd8723e */ /* 0x000fc400000000ff */
[----:B------:R-:W-:-:S04]  /*6ca0*/  CS2R R60, SRZ ;  /* 0x00000000003c7805 */ /* 0x000fc8000001ff00 */
[----:B------:R-:W2:Y:S01]  /*6cb0*/  MUFU.EX2 R211, R94 ;  /* 0x0000005e00d37308 */ /* 0x000ea20000000800 */
[----:B0-----:R-:W-:-:S07]  /*6cc0*/  FADD.FTZ R26, R92, R3 ;  /* 0x000000035c1a7221 */ /* 0x001fce0000010000 */
[----:B------:R-:W0:Y:S01]  /*6cd0*/  MUFU.EX2 R96, R96 ;  /* 0x0000006000607308 */ /* 0x000e220000000800 */
[----:B-1----:R-:W-:-:S07]  /*6ce0*/  FADD.FTZ R30, R218, R11 ;  /* 0x0000000bda1e7221 */ /* 0x002fce0000010000 */
[----:B------:R-:W1:Y:S01]  /*6cf0*/  MUFU.EX2 R213, R98 ;  /* 0x0000006200d57308 */ /* 0x000e620000000800 */
[C---:B--2---:R-:W-:Y:S01]  /*6d00*/  FADD.FTZ R11, R211.reuse, R26 ;  /* 0x0000001ad30b7221 */ /* 0x044fe20000010000 */
[----:B------:R-:W-:Y:S02]  /*6d10*/  F2FP.F16.F32.PACK_AB R211, R211, R92 ;  /* 0x0000005cd3d3723e */ /* 0x000fe400000000ff */
[----:B------:R-:W-:-:S04]  /*6d20*/  CS2R R26, SRZ ;  /* 0x00000000001a7805 */ /* 0x000fc8000001ff00 */
[----:B------:R-:W2:Y:S01]  /*6d30*/  MUFU.EX2 R104, R104 ;  /* 0x0000006800687308 */ /* 0x000ea20000000800 */
[----:B0-----:R-:W-:-:S07]  /*6d40*/  FADD.FTZ R10, R96, R11 ;  /* 0x0000000b600a7221 */ /* 0x001fce0000010000 */
[----:B------:R-:W0:Y:S01]  /*6d50*/  MUFU.EX2 R215, R106 ;  /* 0x0000006a00d77308 */ /* 0x000e220000000800 */
[C---:B-1----:R-:W-:Y:S01]  /*6d60*/  FADD.FTZ R11, R213.reuse, R10 ;  /* 0x0000000ad50b7221 */ /* 0x042fe20000010000 */
[----:B------:R-:W-:-:S06]  /*6d70*/  F2FP.F16.F32.PACK_AB R213, R213, R96 ;  /* 0x00000060d5d5723e */ /* 0x000fcc00000000ff */
[----:B------:R-:W1:Y:S01]  /*6d80*/  MUFU.EX2 R114, R114 ;  /* 0x0000007200727308 */ /* 0x000e620000000800 */
[----:B--2---:R-:W-:-:S07]  /*6d90*/  FADD.FTZ R10, R104, R11 ;  /* 0x0000000b680a7221 */ /* 0x004fce0000010000 */
[----:B------:R-:W2:Y:S01]  /*6da0*/  MUFU.EX2 R217, R108 ;  /* 0x0000006c00d97308 */ /* 0x000ea20000000800 */
[C---:B0-----:R-:W-:Y:S01]  /*6db0*/  FADD.FTZ R11, R215.reuse, R10 ;  /* 0x0000000ad70b7221 */ /* 0x041fe20000010000 */
[----:B------:R-:W-:-:S06]  /*6dc0*/  F2FP.F16.F32.PACK_AB R215, R215, R104 ;  /* 0x00000068d7d7723e */ /* 0x000fcc00000000ff */
[----:B------:R-:W0:Y:S01]  /*6dd0*/  MUFU.EX2 R116, R116 ;  /* 0x0000007400747308 */ /* 0x000e220000000800 */
[----:B-1----:R-:W-:-:S07]  /*6de0*/  FADD.FTZ R10, R114, R11 ;  /* 0x0000000b720a7221 */ /* 0x002fce0000010000 */
[----:B------:R-:W1:Y:S01]  /*6df0*/  MUFU.EX2 R33, R33 ;  /* 0x0000002100217308 */ /* 0x000e620000000800 */
[C---:B--2---:R-:W-:Y:S01]  /*6e00*/  FADD.FTZ R11, R217.reuse, R10 ;  /* 0x0000000ad90b7221 */ /* 0x044fe20000010000 */
[----:B------:R-:W-:-:S06]  /*6e10*/  F2FP.F16.F32.PACK_AB R217, R217, R114 ;  /* 0x00000072d9d9723e */ /* 0x000fcc00000000ff */
[----:B------:R-:W2:Y:S01]  /*6e20*/  MUFU.EX2 R63, R63 ;  /* 0x0000003f003f7308 */ /* 0x000ea20000000800 */
[----:B0-----:R-:W-:Y:S01]  /*6e30*/  FADD.FTZ R10, R116, R11 ;  /* 0x0000000b740a7221 */ /* 0x001fe20000010000 */
[C---:B-1----:R-:W-:Y:S01]  /*6e40*/  FADD.FTZ R3, R33.reuse, R30 ;  /* 0x0000001e21037221 */ /* 0x042fe20000010000 */
[----:B------:R-:W-:Y:S02]  /*6e50*/  F2FP.F16.F32.PACK_AB R218, R33, R218 ;  /* 0x000000da21da723e */ /* 0x000fe400000000ff */
[----:B------:R-:W-:Y:S02]  /*6e60*/  CS2R R32, SRZ ;  /* 0x0000000000207805 */ /* 0x000fe4000001ff00 */
[----:B------:R-:W-:Y:S01]  /*6e70*/  CS2R R30, SRZ ;  /* 0x00000000001e7805 */ /* 0x000fe2000001ff00 */
[C---:B--2---:R-:W-:Y:S01]  /*6e80*/  FADD.FTZ R10, R63.reuse, R10 ;  /* 0x0000000a3f0a7221 */ /* 0x044fe20000010000 */
[----:B------:R-:W-:Y:S02]  /*6e90*/  F2FP.F16.F32.PACK_AB R219, R63, R116 ;  /* 0x000000743fdb723e */ /* 0x000fe400000000ff */
[----:B------:R-:W-:Y:S01]  /*6ea0*/  CS2R R62, SRZ ;  /* 0x00000000003e7805 */ /* 0x000fe2000001ff00 */
[----:B------:R-:W-:Y:S06]  /*6eb0*/  @!P2 BRA `(.L_x_188) ;  /* 0x0000005400eca947 */ /* 0x000fec0003800000 */
[----:B------:R-:W-:Y:S01]  /*6ec0*/  R2UR UR6, R16 ;  /* 0x00000000100672ca */ /* 0x000fe200000e0000 */
[----:B------:R-:W-:Y:S01]  /*6ed0*/  VIADD R12, R112, 0xfffffffe ;  /* 0xfffffffe700c7836 */ /* 0x000fe20000000000 */
[----:B------:R-:W-:Y:S01]  /*6ee0*/  MOV R13, R90 ;  /* 0x0000005a000d7202 */ /* 0x000fe20000000f00 */
[----:B------:R-:W-:Y:S01]  /*6ef0*/  IMAD.MOV.U32 R11, RZ, RZ, R88 ;  /* 0x000000ffff0b7224 */ /* 0x000fe200078e0058 */
[----:B------:R-:W-:Y:S01]  /*6f00*/  UMOV UR61, UR60 ;  /* 0x0000003c003d7c82 */ /* 0x000fe20008000000 */
[----:B------:R-:W-:Y:S01]  /*6f10*/  IMAD.MOV.U32 R87, RZ, RZ, RZ ;  /* 0x000000ffff577224 */ /* 0x000fe200078e00ff */
[----:B------:R-:W-:-:S07]  /*6f20*/  ULDC UR7, c[0x0][0x9d8] ;  /* 0x0002760000077ab9 */ /* 0x000fce0000000800 */
[----:B------:R-:W-:-:S07]  /*6f30*/  IMAD.U32 R14, RZ, RZ, UR6 ;  /* 0x00000006ff0e7e24 */ /* 0x000fce000f8e00ff */
.L_x_199:
        /* <DEDUP_REMOVED lines=12> */
.L_x_190:
        /* <DEDUP_REMOVED lines=8> */
.L_x_191:
[----:B-1----:R-:W-:Y:S05]  /*7080*/  @P1 BRA `(.L_x_189) ;  /* 0x0000000000081947 */ /* 0x002fea0003800000 */
[----:B------:R-:W1:Y:S02]  /*7090*/  SYNCS.PHASECHK.TRANS64.TRYWAIT P1, [UR6+0x34830], R15 ;  /* 0x0348300fff0075a7 */ /* 0x000e640008020146 */
[----:B-1----:R-:W-:Y:S05]  /*70a0*/  @!P1 BRA `(.L_x_192) ;  /* 0x000000b800c49947 */ /* 0x002fea0003800000 */
.L_x_189:
[----:B-1----:R-:W1:Y:S01]  /*70b0*/  S2R R20, SR_TID.X ;  /* 0x0000000000147919 */ /* 0x002e620000002100 */
        /* <DEDUP_REMOVED lines=28> */
[----:B-1----:R-:W-:Y:S01]  /*7280*/  SHF.R.U32.HI R20, RZ, 0x7, R20 ;  /* 0x00000007ff147819 */ /* 0x002fe20000011614 */
[----:B------:R-:W-:Y:S01]  /*7290*/  UMOV UR36, UR14 ;  /* 0x0000000e00247c82 */ /* 0x000fe20008000000 */
[----:B------:R-:W-:Y:S01]  /*72a0*/  UMOV UR37, UR15 ;  /* 0x0000000f00257c82 */ /* 0x000fe20008000000 */
[----:B------:R-:W-:-:S02]  /*72b0*/  UIADD3 UR42, UR6, 0x280, URZ ;  /* 0x00000280062a7890 */ /* 0x000fc4000fffe03f */
[----:B0-----:R-:W-:Y:S01]  /*72c0*/  VIADD R15, R20, 0x8 ;  /* 0x00000008140f7836 */ /* 0x001fe20000000000 */
        /* <DEDUP_REMOVED lines=581> */
.L_x_194:
        /* <DEDUP_REMOVED lines=8> */
.L_x_195:
[----:B-1----:R-:W-:Y:S05]  /*97a0*/  @P1 BRA `(.L_x_193) ;  /* 0x0000000000081947 */ /* 0x002fea0003800000 */
[----:B------:R-:W1:Y:S02]  /*97b0*/  SYNCS.PHASECHK.TRANS64.TRYWAIT P1, [UR6+0x34850], R14 ;  /* 0x0348500eff0075a7 */ /* 0x000e640008020146 */
[----:B-1----:R-:W-:Y:S05]  /*97c0*/  @!P1 BRA `(.L_x_196) ;  /* 0x0000009400149947 */ /* 0x002fea0003800000 */
.L_x_193:
[----:B------:R-:W-:Y:S01]  /*97d0*/  R2UR UR6, R2 ;  /* 0x00000000020672ca */ /* 0x000fe200000e0000 */
[----:B------:R-:W-:Y:S01]  /*97e0*/  WARPGROUP.ARRIVE ;  /* 0x00000000000079c5 */ /* 0x000fe20000000000 */
[----:B------:R-:W-:-:S05]  /*97f0*/  UMOV UR11, 0x40000040 ;  /* 0x40000040000b7882 */ /* 0x000fca0000000000 */
[----:B-1----:R-:W1:Y:S06]  /*9800*/  S2R R15, SR_TID.X ;  /* 0x00000000000f7919 */ /* 0x002e6c0000002100 */
[----:B------:R-:W-:-:S04]  /*9810*/  UIADD3 UR6, UR6, 0x400, URZ ;  /* 0x0000040006067890 */ /* 0x000fc8000fffe03f */
[----:B------:R-:W-:-:S04]  /*9820*/  USHF.R.U32.HI UR6, URZ, 0x4, UR6 ;  /* 0x000000043f067899 */ /* 0x000fc80008011606 */
[----:B------:R-:W-:-:S04]  /*9830*/  ULOP3.LUT UR6, UR6, 0x3fff, URZ, 0xc0, !UPT ;  /* 0x00003fff06067892 */ /* 0x000fc8000f8ec03f */
[----:B------:R-:W-:-:S04]  /*9840*/  ULOP3.LUT UR6, UR6, 0x5800000, URZ, 0xfc, !UPT ;  /* 0x0580000006067892 */ /* 0x000fc8000f8efc3f */
[----:B------:R-:W-:Y:S01]  /*9850*/  UIMAD UR6, UR61, 0xb00, UR6 ;  /* 0x00000b003d0678a4 */ /* 0x000fe2000f8e0206 */
[----:B-1----:R-:W-:-:S06]  /*9860*/  SHF.R.U32.HI R15, RZ, 0x7, R15 ;  /* 0x00000007ff0f7819 */ /* 0x002fcc000001160f */
[----:B------:R-:W-:Y:S02]  /*9870*/  UMOV UR10, UR6 ;  /* 0x00000006000a7c82 */ /* 0x000fe40008000000 */
[----:B------:R-:W-:Y:S01]  /*9880*/  HGMMA.64x128x16.F32 R24, R176, gdesc[UR8].tnspB, R24, gsb0 ;  /* 0x41e00008b0187df0 */ /* 0x000fe20008000818 */
[----:B------:R-:W-:Y:S01]  /*9890*/  UIADD3 UR10, UR6, 0x80, URZ ;  /* 0x00000080060a7890 */ /* 0x000fe2000fffe03f */
[----:B0-----:R-:W-:Y:S01]  /*98a0*/  IADD3 R14, -R15, 0xb, RZ ;  /* 0x0000000b0f0e7810 */ /* 0x001fe20007ffe1ff */
[----:B------:R-:W-:Y:S01]  /*98b0*/  UMOV UR11, 0x40000040 ;  /* 0x40000040000b7882 */ /* 0x000fe20000000000 */
[----:B------:R-:W-:Y:S02]  /*98c0*/  WARPGROUP.DEPBAR.LE gsb0, 0x0 ;  /* 0x00008000000079c5 */ /* 0x000fe40000010000 */
[----:B------:R-:W-:-:S06]  /*98d0*/  WARPGROUP.ARRIVE ;  /* 0x00000000000079c5 */ /* 0x000fcc0000000000 */
[----:B------:R-:W-:Y:S01]  /*98e0*/  HGMMA.64x128x16.F32 R24, R180, gdesc[UR8].tnspB, R24, gsb0 ;  /* 0x41e00008b4187df0 */ /* 0x000fe20008000818 */
[----:B------:R-:W-:Y:S01]  /*98f0*/  UIADD3 UR10, UR6, 0x100, URZ ;  /* 0x00000100060a7890 */ /* 0x000fe2000fffe03f */
[----:B------:R-:W-:Y:S01]  /*9900*/  UMOV UR11, 0x40000040 ;  /* 0x40000040000b7882 */ /* 0x000fe20000000000 */
[----:B------:R-:W-:Y:S02]  /*9910*/  WARPGROUP.DEPBAR.LE gsb0, 0x0 ;  /* 0x00008000000079c5 */ /* 0x000fe40000010000 */
[----:B------:R-:W-:-:S07]  /*9920*/  WARPGROUP.ARRIVE ;  /* 0x00000000000079c5 */ /* 0x000fce0000000000 */
        /* <DEDUP_REMOVED lines=33> */
[----:B------:R-:W-:Y:S01]  /*9b40*/  UIADD3 UR6, UR6, 0x500, URZ ;  /* 0x0000050006067890 */ /* 0x000fe2000fffe03f */
[----:B------:R-:W-:Y:S02]  /*9b50*/  WARPGROUP.DEPBAR.LE gsb0, 0x0 ;  /* 0x00008000000079c5 */ /* 0x000fe40000010000 */
[----:B------:R-:W-:-:S06]  /*9b60*/  WARPGROUP.ARRIVE ;  /* 0x00000000000079c5 */ /* 0x000fcc0000000000 */
[----:B------:R-:W-:Y:S01]  /*9b70*/  HGMMA.64x128x16.F32 R24, R212, gdesc[UR8].tnspB, R24, gsb0 ;  /* 0x41e00008d4187df0 */ /* 0x000fe20008000818 */
[----:B------:R-:W-:Y:S01]  /*9b80*/  UMOV UR10, UR6 ;  /* 0x00000006000a7c82 */ /* 0x000fe20008000000 */
[----:B------:R-:W-:Y:S01]  /*9b90*/  UMOV UR11, 0x40000040 ;  /* 0x40000040000b7882 */ /* 0x000fe20000000000 */
[----:B------:R-:W-:Y:S02]  /*9ba0*/  WARPGROUP.DEPBAR.LE gsb0, 0x0 ;  /* 0x00008000000079c5 */ /* 0x000fe40000010000 */
[----:B------:R-:W-:-:S07]  /*9bb0*/  WARPGROUP.ARRIVE ;  /* 0x00000000000079c5 */ /* 0x000fce0000000000 */
[----:B------:R-:W-:Y:S03]  /*9bc0*/  HGMMA.64x128x16.F32 R24, R216, gdesc[UR8].tnspB, R24, gsb0 ;  /* 0x41e00008d8187df0 */ /* 0x000fe60008000818 */
[----:B------:R-:W-:Y:S02]  /*9bd0*/  WARPGROUP.DEPBAR.LE gsb0, 0x0 ;  /* 0x00008000000079c5 */ /* 0x000fe40000010000 */
[----:B------:R0:W-:Y:S06]  /*9be0*/  BAR.ARV R14, 0x100 ;  /* 0x0004000e0000751d */ /* 0x0001ec0000002000 */
[----:B------:R-:W-:Y:S05]  /*9bf0*/  @!P0 BRA `(.L_x_197) ;  /* 0x0000000000048947 */ /* 0x000fea0003800000 */
[----:B------:R-:W-:Y:S01]  /*9c00*/  BPT.TRAP 0x1 ;  /* 0x000000040000795c */ /* 0x000fe20000300000 */
.L_x_197:
[----:B0-----:R-:W-:Y:S01]  /*9c10*/  FMUL.FTZ R14, R168, UR7 ;  /* 0x00000007a80e7c20 */ /* 0x001fe20008410000 */
        /* <DEDUP_REMOVED lines=9> */
[----:B------:R-:W-:Y:S01]  /*9cb0*/  FMUL.FTZ R162, R162, UR7 ;  /* 0x00000007a2a27c20 */ /* 0x000fe20008410000 */
[----:B------:R-:W-:Y:S01]  /*9cc0*/  FMUL.FTZ R161, R161, UR7 ;  /* 0x00000007a1a17c20 */ /* 0x000fe20008410000 */
[----:B------:R-:W-:Y:S01]  /*9cd0*/  FMUL.FTZ R163, R163, UR7 ;  /* 0x00000007a3a37c20 */ /* 0x000fe20008410000 */
[----:B------:R-:W-:Y:S01]  /*9ce0*/  FMUL.FTZ R164, R164, UR7 ;  /* 0x00000007a4a47c20 */ /* 0x000fe20008410000 */
[----:B------:R-:W1:Y:S01]  /*9cf0*/  MUFU.TANH R20, R20 ;  /* 0x0000001400147308 */ /* 0x000e620000002400 */
[----:B------:R-:W-:Y:S01]  /*9d00*/  FMUL.FTZ R204, R108, UR7 ;  /* 0x000000076ccc7c20 */ /* 0x000fe20008410000 */
        /* <DEDUP_REMOVED lines=84> */
[----:B------:R-:W-:-:S02]  /*a250*/  R2UR UR6, R2 ;  /* 0x00000000020672ca */ /* 0x000fc400000e0000 */
[----:B------:R-:W0:Y:S01]  /*a260*/  MUFU.TANH R164, R164 ;  /* 0x000000a400a47308 */ /* 0x000e220000002400 */
[----:B-1----:R-:W-:-:S07]  /*a270*/  FMNMX.FTZ R105, R161, R208, !PT ;  /* 0x000000d0a1697209 */ /* 0x002fce0007810000 */
[----:B------:R-:W1:Y:S01]  /*a280*/  MUFU.TANH R166, R166 ;  /* 0x000000a600a67308 */ /* 0x000e620000002400 */
[----:B--2---:R-:W-:Y:S01]  /*a290*/  FMNMX.FTZ R107, R163, R110, !PT ;  /* 0x0000006ea36b7209 */ /* 0x004fe20007810000 */
[----:B------:R-:W-:-:S06]  /*a2a0*/  FMUL.FTZ R110, R111, UR7 ;  /* 0x000000076f6e7c20 */ /* 0x000fcc0008410000 */
[----:B------:R-:W2:Y:S01]  /*a2b0*/  MUFU.TANH R165, R165 ;  /* 0x000000a500a57308 */ /* 0x000ea20000002400 */
[----:B0-----:R-:W-:-:S07]  /*a2c0*/  FMNMX.FTZ R208, R164, R105, !PT ;  /* 0x00000069a4d07209 */ /* 0x001fce0007810000 */
        /* <DEDUP_REMOVED lines=10> */
[----:B--2---:R-:W-:-:S07]  /*a370*/  FMNMX.FTZ R96, R154, R107, !PT ;  /* 0x0000006b9a607209 */ /* 0x004fce0007810000 */
[----:B------:R-:W2:Y:S01]  /*a380*/  MUFU.TANH R156, R156 ;  /* 0x0000009c009c7308 */ /* 0x000ea20000002400 */
[----:B0-----:R-:W-:Y:S01]  /*a390*/  FMNMX.FTZ R105, R153, R210, !PT ;  /* 0x000000d299697209 */ /* 0x001fe20007810000 */
[----:B------:R-:W-:-:S06]  /*a3a0*/  FMUL.FTZ R210, R97, UR7 ;  /* 0x0000000761d27c20 */ /* 0x000fcc0008410000 */
[----:B------:R-:W0:Y:S01]  /*a3b0*/  MUFU.TANH R158, R158 ;  /* 0x0000009e009e7308 */ /* 0x000e220000002400 */
[----:B-1----:R-:W-:-:S07]  /*a3c0*/  FMNMX.FTZ R107, R155, R96, !PT ;  /* 0x000000609b6b7209 */ /* 0x002fce0007810000 */
[----:B------:R-:W1:Y:S01]  /*a3d0*/  MUFU.TANH R157, R157 ;  /* 0x0000009d009d7308 */ /* 0x000e620000002400 */
[----:B--2---:R-:W-:-:S07]  /*a3e0*/  FMNMX.FTZ R96, R156, R105, !PT ;  /* 0x000000699c607209 */ /* 0x004fce0007810000 */
[----:B------:R-:W2:Y:S01]  /*a3f0*/  MUFU.TANH R159, R159 ;  /* 0x0000009f009f7308 */ /* 0x000ea20000002400 */
[----:B0-----:R-:W-:-:S07]  /*a400*/  FMNMX.FTZ R212, R158, R107, !PT ;  /* 0x0000006b9ed47209 */ /* 0x001fce0007810000 */
[----:B------:R-:W0:Y:S01]  /*a410*/  MUFU.TANH R144, R144 ;  /* 0x0000009000907308 */ /* 0x000e220000002400 */
[----:B-1----:R-:W-:Y:S01]  /*a420*/  FMNMX.FTZ R97, R157, R96, !PT ;  /* 0x000000609d617209 */ /* 0x002fe20007810000 */
[----:B------:R-:W-:-:S06]  /*a430*/  FMUL.FTZ R96, R98, UR7 ;  /* 0x0000000762607c20 */ /* 0x000fcc0008410000 */
[----:B------:R-:W1:Y:S01]  /*a440*/  MUFU.TANH R146, R146 ;  /* 0x0000009200927308 */ /* 0x000e620000002400 */
[----:B--2---:R-:W-:-:S07]  /*a450*/  FMNMX.FTZ R105, R159, R212, !PT ;  /* 0x000000d49f697209 */ /* 0x004fce0007810000 */
        /* <DEDUP_REMOVED lines=26> */
[----:B--2---:R-:W-:Y:S01]  /*a600*/  FMNMX.FTZ R99, R139, R100, !PT ;  /* 0x000000648b637209 */ /* 0x004fe20007810000 */
[----:B------:R-:W-:Y:S01]  /*a610*/  FMUL.FTZ R100, R102, UR7 ;  /* 0x0000000766647c20 */ /* 0x000fe20008410000 */
[----:B------:R-:W-:-:S05]  /*a620*/  FMUL.FTZ R102, R103, UR7 ;  /* 0x0000000767667c20 */ /* 0x000fca0008410000 */
[----:B------:R-:W2:Y:S01]  /*a630*/  MUFU.TANH R142, R142 ;  /* 0x0000008e008e7308 */ /* 0x000ea20000002400 */
[----:B0-----:R-:W-:-:S07]  /*a640*/  FMNMX.FTZ R97, R140, R97, !PT ;  /* 0x000000618c617209 */ /* 0x001fce0007810000 */
[----:B------:R-:W0:Y:S01]  /*a650*/  MUFU.TANH R174, R174 ;  /* 0x000000ae00ae7308 */ /* 0x000e220000002400 */
[----:B-1----:R-:W-:-:S07]  /*a660*/  FMNMX.FTZ R97, R172, R97, !PT ;  /* 0x00000061ac617209 */ /* 0x002fce0007810000 */
        /* <DEDUP_REMOVED lines=96> */
[----:B-1----:R-:W-:-:S05]  /*ac70*/  FMNMX.FTZ R92, R93, R88, !PT ;  /* 0x000000585d5c7209 */ /* 0x002fca0007810000 */
[----:B------:R-:W1:Y:S01]  /*ac80*/  SHFL.BFLY PT, R89, R92, 0x2, 0x1f ;  /* 0x0c401f005c597f89 */ /* 0x000e6200000e0000 */
[----:B--2---:R-:W-:-:S04]  /*ac90*/  FMNMX.FTZ R90, R94, R99, !PT ;  /* 0x000000635e5a7209 */ /* 0x004fc80007810000 */
[----:B0-----:R-:W-:-:S05]  /*aca0*/  FMNMX.FTZ R99, R95, R90, !PT ;  /* 0x0000005a5f637209 */ /* 0x001fca0007810000 */
[----:B------:R-:W0:Y:S01]  /*acb0*/  SHFL.BFLY PT, R88, R99, 0x2, 0x1f ;  /* 0x0c401f0063587f89 */ /* 0x000e2200000e0000 */
[----:B-1----:R-:W-:Y:S02]  /*acc0*/  FMNMX.FTZ R101, R92, R89, !PT ;  /* 0x000000595c657209 */ /* 0x002fe40007810000 */
[----:B------:R-:W1:Y:S01]  /*acd0*/  LDC R89, c[0x0][0x988] ;  /* 0x00026200ff597b82 */ /* 0x000e620000000800 */
[----:B0-----:R-:W-:Y:S02]  /*ace0*/  FMNMX.FTZ R103, R99, R88, !PT ;  /* 0x0000005863677209 */ /* 0x001fe40007810000 */
[----:B------:R-:W0:Y:S04]  /*acf0*/  SHFL.BFLY PT, R88, R101, 0x1, 0x1f ;  /* 0x0c201f0065587f89 */ /* 0x000e2800000e0000 */
[----:B------:R-:W2:Y:S01]  /*ad00*/  SHFL.BFLY PT, R90, R103, 0x1, 0x1f ;  /* 0x0c201f00675a7f89 */ /* 0x000ea200000e0000 */
[----:B0-----:R-:W-:-:S02]  /*ad10*/  FMNMX.FTZ R88, R101, R88, !PT ;  /* 0x0000005865587209 */ /* 0x001fc40007810000 */
[----:B--2---:R-:W-:-:S03]  /*ad20*/  FMNMX.FTZ R90, R103, R90, !PT ;  /* 0x0000005a675a7209 */ /* 0x004fc60007810000 */
[C---:B-1----:R-:W-:Y:S01]  /*ad30*/  FMUL.FTZ R177, R88.reuse, R89 ;  /* 0x0000005958b17220 */ /* 0x042fe20000410000 */
[----:B------:R-:W-:-:S03]  /*ad40*/  FADD.FTZ R11, -R88, R11 ;  /* 0x0000000b580b7221 */ /* 0x000fc60000010100 */
[-CC-:B------:R-:W-:Y:S01]  /*ad50*/  FFMA.FTZ R173, R169, R89.reuse, -R177.reuse ;  /* 0x00000059a9ad7223 */ /* 0x180fe200000108b1 */
[-CC-:B------:R-:W-:Y:S01]  /*ad60*/  FFMA.FTZ R169, R161, R89.reuse, -R177.reuse ;  /* 0x00000059a1a97223 */ /* 0x180fe200000108b1 */
[-CC-:B------:R-:W-:Y:S01]  /*ad70*/  FFMA.FTZ R161, R153, R89.reuse, -R177.reuse ;  /* 0x0000005999a17223 */ /* 0x180fe200000108b1 */
[-C--:B------:R-:W-:Y:S01]  /*ad80*/  FFMA.FTZ R153, R157, R89.reuse, -R177 ;  /* 0x000000599d997223 */ /* 0x080fe200000108b1 */
[-C--:B------:R-:W-:Y:S01]  /*ad90*/  FMUL.FTZ R105, R11, R89.reuse ;  /* 0x000000590b697220 */ /* 0x080fe20000410000 */
[----:B------:R-:W2:Y:S01]  /*ada0*/  LDL R157, [R1] ;  /* 0x00000000019d7983 */ /* 0x000ea20000100800 */
[C---:B------:R-:W-:Y:S01]  /*adb0*/  FADD.FTZ R11, -R90.reuse, R13 ;  /* 0x0000000d5a0b7221 */ /* 0x040fe20000010100 */
[-CC-:B------:R-:W-:Y:S01]  /*adc0*/  FFMA.FTZ R13, R91, R89.reuse, -R177.reuse ;  /* 0x000000595b0d7223 */ /* 0x180fe200000108b1 */
[-C--:B------:R-:W-:Y:S01]  /*add0*/  FMUL.FTZ R91, R90, R89.reuse ;  /* 0x000000595a5b7220 */ /* 0x080fe20000410000 */
[-C--:B------:R-:W-:Y:S01]  /*ade0*/  FFMA.FTZ R135, R14, R89.reuse, -R177 ;  /* 0x000000590e877223 */ /* 0x080fe200000108b1 */
[-C--:B------:R-:W-:Y:S01]  /*adf0*/  FMUL.FTZ R11, R11, R89.reuse ;  /* 0x000000590b0b7220 */ /* 0x080fe20000410000 */
[----:B------:R0:W-:Y:S01]  /*ae00*/  MUFU.EX2 R92, R105 ;  /* 0x00000069005c7308 */ /* 0x0001e20000000800 */
[-C--:B------:R-:W-:Y:S01]  /*ae10*/  FFMA.FTZ R20, R20, R89.reuse, -R91 ;  /* 0x0000005914147223 */ /* 0x080fe2000001085b */
[-CC-:B------:R-:W-:Y:S01]  /*ae20*/  FFMA.FTZ R175, R15, R89.reuse, -R177.reuse ;  /* 0x000000590faf7223 */ /* 0x180fe200000108b1 */
        /* <DEDUP_REMOVED lines=24> */
[-CC-:B0-----:R-:W-:Y:S01]  /*afb0*/  FFMA.FTZ R105, R196, R89.reuse, -R177.reuse ;  /* 0x00000059c4697223 */ /* 0x181fe200000108b1 */
        /* <DEDUP_REMOVED lines=11> */
[-C--:B------:R-:W-:Y:S01]  /*b070*/  FFMA.FTZ R128, R93, R89.reuse, -R177 ;  /* 0x000000595d807223 */ /* 0x080fe200000108b1 */
[-CC-:B------:R-:W-:Y:S01]  /*b080*/  FFMA.FTZ R177, R21, R89.reuse, -R91.reuse ;  /* 0x0000005915b17223 */ /* 0x180fe2000001085b */
[----:B------:R-:W-:Y:S01]  /*b090*/  MUFU.EX2 R11, R11 ;  /* 0x0000000b000b7308 */ /* 0x000fe20000000800 */
[-CC-:B------:R-:W-:Y:S01]  /*b0a0*/  FFMA.FTZ R179, R170, R89.reuse, -R91.reuse ;  /* 0x00000059aab37223 */ /* 0x180fe2000001085b */
[----:B------:R-:W-:-:S06]  /*b0b0*/  FFMA.FTZ R170, R171, R89, -R91 ;  /* 0x00000059abaa7223 */ /* 0x000fcc000001085b */
[----:B------:R-:W0:Y:S08]  /*b0c0*/  MUFU.EX2 R135, R135 ;  /* 0x0000008700877308 */ /* 0x000e300000000800 */
[----:B------:R-:W1:Y:S01]  /*b0d0*/  MUFU.EX2 R20, R20 ;  /* 0x0000001400147308 */ /* 0x000e620000000800 */
[----:B------:R-:W-:-:S07]  /*b0e0*/  FFMA.FTZ R181, R162, R89, -R91 ;  /* 0x00000059a2b57223 */ /* 0x000fce000001085b */
[----:B------:R-:W3:Y:S08]  /*b0f0*/  MUFU.EX2 R175, R175 ;  /* 0x000000af00af7308 */ /* 0x000ef00000000800 */
[----:B------:R-:W4:Y:S01]  /*b100*/  MUFU.EX2 R177, R177 ;  /* 0x000000b100b17308 */ /* 0x000f220000000800 */
[----:B------:R-:W-:-:S07]  /*b110*/  FFMA.FTZ R162, R163, R89, -R91 ;  /* 0x00000059a3a27223 */ /* 0x000fce000001085b */
[----:B------:R-:W5:Y:S08]  /*b120*/  MUFU.EX2 R133, R133 ;  /* 0x0000008500857308 */ /* 0x000f700000000800 */
[----:B------:R-:W5:Y:S01]  /*b130*/  MUFU.EX2 R179, R179 ;  /* 0x000000b300b37308 */ /* 0x000f620000000800 */
[----:B------:R-:W-:Y:S01]  /*b140*/  FFMA.FTZ R201, R120, R89, -R91 ;  /* 0x0000005978c97223 */ /* 0x000fe2000001085b */
[----:B0-----:R-:W-:Y:S01]  /*b150*/  FFMA.FTZ R120, R92, R3, R135 ;  /* 0x000000035c787223 */ /* 0x001fe20000010087 */
[----:B-1----:R-:W-:-:S05]  /*b160*/  FFMA.FTZ R10, R11, R10, R20 ;  /* 0x0000000a0b0a7223 */ /* 0x002fca0000010014 */
[----:B------:R-:W0:Y:S01]  /*b170*/  MUFU.EX2 R173, R173 ;  /* 0x000000ad00ad7308 */ /* 0x000e220000000800 */
[----:B------:R-:W-:-:S07]  /*b180*/  FFMA.FTZ R183, R166, R89, -R91 ;  /* 0x00000059a6b77223 */ /* 0x000fce000001085b */
[----:B------:R-:W1:Y:S01]  /*b190*/  MUFU.EX2 R170, R170 ;  /* 0x000000aa00aa7308 */ /* 0x000e620000000800 */
[-CC-:B------:R-:W-:Y:S01]  /*b1a0*/  FFMA.FTZ R199, R132, R89.reuse, -R91.reuse ;  /* 0x0000005984c77223 */ /* 0x180fe2000001085b */
[----:B------:R-:W-:Y:S01]  /*b1b0*/  FFMA.FTZ R132, R134, R89, -R91 ;  /* 0x0000005986847223 */ /* 0x000fe2000001085b */
[----:B---3--:R-:W-:-:S05]  /*b1c0*/  FADD.FTZ R134, R175, R120 ;  /* 0x00000078af867221 */ /* 0x008fca0000010000 */
[----:B------:R-:W3:Y:S01]  /*b1d0*/  MUFU.EX2 R131, R131 ;  /* 0x0000008300837308 */ /* 0x000ee20000000800 */
[----:B----4-:R-:W-:Y:S01]  /*b1e0*/  FADD.FTZ R10, R177, R10 ;  /* 0x0000000ab10a7221 */ /* 0x010fe20000010000 */
[----:B------:R-:W-:-:S06]  /*b1f0*/  FFMA.FTZ R166, R167, R89, -R91 ;  /* 0x00000059a7a67223 */ /* 0x000fcc000001085b */
[----:B------:R-:W4:Y:S01]  /*b200*/  MUFU.EX2 R181, R181 ;  /* 0x000000b500b57308 */ /* 0x000f220000000800 */
[----:B-----5:R-:W-:Y:S01]  /*b210*/  FADD.FTZ R134, R133, R134 ;  /* 0x0000008685867221 */ /* 0x020fe20000010000 */
[----:B------:R-:W-:-:S06]  /*b220*/  FADD.FTZ R3, R179, R10 ;  /* 0x0000000ab3037221 */ /* 0x000fcc0000010000 */
[----:B------:R-:W5:Y:S01]  /*b230*/  MUFU.EX2 R169, R169 ;  /* 0x000000a900a97308 */ /* 0x000f620000000800 */
[----:B------:R-:W-:-:S07]  /*b240*/  FFMA.FTZ R185, R154, R89, -R91 ;  /* 0x000000599ab97223 */ /* 0x000fce000001085b */
[----:B------:R-:W5:Y:S01]  /*b250*/  MUFU.EX2 R162, R162 ;  /* 0x000000a200a27308 */ /* 0x000f620000000800 */
[----:B0-----:R-:W-:Y:S01]  /*b260*/  FADD.FTZ R134, R173, R134 ;  /* 0x00000086ad867221 */ /* 0x001fe20000010000 */
[----:B-1----:R-:W-:-:S06]  /*b270*/  FADD.FTZ R10, R170, R3 ;  /* 0x00000003aa0a7221 */ /* 0x002fcc0000010000 */
[----:B------:R-:W0:Y:S01]  /*b280*/  MUFU.EX2 R129, R129 ;  /* 0x0000008100817308 */ /* 0x000e220000000800 */
[----:B------:R-:W-:-:S07]  /*b290*/  FFMA.FTZ R154, R155, R89, -R91 ;  /* 0x000000599b9a7223 */ /* 0x000fce000001085b */
[----:B------:R-:W1:Y:S01]  /*b2a0*/  MUFU.EX2 R183, R183 ;  /* 0x000000b700b77308 */ /* 0x000e620000000800 */
[----:B---3--:R-:W-:Y:S01]  /*b2b0*/  FADD.FTZ R134, R131, R134 ;  /* 0x0000008683867221 */ /* 0x008fe20000010000 */
[----:B----4-:R-:W-:-:S06]  /*b2c0*/  FADD.FTZ R3, R181, R10 ;  /* 0x0000000ab5037221 */ /* 0x010fcc0000010000 */
[----:B------:R-:W3:Y:S01]  /*b2d0*/  MUFU.EX2 R165, R165 ;  /* 0x000000a500a57308 */ /* 0x000ee20000000800 */
[----:B------:R-:W-:-:S07]  /*b2e0*/  FFMA.FTZ R187, R158, R89, -R91 ;  /* 0x000000599ebb7223 */ /* 0x000fce000001085b */
        /* <DEDUP_REMOVED lines=35> */
[----:B------:R-:W2:Y:S01]  /*b520*/  MUFU.EX2 R191, R191 ;  /* 0x000000bf00bf7308 */ /* 0x000ea20000000800 */
        /* <DEDUP_REMOVED lines=11> */
[----:B--2---:R-:W-:-:S06]  /*b5e0*/  FADD.FTZ R3, R191, R10 ;  /* 0x0000000abf037221 */ /* 0x004fcc0000010000 */
[----:B------:R-:W2:Y:S01]  /*b5f0*/  MUFU.EX2 R137, R137 ;  /* 0x0000008900897308 */ /* 0x000ea20000000800 */
        /* <DEDUP_REMOVED lines=9> */
[----:B------:R-:W3:Y:S08]  /*b690*/  MUFU.EX2 R172, R172 ;  /* 0x000000ac00ac7308 */ /* 0x000ef00000000800 */
[----:B------:R-:W4:Y:S01]  /*b6a0*/  MUFU.EX2 R142, R142 ;  /* 0x0000008e008e7308 */ /* 0x000f220000000800 */
[----:B--2---:R-:W-:Y:S01]  /*b6b0*/  FADD.FTZ R134, R137, R134 ;  /* 0x0000008689867221 */ /* 0x004fe20000010000 */
[----:B-----5:R-:W-:-:S06]  /*b6c0*/  FADD.FTZ R10, R138, R3 ;  /* 0x000000038a0a7221 */ /* 0x020fcc0000010000 */
[----:B------:R-:W2:Y:S08]  /*b6d0*/  MUFU.EX2 R115, R115 ;  /* 0x0000007300737308 */ /* 0x000eb00000000800 */
[----:B------:R-:W5:Y:S01]  /*b6e0*/  MUFU.EX2 R197, R197 ;  /* 0x000000c500c57308 */ /* 0x000f620000000800 */
[----:B0-----:R-:W-:Y:S01]  /*b6f0*/  FADD.FTZ R3, R117, R134 ;  /* 0x0000008675037221 */ /* 0x001fe20000010000 */
[----:B-1----:R-:W-:-:S06]  /*b700*/  FADD.FTZ R21, R195, R10 ;  /* 0x0000000ac3157221 */ /* 0x002fcc0000010000 */
[----:B------:R-:W0:Y:S01]  /*b710*/  MUFU.EX2 R168, R168 ;  /* 0x000000a800a87308 */ /* 0x000e220000000800 */
[----:B------:R-:W-:-:S07]  /*b720*/  FFMA.FTZ R209, R104, R89, -R91 ;  /* 0x0000005968d17223 */ /* 0x000fce000001085b */
[----:B------:R-:W1:Y:S01]  /*b730*/  MUFU.EX2 R130, R130 ;  /* 0x0000008200827308 */ /* 0x000e620000000800 */
[----:B------:R-:W-:Y:S01]  /*b740*/  FFMA.FTZ R104, R106, R89, -R91 ;  /* 0x000000596a687223 */ /* 0x000fe2000001085b */
[----:B---3--:R-:W-:Y:S01]  /*b750*/  FADD.FTZ R10, R172, R3 ;  /* 0x00000003ac0a7221 */ /* 0x008fe20000010000 */
[----:B----4-:R-:W-:-:S05]  /*b760*/  FADD.FTZ R106, R142, R21 ;  /* 0x000000158e6a7221 */ /* 0x010fca0000010000 */
[----:B------:R-:W3:Y:S01]  /*b770*/  MUFU.EX2 R113, R113 ;  /* 0x0000007100717308 */ /* 0x000ee20000000800 */
[----:B------:R-:W-:-:S07]  /*b780*/  FFMA.FTZ R120, R122, R89, -R91 ;  /* 0x000000597a787223 */ /* 0x000fce000001085b */
[----:B------:R-:W4:Y:S01]  /*b790*/  MUFU.EX2 R199, R199 ;  /* 0x000000c700c77308 */ /* 0x000f220000000800 */
[----:B--2---:R-:W-:Y:S01]  /*b7a0*/  FADD.FTZ R3, R115, R10 ;  /* 0x0000000a73037221 */ /* 0x004fe20000010000 */
[----:B-----5:R-:W-:-:S06]  /*b7b0*/  FADD.FTZ R21, R197, R106 ;  /* 0x0000006ac5157221 */ /* 0x020fcc0000010000 */
[----:B------:R-:W2:Y:S01]  /*b7c0*/  MUFU.EX2 R164, R164 ;  /* 0x000000a400a47308 */ /* 0x000ea20000000800 */
[----:B------:R-:W-:-:S07]  /*b7d0*/  FFMA.FTZ R203, R124, R89, -R91 ;  /* 0x000000597ccb7223 */ /* 0x000fce000001085b */
[----:B------:R-:W5:Y:S01]  /*b7e0*/  MUFU.EX2 R132, R132 ;  /* 0x0000008400847308 */ /* 0x000f620000000800 */
[----:B------:R-:W-:Y:S01]  /*b7f0*/  FFMA.FTZ R211, R108, R89, -R91 ;  /* 0x000000596cd37223 */ /* 0x000fe2000001085b */
[----:B0-----:R-:W-:Y:S01]  /*b800*/  FADD.FTZ R10, R168, R3 ;  /* 0x00000003a80a7221 */ /* 0x001fe20000010000 */
[----:B-1----:R-:W-:-:S05]  /*b810*/  FADD.FTZ R108, R130, R21 ;  /* 0x00000015826c7221 */ /* 0x002fca0000010000 */
        /* <DEDUP_REMOVED lines=31> */
[----:B------:R-:W0:Y:S08]  /*ba10*/  MUFU.EX2 R105, R105 ;  /* 0x0000006900697308 */ /* 0x000e300000000800 */
[----:B------:R-:W1:Y:S01]  /*ba20*/  MUFU.EX2 R207, R207 ;  /* 0x000000cf00cf7308 */ /* 0x000e620000000800 */
[----:B---3--:R-:W-:Y:S01]  /*ba30*/  FADD.FTZ R3, R107, R10 ;  /* 0x0000000a6b037221 */ /* 0x008fe20000010000 */
[----:B----4-:R-:W-:-:S06]  /*ba40*/  FADD.FTZ R21, R205, R98 ;  /* 0x00000062cd157221 */ /* 0x010fcc0000010000 */
[----:B------:R-:W3:Y:S08]  /*ba50*/  MUFU.EX2 R148, R148 ;  /* 0x0000009400947308 */ /* 0x000ef00000000800 */
[----:B------:R-:W4:Y:S01]  /*ba60*/  MUFU.EX2 R114, R114 ;  /* 0x0000007200727308 */ /* 0x000f220000000800 */
[----:B------:R-:W-:Y:S01]  /*ba70*/  FFMA.FTZ R215, R100, R89, -R91 ;  /* 0x0000005964d77223 */ /* 0x000fe2000001085b */
[----:B--2---:R-:W-:Y:S01]  /*ba80*/  FADD.FTZ R10, R152, R3 ;  /* 0x00000003980a7221 */ /* 0x004fe20000010000 */
[----:B-----5:R-:W-:-:S05]  /*ba90*/  FADD.FTZ R100, R112, R21 ;  /* 0x0000001570647221 */ /* 0x020fca0000010000 */
[----:B------:R-:W2:Y:S01]  /*baa0*/  MUFU.EX2 R103, R103 ;  /* 0x0000006700677308 */ /* 0x000ea20000000800 */
[----:B------:R-:W-:-:S07]  /*bab0*/  FFMA.FTZ R106, R110, R89, -R91 ;  /* 0x000000596e6a7223 */ /* 0x000fce000001085b */
[----:B------:R-:W5:Y:S01]  /*bac0*/  MUFU.EX2 R209, R209 ;  /* 0x000000d100d17308 */ /* 0x000f620000000800 */
[----:B0-----:R-:W-:Y:S01]  /*bad0*/  FADD.FTZ R3, R105, R10 ;  /* 0x0000000a69037221 */ /* 0x001fe20000010000 */
[----:B-1----:R-:W-:-:S06]  /*bae0*/  FADD.FTZ R21, R207, R100 ;  /* 0x00000064cf157221 */ /* 0x002fcc0000010000 */
[----:B------:R-:W0:Y:S08]  /*baf0*/  MUFU.EX2 R144, R144 ;  /* 0x0000009000907308 */ /* 0x000e300000000800 */
[----:B------:R-:W1:Y:S01]  /*bb00*/  MUFU.EX2 R104, R104 ;  /* 0x0000006800687308 */ /* 0x000e620000000800 */
[----:B---3--:R-:W-:Y:S01]  /*bb10*/  FADD.FTZ R10, R148, R3 ;  /* 0x00000003940a7221 */ /* 0x008fe20000010000 */
[----:B----4-:R-:W-:-:S06]  /*bb20*/  FADD.FTZ R100, R114, R21 ;  /* 0x0000001572647221 */ /* 0x010fcc0000010000 */
[----:B------:R-:W3:Y:S08]  /*bb30*/  MUFU.EX2 R101, R101 ;  /* 0x0000006500657308 */ /* 0x000ef00000000800 */
[----:B------:R-:W4:Y:S01]  /*bb40*/  MUFU.EX2 R211, R211 ;  /* 0x000000d300d37308 */ /* 0x000f220000000800 */
[----:B--2---:R-:W-:Y:S01]  /*bb50*/  FADD.FTZ R3, R103, R10 ;  /* 0x0000000a67037221 */ /* 0x004fe20000010000 */
[----:B-----5:R-:W-:-:S06]  /*bb60*/  FADD.FTZ R21, R209, R100 ;  /* 0x00000064d1157221 */ /* 0x020fcc0000010000 */
[----:B------:R-:W2:Y:S01]  /*bb70*/  MUFU.EX2 R140, R140 ;  /* 0x0000008c008c7308 */ /* 0x000ea20000000800 */
[----:B------:R-:W-:-:S07]  /*bb80*/  ISETP.NE.AND P1, PT, R22, RZ, PT ;  /* 0x000000ff1600720c */ /* 0x000fce0003f25270 */
        /* <DEDUP_REMOVED lines=8> */
[----:B------:R-:W3:Y:S01]  /*bc10*/  MUFU.EX2 R136, R136 ;  /* 0x0000008800887308 */ /* 0x000ee20000000800 */
[----:B------:R-:W-:-:S07]  /*bc20*/  FFMA.FTZ R217, R216, R89, -R91 ;  /* 0x00000059d8d97223 */ /* 0x000fce000001085b */
[----:B------:R-:W4:Y:S01]  /*bc30*/  MUFU.EX2 R96, R96 ;  /* 0x0000006000607308 */ /* 0x000f220000000800 */
[----:B------:R-:W-:Y:S02]  /*bc40*/  IMAD.U32 R93, RZ, RZ, UR60 ;  /* 0x0000003cff5d7e24 */ /* 0x000fe4000f8e00ff */
[----:B--2---:R-:W-:Y:S01]  /*bc50*/  FADD.FTZ R10, R140, R3 ;  /* 0x000000038c0a7221 */ /* 0x004fe20000010000 */
[----:B-----5:R-:W-:-:S04]  /*bc60*/  FADD.FTZ R102, R106, R21 ;  /* 0x000000156a667221 */ /* 0x020fc80000010000 */
[----:B------:R-:W2:Y:S01]  /*bc70*/  MUFU.EX2 R15, R15 ;  /* 0x0000000f000f7308 */ /* 0x000ea20000000800 */
[----:B------:R-:W-:-:S07]  /*bc80*/  FFMA.FTZ R100, R218, R89, -R91 ;  /* 0x00000059da647223 */ /* 0x000fce000001085b */
[----:B------:R-:W5:Y:S01]  /*bc90*/  MUFU.EX2 R215, R215 ;  /* 0x000000d700d77308 */ /* 0x000f620000000800 */
[----:B------:R-:W-:Y:S01]  /*bca0*/  @P1 LEA R3, R93, UR6, 0x3 ;  /* 0x000000065d031c11 */ /* 0x000fe2000f8e18ff */
        /* <DEDUP_REMOVED lines=10> */
[----:B------:R-:W-:Y:S02]  /*bd50*/  @P1 VIADD R3, R3, 0x34840 ;  /* 0x0003484003031836 */ /* 0x000fe40000000000 */
[----:B--2---:R-:W-:Y:S01]  /*bd60*/  FADD.FTZ R21, R15, R10 ;  /* 0x0000000a0f157221 */ /* 0x004fe20000010000 */
[----:B-----5:R-:W-:-:S04]  /*bd70*/  FADD.FTZ R91, R215, R102 ;  /* 0x00000066d75b7221 */ /* 0x020fc80000010000 */
[----:B------:R-:W2:Y:S08]  /*bd80*/  MUFU.EX2 R97, R97 ;  /* 0x0000006100617308 */ /* 0x000eb00000000800 */
[----:B------:R-:W5:Y:S01]  /*bd90*/  MUFU.EX2 R100, R100 ;  /* 0x0000006400647308 */ /* 0x000f620000000800 */
[----:B------:R-:W-:Y:S01]  /*bda0*/  @P1 PRMT R3, R157, 0x654, R3 ;  /* 0x000006549d031816 */ /* 0x000fe20000000003 */
[----:B0-----:R-:W-:Y:S01]  /*bdb0*/  FADD.FTZ R21, R214, R21 ;  /* 0x00000015d6157221 */ /* 0x001fe20000010000 */
[----:B-1----:R-:W-:-:S02]  /*bdc0*/  FADD.FTZ R10, R98, R91 ;  /* 0x0000005b620a7221 */ /* 0x002fc40000010000 */
[----:B------:R4:W-:Y:S03]  /*bdd0*/  @P1 SYNCS.ARRIVE.TRANS64.RED.A1T0 RZ, [R3+URZ], RZ ;  /* 0x000000ff03ff19a7 */ /* 0x0009e6000810043f */
[----:B------:R-:W0:Y:S08]  /*bde0*/  MUFU.EX2 R13, R13 ;  /* 0x0000000d000d7308 */ /* 0x000e300000000800 */
[----:B------:R-:W1:Y:S01]  /*bdf0*/  MUFU.EX2 R219, R219 ;  /* 0x000000db00db7308 */ /* 0x000e620000000800 */
[----:B---3--:R-:W-:Y:S01]  /*be00*/  FADD.FTZ R102, R14, R21 ;  /* 0x000000150e667221 */ /* 0x008fe20000010000 */
[----:B----4-:R-:W-:-:S06]  /*be10*/  FADD.FTZ R3, R217, R10 ;  /* 0x0000000ad9037221 */ /* 0x010fcc0000010000 */
[----:B------:R-:W3:Y:S08]  /*be20*/  MUFU.EX2 R128, R128 ;  /* 0x0000008000807308 */ /* 0x000ef00000000800 */
[----:B------:R-:W4:Y:S01]  /*be30*/  MUFU.EX2 R94, R94 ;  /* 0x0000005e005e7308 */ /* 0x000f220000000800 */
[----:B--2---:R-:W-:Y:S01]  /*be40*/  FADD.FTZ R102, R97, R102 ;  /* 0x0000006661667221 */ /* 0x004fe20000010000 */
[----:B-----5:R-:W-:-:S03]  /*be50*/  FADD.FTZ R10, R100, R3 ;  /* 0x00000003640a7221 */ /* 0x020fc60000010000 */
[----:B0-----:R-:W-:Y:S01]  /*be60*/  FADD.FTZ R3, R13, R102 ;  /* 0x000000660d037221 */ /* 0x001fe20000010000 */
[----:B-1----:R-:W-:-:S03]  /*be70*/  FADD.FTZ R21, R219, R10 ;  /* 0x0000000adb157221 */ /* 0x002fc60000010000 */
[----:B---3--:R-:W-:Y:S01]  /*be80*/  FADD.FTZ R3, R128, R3 ;  /* 0x0000000380037221 */ /* 0x008fe20000010000 */
[----:B----4-:R-:W-:Y:S01]  /*be90*/  FADD.FTZ R10, R94, R21 ;  /* 0x000000155e0a7221 */ /* 0x010fe20000010000 */
[----:B------:R-:W-:Y:S06]  /*bea0*/  @!P0 BRA `(.L_x_198) ;  /* 0x0000000000048947 */ /* 0x000fec0003800000 */
[----:B------:R-:W-:Y:S01]  /*beb0*/  BPT.TRAP 0x1 ;  /* 0x000000040000795c */ /* 0x000fe20000300000 */
.L_x_198:
[----:B------:R-:W-:Y:S01]  /*bec0*/  R2UR UR6, R2 ;  /* 0x00000000020672ca */ /* 0x000fe200000e0000 */
[----:B------:R-:W-:Y:S01]  /*bed0*/  IMAD.U32 R102, RZ, RZ, UR61 ;  /* 0x0000003dff667e24 */ /* 0x000fe2000f8e00ff */
[----:B------:R-:W-:Y:S01]  /*bee0*/  ISETP.NE.AND P1, PT, R19, RZ, PT ;  /* 0x000000ff1300720c */ /* 0x000fe20003f25270 */
[----:B------:R-:W-:Y:S01]  /*bef0*/  UMOV UR61, UR60 ;  /* 0x0000003c003d7c82 */ /* 0x000fe20008000000 */
[----:B------:R-:W-:Y:S01]  /*bf00*/  F2FP.F16.F32.PACK_AB R216, R97, R14 ;  /* 0x0000000e61d8723e */ /* 0x000fe200000000ff */
[----:B------:R-:W-:Y:S01]  /*bf10*/  FMUL.FTZ R26, R26, R11 ;  /* 0x0000000b1a1a7220 */ /* 0x000fe20000410000 */
[----:B------:R-:W-:Y:S01]  /*bf20*/  F2FP.F16.F32.PACK_AB R218, R128, R13 ;  /* 0x0000000d80da723e */ /* 0x000fe200000000ff */
        /* <DEDUP_REMOVED lines=8> */
[----:B------:R-:W-:Y:S01]  /*bfb0*/  @P1 LEA R102, R102, UR6, 0x3 ;  /* 0x0000000666661c11 */ /* 0x000fe2000f8e18ff */
[-C--:B------:R-:W-:Y:S01]  /*bfc0*/  FMUL.FTZ R43, R43, R11.reuse ;  /* 0x0000000b2b2b7220 */ /* 0x080fe20000410000 */
[----:B------:R-:W-:Y:S01]  /*bfd0*/  R2UR UR6, R16 ;  /* 0x00000000100672ca */ /* 0x000fe200000e0000 */
[-C--:B------:R-:W-:Y:S01]  /*bfe0*/  FMUL.FTZ R46, R46, R11.reuse ;  /* 0x0000000b2e2e7220 */ /* 0x080fe20000410000 */
[----:B------:R-:W-:Y:S01]  /*bff0*/  FMUL.FTZ R47, R47, R11 ;  /* 0x0000000b2f2f7220 */ /* 0x000fe20000410000 */
[----:B------:R-:W-:-:S02]  /*c000*/  @P1 VIADD R102, R102, 0x34860 ;  /* 0x0003486066661836 */ /* 0x000fc40000000000 */
[-C--:B------:R-:W-:Y:S01]  /*c010*/  FMUL.FTZ R50, R50, R11.reuse ;  /* 0x0000000b32327220 */ /* 0x080fe20000410000 */
[-C--:B------:R-:W-:Y:S01]  /*c020*/  FMUL.FTZ R51, R51, R11.reuse ;  /* 0x0000000b33337220 */ /* 0x080fe20000410000 */
[-C--:B------:R-:W-:Y:S01]  /*c030*/  FMUL.FTZ R54, R54, R11.reuse ;  /* 0x0000000b36367220 */ /* 0x080fe20000410000 */
[-C--:B------:R-:W-:Y:S01]  /*c040*/  FMUL.FTZ R55, R55, R11.reuse ;  /* 0x0000000b37377220 */ /* 0x080fe20000410000 */
[----:B------:R-:W-:Y:S01]  /*c050*/  @P1 PRMT R102, R23, 0x654, R102 ;  /* 0x0000065417661816 */ /* 0x000fe20000000066 */
[-C--:B------:R-:W-:Y:S01]  /*c060*/  FMUL.FTZ R58, R58, R11.reuse ;  /* 0x0000000b3a3a7220 */ /* 0x080fe20000410000 */
[-C--:B------:R-:W-:Y:S01]  /*c070*/  FMUL.FTZ R59, R59, R11.reuse ;  /* 0x0000000b3b3b7220 */ /* 0x080fe20000410000 */
[----:B------:R-:W-:Y:S01]  /*c080*/  FMUL.FTZ R62, R62, R11 ;  /* 0x0000000b3e3e7220 */ /* 0x000fe20000410000 */
[----:B------:R0:W-:Y:S01]  /*c090*/  @P1 SYNCS.ARRIVE.TRANS64.RED.A1T0 RZ, [R102+URZ], RZ ;  /* 0x000000ff66ff19a7 */ /* 0x0001e2000810043f */
[----:B------:R-:W-:Y:S01]  /*c0a0*/  ISETP.GT.AND P1, PT, R12, RZ, PT ;  /* 0x000000ff0c00720c */ /* 0x000fe20003f24270 */
[----:B------:R-:W-:-:S02]  /*c0b0*/  IMAD.U32 R14, RZ, RZ, UR6 ;  /* 0x00000006ff0e7e24 */ /* 0x000fc4000f8e00ff */
        /* <DEDUP_REMOVED lines=13> */
[----:B------:R-:W-:Y:S01]  /*c190*/  F2FP.F16.F32.PACK_AB R176, R175, R135 ;  /* 0x00000087afb0723e */ /* 0x000fe200000000ff */
[----:B------:R-:W-:Y:S01]  /*c1a0*/  FMUL.FTZ R24, R24, R92 ;  /* 0x0000005c18187220 */ /* 0x000fe20000410000 */
[----:B------:R-:W-:Y:S01]  /*c1b0*/  F2FP.F16.F32.PACK_AB R177, R177, R20 ;  /* 0x00000014b1b1723e */ /* 0x000fe200000000ff */
[-C--:B------:R-:W-:Y:S01]  /*c1c0*/  FMUL.FTZ R25, R25, R92.reuse ;  /* 0x0000005c19197220 */ /* 0x080fe20000410000 */
        /* <DEDUP_REMOVED lines=59> */
[----:B------:R-:W-:Y:S01]  /*c580*/  FMUL.FTZ R85, R85, R92 ;  /* 0x0000005c55557220 */ /* 0x000fe20000410000 */
[----:B------:R-:W-:Y:S01]  /*c590*/  F2FP.F16.F32.PACK_AB R208, R144, R103 ;  /* 0x0000006790d0723e */ /* 0x000fe200000000ff */
[----:B------:R-:W-:Y:S01]  /*c5a0*/  VIADD R12, R12, 0xffffffff ;  /* 0xffffffff0c0c7836 */ /* 0x000fe20000000000 */
        /* <DEDUP_REMOVED lines=10> */
[----:B------:R-:W-:Y:S01]  /*c650*/  F2FP.F16.F32.PACK_AB R219, R94, R219 ;  /* 0x000000db5edb723e */ /* 0x000fe200000000ff */
[----:B0-----:R-:W-:Y:S06]  /*c660*/  @P1 BRA `(.L_x_199) ;  /* 0xffffffa800341947 */ /* 0x001fec000383ffff */
.L_x_188:
[----:B------:R-:W-:Y:S06]  /*c670*/  BAR.ARV 0x8, 0x180 ;  /* 0x0206000000007b1d */ /* 0x000fec0000002000 */
[----:B------:R-:W-:Y:S05]  /*c680*/  @!P0 BRA `(.L_x_200) ;  /* 0x0000000000048947 */ /* 0x000fea0003800000 */
[----:B------:R-:W-:Y:S01]  /*c690*/  BPT.TRAP 0x1 ;  /* 0x000000040000795c */ /* 0x000fe20000300000 */
.L_x_200:
        /* <DEDUP_REMOVED lines=8> */
.L_x_201:
[----:B-1----:R-:W-:Y:S05]  /*c720*/  @P1 BRA `(.L_x_202) ;  /* 0x0000000000081947 */ /* 0x002fea0003800000 */
[----:B------:R-:W1:Y:S02]  /*c730*/  SYNCS.PHASECHK.TRANS64.TRYWAIT P1, [UR7+0x34850], R0 ;  /* 0x03485000ff0075a7 */ /* 0x000e640008020147 */
[----:B-1----:R-:W-:Y:S05]  /*c740*/  @!P1 BRA `(.L_x_203) ;  /* 0x00000064004c9947 */ /* 0x002fea0003800000 */
.L_x_202:
[----:B------:R-:W-:Y:S01]  /*c750*/  R2UR UR4, R2 ;  /* 0x00000000020472ca */ /* 0x000fe200000e0000 */
[----:B------:R-:W-:Y:S01]  /*c760*/  WARPGROUP.ARRIVE ;  /* 0x00000000000079c5 */ /* 0x000fe20000000000 */
[----:B------:R-:W-:Y:S01]  /*c770*/  UMOV UR11, 0x40000040 ;  /* 0x40000040000b7882 */ /* 0x000fe20000000000 */
[----:B01----:R-:W0:Y:S01]  /*c780*/  SHFL.BFLY PT, R0, R3, 0x2, 0x1f ;  /* 0x0c401f0003007f89 */ /* 0x003e2200000e0000 */
[----:B------:R-:W-:Y:S02]  /*c790*/  IMAD.MOV.U32 R8, RZ, RZ, RZ ;  /* 0x000000ffff087224 */ /* 0x000fe400078e00ff */
[----:B------:R-:W-:Y:S01]  /*c7a0*/  IMAD.MOV.U32 R18, RZ, RZ, -0x800000 ;  /* 0xff800000ff127424 */ /* 0x000fe200078e00ff */
[----:B------:R-:W1:Y:S06]  /*c7b0*/  SHFL.BFLY PT, R5, R10, 0x2, 0x1f ;  /* 0x0c401f000a057f89 */ /* 0x000e6c00000e0000 */
[----:B------:R-:W-:-:S04]  /*c7c0*/  UIADD3 UR4, UR4, 0x400, URZ ;  /* 0x0000040004047890 */ /* 0x000fc8000fffe03f */
[----:B------:R-:W-:-:S04]  /*c7d0*/  USHF.R.U32.HI UR4, URZ, 0x4, UR4 ;  /* 0x000000043f047899 */ /* 0x000fc80008011604 */
[----:B------:R-:W-:-:S04]  /*c7e0*/  ULOP3.LUT UR4, UR4, 0x3fff, URZ, 0xc0, !UPT ;  /* 0x00003fff04047892 */ /* 0x000fc8000f8ec03f */
[----:B------:R-:W-:Y:S01]  /*c7f0*/  ULOP3.LUT UR4, UR4, 0x5800000, URZ, 0xfc, !UPT ;  /* 0x0580000004047892 */ /* 0x000fe2000f8efc3f */
[----:B0-----:R-:W-:Y:S01]  /*c800*/  FADD.FTZ R0, R0, R3 ;  /* 0x0000000300007221 */ /* 0x001fe20000010000 */
[----:B------:R-:W-:Y:S02]  /*c810*/  IMAD.MOV.U32 R3, RZ, RZ, RZ ;  /* 0x000000ffff037224 */ /* 0x000fe400078e00ff */
[----:B------:R-:W-:Y:S01]  /*c820*/  UIMAD UR4, UR60, 0xb00, UR4 ;  /* 0x00000b003c0478a4 */ /* 0x000fe2000f8e0204 */
[----:B-1----:R-:W-:-:S03]  /*c830*/  FADD.FTZ R4, R5, R10 ;  /* 0x0000000a05047221 */ /* 0x002fc60000010000 */
[----:B------:R-:W-:Y:S01]  /*c840*/  UIADD3 UR6, UR4, 0x80, URZ ;  /* 0x0000008004067890 */ /* 0x000fe2000fffe03f */
[----:B------:R-:W0:Y:S02]  /*c850*/  SHFL.BFLY PT, R5, R0, 0x1, 0x1f ;  /* 0x0c201f0000057f89 */ /* 0x000e2400000e0000 */
[----:B------:R-:W-:Y:S02]  /*c860*/  UMOV UR10, UR4 ;  /* 0x00000004000a7c82 */ /* 0x000fe40008000000 */
[----:B------:R-:W-:Y:S01]  /*c870*/  HGMMA.64x128x16.F32 R24, R176, gdesc[UR8].tnspB, R24, gsb0 ;  /* 0x41e00008b0187df0 */ /* 0x000fe20008000818 */
[----:B------:R-:W-:Y:S01]  /*c880*/  UMOV UR11, 0x40000040 ;  /* 0x40000040000b7882 */ /* 0x000fe20000000000 */
[----:B------:R-:W-:Y:S01]  /*c890*/  UMOV UR10, UR6 ;  /* 0x00000006000a7c82 */ /* 0x000fe20008000000 */
[----:B------:R-:W-:Y:S01]  /*c8a0*/  UIADD3 UR6, UR4, 0x100, URZ ;  /* 0x0000010004067890 */ /* 0x000fe2000fffe03f */
[----:B------:R-:W1:Y:S01]  /*c8b0*/  SHFL.BFLY PT, R7, R4, 0x1, 0x1f ;  /* 0x0c201f0004077f89 */ /* 0x000e6200000e0000 */
[----:B0-----:R-:W-:Y:S01]  /*c8c0*/  FADD.FTZ R9, R0, R5 ;  /* 0x0000000500097221 */ /* 0x001fe20000010000 */
[----:B------:R-:W-:-:S04]  /*c8d0*/  IMAD.MOV.U32 R0, RZ, RZ, -0x800000 ;  /* 0xff800000ff007424 */ /* 0x000fc800078e00ff */
[----:B------:R-:W-:Y:S01]  /*c8e0*/  FSETP.NE.FTZ.AND P1, PT, R9, RZ, PT ;  /* 0x000000ff0900720b */ /* 0x000fe20003f35000 */
[----:B-1----:R-:W-:-:S05]  /*c8f0*/  FADD.FTZ R11, R4, R7 ;  /* 0x00000007040b7221 */ /* 0x002fca0000010000 */
[----:B------:R-:W-:-:S07]  /*c900*/  FSETP.NE.FTZ.AND P2, PT, R11, RZ, PT ;  /* 0x000000ff0b00720b */ /* 0x000fce0003f55000 */
[----:B------:R-:W0:Y:S01]  /*c910*/  @P1 MUFU.LG2 R6, R9 ;  /* 0x0000000900061308 */ /* 0x000e220000000c00 */
[----:B------:R-:W-:-:S07]  /*c920*/  @P1 FMUL.FTZ R5, R89, 0.69314718246459960938 ;  /* 0x3f31721859051820 */ /* 0x000fce0000410000 */
[----:B------:R-:W1:Y:S01]  /*c930*/  @P2 MUFU.LG2 R7, R11 ;  /* 0x0000000b00072308 */ /* 0x000e620000000c00 */
[----:B------:R-:W-:-:S07]  /*c940*/  @P2 FMUL.FTZ R4, R89, 0.69314718246459960938 ;  /* 0x3f31721859042820 */ /* 0x000fce0000410000 */
[----:B------:R2:W3:Y:S01]  /*c950*/  @P1 MUFU.RCP R3, R9 ;  /* 0x0000000900031308 */ /* 0x0004e20000001000 */
[----:B0-----:R-:W-:-:S04]  /*c960*/  @P1 FMUL.FTZ R6, R6, 0.69314718246459960938 ;  /* 0x3f31721806061820 */ /* 0x001fc80000410000 */
[----:B------:R-:W-:-:S03]  /*c970*/  @P1 FFMA.FTZ R18, R5, R88, R6 ;  /* 0x0000005805121223 */ /* 0x000fc60000010006 */
[----:B------:R2:W0:Y:S01]  /*c980*/  @P2 MUFU.RCP R8, R11 ;  /* 0x0000000b00082308 */ /* 0x0004220000001000 */
[----:B-1----:R-:W-:-:S04]  /*c990*/  @P2 FMUL.FTZ R7, R7, 0.69314718246459960938 ;  /* 0x3f31721807072820 */ /* 0x002fc80000410000 */
        /* <DEDUP_REMOVED lines=51> */
[----:B------:R-:W-:Y:S01]  /*ccd0*/  HGMMA.64x128x16.F32 R24, R212, gdesc[UR8].tnspB, R24, gsb0 ;  /* 0x41e00008d4187df0 */ /* 0x000fe20008000818 */
[----:B------:R-:W-:Y:S01]  /*cce0*/  UMOV UR10, UR4 ;  /* 0x00000004000a7c82 */ /* 0x000fe20008000000 */
[----:B------:R-:W-:Y:S01]  /*ccf0*/  UMOV UR11, 0x40000040 ;  /* 0x40000040000b7882 */ /* 0x000fe20000000000 */
[----:B------:R-:W-:Y:S02]  /*cd00*/  WARPGROUP.DEPBAR.LE gsb0, 0x0 ;  /* 0x00008000000079c5 */ /* 0x000fe40000010000 */
[----:B------:R-:W-:-:S07]  /*cd10*/  WARPGROUP.ARRIVE ;  /* 0x00000000000079c5 */ /* 0x000fce0000000000 */
[----:B------:R-:W-:Y:S03]  /*cd20*/  HGMMA.64x128x16.F32 R24, R216, gdesc[UR8].tnspB, R24, gsb0 ;  /* 0x41e00008d8187df0 */ /* 0x000fe60008000818 */
[----:B------:R-:W-:Y:S02]  /*cd30*/  WARPGROUP.DEPBAR.LE gsb0, 0x0 ;  /* 0x00008000000079c5 */ /* 0x000fe40000010000 */
[----:B0-23--:R-:W-:Y:S05]  /*cd40*/  @!P0 BRA `(.L_x_204) ;  /* 0x0000000000048947 */ /* 0x00dfea0003800000 */
[----:B------:R-:W-:Y:S01]  /*cd50*/  BPT.TRAP 0x1 ;  /* 0x000000040000795c */ /* 0x000fe20000300000 */
.L_x_204:
[----:B------:R-:W0:Y:S01]  /*cd60*/  S2UR UR6, SR_SWINHI ;  /* 0x00000000000679c3 */ /* 0x000e220000002f00 */
[----:B------:R-:W-:Y:S01]  /*cd70*/  R2UR UR13, R2 ;  /* 0x00000000020d72ca */ /* 0x000fe200000e0000 */
[-C--:B------:R-:W-:Y:S01]  /*cd80*/  FMUL.FTZ R90, R44, R3.reuse ;  /* 0x000000032c5a7220 */ /* 0x080fe20000410000 */
[----:B------:R-:W-:Y:S01]  /*cd90*/  ISETP.NE.AND P1, PT, R19, RZ, PT ;  /* 0x000000ff1300720c */ /* 0x000fe20003f25270 */
[----:B------:R-:W-:Y:S02]  /*cda0*/  IMAD.U32 R10, RZ, RZ, UR7 ;  /* 0x00000007ff0a7e24 */ /* 0x000fe4000f8e00ff */
[-C--:B------:R-:W-:Y:S01]  /*cdb0*/  FMUL.FTZ R99, R35, R8.reuse ;  /* 0x0000000823637220 */ /* 0x080fe20000410000 */
[----:B------:R-:W-:Y:S01]  /*cdc0*/  FMUL.FTZ R106, R34, R8 ;  /* 0x00000008226a7220 */ /* 0x000fe20000410000 */
[-C--:B------:R-:W-:Y:S01]  /*cdd0*/  FMUL.FTZ R4, R25, R3.reuse ;  /* 0x0000000319047220 */ /* 0x080fe20000410000 */
[----:B------:R-:W1:Y:S01]  /*cde0*/  LDC R44, c[0x0][0xbe8] ;  /* 0x0002fa00ff2c7b82 */ /* 0x000e620000000800 */
[-C--:B------:R-:W-:Y:S01]  /*cdf0*/  FMUL.FTZ R5, R24, R3.reuse ;  /* 0x0000000318057220 */ /* 0x080fe20000410000 */
[-C--:B------:R-:W-:Y:S01]  /*ce00*/  FMUL.FTZ R6, R29, R3.reuse ;  /* 0x000000031d067220 */ /* 0x080fe20000410000 */
[-C--:B------:R-:W-:Y:S01]  /*ce10*/  FMUL.FTZ R7, R28, R3.reuse ;  /* 0x000000031c077220 */ /* 0x080fe20000410000 */
[-C--:B------:R-:W-:Y:S01]  /*ce20*/  FMUL.FTZ R93, R33, R3.reuse ;  /* 0x00000003215d7220 */ /* 0x080fe20000410000 */
[-C--:B------:R-:W-:Y:S01]  /*ce30*/  FMUL.FTZ R94, R32, R3.reuse ;  /* 0x00000003205e7220 */ /* 0x080fe20000410000 */
[-C--:B------:R-:W-:Y:S01]  /*ce40*/  FMUL.FTZ R91, R37, R3.reuse ;  /* 0x00000003255b7220 */ /* 0x080fe20000410000 */
[----:B------:R-:W-:Y:S01]  /*ce50*/  FMUL.FTZ R92, R36, R3 ;  /* 0x00000003245c7220 */ /* 0x000fe20000410000 */
[----:B------:R-:W-:-:S02]  /*ce60*/  @P1 VIADD R10, R10, 0x34860 ;  /* 0x000348600a0a1836 */ /* 0x000fc40000000000 */
[-C--:B------:R-:W-:Y:S01]  /*ce70*/  FMUL.FTZ R88, R41, R3.reuse ;  /* 0x0000000329587220 */ /* 0x080fe20000410000 */
[-C--:B------:R-:W-:Y:S01]  /*ce80*/  FMUL.FTZ R89, R40, R3.reuse ;  /* 0x0000000328597220 */ /* 0x080fe20000410000 */
[-C--:B------:R-:W-:Y:S01]  /*ce90*/  FMUL.FTZ R45, R45, R3.reuse ;  /* 0x000000032d2d7220 */ /* 0x080fe20000410000 */
[-C--:B------:R-:W-:Y:S01]  /*cea0*/  FMUL.FTZ R49, R49, R3.reuse ;  /* 0x0000000331317220 */ /* 0x080fe20000410000 */
[-C--:B------:R-:W-:Y:S01]  /*ceb0*/  FMUL.FTZ R48, R48, R3.reuse ;  /* 0x0000000330307220 */ /* 0x080fe20000410000 */
[-C--:B------:R-:W-:Y:S01]  /*cec0*/  FMUL.FTZ R53, R53, R3.reuse ;  /* 0x0000000335357220 */ /* 0x080fe20000410000 */
[-C--:B------:R-:W-:Y:S01]  /*ced0*/  FMUL.FTZ R52, R52, R3.reuse ;  /* 0x0000000334347220 */ /* 0x080fe20000410000 */
[----:B------:R-:W-:Y:S01]  /*cee0*/  UMOV UR4, UR13 ;  /* 0x0000000d00047c82 */ /* 0x000fe20008000000 */
[----:B0-----:R-:W-:Y:S01]  /*cef0*/  UMOV UR5, UR6 ;  /* 0x0000000600057c82 */ /* 0x001fe20008000000 */
[----:B------:R-:W-:Y:S01]  /*cf00*/  FMUL.FTZ R57, R57, R3 ;  /* 0x0000000339397220 */ /* 0x000fe20000410000 */
[----:B------:R-:W-:-:S02]  /*cf10*/  IMAD.U32 R34, RZ, RZ, UR4 ;  /* 0x00000004ff227e24 */ /* 0x000fc4000f8e00ff */
[-C--:B------:R-:W-:Y:S01]  /*cf20*/  FMUL.FTZ R56, R56, R3.reuse ;  /* 0x0000000338387220 */ /* 0x080fe20000410000 */
[----:B------:R-:W-:Y:S02]  /*cf30*/  IMAD.U32 R35, RZ, RZ, UR5 ;  /* 0x00000005ff237e24 */ /* 0x000fe4000f8e00ff */
        /* <DEDUP_REMOVED lines=14> */
[----:B------:R-:W-:Y:S01]  /*d020*/  IMAD.WIDE R2, R233, 0x2, R34 ;  /* 0x00000002e9027825 */ /* 0x000fe200078e0222 */
[----:B------:R-:W-:-:S03]  /*d030*/  @P1 PRMT R10, R23, 0x654, R10 ;  /* 0x00000654170a1816 */ /* 0x000fc6000000000a */
[-C--:B------:R-:W-:Y:S01]  /*d040*/  FMUL.FTZ R27, R27, R8.reuse ;  /* 0x000000081b1b7220 */ /* 0x080fe20000410000 */
[-C--:B------:R-:W-:Y:S01]  /*d050*/  FMUL.FTZ R100, R26, R8.reuse ;  /* 0x000000081a647220 */ /* 0x080fe20000410000 */
[-C--:B------:R-:W-:Y:S01]  /*d060*/  FMUL.FTZ R31, R31, R8.reuse ;  /* 0x000000081f1f7220 */ /* 0x080fe20000410000 */
[----:B------:R0:W-:Y:S01]  /*d070*/  @P1 SYNCS.ARRIVE.TRANS64.RED.A1T0 RZ, [R10+URZ], RZ ;  /* 0x000000ff0aff19a7 */ /* 0x0001e2000810043f */
[----:B------:R-:W-:Y:S01]  /*d080*/  IADD3 R101, P1, R2, 0x4040, RZ ;  /* 0x0000404002657810 */ /* 0x000fe20007f3e0ff */
        /* <DEDUP_REMOVED lines=27> */
[----:B------:R-:W-:Y:S01]  /*d240*/  LOP3.LUT R8, R101, 0x380, RZ, 0xc0, !PT ;  /* 0x0000038065087812 */ /* 0x000fe200078ec0ff */
[----:B------:R-:W-:Y:S01]  /*d250*/  IMAD.X R41, RZ, RZ, R3, P1 ;  /* 0x000000ffff297224 */ /* 0x000fe200008e0603 */
[C---:B------:R-:W-:Y:S01]  /*d260*/  IADD3 R29, P3, R2.reuse, 0x4000, RZ ;  /* 0x00004000021d7810 */ /* 0x040fe20007f7e0ff */
[----:B------:R-:W-:Y:S01]  /*d270*/  IMAD R9, R225, 0x40, R220 ;  /* 0x00000040e1097824 */ /* 0x000fe200078e02dc */
[----:B------:R-:W-:Y:S01]  /*d280*/  IADD3 R33, P2, R2, 0x4020, RZ ;  /* 0x0000402002217810 */ /* 0x000fe20007f5e0ff */
[----:B------:R-:W-:Y:S01]  /*d290*/  ULDC UR7, c[0x0][0xc44] ;  /* 0x0003110000077ab9 */ /* 0x000fe20000000800 */
[----:B------:R-:W-:Y:S01]  /*d2a0*/  SHF.R.U64 R8, R8, 0x3, RZ ;  /* 0x0000000308087819 */ /* 0x000fe200000012ff */
[----:B------:R-:W-:Y:S01]  /*d2b0*/  IMAD.WIDE R34, R9, 0x2, R34 ;  /* 0x0000000209227825 */ /* 0x000fe200078e0222 */
[----:B0-----:R-:W-:Y:S01]  /*d2c0*/  LOP3.LUT R10, R29, 0x380, RZ, 0xc0, !PT ;  /* 0x000003801d0a7812 */ /* 0x001fe200078ec0ff */
[----:B------:R-:W-:Y:S01]  /*d2d0*/  ULDC.64 UR8, c[0x0][0xb90] ;  /* 0x0002e40000087ab9 */ /* 0x000fe20000000a00 */
[----:B------:R-:W-:Y:S01]  /*d2e0*/  LOP3.LUT R12, R33, 0x380, RZ, 0xc0, !PT ;  /* 0x00000380210c7812 */ /* 0x000fe200078ec0ff */
[--C-:B------:R-:W-:Y:S01]  /*d2f0*/  IMAD.X R37, RZ, RZ, R3.reuse, P3 ;  /* 0x000000ffff257224 */ /* 0x100fe200018e0603 */
[----:B-1----:R-:W-:Y:S01]  /*d300*/  ISETP.NE.AND P1, PT, R44, 0x1, PT ;  /* 0x000000012c00780c */ /* 0x002fe20003f25270 */
[----:B------:R-:W-:Y:S01]  /*d310*/  IMAD.X R39, RZ, RZ, R3, P2 ;  /* 0x000000ffff277224 */ /* 0x000fe200010e0603 */
[----:B------:R-:W-:-:S02]  /*d320*/  LOP3.LUT R40, R8, R101, RZ, 0x3c, !PT ;  /* 0x0000006508287212 */ /* 0x000fc400078e3cff */
[----:B------:R-:W0:Y:S01]  /*d330*/  LDC R101, c[0x0][0xc38] ;  /* 0x00030e00ff657b82 */ /* 0x000e220000000800 */
[----:B------:R-:W-:Y:S02]  /*d340*/  IADD3 R25, P4, R2, 0x60, RZ ;  /* 0x0000006002197810 */ /* 0x000fe40007f9e0ff */
[----:B------:R-:W-:Y:S02]  /*d350*/  SHF.R.U64 R10, R10, 0x3, RZ ;  /* 0x000000030a0a7819 */ /* 0x000fe400000012ff */
[----:B------:R-:W-:Y:S01]  /*d360*/  SHF.R.U64 R12, R12, 0x3, RZ ;  /* 0x000000030c0c7819 */ /* 0x000fe200000012ff */
[--C-:B------:R-:W-:Y:S01]  /*d370*/  IMAD.X R11, RZ, RZ, R3.reuse, P4 ;  /* 0x000000ffff0b7224 */ /* 0x100fe200020e0603 */
[----:B------:R-:W-:Y:S02]  /*d380*/  IADD3 R13, P6, R2, 0x20, RZ ;  /* 0x00000020020d7810 */ /* 0x000fe40007fde0ff */
[----:B------:R-:W-:Y:S01]  /*d390*/  LOP3.LUT R36, R10, R29, RZ, 0x3c, !PT ;  /* 0x0000001d0a247212 */ /* 0x000fe200078e3cff */
[----:B------:R-:W1:Y:S01]  /*d3a0*/  @P1 LDC R107, c[0x0][0xbf0] ;  /* 0x0002fc00ff6b1b82 */ /* 0x000e620000000800 */
[----:B------:R-:W-:Y:S01]  /*d3b0*/  R2UR UR14, R228 ;  /* 0x00000000e40e72ca */ /* 0x000fe200000e0000 */
[----:B------:R-:W-:Y:S01]  /*d3c0*/  IMAD.X R15, RZ, RZ, R3, P6 ;  /* 0x000000ffff0f7224 */ /* 0x000fe200030e0603 */
[----:B------:R-:W-:-:S02]  /*d3d0*/  LOP3.LUT R38, R12, R33, RZ, 0x3c, !PT ;  /* 0x000000210c267212 */ /* 0x000fc400078e3cff */
[----:B------:R-:W-:Y:S02]  /*d3e0*/  LOP3.LUT R10, R25, 0x380, RZ, 0xc0, !PT ;  /* 0x00000380190a7812 */ /* 0x000fe400078ec0ff */
[----:B------:R-:W-:Y:S02]  /*d3f0*/  R2UR UR12, R229 ;  /* 0x00000000e50c72ca */ /* 0x000fe400000e0000 */
[----:B------:R-:W-:Y:S02]  /*d400*/  IADD3 R33, P4, R34, 0x3000, RZ ;  /* 0x0000300022217810 */ /* 0x000fe40007f9e0ff */
[----:B------:R-:W-:Y:S02]  /*d410*/  LOP3.LUT R8, R13, 0x380, RZ, 0xc0, !PT ;  /* 0x000003800d087812 */ /* 0x000fe400078ec0ff */
[----:B------:R-:W-:Y:S01]  /*d420*/  F2FP.F16.F32.PACK_AB R6, R6, R7 ;  /* 0x000000070606723e */ /* 0x000fe200000000ff */
[----:B------:R-:W-:Y:S01]  /*d430*/  UIADD3 UR4, -UR14, URZ, URZ ;  /* 0x0000003f0e047290 */ /* 0x000fe2000fffe13f */
[----:B------:R-:W-:-:S02]  /*d440*/  SHF.R.U64 R10, R10, 0x3, RZ ;  /* 0x000000030a0a7819 */ /* 0x000fc400000012ff */
[----:B------:R-:W-:Y:S02]  /*d450*/  F2FP.F16.F32.PACK_AB R7, R31, R104 ;  /* 0x000000681f07723e */ /* 0x000fe400000000ff */
[----:B------:R-:W-:Y:S01]  /*d460*/  R2UR UR11, R227 ;  /* 0x00000000e30b72ca */ /* 0x000fe200000e0000 */
[----:B------:R-:W2:Y:S01]  /*d470*/  @P1 LDC R104, c[0x0][0xbec] ;  /* 0x0002fb00ff681b82 */ /* 0x000ea20000000800 */
[----:B------:R-:W-:Y:S01]  /*d480*/  LOP3.LUT R28, R33, 0x380, RZ, 0xc0, !PT ;  /* 0x00000380211c7812 */ /* 0x000fe200078ec0ff */
[----:B------:R-:W-:Y:S01]  /*d490*/  IMAD R98, RZ, RZ, -UR12 ;  /* 0x8000000cff627e24 */ /* 0x000fe2000f8e02ff */
[----:B------:R-:W-:Y:S01]  /*d4a0*/  LOP3.LUT R9, R2, 0x380, RZ, 0xc0, !PT ;  /* 0x0000038002097812 */ /* 0x000fe200078ec0ff */
[----:B------:R-:W-:Y:S01]  /*d4b0*/  UIMAD UR7, UR7, UR4, UR12 ;  /* 0x00000004070772a4 */ /* 0x000fe2000f8e020c */
[----:B------:R-:W-:Y:S02]  /*d4c0*/  SHF.R.U64 R8, R8, 0x3, RZ ;  /* 0x0000000308087819 */ /* 0x000fe400000012ff */
[----:B------:R-:W-:Y:S01]  /*d4d0*/  IADD3 R21, P5, R2, 0x40, RZ ;  /* 0x0000004002157810 */ /* 0x000fe20007fbe0ff */
[----:B------:R-:W-:Y:S01]  /*d4e0*/  USHF.R.S32.HI UR10, URZ, 0x1f, UR7 ;  /* 0x0000001f3f0a7899 */ /* 0x000fe20008011407 */
[----:B------:R-:W-:Y:S01]  /*d4f0*/  LOP3.LUT R10, R10, R25, RZ, 0x3c, !PT ;  /* 0x000000190a0a7212 */ /* 0x000fe200078e3cff */
[----:B------:R-:W-:Y:S01]  /*d500*/  UIMAD.WIDE.U32 UR4, UR7, UR8, URZ ;  /* 0x00000008070472a5 */ /* 0x000fe2000f8e003f */
[----:B------:R-:W-:Y:S01]  /*d510*/  IADD3 R25, P6, R34, 0x1000, RZ ;  /* 0x0000100022197810 */ /* 0x000fe20007fde0ff */
[----:B0-----:R-:W-:Y:S01]  /*d520*/  IMAD R98, R101, R98, UR11 ;  /* 0x0000000b65627e24 */ /* 0x001fe2000f8e0262 */
[----:B------:R-:W-:Y:S01]  /*d530*/  SHF.R.U64 R28, R28, 0x3, RZ ;  /* 0x000000031c1c7819 */ /* 0x000fe200000012ff */
[----:B------:R-:W-:Y:S01]  /*d540*/  UIMAD UR6, UR10, UR8, URZ ;  /* 0x000000080a0672a4 */ /* 0x000fe2000f8e023f */
[----:B------:R-:W-:Y:S01]  /*d550*/  IADD3 R43, P0, R2, 0x4060, RZ ;  /* 0x00004060022b7810 */ /* 0x000fe20007f1e0ff */
[----:B------:R-:W-:Y:S01]  /*d560*/  IMAD R109, R98, 0x80, R232 ;  /* 0x00000080626d7824 */ /* 0x000fe200078e02e8 */
[----:B------:R-:W-:Y:S01]  /*d570*/  SHF.R.U64 R9, R9, 0x3, RZ ;  /* 0x0000000309097819 */ /* 0x000fe200000012ff */
[----:B------:R-:W-:Y:S01]  /*d580*/  UIMAD UR6, UR7, UR9, UR6 ;  /* 0x00000009070672a4 */ /* 0x000fe2000f8e0206 */
[----:B------:R-:W-:Y:S01]  /*d590*/  LOP3.LUT R14, R8, R13, RZ, 0x3c, !PT ;  /* 0x0000000d080e7212 */ /* 0x000fe200078e3cff */
[----:B------:R-:W-:Y:S01]  /*d5a0*/  USHF.R.S32.HI UR11, URZ, 0x1f, UR14 ;  /* 0x0000001f3f0b7899 */ /* 0x000fe2000801140e */
[----:B------:R-:W-:Y:S01]  /*d5b0*/  LOP3.LUT R8, R21, 0x380, RZ, 0xc0, !PT ;  /* 0x0000038015087812 */ /* 0x000fe200078ec0ff */
[----:B------:R-:W-:Y:S01]  /*d5c0*/  UIADD3 UR6, UR5, UR6, URZ ;  /* 0x0000000605067290 */ /* 0x000fe2000fffe03f */
[----:B------:R-:W-:Y:S01]  /*d5d0*/  LOP3.LUT R28, R28, R33, RZ, 0x3c, !PT ;  /* 0x000000211c1c7212 */ /* 0x000fe200078e3cff */
[----:B------:R-:W-:Y:S01]  /*d5e0*/  IMAD.X R33, RZ, RZ, R35, P6 ;  /* 0x000000ffff217224 */ /* 0x000fe200030e0623 */
[----:B------:R-:W-:Y:S01]  /*d5f0*/  LOP3.LUT R42, R43, 0x380, RZ, 0xc0, !PT ;  /* 0x000003802b2a7812 */ /* 0x000fe200078ec0ff */
[----:B------:R-:W-:Y:S01]  /*d600*/  IMAD.U32 R13, RZ, RZ, UR5 ;  /* 0x00000005ff0d7e24 */ /* 0x000fe2000f8e00ff */
[----:B------:R-:W-:Y:S01]  /*d610*/  LOP3.LUT R2, R9, R2, RZ, 0x3c, !PT ;  /* 0x0000000209027212 */ /* 0x000fe200078e3cff */
[----:B------:R-:W-:Y:S01]  /*d620*/  IMAD.U32 R12, RZ, RZ, UR4 ;  /* 0x00000004ff0c7e24 */ /* 0x000fe2000f8e00ff */
[----:B------:R-:W-:Y:S01]  /*d630*/  IADD3 R103, P6, R34, 0x7000, RZ ;  /* 0x0000700022677810 */ /* 0x000fe20007fde0ff */
[----:B------:R-:W-:Y:S01]  /*d640*/  IMAD.U32 R13, RZ, RZ, UR6 ;  /* 0x00000006ff0d7e24 */ /* 0x000fe2000f8e00ff */
[----:B------:R-:W-:Y:S01]  /*d650*/  SHF.R.U64 R8, R8, 0x3, RZ ;  /* 0x0000000308087819 */ /* 0x000fe200000012ff */
[----:B------:R-:W-:Y:S01]  /*d660*/  ULDC.64 UR4, c[0x0][0xb88] ;  /* 0x0002e20000047ab9 */ /* 0x000fe20000000a00 */
[----:B------:R-:W-:Y:S01]  /*d670*/  F2FP.F16.F32.PACK_AB R4, R4, R5 ;  /* 0x000000050404723e */ /* 0x000fe200000000ff */
[----:B------:R-:W-:Y:S01]  /*d680*/  ULDC UR6, c[0x0][0xa88] ;  /* 0x0002a20000067ab9 */ /* 0x000fe20000000800 */
[----:B------:R-:W-:Y:S01]  /*d690*/  SHF.R.U64 R42, R42, 0x3, RZ ;  /* 0x000000032a2a7819 */ /* 0x000fe200000012ff */
[----:B------:R-:W-:Y:S01]  /*d6a0*/  ULDC.64 UR8, c[0x0][0x208] ;  /* 0x0000820000087ab9 */ /* 0x000fe20000000a00 */
[----:B------:R-:W-:-:S02]  /*d6b0*/  MOV R108, R2 ;  /* 0x00000002006c7202 */ /* 0x000fc40000000f00 */
[----:B------:R-:W-:Y:S01]  /*d6c0*/  F2FP.F16.F32.PACK_AB R5, R27, R100 ;  /* 0x000000641b05723e */ /* 0x000fe200000000ff */
[----:B------:R-:W-:Y:S01]  /*d6d0*/  BAR.SYNC.DEFER_BLOCKING 0x1, 0x100 ;  /* 0x0044000000007b1d */ /* 0x000fe20000010000 */
[----:B------:R-:W-:Y:S02]  /*d6e0*/  LOP3.LUT R2, R103, 0x380, RZ, 0xc0, !PT ;  /* 0x0000038067027812 */ /* 0x000fe400078ec0ff */
[----:B------:R-:W-:Y:S02]  /*d6f0*/  IADD3.X R9, RZ, R3, RZ, P5, !PT ;  /* 0x00000003ff097210 */ /* 0x000fe40002ffe4ff */
[----:B------:R-:W-:-:S03]  /*d700*/  LOP3.LUT R8, R8, R21, RZ, 0x3c, !PT ;  /* 0x0000001508087212 */ /* 0x000fc600078e3cff */
[----:B------:R-:W0:Y:S01]  /*d710*/  LDC.64 R100, c[0x0][0xb98] ;  /* 0x0002e600ff647b82 */ /* 0x000e220000000a00 */
[----:B------:R-:W-:Y:S02]  /*d720*/  IADD3 R21, P5, R34, 0x2000, RZ ;  /* 0x0000200022157810 */ /* 0x000fe40007fbe0ff */
[----:B------:R-:W-:Y:S01]  /*d730*/  LOP3.LUT R42, R42, R43, RZ, 0x3c, !PT ;  /* 0x0000002b2a2a7212 */ /* 0x000fe200078e3cff */
[----:B------:R-:W-:Y:S01]  /*d740*/  IMAD.X R43, RZ, RZ, R3, P0 ;  /* 0x000000ffff2b7224 */ /* 0x000fe200000e0603 */
[----:B------:R-:W-:Y:S01]  /*d750*/  SHF.R.U64 R2, R2, 0x3, RZ ;  /* 0x0000000302027819 */ /* 0x000fe200000012ff */
[----:B------:R-:W-:Y:S01]  /*d760*/  IMAD.X R31, RZ, RZ, R35, P5 ;  /* 0x000000ffff1f7224 */ /* 0x000fe200028e0623 */
[----:B------:R-:W-:Y:S02]  /*d770*/  LOP3.LUT R30, R21, 0x380, RZ, 0xc0, !PT ;  /* 0x00000380151e7812 */ /* 0x000fe400078ec0ff */
[----:B------:R-:W-:Y:S02]  /*d780*/  LOP3.LUT R2, R2, R103, RZ, 0x3c, !PT ;  /* 0x0000006702027212 */ /* 0x000fe400078e3cff */
[----:B------:R-:W-:Y:S01]  /*d790*/  MOV R103, R42 ;  /* 0x0000002a00677202 */ /* 0x000fe20000000f00 */
[----:B--2---:R-:W-:Y:S01]  /*d7a0*/  @P1 IMAD.HI.U32 R42, R109, R104, RZ ;  /* 0x000000686d2a1227 */ /* 0x004fe200078e00ff */
[----:B------:R-:W-:-:S02]  /*d7b0*/  SHF.R.U64 R30, R30, 0x3, RZ ;  /* 0x000000031e1e7819 */ /* 0x000fc400000012ff */
[----:B------:R-:W-:Y:S01]  /*d7c0*/  LOP3.LUT R32, R25, 0x380, RZ, 0xc0, !PT ;  /* 0x0000038019207812 */ /* 0x000fe200078ec0ff */
[----:B------:R-:W-:Y:S01]  /*d7d0*/  IMAD.MOV.U32 R43, RZ, RZ, R109 ;  /* 0x000000ffff2b7224 */ /* 0x000fe200078e006d */
[----:B------:R-:W-:Y:S01]  /*d7e0*/  LOP3.LUT R30, R30, R21, RZ, 0x3c, !PT ;  /* 0x000000151e1e7212 */ /* 0x000fe200078e3cff */
[----:B------:R2:W-:Y:S01]  /*d7f0*/  STSM.16.M88.4 [R108], R4 ;  /* 0x000000046c007844 */ /* 0x0005e20000000200 */
[----:B------:R-:W-:Y:S02]  /*d800*/  IADD3 R21, P0, R34, 0x6000, RZ ;  /* 0x0000600022157810 */ /* 0x000fe40007f1e0ff */
[----:B-1----:R-:W-:Y:S02]  /*d810*/  @P1 SHF.R.U32.HI R43, RZ, R107, R42 ;  /* 0x0000006bff2b1219 */ /* 0x002fe4000001162a */
[----:B------:R-:W-:Y:S01]  /*d820*/  LOP3.LUT R20, R21, 0x380, RZ, 0xc0, !PT ;  /* 0x0000038015147812 */ /* 0x000fe200078ec0ff */
[----:B0-----:R-:W-:Y:S01]  /*d830*/  IMAD.WIDE.U32 R12, R100, UR14, R12 ;  /* 0x0000000e640c7c25 */ /* 0x001fe2000f8e000c */
[----:B------:R-:W-:-:S02]  /*d840*/  MOV R107, R36 ;  /* 0x00000024006b7202 */ /* 0x000fc40000000f00 */
[----:B------:R-:W-:Y:S01]  /*d850*/  SHF.R.U64 R20, R20, 0x3, RZ ;  /* 0x0000000314147819 */ /* 0x000fe200000012ff */
[----:B------:R-:W-:Y:S01]  /*d860*/  IMAD.MOV R37, RZ, RZ, -R43 ;  /* 0x000000ffff257224 */ /* 0x000fe200078e0a2b */
[----:B------:R-:W-:Y:S01]  /*d870*/  SHF.R.U64 R32, R32, 0x3, RZ ;  /* 0x0000000320207819 */ /* 0x000fe200000012ff */
[----:B------:R-:W-:Y:S01]  /*d880*/  IMAD R36, R98, 0x80, R231 ;  /* 0x0000008062247824 */ /* 0x000fe200078e02e7 */
[----:B------:R-:W-:Y:S01]  /*d890*/  LOP3.LUT R20, R20, R21, RZ, 0x3c, !PT ;  /* 0x0000001514147212 */ /* 0x000fe200078e3cff */
[----:B------:R-:W-:Y:S01]  /*d8a0*/  IMAD.X R21, RZ, RZ, R35, P0 ;  /* 0x000000ffff157224 */ /* 0x000fe200000e0623 */
[----:B------:R-:W-:Y:S01]  /*d8b0*/  IADD3 R12, P0, R43, R12, RZ ;  /* 0x0000000c2b0c7210 */ /* 0x000fe20007f1e0ff */
[----:B--2---:R-:W-:Y:S01]  /*d8c0*/  IMAD R4, R100, UR11, RZ ;  /* 0x0000000b64047c24 */ /* 0x004fe2000f8e02ff */
[----:B------:R-:W-:Y:S01]  /*d8d0*/  MOV R108, R10 ;  /* 0x0000000a006c7202 */ /* 0x000fe20000000f00 */
[----:B------:R-:W-:Y:S01]  /*d8e0*/  IMAD R11, R44, R37, R109 ;  /* 0x000000252c0b7224 */ /* 0x000fe200078e026d */
[----:B------:R-:W-:Y:S01]  /*d8f0*/  SHF.R.S32.HI R37, RZ, 0x1f, R43 ;  /* 0x0000001fff257819 */ /* 0x000fe2000001142b */
[----:B------:R-:W-:Y:S01]  /*d900*/  IMAD R101, R101, UR14, R4 ;  /* 0x0000000e65657c24 */ /* 0x000fe2000f8e0204 */
[----:B------:R-:W-:-:S02]  /*d910*/  LOP3.LUT R32, R32, R25, RZ, 0x3c, !PT ;  /* 0x0000001920207212 */ /* 0x000fc400078e3cff */
[----:B------:R-:W-:Y:S02]  /*d920*/  SHF.R.S32.HI R10, RZ, 0x1f, R11 ;  /* 0x0000001fff0a7819 */ /* 0x000fe4000001140b */
[----:B------:R-:W-:Y:S02]  /*d930*/  IADD3.X R13, R37, R13, R101, P0, !PT ;  /* 0x0000000d250d7210 */ /* 0x000fe400007fe465 */
[----:B------:R-:W-:Y:S01]  /*d940*/  IADD3 R25, P2, R34, 0x5000, RZ ;  /* 0x0000500022197810 */ /* 0x000fe20007f5e0ff */
[----:B------:R-:W-:Y:S01]  /*d950*/  IMAD R10, R10, UR4, RZ ;  /* 0x000000040a0a7c24 */ /* 0x000fe2000f8e02ff */
[----:B------:R-:W-:Y:S01]  /*d960*/  MOV R15, R14 ;  /* 0x0000000e000f7202 */ /* 0x000fe20000000f00 */
[----:B------:R-:W-:Y:S01]  /*d970*/  IMAD.WIDE.U32 R12, R11, UR4, R12 ;  /* 0x000000040b0c7c25 */ /* 0x000fe2000f8e000c */
[----:B------:R-:W-:Y:S02]  /*d980*/  F2FP.F16.F32.PACK_AB R4, R93, R94 ;  /* 0x0000005e5d04723e */ /* 0x000fe400000000ff */
[----:B------:R-:W-:Y:S01]  /*d990*/  F2FP.F16.F32.PACK_AB R5, R99, R106 ;  /* 0x0000006a6305723e */ /* 0x000fe200000000ff */
[----:B------:R-:W-:Y:S01]  /*d9a0*/  IMAD R37, R11, UR5, R10 ;  /* 0x000000050b257c24 */ /* 0x000fe2000f8e020a */
[----:B------:R-:W-:Y:S01]  /*d9b0*/  F2FP.F16.F32.PACK_AB R6, R91, R92 ;  /* 0x0000005c5b06723e */ /* 0x000fe200000000ff */
[----:B------:R-:W-:Y:S01]  /*d9c0*/  ULDC.64 UR4, c[0x0][0xb50] ;  /* 0x0002d40000047ab9 */ /* 0x000fe20000000a00 */
[----:B------:R-:W-:-:S02]  /*d9d0*/  F2FP.F16.F32.PACK_AB R7, R97, R102 ;  /* 0x000000666107723e */ /* 0x000fc400000000ff */
[----:B------:R-:W-:Y:S02]  /*d9e0*/  IADD3 R29, P3, R34, 0x4000, RZ ;  /* 0x00004000221d7810 */ /* 0x000fe40007f7e0ff */
[----:B------:R-:W-:Y:S01]  /*d9f0*/  LOP3.LUT R24, R25, 0x380, RZ, 0xc0, !PT ;  /* 0x0000038019187812 */ /* 0x000fe200078ec0ff */
[----:B------:R0:W-:Y:S01]  /*da00*/  STSM.16.M88.4 [R15], R4 ;  /* 0x000000040f007844 */ /* 0x0001e20000000200 */
[----:B------:R-:W-:Y:S01]  /*da10*/  MOV R105, R38 ;  /* 0x0000002600697202 */ /* 0x000fe20000000f00 */
[----:B------:R-:W-:Y:S01]  /*da20*/  IMAD.X R27, RZ, RZ, R35, P3 ;  /* 0x000000ffff1b7224 */ /* 0x000fe200018e0623 */
[----:B------:R-:W-:Y:S02]  /*da30*/  SHF.R.U64 R24, R24, 0x3, RZ ;  /* 0x0000000318187819 */ /* 0x000fe400000012ff */
[----:B------:R-:W-:Y:S01]  /*da40*/  F2FP.F16.F32.PACK_AB R10, R45, R90 ;  /* 0x0000005a2d0a723e */ /* 0x000fe200000000ff */
[----:B------:R-:W-:Y:S01]  /*da50*/  IMAD R45, R44, UR6, RZ ;  /* 0x000000062c2d7c24 */ /* 0x000fe2000f8e02ff */
[----:B------:R-:W-:-:S02]  /*da60*/  LEA R38, P3, R12, UR4, 0x2 ;  /* 0x000000040c267c11 */ /* 0x000fc4000f8610ff */
[----:B------:R-:W-:Y:S02]  /*da70*/  MOV R14, R8 ;  /* 0x00000008000e7202 */ /* 0x000fe40000000f00 */
[----:B------:R-:W-:Y:S02]  /*da80*/  LOP3.LUT P0, RZ, R226, 0x3, RZ, 0xc0, !PT ;  /* 0x00000003e2ff7812 */ /* 0x000fe4000780c0ff */
[----:B------:R-:W-:Y:S02]  /*da90*/  F2FP.F16.F32.PACK_AB R8, R88, R89 ;  /* 0x000000595808723e */ /* 0x000fe400000000ff */
[----:B------:R-:W-:Y:S01]  /*daa0*/  F2FP.F16.F32.PACK_AB R9, R95, R96 ;  /* 0x000000605f09723e */ /* 0x000fe200000000ff */
[----:B0-----:R-:W-:Y:S01]  /*dab0*/  IMAD.IADD R5, R13, 0x1, R37 ;  /* 0x000000010d057824 */ /* 0x001fe200078e0225 */
[----:B------:R-:W-:Y:S01]  /*dac0*/  F2FP.F16.F32.PACK_AB R11, R47, R46 ;  /* 0x0000002e2f0b723e */ /* 0x000fe200000000ff */
[----:B------:R-:W-:Y:S01]  /*dad0*/  VIADD R4, R36, 0x8 ;  /* 0x0000000824047836 */ /* 0x000fe20000000000 */
[----:B------:R-:W-:Y:S01]  /*dae0*/  LOP3.LUT R24, R24, R25, RZ, 0x3c, !PT ;  /* 0x0000001918187212 */ /* 0x000fe200078e3cff */
[----:B------:R-:W-:Y:S01]  /*daf0*/  IMAD.X R25, RZ, RZ, R35, P2 ;  /* 0x000000ffff197224 */ /* 0x000fe200010e0623 */
[----:B------:R-:W-:Y:S01]  /*db00*/  LEA.HI.X R39, R12, UR5, R5, 0x2, P3 ;  /* 0x000000050c277c11 */ /* 0x000fe200098f1405 */
[----:B------:R0:W-:Y:S01]  /*db10*/  STSM.16.M88.4 [R14], R8 ;  /* 0x000000080e007844 */ /* 0x0001e20000000200 */
[----:B------:R-:W-:-:S02]  /*db20*/  ISETP.GE.OR P2, PT, R36, R45, P0 ;  /* 0x0000002d2400720c */ /* 0x000fc40000746670 */
[----:B------:R-:W-:Y:S01]  /*db30*/  ISETP.GE.OR P0, PT, R4, R45, P0 ;  /* 0x0000002d0400720c */ /* 0x000fe20000706670 */
[----:B------:R-:W-:Y:S01]  /*db40*/  SHFL.IDX PT, R46, R38, RZ, 0x1c1f ;  /* 0x001c1fff262e7589 */ /* 0x000fe200000e0000 */
[----:B------:R-:W-:Y:S02]  /*db50*/  F2FP.F16.F32.PACK_AB R4, R49, R48 ;  /* 0x000000303104723e */ /* 0x000fe400000000ff */
[----:B------:R-:W-:Y:S01]  /*db60*/  F2FP.F16.F32.PACK_AB R5, R51, R50 ;  /* 0x000000323305723e */ /* 0x000fe200000000ff */
[----:B------:R-:W1:Y:S01]  /*db70*/  SHFL.IDX PT, R47, R39, RZ, 0x1c1f ;  /* 0x001c1fff272f7589 */ /* 0x000e6200000e0000 */
[----:B------:R-:W-:Y:S02]  /*db80*/  F2FP.F16.F32.PACK_AB R6, R53, R52 ;  /* 0x000000343506723e */ /* 0x000fe400000000ff */
[----:B------:R-:W-:Y:S01]  /*db90*/  F2FP.F16.F32.PACK_AB R7, R55, R54 ;  /* 0x000000363707723e */ /* 0x000fe200000000ff */
[----:B------:R2:W-:Y:S01]  /*dba0*/  SHFL.IDX PT, R88, R38, 0x1, 0x1c1f ;  /* 0x003c1f0026587f89 */ /* 0x0005e200000e0000 */
[----:B------:R-:W-:-:S02]  /*dbb0*/  F2FP.F16.F32.PACK_AB R12, R57, R56 ;  /* 0x00000038390c723e */ /* 0x000fc400000000ff */
[----:B------:R-:W-:Y:S01]  /*dbc0*/  F2FP.F16.F32.PACK_AB R13, R59, R58 ;  /* 0x0000003a3b0d723e */ /* 0x000fe200000000ff */
[----:B------:R3:W4:Y:S01]  /*dbd0*/  SHFL.IDX PT, R89, R39, 0x1, 0x1c1f ;  /* 0x003c1f0027597f89 */ /* 0x00072200000e0000 */
[----:B0-----:R-:W-:Y:S02]  /*dbe0*/  F2FP.F16.F32.PACK_AB R14, R61, R60 ;  /* 0x0000003c3d0e723e */ /* 0x001fe400000000ff */
[----:B------:R-:W-:Y:S01]  /*dbf0*/  F2FP.F16.F32.PACK_AB R15, R63, R62 ;  /* 0x0000003e3f0f723e */ /* 0x000fe200000000ff */
[----:B------:R-:W-:Y:S01]  /*dc00*/  STSM.16.M88.4 [R108], R4 ;  /* 0x000000046c007844 */ /* 0x000fe20000000200 */
[----:B------:R-:W-:Y:S02]  /*dc10*/  F2FP.F16.F32.PACK_AB R8, R65, R64 ;  /* 0x000000404108723e */ /* 0x000fe400000000ff */
[----:B------:R-:W-:Y:S01]  /*dc20*/  F2FP.F16.F32.PACK_AB R9, R67, R66 ;  /* 0x000000424309723e */ /* 0x000fe200000000ff */
[----:B------:R-:W-:Y:S01]  /*dc30*/  STSM.16.M88.4 [R107], R12 ;  /* 0x0000000c6b007844 */ /* 0x000fe20000000200 */
[----:B------:R-:W-:-:S02]  /*dc40*/  F2FP.F16.F32.PACK_AB R10, R69, R68 ;  /* 0x00000044450a723e */ /* 0x000fc400000000ff */
[----:B------:R-:W-:Y:S02]  /*dc50*/  F2FP.F16.F32.PACK_AB R11, R71, R70 ;  /* 0x00000046470b723e */ /* 0x000fe400000000ff */
[----:B------:R-:W-:Y:S02]  /*dc60*/  F2FP.F16.F32.PACK_AB R80, R81, R80 ;  /* 0x000000505150723e */ /* 0x000fe400000000ff */
[----:B------:R-:W-:Y:S01]  /*dc70*/  MOV R104, R40 ;  /* 0x0000002800687202 */ /* 0x000fe20000000f00 */
[----:B------:R-:W-:Y:S01]  /*dc80*/  STSM.16.M88.4 [R105], R8 ;  /* 0x0000000869007844 */ /* 0x000fe20000000200 */
[----:B------:R-:W-:Y:S02]  /*dc90*/  F2FP.F16.F32.PACK_AB R36, R73, R72 ;  /* 0x000000484924723e */ /* 0x000fe400000000ff */
[----:B------:R-:W-:Y:S02]  /*dca0*/  F2FP.F16.F32.PACK_AB R37, R75, R74 ;  /* 0x0000004a4b25723e */ /* 0x000fe400000000ff */
[----:B--2---:R-:W-:-:S02]  /*dcb0*/  F2FP.F16.F32.PACK_AB R38, R77, R76 ;  /* 0x0000004c4d26723e */ /* 0x004fc400000000ff */
[----:B---3--:R-:W-:Y:S02]  /*dcc0*/  F2FP.F16.F32.PACK_AB R39, R79, R78 ;  /* 0x0000004e4f27723e */ /* 0x008fe400000000ff */
[----:B------:R-:W-:Y:S02]  /*dcd0*/  F2FP.F16.F32.PACK_AB R81, R83, R82 ;  /* 0x000000525351723e */ /* 0x000fe400000000ff */
[----:B------:R-:W-:Y:S01]  /*dce0*/  F2FP.F16.F32.PACK_AB R82, R85, R84 ;  /* 0x000000545552723e */ /* 0x000fe200000000ff */
[----:B------:R0:W-:Y:S01]  /*dcf0*/  STSM.16.M88.4 [R104], R36 ;  /* 0x0000002468007844 */ /* 0x0001e20000000200 */
[----:B------:R-:W-:Y:S02]  /*dd00*/  F2FP.F16.F32.PACK_AB R83, R87, R86 ;  /* 0x000000565753723e */ /* 0x000fe400000000ff */
[----:B------:R-:W-:Y:S02]  /*dd10*/  LOP3.LUT R26, R29, 0x380, RZ, 0xc0, !PT ;  /* 0x000003801d1a7812 */ /* 0x000fe400078ec0ff */
[----:B------:R-:W-:Y:S01]  /*dd20*/  LOP3.LUT R3, R34, 0x380, RZ, 0xc0, !PT ;  /* 0x0000038022037812 */ /* 0x000fe200078ec0ff */
[----:B------:R-:W-:Y:S01]  /*dd30*/  STSM.16.M88.4 [R103], R80 ;  /* 0x0000005067007844 */ /* 0x000fe20000000200 */
[----:B------:R-:W-:-:S02]  /*dd40*/  SHF.R.U64 R26, R26, 0x3, RZ ;  /* 0x000000031a1a7819 */ /* 0x000fc400000012ff */
[----:B------:R-:W-:Y:S01]  /*dd50*/  SHF.R.U64 R3, R3, 0x3, RZ ;  /* 0x0000000303037819 */ /* 0x000fe200000012ff */
[----:B------:R-:W-:Y:S01]  /*dd60*/  BAR.SYNC.DEFER_BLOCKING 0x1, 0x100 ;  /* 0x0044000000007b1d */ /* 0x000fe20000010000 */
[----:B------:R-:W-:Y:S01]  /*dd70*/  LOP3.LUT R26, R26, R29, RZ, 0x3c, !PT ;  /* 0x0000001d1a1a7212 */ /* 0x000fe200078e3cff */
[--C-:B------:R-:W-:Y:S01]  /*dd80*/  IMAD.X R29, RZ, RZ, R35.reuse, P4 ;  /* 0x000000ffff1d7224 */ /* 0x100fe200020e0623 */
[----:B------:R-:W-:Y:S01]  /*dd90*/  LOP3.LUT R34, R3, R34, RZ, 0x3c, !PT ;  /* 0x0000002203227212 */ /* 0x000fe200078e3cff */
[----:B------:R-:W-:-:S04]  /*dda0*/  IMAD.X R3, RZ, RZ, R35, P6 ;  /* 0x000000ffff037224 */ /* 0x000fc800030e0623 */
[----:B0-----:R-:W0:Y:S08]  /*ddb0*/  @P1 LDC R36, c[0x0][0xbec] ;  /* 0x0002fb00ff241b82 */ /* 0x001e300000000800 */
[----:B------:R-:W2:Y:S01]  /*ddc0*/  @P1 LDC R39, c[0x0][0xbf0] ;  /* 0x0002fc00ff271b82 */ /* 0x000ea20000000800 */
[----:B------:R-:W-:Y:S01]  /*ddd0*/  IMAD R37, R222, 0x20, R225 ;  /* 0x00000020de257824 */ /* 0x000fe200078e02e1 */
[----:B-1----:R-:W-:Y:S04]  /*dde0*/  @!P2 ST.E desc[UR8][R46.64], R18 ;  /* 0x000000122e00a985 */ /* 0x002fe8000c101908 */
[----:B----4-:R1:W-:Y:S04]  /*ddf0*/  @!P0 ST.E desc[UR8][R88.64], R0 ;  /* 0x0000000058008985 */ /* 0x0103e8000c101908 */
[----:B------:R3:W5:Y:S01]  /*de00*/  LD.E.128 R48, desc[UR8][R32.64] ;  /* 0x0000000820307980 */ /* 0x000762000c101d00 */
[----:B------:R-:W-:-:S03]  /*de10*/  IMAD R37, R98, 0x80, R37 ;  /* 0x0000008062257824 */ /* 0x000fc600078e0225 */
[----:B------:R-:W5:Y:S04]  /*de20*/  LD.E.128 R52, desc[UR8][R34.64] ;  /* 0x0000000822347980 */ /* 0x000f68000c101d00 */
[----:B------:R-:W5:Y:S01]  /*de30*/  LD.E.128 R40, desc[UR8][R30.64] ;  /* 0x000000081e287980 */ /* 0x000f62000c101d00 */
[----:B---3--:R-:W3:Y:S03]  /*de40*/  LDC.64 R32, c[0x0][0xae0] ;  /* 0x0002b800ff207b82 */ /* 0x008ee60000000a00 */
[----:B------:R-:W5:Y:S04]  /*de50*/  LD.E.128 R4, desc[UR8][R28.64] ;  /* 0x000000081c047980 */ /* 0x000f68000c101d00 */
[----:B------:R-:W5:Y:S04]  /*de60*/  LD.E.128 R60, desc[UR8][R26.64] ;  /* 0x000000081a3c7980 */ /* 0x000f68000c101d00 */
[----:B------:R-:W5:Y:S04]  /*de70*/  LD.E.128 R56, desc[UR8][R24.64] ;  /* 0x0000000818387980 */ /* 0x000f68000c101d00 */
[----:B------:R-:W5:Y:S04]  /*de80*/  LD.E.128 R12, desc[UR8][R20.64] ;  /* 0x00000008140c7980 */ /* 0x000f68000c101d00 */
[----:B------:R0:W5:Y:S01]  /*de90*/  LD.E.128 R8, desc[UR8][R2.64] ;  /* 0x0000000802087980 */ /* 0x000162000c101d00 */
[----:B------:R-:W-:-:S02]  /*dea0*/  ULDC.64 UR8, c[0x0][0xae8] ;  /* 0x0002ba0000087ab9 */ /* 0x000fc40000000a00 */
[----:B------:R-:W-:Y:S01]  /*deb0*/  UIMAD UR6, UR10, UR8, URZ ;  /* 0x000000080a0672a4 */ /* 0x000fe2000f8e023f */
[----:B-1----:R-:W-:Y:S01]  /*dec0*/  IMAD.MOV.U32 R0, RZ, RZ, R37 ;  /* 0x000000ffff007224 */ /* 0x002fe200078e0025 */
[----:B------:R-:W-:Y:S01]  /*ded0*/  UIMAD.WIDE.U32 UR4, UR7, UR8, URZ ;  /* 0x00000008070472a5 */ /* 0x000fe2000f8e003f */
[----:B------:R-:W-:Y:S01]  /*dee0*/  R2UR UR12, R223 ;  /* 0x00000000df0c72ca */ /* 0x000fe200000e0000 */
[----:B------:R-:W-:Y:S01]  /*def0*/  UIMAD UR6, UR7, UR9, UR6 ;  /* 0x00000009070672a4 */ /* 0x000fe2000f8e0206 */
[----:B------:R-:W-:Y:S01]  /*df00*/  @!PT LDS RZ, [RZ] ;  /* 0x00000000fffff984 */ /* 0x000fe20000000800 */
[----:B------:R-:W-:Y:S01]  /*df10*/  @!PT LDS RZ, [RZ] ;  /* 0x00000000fffff984 */ /* 0x000fe20000000800 */
[----:B------:R-:W-:Y:S01]  /*df20*/  @!PT LDS RZ, [RZ] ;  /* 0x00000000fffff984 */ /* 0x000fe20000000800 */
[----:B------:R-:W-:Y:S01]  /*df30*/  @!PT LDS RZ, [RZ] ;  /* 0x00000000fffff984 */ /* 0x000fe20000000800 */
[----:B------:R1:W-:Y:S06]  /*df40*/  MEMBAR.ALL.CTA ;  /* 0x0000000000007992 */ /* 0x0003ec0000008000 */
[----:B-1----:R-:W1:Y:S01]  /*df50*/  FENCE.VIEW.ASYNC.S ;  /* 0x00000000000073c6 */ /* 0x002e620000000000 */
[----:B0-----:R-:W-:Y:S01]  /*df60*/  @P1 IMAD.HI.U32 R2, R37, R36, RZ ;  /* 0x0000002425021227 */ /* 0x001fe200078e00ff */
[----:B------:R-:W-:Y:S01]  /*df70*/  ULDC.64 UR8, c[0x0][0xaf0] ;  /* 0x0002bc0000087ab9 */ /* 0x000fe20000000a00 */
[----:B------:R-:W-:-:S02]  /*df80*/  UIADD3 UR5, UR5, UR6, URZ ;  /* 0x0000000605057290 */ /* 0x000fc4000fffe03f */
[----:B------:R-:W-:Y:S01]  /*df90*/  UIMAD UR6, UR11, UR8, URZ ;  /* 0x000000080b0672a4 */ /* 0x000fe2000f8e023f */
[----:B--2---:R-:W-:Y:S01]  /*dfa0*/  @P1 SHF.R.U32.HI R0, RZ, R39, R2 ;  /* 0x00000027ff001219 */ /* 0x004fe20000011602 */
[----:B------:R-:W-:Y:S02]  /*dfb0*/  UIMAD.WIDE.U32 UR4, UR14, UR8, UR4 ;  /* 0x000000080e0472a5 */ /* 0x000fe4000f8e0004 */
[----:B------:R-:W-:Y:S01]  /*dfc0*/  UIMAD UR6, UR14, UR9, UR6 ;  /* 0x000000090e0672a4 */ /* 0x000fe2000f8e0206 */
[--C-:B------:R-:W-:Y:S01]  /*dfd0*/  SHF.R.S32.HI R3, RZ, 0x1f, R0.reuse ;  /* 0x0000001fff037819 */ /* 0x100fe20000011400 */
[----:B------:R-:W-:Y:S01]  /*dfe0*/  IMAD.MOV R21, RZ, RZ, -R0 ;  /* 0x000000ffff157224 */ /* 0x000fe200078e0a00 */
[----:B------:R-:W-:Y:S01]  /*dff0*/  ULDC.64 UR8, c[0x0][0xad8] ;  /* 0x0002b60000087ab9 */ /* 0x000fe20000000a00 */
[----:B------:R-:W-:Y:S02]  /*e000*/  UIADD3 UR5, UR5, UR6, URZ ;  /* 0x0000000605057290 */ /* 0x000fe4000fffe03f */
[-C--:B---3--:R-:W-:Y:S01]  /*e010*/  IMAD R3, R3, R32.reuse, RZ ;  /* 0x0000002003037224 */ /* 0x088fe200078e02ff */
[----:B------:R-:W-:Y:S01]  /*e020*/  R2UR UR7, R16 ;  /* 0x00000000100772ca */ /* 0x000fe200000e0000 */
[----:B------:R-:W-:Y:S01]  /*e030*/  IMAD R21, R44, R21, R37 ;  /* 0x000000152c157224 */ /* 0x000fe200078e0225 */
[----:B------:R-:W-:Y:S01]  /*e040*/  UIADD3 UR60, UR60, 0x1, URZ ;  /* 0x000000013c3c7890 */ /* 0x000fe2000fffe03f */
[C---:B------:R-:W-:Y:S01]  /*e050*/  IMAD R25, R0.reuse, R33, R3 ;  /* 0x0000002100197224 */ /* 0x040fe200078e0203 */
[----:B------:R-:W-:Y:S01]  /*e060*/  ULDC.64 UR10, c[0x0][0xa80] ;  /* 0x0002a000000a7ab9 */ /* 0x000fe20000000a00 */
[----:B------:R-:W-:Y:S01]  /*e070*/  IMAD.WIDE.U32 R2, R0, R32, UR4 ;  /* 0x0000000400027e25 */ /* 0x000fe2000f8e0020 */
[----:B------:R-:W-:Y:S01]  /*e080*/  SHF.R.S32.HI R0, RZ, 0x1f, R21 ;  /* 0x0000001fff007819 */ /* 0x000fe20000011415 */
[----:B------:R-:W-:-:S02]  /*e090*/  UIADD3 UR4, UR13, 0x34820, URZ ;  /* 0x000348200d047890 */ /* 0x000fc4000fffe03f */
[----:B------:R-:W-:Y:S02]  /*e0a0*/  IMAD.IADD R3, R3, 0x1, R25 ;  /* 0x0000000103037824 */ /* 0x000fe400078e0219 */
[----:B------:R-:W-:Y:S02]  /*e0b0*/  IMAD R0, R0, UR8, RZ ;  /* 0x0000000800007c24 */ /* 0x000fe4000f8e02ff */
[----:B------:R-:W-:Y:S01]  /*e0c0*/  IMAD R98, R98, 0x80, R225 ;  /* 0x0000008062627824 */ /* 0x000fe200078e02e1 */
[----:B------:R-:W-:Y:S01]  /*e0d0*/  ULDC UR5, c[0x0][0xc] ;  /* 0x0000030000057ab9 */ /* 0x000fe20000000800 */
[C---:B------:R-:W-:Y:S01]  /*e0e0*/  IMAD R25, R21.reuse, UR9, R0 ;  /* 0x0000000915197c24 */ /* 0x040fe2000f8e0200 */
[----:B------:R-:W-:Y:S01]  /*e0f0*/  UISETP.NE.AND UP0, UPT, UR60, 0x2, UPT ;  /* 0x000000023c00788c */ /* 0x000fe2000bf05270 */
[----:B------:R-:W-:Y:S01]  /*e100*/  IMAD.WIDE.U32 R2, R21, UR8, R2 ;  /* 0x0000000815027c25 */ /* 0x000fe2000f8e0002 */
[----:B------:R-:W-:Y:S01]  /*e110*/  UMOV UR6, 0x1 ;  /* 0x0000000100067882 */ /* 0x000fe20000000000 */
[----:B------:R-:W-:Y:S01]  /*e120*/  UIADD3 UR12, UR5, UR12, URZ ;  /* 0x0000000c050c7290 */ /* 0x000fe2000fffe03f */
[----:B------:R-:W-:Y:S01]  /*e130*/  ISETP.GE.AND P1, PT, R98, R45, PT ;  /* 0x0000002d6200720c */ /* 0x000fe20003f26270 */
[----:B------:R-:W-:Y:S01]  /*e140*/  UPRMT UR5, URZ, 0x654, UR4 ;  /* 0x000006543f057896 */ /* 0x000fe20008000004 */
[----:B------:R-:W-:Y:S01]  /*e150*/  IMAD.IADD R3, R3, 0x1, R25 ;  /* 0x0000000103037824 */ /* 0x000fe200078e0219 */
[----:B------:R-:W-:Y:S01]  /*e160*/  UPRMT UR4, UR6, 0x654, UR4 ;  /* 0x0000065406047896 */ /* 0x000fe20008000004 */
[----:B------:R-:W-:Y:S01]  /*e170*/  LEA R18, P0, R2, UR10, 0x1 ;  /* 0x0000000a02127c11 */ /* 0x000fe2000f8008ff */
[----:B------:R-:W-:Y:S01]  /*e180*/  USEL UR6, URZ, 0x1, UP0 ;  /* 0x000000013f067887 */ /* 0x000fe20008000000 */
[----:B------:R-:W-:-:S02]  /*e190*/  VIADD R0, R98, 0x20 ;  /* 0x0000002062007836 */ /* 0x000fc40000000000 */
[----:B------:R-:W-:Y:S01]  /*e1a0*/  LEA.HI.X R26, R2, UR11, R3, 0x1, P0 ;  /* 0x0000000b021a7c11 */ /* 0x000fe200080f0c03 */
[----:B------:R-:W-:Y:S01]  /*e1b0*/  ULOP3.LUT UR7, UR7, UR6, URZ, 0x3c, !UPT ;  /* 0x0000000607077292 */ /* 0x000fe2000f8e3c3f */
[----:B-1----:R-:W-:Y:S01]  /*e1c0*/  SYNCS.ARRIVE.TRANS64.RED.A1T0 RZ, [UR5], RZ ;  /* 0x000000ffffff79a7 */ /* 0x002fe20008100405 */
[-C--:B------:R-:W-:Y:S01]  /*e1d0*/  ISETP.GE.AND P3, PT, R0, R45.reuse, PT ;  /* 0x0000002d0000720c */ /* 0x080fe20003f66270 */
[----:B------:R-:W-:Y:S01]  /*e1e0*/  VIADD R0, R98, 0x40 ;  /* 0x0000004062007836 */ /* 0x000fe20000000000 */
[----:B------:R-:W-:Y:S01]  /*e1f0*/  USEL UR60, UR60, URZ, UP0 ;  /* 0x0000003f3c3c7287 */ /* 0x000fe20008000000 */
[----:B------:R-:W-:Y:S01]  /*e200*/  IMAD.U32 R223, RZ, RZ, UR12 ;  /* 0x0000000cffdf7e24 */ /* 0x000fe2000f8e00ff */
[----:B------:R0:W1:Y:S01]  /*e210*/  SHFL.IDX PT, R24, R18, RZ, 0x181f ;  /* 0x00181fff12187589 */ /* 0x00006200000e0000 */
[----:B------:R-:W-:Y:S01]  /*e220*/  IMAD.U32 R16, RZ, RZ, UR7 ;  /* 0x00000007ff107e24 */ /* 0x000fe2000f8e00ff */
[----:B------:R-:W-:Y:S01]  /*e230*/  BSSY B0, `(.L_x_205) ;  /* 0x000000e000007945 */ /* 0x000fe20003800000 */
[----:B------:R-:W-:Y:S01]  /*e240*/  SYNCS.ARRIVE.TRANS64.RED.A1T0 RZ, [UR4], RZ ;  /* 0x000000ffffff79a7 */ /* 0x000fe20008100404 */
[----:B------:R0:W2:Y:S01]  /*e250*/  SHFL.IDX PT, R25, R26, RZ, 0x181f ;  /* 0x00181fff1a197589 */ /* 0x0000a200000e0000 */
[----:B------:R-:W-:Y:S01]  /*e260*/  ISETP.GE.AND P0, PT, R0, R45, PT ;  /* 0x0000002d0000720c */ /* 0x000fe20003f06270 */
[----:B------:R-:W-:-:S12]  /*e270*/  @P1 BRA `(.L_x_206) ;  /* 0x0000000000241947 */ /* 0x000fd80003800000 */
        /* <DEDUP_REMOVED lines=9> */
.L_x_206:
[----:B------:R-:W-:Y:S05]  /*e310*/  BSYNC B0 ;  /* 0x0000000000007941 */ /* 0x000fea0003800000 */
.L_x_205:
        /* <DEDUP_REMOVED lines=13> */
.L_x_208:
[----:B------:R-:W-:Y:S05]  /*e3f0*/  BSYNC B0 ;  /* 0x0000000000007941 */ /* 0x000fea0003800000 */
.L_x_207:
        /* <DEDUP_REMOVED lines=13> */
.L_x_210:
[----:B------:R-:W-:Y:S05]  /*e4d0*/  BSYNC B0 ;  /* 0x0000000000007941 */ /* 0x000fea0003800000 */
.L_x_209:
[----:B------:R-:W-:Y:S01]  /*e4e0*/  VIADD R0, R98, 0x60 ;  /* 0x0000006062007836 */ /* 0x000fe20000000000 */
[----:B0----5:R0:W0:Y:S01]  /*e4f0*/  SHFL.IDX PT, R15, R26, 0x3, 0x181f ;  /* 0x00781f001a0f7f89 */ /* 0x02102200000e0000 */
[----:B------:R-:W-:Y:S01]  /*e500*/  BSSY B0, `(.L_x_211) ;  /* 0x000000e000007945 */ /* 0x000fe20003800000 */
[----:B------:R-:W-:Y:S02]  /*e510*/  VIADD R224, R224, 0x1 ;  /* 0x00000001e0e07836 */ /* 0x000fe40000000000 */
[----:B------:R-:W-:Y:S01]  /*e520*/  ISETP.GE.AND P0, PT, R0, R45, PT ;  /* 0x0000002d0000720c */ /* 0x000fe20003f06270 */
[----:B------:R0:W0:-:S12]  /*e530*/  SHFL.IDX PT, R14, R18, 0x3, 0x181f ;  /* 0x00781f00120e7f89 */ /* 0x00001800000e0000 */
[----:B------:R-:W-:Y:S05]  /*e540*/  @P0 BRA `(.L_x_212) ;  /* 0x0000000000240947 */ /* 0x000fea0003800000 */
[----:B------:R-:W-:Y:S01]  /*e550*/  ULDC UR4, c[0x0][0xac8] ;  /* 0x0002b20000047ab9 */ /* 0x000fe20000000800 */
[----:B------:R-:W-:Y:S01]  /*e560*/  ULDC.64 UR6, c[0x0][0x208] ;  /* 0x0000820000067ab9 */ /* 0x000fe20000000a00 */
[----:B------:R-:W-:Y:S02]  /*e570*/  ISETP.GE.AND P2, PT, R221, UR4, PT ;  /* 0x00000004dd007c0c */ /* 0x000fe4000bf46270 */
[----:B------:R-:W-:-:S11]  /*e580*/  ISETP.GE.AND P1, PT, R220, UR4, PT ;  /* 0x00000004dc007c0c */ /* 0x000fd6000bf26270 */
[C---:B0-----:R-:W-:Y:S02]  /*e590*/  @!P2 LEA R12, P0, R221.reuse, R14, 0x1 ;  /* 0x0000000edd0ca211 */ /* 0x041fe400078008ff */
[----:B---3--:R-:W-:Y:S02]  /*e5a0*/  @!P1 IMAD.WIDE R2, R220, 0x2, R14 ;  /* 0x00000002dc029825 */ /* 0x008fe400078e020e */
[----:B------:R-:W-:-:S03]  /*e5b0*/  @!P2 LEA.HI.X R13, R221, R15, R235, 0x1, P0 ;  /* 0x0000000fdd0da211 */ /* 0x000fc600000f0ceb */
[----:B------:R0:W-:Y:S04]  /*e5c0*/  @!P1 ST.E.128 desc[UR6][R2.64], R4 ;  /* 0x0000000402009985 */ /* 0x0001e8000c101d06 */
[----:B------:R0:W-:Y:S02]  /*e5d0*/  @!P2 ST.E.128 desc[UR6][R12.64], R8 ;  /* 0x000000080c00a985 */ /* 0x0001e4000c101d06 */
.L_x_212:
[----:B------:R-:W-:Y:S05]  /*e5e0*/  BSYNC B0 ;  /* 0x0000000000007941 */ /* 0x000fea0003800000 */
.L_x_211:
[----:B------:R-:W5:Y:S01]  /*e5f0*/  LDC R0, c[0x0][0xc34] ;  /* 0x00030d00ff007b82 */ /* 0x000f620000000800 */
[----:B------:R-:W-:-:S13]  /*e600*/  R2UR UR4, R223 ;  /* 0x00000000df0472ca */ /* 0x000fda00000e0000 */
[----:B-----5:R-:W-:-:S13]  /*e610*/  ISETP.LE.AND P0, PT, R0, UR4, PT ;  /* 0x0000000400007c0c */ /* 0x020fda000bf03270 */
[----:B------:R-:W-:Y:S05]  /*e620*/  @!P0 BRA `(.L_x_213) ;  /* 0xffffff2c00248947 */ /* 0x000fea000383ffff */
[----:B------:R-:W-:Y:S05]  /*e630*/  EXIT ;  /* 0x000000000000794d */ /* 0x000fea0003800000 */
.L_x_179:
[----:B------:R-:W-:-:S08]  /*e640*/  NOP ;  /* 0x0000000000007918 */ /* 0x000fd00000000000 */
[----:B0-----:R-:W0:-:S00]  /*e650*/  USETMAXREG.DEALLOC.CTAPOOL 0x18 ;  /* 0x00000018000079c8 */ /* 0x001e0000080e0500 */
[----:B------:R-:W1:Y:S01]  /*e660*/  S2UR UR4, SR_CTAID.X ;  /* 0x00000000000479c3 */ /* 0x000e620000002500 */
[----:B0-----:R-:W-:Y:S01]  /*e670*/  IMAD.MOV.U32 R2, RZ, RZ, 0x1 ;  /* 0x00000001ff027424 */ /* 0x001fe200078e00ff */
[----:B------:R-:W-:-:S06]  /*e680*/  MOV R19, RZ ;  /* 0x000000ff00137202 */ /* 0x000fcc0000000f00 */
[----:B------:R-:W1:Y:S02]  /*e690*/  LDC R3, c[0x0][0xc34] ;  /* 0x00030d00ff037b82 */ /* 0x000e640000000800 */
[----:B-1----:R-:W-:Y:S01]  /*e6a0*/  ISETP.LE.AND P0, PT, R3, UR4, PT ;  /* 0x0000000403007c0c */ /* 0x002fe2000bf03270 */
[----:B------:R-:W-:-:S05]  /*e6b0*/  IMAD.MOV.U32 R3, RZ, RZ, 0x1 ;  /* 0x00000001ff037424 */ /* 0x000fca00078e00ff */
[----:B------:R0:W-:Y:S07]  /*e6c0*/  STL [R1], R3 ;  /* 0x0000000301007387 */ /* 0x0001ee0000100800 */
[----:B------:R-:W-:Y:S05]  /*e6d0*/  @P0 BRA `(.L_x_214) ;  /* 0x0000004000300947 */ /* 0x000fea0003800000 */
[----:B------:R-:W2:Y:S01]  /*e6e0*/  LDL R5, [R1+0x2c] ;  /* 0x00002c0001057983 */ /* 0x000ea20000100800 */
[----:B------:R-:W1:Y:S01]  /*e6f0*/  S2UR UR4, SR_CgaCtaId ;  /* 0x00000000000479c3 */ /* 0x000e620000008800 */
[C---:B------:R-:W-:Y:S01]  /*e700*/  IMAD.SHL.U32 R2, R0.reuse, 0x8, RZ ;  /* 0x0000000800027824 */ /* 0x040fe200078e00ff */
[C---:B------:R-:W-:Y:S01]  /*e710*/  LOP3.LUT R6, R0.reuse, 0x7f, RZ, 0xc0, !PT ;  /* 0x0000007f00067812 */ /* 0x040fe200078ec0ff */
[----:B------:R-:W-:Y:S01]  /*e720*/  UMOV UR36, 0x400 ;  /* 0x0000040000247882 */ /* 0x000fe20000000000 */
[----:B------:R-:W-:Y:S01]  /*e730*/  LOP3.LUT P0, RZ, R0, 0x1f, RZ, 0xc0, !PT ;  /* 0x0000001f00ff7812 */ /* 0x000fe2000780c0ff */
[----:B------:R-:W-:Y:S01]  /*e740*/  IMAD.MOV.U32 R19, RZ, RZ, RZ ;  /* 0x000000ffff137224 */ /* 0x000fe200078e00ff */
[----:B0-----:R-:W-:Y:S01]  /*e750*/  LOP3.LUT R3, R2, 0x1f8, RZ, 0xc0, !PT ;  /* 0x000001f802037812 */ /* 0x001fe200078ec0ff */
[----:B------:R-:W-:Y:S01]  /*e760*/  ULDC.64 UR38, c[0x0][0x198] ;  /* 0x0000660000267ab9 */ /* 0x000fe20000000a00 */
[----:B------:R-:W0:Y:S01]  /*e770*/  S2UR UR5, SR_CTAID.X ;  /* 0x00000000000579c3 */ /* 0x000e220000002500 */
[C---:B------:R-:W-:Y:S01]  /*e780*/  ISETP.NE.AND P1, PT, R6.reuse, RZ, PT ;  /* 0x000000ff0600720c */ /* 0x040fe20003f25270 */
[----:B------:R-:W-:Y:S01]  /*e790*/  ULDC UR37, c[0x0][0xc] ;  /* 0x0000030000257ab9 */ /* 0x000fe20000000800 */
[----:B------:R-:W-:Y:S01]  /*e7a0*/  LOP3.LUT R4, R3, 0x38, R0, 0x78, !PT ;  /* 0x0000003803047812 */ /* 0x000fe200078e7800 */
[C---:B------:R-:W-:Y:S01]  /*e7b0*/  IMAD.SHL.U32 R3, R6.reuse, 0x8, RZ ;  /* 0x0000000806037824 */ /* 0x040fe200078e00ff */
[----:B------:R-:W-:Y:S01]  /*e7c0*/  ISETP.NE.OR P0, PT, R6, RZ, !P0 ;  /* 0x000000ff0600720c */ /* 0x000fe20004705670 */
[----:B------:R-:W-:Y:S01]  /*e7d0*/  IMAD.SHL.U32 R0, R0, 0x10, RZ ;  /* 0x0000001000007824 */ /* 0x000fe200078e00ff */
[----:B------:R-:W-:-:S02]  /*e7e0*/  LOP3.LUT R18, R18, 0xfffffffe, RZ, 0xc0, !PT ;  /* 0xfffffffe12127812 */ /* 0x000fc400078ec0ff */
[----:B------:R-:W-:Y:S02]  /*e7f0*/  LOP3.LUT R3, R4, 0x200, R3, 0xf8, !PT ;  /* 0x0000020004037812 */ /* 0x000fe400078ef803 */
[----:B------:R-:W-:Y:S02]  /*e800*/  SHF.R.U32.HI R4, RZ, 0x3, R6 ;  /* 0x00000003ff047819 */ /* 0x000fe40000011606 */
[----:B------:R-:W-:Y:S02]  /*e810*/  LOP3.LUT R2, R2, 0x38, RZ, 0xc0, !PT ;  /* 0x0000003802027812 */ /* 0x000fe400078ec0ff */
[----:B------:R-:W-:Y:S01]  /*e820*/  LOP3.LUT R6, R4, 0x70, R0, 0xf8, !PT ;  /* 0x0000007004067812 */ /* 0x000fe200078ef800 */
[----:B-1----:R-:W-:Y:S01]  /*e830*/  ULEA UR36, UR4, UR36, 0x18 ;  /* 0x0000002404247291 */ /* 0x002fe2000f8ec03f */
[----:B------:R-:W-:-:S04]  /*e840*/  @P1 LOP3.LUT R18, R18, 0x1, RZ, 0xfc, !PT ;  /* 0x0000000112121812 */ /* 0x000fc800078efcff */
[----:B------:R-:W-:Y:S02]  /*e850*/  LOP3.LUT R18, R18, 0xfffffffd, RZ, 0xc0, !PT ;  /* 0xfffffffd12127812 */ /* 0x000fe400078ec0ff */
[----:B------:R-:W-:Y:S01]  /*e860*/  LEA R4, R3, UR36, 0x1 ;  /* 0x0000002403047c11 */ /* 0x000fe2000f8e08ff */
[----:B0-----:R-:W-:Y:S01]  /*e870*/  IMAD.U32 R0, RZ, RZ, UR5 ;  /* 0x00000005ff007e24 */ /* 0x001fe2000f8e00ff */
[----:B------:R-:W-:-:S03]  /*e880*/  @P0 LOP3.LUT R18, R18, 0x2, RZ, 0xfc, !PT ;  /* 0x0000000212120812 */ /* 0x000fc600078efcff */
[----:B------:R-:W-:Y:S04]  /*e890*/  STL [R1+0x10], R4 ;  /* 0x0000100401007387 */ /* 0x000fe80000100800 */
[----:B------:R0:W-:Y:S02]  /*e8a0*/  STL [R1+0x28], R0 ;  /* 0x0000280001007387 */ /* 0x0001e40000100800 */
[----:B0-----:R-:W-:Y:S01]  /*e8b0*/  IMAD.MOV.U32 R0, RZ, RZ, 0x1 ;  /* 0x00000001ff007424 */ /* 0x001fe200078e00ff */
[----:B--2---:R-:W-:-:S05]  /*e8c0*/  LOP3.LUT R3, R5, 0x2, RZ, 0xfc, !PT ;  /* 0x0000000205037812 */ /* 0x004fca00078efcff */
[----:B------:R-:W-:Y:S04]  /*e8d0*/  STL [R1+0x18], R3 ;  /* 0x0000180301007387 */ /* 0x000fe80000100800 */
[----:B------:R-:W-:Y:S04]  /*e8e0*/  STL [R1+0x34], RZ ;  /* 0x000034ff01007387 */ /* 0x000fe80000100800 */
[----:B------:R0:W-:Y:S02]  /*e8f0*/  STL [R1], R0 ;  /* 0x0000000001007387 */ /* 0x0001e40000100800 */
[----:B0-----:R-:W-:-:S07]  /*e900*/  LOP3.LUT R0, R2, 0x40, RZ, 0xfc, !PT ;  /* 0x0000004002007812 */ /* 0x001fce00078efcff */
.L_x_295:
[----:B--2---:R-:W2:Y:S01]  /*e910*/  LDL R2, [R1+0x28] ;  /* 0x0000280001027983 */ /* 0x004ea20000100800 */
[----:B0-----:R-:W0:Y:S01]  /*e920*/  LDC R0, c[0x0][0xc38] ;  /* 0x00030e00ff007b82 */ /* 0x001e220000000800 */
[----:B------:R-:W-:Y:S05]  /*e930*/  YIELD ;  /* 0x0000000000007946 */ /* 0x000fea0003800000 */
[----:B------:R-:W-:Y:S02]  /*e940*/  ULDC.64 UR4, c[0x0][0x418] ;  /* 0x0001060000047ab9 */ /* 0x000fe40000000a00 */
[----:B------:R-:W1:Y:S01]  /*e950*/  LDC R16, c[0x0][0xc44] ;  /* 0x00031100ff107b82 */ /* 0x000e620000000800 */
[----:B------:R-:W-:-:S03]  /*e960*/  UISETP.NE.U32.AND UP0, UPT, UR4, URZ, UPT ;  /* 0x0000003f0400728c */ /* 0x000fc6000bf05070 */
[----:B------:R-:W-:Y:S01]  /*e970*/  ULDC UR4, c[0x0][0x424] ;  /* 0x0001090000047ab9 */ /* 0x000fe20000000800 */
[----:B------:R-:W-:-:S04]  /*e980*/  UISETP.NE.AND.EX UP0, UPT, UR5, URZ, UPT, UP0 ;  /* 0x0000003f0500728c */ /* 0x000fc8000bf05300 */
[----:B------:R-:W-:Y:S01]  /*e990*/  USEL UR4, UR4, 0x1, UP0 ;  /* 0x0000000104047887 */ /* 0x000fe20008000000 */
[----:B0-----:R-:W-:Y:S02]  /*e9a0*/  ISETP.NE.AND P0, PT, R0, 0x1, PT ;  /* 0x000000010000780c */ /* 0x001fe40003f05270 */
[----:B-1----:R-:W-:-:S11]  /*e9b0*/  ISETP.NE.AND P1, PT, R16, 0x1, PT ;  /* 0x000000011000780c */ /* 0x002fd60003f25270 */
[----:B------:R-:W2:Y:S08]  /*e9c0*/  @P0 LDC R0, c[0x0][0xc3c] ;  /* 0x00030f00ff000b82 */ /* 0x000eb00000000800 */
[----:B------:R-:W0:Y:S01]  /*e9d0*/  @P0 LDC R3, c[0x0][0xc40] ;  /* 0x00031000ff030b82 */ /* 0x000e220000000800 */
[----:B--2---:R-:W-:-:S04]  /*e9e0*/  @P0 IMAD.HI.U32 R0, R2, R0, RZ ;  /* 0x0000000002000227 */ /* 0x004fc800078e00ff */
[----:B------:R-:W-:Y:S01]  /*e9f0*/  IMAD.MOV.U32 R4, RZ, RZ, R2 ;  /* 0x000000ffff047224 */ /* 0x000fe200078e0002 */
[----:B0-----:R-:W-:Y:S02]  /*ea00*/  @P0 SHF.R.U32.HI R4, RZ, R3, R0 ;  /* 0x00000003ff040219 */ /* 0x001fe40000011600 */
[----:B------:R-:W0:Y:S03]  /*ea10*/  @P1 LDC.64 R2, c[0x0][0xc48] ;  /* 0x00031200ff021b82 */ /* 0x000e260000000a00 */
[----:B------:R-:W-:Y:S01]  /*ea20*/  IMAD.MOV.U32 R5, RZ, RZ, R4 ;  /* 0x000000ffff057224 */ /* 0x000fe200078e0004 */
[----:B------:R-:W-:Y:S04]  /*ea30*/  STL [R1+0x1c], R4 ;  /* 0x00001c0401007387 */ /* 0x000fe80000100800 */
[----:B------:R-:W1:Y:S01]  /*ea40*/  LDC R0, c[0x0][0x2f0] ;  /* 0x0000bc00ff007b82 */ /* 0x000e620000000800 */
[----:B0-----:R-:W-:-:S05]  /*ea50*/  @P1 IMAD.HI.U32 R2, R4, R2, RZ ;  /* 0x0000000204021227 */ /* 0x001fca00078e00ff */
[----:B------:R-:W-:Y:S01]  /*ea60*/  @P1 SHF.R.U32.HI R5, RZ, R3, R2 ;  /* 0x00000003ff051219 */ /* 0x000fe20000011602 */
[----:B-1----:R-:W-:Y:S01]  /*ea70*/  IMAD R0, R0, UR4, RZ ;  /* 0x0000000400007c24 */ /* 0x002fe2000f8e02ff */
[----:B------:R-:W-:-:S03]  /*ea80*/  UIADD3 UR4, UR36, 0x1e400, URZ ;  /* 0x0001e40024047890 */ /* 0x000fc6000fffe03f */
[----:B------:R-:W-:Y:S01]  /*ea90*/  STL [R1+0x14], R5 ;  /* 0x0000140501007387 */ /* 0x000fe20000100800 */
[----:B------:R-:W-:Y:S01]  /*eaa0*/  IMAD.MOV R3, RZ, RZ, -R5 ;  /* 0x000000ffff037224 */ /* 0x000fe200078e0a05 */
[----:B------:R-:W-:Y:S02]  /*eab0*/  ULOP3.LUT UP0, URZ, UR4, 0x3ff, URZ, 0xc0, !UPT ;  /* 0x000003ff043f7892 */ /* 0x000fe4000f80c03f */
[----:B------:R0:W-:Y:S01]  /*eac0*/  STL [R1+0x30], R0 ;  /* 0x0000300001007387 */ /* 0x0001e20000100800 */
[----:B------:R-:W-:-:S03]  /*ead0*/  IMAD R16, R16, R3, R4 ;  /* 0x0000000310107224 */ /* 0x000fc600078e0204 */
[----:B------:R-:W-:Y:S01]  /*eae0*/  PLOP3.LUT P0, PT, PT, PT, UP0, 0x80, 0x0 ;  /* 0x000000000000781c */ /* 0x000fe20003f0f008 */
[----:B0-----:R-:W-:-:S04]  /*eaf0*/  VIADD R0, R0, 0xaf ;  /* 0x000000af00007836 */ /* 0x001fc80000000000 */
[----:B------:R-:W-:-:S05]  /*eb00*/  IMAD.HI R0, R0, 0x2e8ba2e9, RZ ;  /* 0x2e8ba2e900007827 */ /* 0x000fca00078e02ff */
[----:B------:R-:W-:-:S04]  /*eb10*/  SHF.R.U32.HI R3, RZ, 0x1f, R0 ;  /* 0x0000001fff037819 */ /* 0x000fc80000011600 */
[----:B------:R-:W-:-:S05]  /*eb20*/  LEA.HI.SX32 R0, R0, R3, 0x1b ;  /* 0x0000000300007211 */ /* 0x000fca00078fdaff */
[----:B------:R0:W-:Y:S01]  /*eb30*/  STL [R1+0x24], R0 ;  /* 0x0000240001007387 */ /* 0x0001e20000100800 */
[----:B------:R-:W-:Y:S05]  /*eb40*/  @!P0 BRA `(.L_x_215) ;  /* 0x0000000000408947 */ /* 0x000fea0003800000 */
[----:B------:R-:W-:Y:S01]  /*eb50*/  MOV R2, 0x0 ;  /* 0x0000000000027802 */ /* 0x000fe20000000f00 */
[----:B------:R-:W-:Y:S01]  /*eb60*/  ULDC.64 UR6, c[0x4][0xa0] ;  /* 0x0100280000067ab9 */ /* 0x000fe20000000a00 */
[----:B------:R-:W-:Y:S01]  /*eb70*/  ULDC.64 UR8, c[0x4][0xa8] ;  /* 0x01002a0000087ab9 */ /* 0x000fe20000000a00 */
[----:B------:R-:W-:Y:S01]  /*eb80*/  ULDC.64 UR4, c[0x4][0x28] ;  /* 0x01000a0000047ab9 */ /* 0x000fe20000000a00 */
[----:B------:R-:W-:Y:S02]  /*eb90*/  IMAD.U32 R4, RZ, RZ, UR6 ;  /* 0x00000006ff047e24 */ /* 0x000fe4000f8e00ff */
[----:B------:R-:W1:Y:S01]  /*eba0*/  LDC.64 R2, c[0x4][R2] ;  /* 0x0100000002027b82 */ /* 0x000e620000000a00 */
[----:B------:R-:W-:Y:S02]  /*ebb0*/  IMAD.U32 R5, RZ, RZ, UR7 ;  /* 0x00000007ff057e24 */ /* 0x000fe4000f8e00ff */
[----:B------:R-:W-:Y:S02]  /*ebc0*/  IMAD.U32 R6, RZ, RZ, UR8 ;  /* 0x00000008ff067e24 */ /* 0x000fe4000f8e00ff */
[----:B------:R-:W-:-:S02]  /*ebd0*/  IMAD.U32 R7, RZ, RZ, UR9 ;  /* 0x00000009ff077e24 */ /* 0x000fc4000f8e00ff */
[----:B------:R-:W-:Y:S02]  /*ebe0*/  IMAD.U32 R10, RZ, RZ, UR4 ;  /* 0x00000004ff0a7e24 */ /* 0x000fe4000f8e00ff */
[----:B------:R-:W-:Y:S02]  /*ebf0*/  IMAD.U32 R11, RZ, RZ, UR5 ;  /* 0x00000005ff0b7e24 */ /* 0x000fe4000f8e00ff */
[----:B------:R-:W-:Y:S02]  /*ec00*/  IMAD.MOV.U32 R8, RZ, RZ, 0x70 ;  /* 0x00000070ff087424 */ /* 0x000fe400078e00ff */
[----:B------:R-:W-:Y:S02]  /*ec10*/  IMAD.MOV.U32 R12, RZ, RZ, 0x1 ;  /* 0x00000001ff0c7424 */ /* 0x000fe400078e00ff */
[----:B------:R-:W-:-:S07]  /*ec20*/  IMAD.MOV.U32 R13, RZ, RZ, RZ ;  /* 0x000000ffff0d7224 */ /* 0x000fce00078e00ff */
[----:B------:R-:W-:-:S07]  /*ec30*/  LEPC R20, `(.L_x_215) ;  /* 0x000000001014794e */ /* 0x000fce0000000000 */
[----:B01----:R-:W-:Y:S05]  /*ec40*/  CALL.ABS.NOINC R2 ;  /* 0x0000000002007343 */ /* 0x003fea0003c00000 */
.L_x_215:
        /* <DEDUP_REMOVED lines=8> */
[----:B------:R1:W2:Y:S01]  /*ecd0*/  LDC.64 R2, c[0x4][R17] ;  /* 0x0100000011027b82 */ /* 0x0002a20000000a00 */
[----:B------:R-:W-:Y:S02]  /*ece0*/  IMAD.U32 R4, RZ, RZ, UR6 ;  /* 0x00000006ff047e24 */ /* 0x000fe4000f8e00ff */
[----:B------:R-:W-:Y:S02]  /*ecf0*/  IMAD.U32 R5, RZ, RZ, UR7 ;  /* 0x00000007ff057e24 */ /* 0x000fe4000f8e00ff */
[----:B------:R-:W-:Y:S02]  /*ed00*/  IMAD.U32 R6, RZ, RZ, UR8 ;  /* 0x00000008ff067e24 */ /* 0x000fe4000f8e00ff */
[----:B------:R-:W-:-:S02]  /*ed10*/  IMAD.U32 R7, RZ, RZ, UR9 ;  /* 0x00000009ff077e24 */ /* 0x000fc4000f8e00ff */
[----:B------:R-:W-:Y:S02]  /*ed20*/  IMAD.U32 R10, RZ, RZ, UR4 ;  /* 0x00000004ff0a7e24 */ /* 0x000fe4000f8e00ff */
[----:B------:R-:W-:Y:S02]  /*ed30*/  IMAD.U32 R11, RZ, RZ, UR5 ;  /* 0x00000005ff0b7e24 */ /* 0x000fe4000f8e00ff */
[----:B------:R-:W-:Y:S02]  /*ed40*/  IMAD.MOV.U32 R8, RZ, RZ, 0x70 ;  /* 0x00000070ff087424 */ /* 0x000fe400078e00ff */
[----:B------:R-:W-:Y:S02]  /*ed50*/  IMAD.MOV.U32 R12, RZ, RZ, 0x1 ;  /* 0x00000001ff0c7424 */ /* 0x000fe400078e00ff */
[----:B-1----:R-:W-:-:S07]  /*ed60*/  IMAD.MOV.U32 R13, RZ, RZ, RZ ;  /* 0x000000ffff0d7224 */ /* 0x002fce00078e00ff */
[----:B------:R-:W-:-:S07]  /*ed70*/  LEPC R20, `(.L_x_217) ;  /* 0x000000001014794e */ /* 0x000fce0000000000 */
[----:B0-2---:R-:W-:Y:S05]  /*ed80*/  CALL.ABS.NOINC R2 ;  /* 0x0000000002007343 */ /* 0x005fea0003c00000 */
.L_x_217:
[----:B------:R0:W1:Y:S01]  /*ed90*/  LDC.64 R2, c[0x4][R17] ;  /* 0x0100000011027b82 */ /* 0x0000620000000a00 */
[----:B------:R-:W-:Y:S01]  /*eda0*/  ULDC.64 UR6, c[0x4][0xa0] ;  /* 0x0100280000067ab9 */ /* 0x000fe20000000a00 */
[----:B------:R-:W-:Y:S01]  /*edb0*/  ULDC.64 UR8, c[0x4][0xa8] ;  /* 0x01002a0000087ab9 */ /* 0x000fe20000000a00 */
[----:B------:R-:W-:Y:S01]  /*edc0*/  ULDC.64 UR4, c[0x4][0x38] ;  /* 0x01000e0000047ab9 */ /* 0x000fe20000000a00 */
[----:B------:R-:W-:Y:S01]  /*edd0*/  IMAD.U32 R4, RZ, RZ, UR6 ;  /* 0x00000006ff047e24 */ /* 0x000fe2000f8e00ff */
[----:B------:R-:W-:Y:S01]  /*ede0*/  MOV R6, UR8 ;  /* 0x0000000800067c02 */ /* 0x000fe20008000f00 */
        /* <DEDUP_REMOVED lines=9> */
.L_x_216:
[----:B------:R-:W2:Y:S01]  /*ee80*/  LDL R2, [R1+0x24] ;  /* 0x0000240001027983 */ /* 0x000ea20000100800 */
[----:B------:R-:W-:-:S03]  /*ee90*/  ULDC.64 UR4, c[0x0][0x9f8] ;  /* 0x00027e0000047ab9 */ /* 0x000fc60000000a00 */
[----:B0-----:R-:W3:Y:S01]  /*eea0*/  LDL R0, [R1+0x14] ;  /* 0x0000140001007983 */ /* 0x001ee20000100800 */
[----:B------:R-:W-:Y:S01]  /*eeb0*/  ISETP.NE.U32.AND P0, PT, RZ, UR4, PT ;  /* 0x00000004ff007c0c */ /* 0x000fe2000bf05070 */
[----:B------:R-:W-:-:S03]  /*eec0*/  ULDC.64 UR6, c[0x0][0x208] ;  /* 0x0000820000067ab9 */ /* 0x000fc60000000a00 */
[----:B------:R-:W-:Y:S01]  /*eed0*/  ISETP.NE.AND.EX P0, PT, RZ, UR5, PT, P0 ;  /* 0x00000005ff007c0c */ /* 0x000fe2000bf05300 */
[----:B--2---:R-:W-:-:S12]  /*eee0*/  IMAD.MOV.U32 R17, RZ, RZ, R2 ;  /* 0x000000ffff117224 */ /* 0x004fd800078e0002 */
[----:B------:R-:W3:Y:S02]  /*eef0*/  @P0 LDC.64 R2, c[0x0][0x9f8] ;  /* 0x00027e00ff020b82 */ /* 0x000ee40000000a00 */
[----:B---3--:R-:W-:-:S05]  /*ef00*/  @P0 IMAD.WIDE R2, R0, 0x4, R2 ;  /* 0x0000000400020825 */ /* 0x008fca00078e0202 */
[----:B------:R0:W2:Y:S01]  /*ef10*/  @P0 LDG.E R0, desc[UR6][R2.64] ;  /* 0x0000000602000981 */ /* 0x0000a2000c1e1900 */
[----:B------:R-:W-:Y:S01]  /*ef20*/  VIADD R9, R17, 0xffffffff ;  /* 0xffffffff11097836 */ /* 0x000fe20000000000 */
[----:B------:R-:W-:Y:S01]  /*ef30*/  UMOV UR4, 0xffffffff ;  /* 0xffffffff00047882 */ /* 0x000fe20000000000 */
[----:B------:R-:W-:-:S03]  /*ef40*/  LOP3.LUT R18, R18, 0xfffffffb, RZ, 0xc0, !PT ;  /* 0xfffffffb12127812 */ /* 0x000fc600078ec0ff */
[----:B------:R1:W-:Y:S01]  /*ef50*/  STL [R1+0x20], R9 ;  /* 0x0000200901007387 */ /* 0x0003e20000100800 */
[----:B0-----:R-:W0:Y:S02]  /*ef60*/  LDC.64 R2, c[0x0][0x418] ;  /* 0x00010600ff027b82 */ /* 0x001e240000000a00 */
[----:B0-----:R-:W-:-:S04]  /*ef70*/  ISETP.NE.U32.AND P0, PT, R2, RZ, PT ;  /* 0x000000ff0200720c */ /* 0x001fc80003f05070 */
[----:B------:R-:W-:-:S13]  /*ef80*/  ISETP.NE.AND.EX P1, PT, R3, RZ, PT, P0 ;  /* 0x000000ff0300720c */ /* 0x000fda0003f25300 */
[----:B------:R-:W-:Y:S02]  /*ef90*/  @P1 LOP3.LUT R18, R18, 0x4, RZ, 0xfc, !PT ;  /* 0x0000000412121812 */ /* 0x000fe400078efcff */
[----:B--2---:R-:W-:Y:S01]  /*efa0*/  SHF.R.S32.HI R8, RZ, 0x1f, R0 ;  /* 0x0000001fff087819 */ /* 0x004fe20000011400 */
[----:B------:R1:W-:Y:S01]  /*efb0*/  STL [R1+0x8], R0 ;  /* 0x0000080001007387 */ /* 0x0003e20000100800 */
[----:B------:R-:W-:-:S03]  /*efc0*/  SEL R17, R0, RZ, !P1 ;  /* 0x000000ff00117207 */ /* 0x000fc60004800000 */
[----:B------:R1:W-:Y:S01]  /*efd0*/  STL [R1+0xc], R8 ;  /* 0x00000c0801007387 */ /* 0x0003e20000100800 */
[----:B------:R-:W-:Y:S05]  /*efe0*/  BRA.DIV UR4, `(.L_x_218) ;  /* 0x0000003e043c7947 */ /* 0x000fea000b800000 */
[----:B------:R-:W0:Y:S02]  /*eff0*/  S2R R4, SR_TID.X ;  /* 0x0000000000047919 */ /* 0x000e240000002100 */
[----:B0-----:R-:W-:-:S04]  /*f000*/  SHF.R.U32.HI R4, RZ, 0x5, R4 ;  /* 0x00000005ff047819 */ /* 0x001fc80000011604 */
[----:B------:R-:W-:-:S05]  /*f010*/  LOP3.LUT R4, R4, 0x3, RZ, 0xc0, !PT ;  /* 0x0000000304047812 */ /* 0x000fca00078ec0ff */
[----:B------:R0:W2:Y:S02]  /*f020*/  SHFL.IDX PT, R14, R4, RZ, 0x1f ;  /* 0x00001fff040e7589 */ /* 0x0000a400000e0000 */
.L_x_311:
[----:B--2---:R-:W-:Y:S02]  /*f030*/  ISETP.NE.AND P0, PT, R14, RZ, PT ;  /* 0x000000ff0e00720c */ /* 0x004fe40003f05270 */
[----:B------:R-:W-:Y:S02]  /*f040*/  PLOP3.LUT P2, PT, PT, PT, PT, 0x8, 0x0 ;  /* 0x000000000000781c */ /* 0x000fe40003f4e170 */
[----:B------:R-:W-:-:S11]  /*f050*/  LOP3.LUT R18, R18, 0xfffffff7, RZ, 0xc0, !PT ;  /* 0xfffffff712127812 */ /* 0x000fd600078ec0ff */
[----:B------:R-:W-:Y:S01]  /*f060*/  @P2 LOP3.LUT R18, R18, 0x8, RZ, 0xfc, !PT ;  /* 0x0000000812122812 */ /* 0x000fe200078efcff */
[----:B------:R-:W-:Y:S06]  /*f070*/  @P0 BRA `(.L_x_219) ;  /* 0x0000000400380947 */ /* 0x000fec0003800000 */
[----:B------:R-:W-:-:S03]  /*f080*/  UMOV UR4, 0xffffffff ;  /* 0xffffffff00047882 */ /* 0x000fc60000000000 */
[----:B------:R-:W-:Y:S05]  /*f090*/  BRA.DIV UR4, `(.L_x_220) ;  /* 0x0000003e04447947 */ /* 0x000fea000b800000 */
[----:B------:R-:W-:-:S13]  /*f0a0*/  ELECT P6, URZ, PT ;  /* 0x00000000003f782f */ /* 0x000fda00038c0000 */
.L_x_314:
[----:B------:R-:W-:Y:S05]  /*f0b0*/  @!P6 BRA `(.L_x_219) ;  /* 0x000000040028e947 */ /* 0x000fea0003800000 */
[----:B------:R2:W-:Y:S01]  /*f0c0*/  STL [R1+0x4], R9 ;  /* 0x0000040901007387 */ /* 0x0005e20000100800 */
[----:B------:R-:W-:Y:S05]  /*f0d0*/  @!P1 BRA `(.L_x_221) ;  /* 0x00000000004c9947 */ /* 0x000fea0003800000 */
[----:B------:R-:W3:Y:S01]  /*f0e0*/  LDC R7, c[0x0][0x43c] ;  /* 0x00010f00ff077b82 */ /* 0x000ee20000000800 */
[----:B------:R-:W-:Y:S01]  /*f0f0*/  ULDC.64 UR4, c[0x0][0x428] ;  /* 0x00010a0000047ab9 */ /* 0x000fe20000000a00 */
[----:B------:R-:W-:Y:S01]  /*f100*/  ULDC.64 UR6, c[0x0][0x208] ;  /* 0x0000820000067ab9 */ /* 0x000fe20000000a00 */
[----:B---3--:R-:W-:-:S13]  /*f110*/  ISETP.NE.AND P0, PT, R7, 0x1, PT ;  /* 0x000000010700780c */ /* 0x008fda0003f05270 */
[----:B0-----:R-:W0:Y:S02]  /*f120*/  @P0 LDC.64 R4, c[0x0][0x440] ;  /* 0x00011000ff040b82 */ /* 0x001e240000000a00 */
[----:B0-----:R-:W-:-:S04]  /*f130*/  @P0 IMAD.HI.U32 R6, R9, R4, RZ ;  /* 0x0000000409060227 */ /* 0x001fc800078e00ff */
[----:B------:R-:W-:Y:S01]  /*f140*/  IMAD.MOV.U32 R4, RZ, RZ, R9 ;  /* 0x000000ffff047224 */ /* 0x000fe200078e0009 */
[----:B------:R-:W-:-:S05]  /*f150*/  @P0 SHF.R.U32.HI R4, RZ, R5, R6 ;  /* 0x00000005ff040219 */ /* 0x000fca0000011606 */
[----:B------:R-:W-:-:S04]  /*f160*/  IMAD.MOV R5, RZ, RZ, -R4 ;  /* 0x000000ffff057224 */ /* 0x000fc800078e0a04 */
[----:B------:R-:W-:Y:S01]  /*f170*/  IMAD R6, R7, R5, R9 ;  /* 0x0000000507067224 */ /* 0x000fe200078e0209 */
[----:B------:R-:W-:-:S04]  /*f180*/  SHF.R.S32.HI R5, RZ, 0x1f, R4 ;  /* 0x0000001fff057819 */ /* 0x000fc80000011404 */
[----:B------:R0:W-:Y:S01]  /*f190*/  STL [R1+0x4], R6 ;  /* 0x0000040601007387 */ /* 0x0001e20000100800 */
[----:B------:R-:W-:-:S03]  /*f1a0*/  IMAD.WIDE.U32 R4, R0, UR4, R4 ;  /* 0x0000000400047c25 */ /* 0x000fc6000f8e0004 */
[----:B------:R-:W-:Y:S01]  /*f1b0*/  LEA R2, P0, R4, R2, 0x2 ;  /* 0x0000000204027211 */ /* 0x000fe200078010ff */
[----:B0-----:R-:W-:-:S04]  /*f1c0*/  IMAD R6, R8, UR4, RZ ;  /* 0x0000000408067c24 */ /* 0x001fc8000f8e02ff */
[----:B-1----:R-:W-:-:S04]  /*f1d0*/  IMAD R0, R0, UR5, R6 ;  /* 0x0000000500007c24 */ /* 0x002fc8000f8e0206 */
[----:B------:R-:W-:-:S05]  /*f1e0*/  IMAD.IADD R0, R5, 0x1, R0 ;  /* 0x0000000105007824 */ /* 0x000fca00078e0200 */
[----:B------:R-:W-:-:S05]  /*f1f0*/  LEA.HI.X R3, R4, R3, R0, 0x2, P0 ;  /* 0x0000000304037211 */ /* 0x000fca00000f1400 */
[----:B------:R3:W5:Y:S02]  /*f200*/  LDG.E R0, desc[UR6][R2.64] ;  /* 0x0000000602007981 */ /* 0x000764000c1e1900 */
.L_x_221:
[----:B---3--:R-:W3:Y:S01]  /*f210*/  LDL R3, [R1] ;  /* 0x0000000001037983 */ /* 0x008ee20000100800 */
[----:B------:R-:W-:Y:S02]  /*f220*/  LEA R2, R19, UR36, 0x3 ;  /* 0x0000002413027c11 */ /* 0x000fe4000f8e18ff */
[----:B---3--:R-:W-:-:S04]  /*f230*/  SHF.L.U32 R3, R3, 0x1f, RZ ;  /* 0x0000001f03037819 */ /* 0x008fc800000006ff */
[----:B------:R-:W3:Y:S02]  /*f240*/  SYNCS.PHASECHK.TRANS64.TRYWAIT P0, [R2+URZ+0x34840], R3 ;  /* 0x03484003020075a7 */ /* 0x000ee4000800017f */
[----:B---3--:R-:W-:Y:S05]  /*f250*/  @!P0 BRA `(.L_x_222) ;  /* 0x0000003800f48947 */ /* 0x008fea0003800000 */
.L_x_315:
[----:B0-----:R-:W4:Y:S01]  /*f260*/  LDL R4, [R1+0x18] ;  /* 0x0000180001047983 */ /* 0x001f220000100800 */
[----:B------:R-:W0:Y:S02]  /*f270*/  S2R R5, SR_TID.X ;  /* 0x0000000000057919 */ /* 0x000e240000002100 */
[----:B0-----:R-:W-:-:S04]  /*f280*/  LOP3.LUT R5, R5, 0x7f, RZ, 0xc0, !PT ;  /* 0x0000007f05057812 */ /* 0x001fc800078ec0ff */
[----:B------:R-:W-:-:S13]  /*f290*/  ISETP.NE.AND P0, PT, R5, RZ, PT ;  /* 0x000000ff0500720c */ /* 0x000fda0003f05270 */
[----:B---3--:R-:W-:-:S04]  /*f2a0*/  @!P0 IMAD.MOV.U32 R3, RZ, RZ, 0xb000 ;  /* 0x0000b000ff038424 */ /* 0x008fc800078e00ff */
[----:B------:R4:W-:Y:S02]  /*f2b0*/  @!P0 SYNCS.ARRIVE.TRANS64 RZ, [R2+URZ+0x34830], R3 ;  /* 0x0348300302ff89a7 */ /* 0x0009e4000800003f */
[----:B----4-:R-:W-:-:S04]  /*f2c0*/  PRMT R3, R4, 0x9910, RZ ;  /* 0x0000991004037816 */ /* 0x010fc800000000ff */
[----:B------:R-:W-:-:S13]  /*f2d0*/  ISETP.NE.AND P0, PT, R3, 0x2, PT ;  /* 0x000000020300780c */ /* 0x000fda0003f05270 */
[----:B------:R-:W-:Y:S05]  /*f2e0*/  @P0 BRA `(.L_x_223) ;  /* 0x0000000000040947 */ /* 0x000fea0003800000 */
[----:B------:R-:W-:Y:S01]  /*f2f0*/  BPT.TRAP 0x1 ;  /* 0x000000040000795c */ /* 0x000fe20000300000 */
.L_x_223:
[----:B------:R-:W-:-:S13]  /*f300*/  LOP3.LUT P0, RZ, R18, 0x2, RZ, 0xc0, !PT ;  /* 0x0000000212ff7812 */ /* 0x000fda000780c0ff */
[----:B------:R-:W-:Y:S05]  /*f310*/  @P0 BRA `(.L_x_224) ;  /* 0x0000000000040947 */ /* 0x000fea0003800000 */
[----:B------:R-:W-:Y:S01]  /*f320*/  BPT.TRAP 0x1 ;  /* 0x000000040000795c */ /* 0x000fe20000300000 */
.L_x_224:
[----:B------:R-:W3:Y:S01]  /*f330*/  LDL R4, [R1+0x4] ;  /* 0x0000040001047983 */ /* 0x000ee20000100800 */
[----:B------:R-:W-:Y:S01]  /*f340*/  R2UR UR9, R2 ;  /* 0x00000000020972ca */ /* 0x000fe200000e0000 */
[----:B------:R-:W-:Y:S01]  /*f350*/  UIADD3 UR4, UP0, UR38, 0x370, URZ ;  /* 0x0000037026047890 */ /* 0x000fe2000ff1e03f */
[----:B------:R-:W-:Y:S01]  /*f360*/  R2UR UR12, R16 ;  /* 0x00000000100c72ca */ /* 0x000fe200000e0000 */
[----:B------:R-:W0:Y:S01]  /*f370*/  S2R R5, SR_CgaCtaId ;  /* 0x0000000000057919 */ /* 0x000e220000008800 */
[----:B-----5:R-:W-:Y:S01]  /*f380*/  R2UR UR13, R0 ;  /* 0x00000000000d72ca */ /* 0x020fe200000e0000 */
[----:B------:R-:W-:Y:S01]  /*f390*/  UMOV UR10, URZ ;  /* 0x0000003f000a7c82 */ /* 0x000fe20008000000 */
[----:B------:R-:W-:Y:S01]  /*f3a0*/  UMOV UR16, 0x30000 ;  /* 0x0003000000107882 */ /* 0x000fe20000000000 */
[----:B------:R-:W4:Y:S01]  /*f3b0*/  S2R R3, SR_CgaCtaId ;  /* 0x0000000000037919 */ /* 0x000f220000008800 */
[----:B------:R-:W-:Y:S01]  /*f3c0*/  UMOV UR15, 0x40 ;  /* 0x00000040000f7882 */ /* 0x000fe20000000000 */
[----:B------:R-:W-:Y:S01]  /*f3d0*/  PLOP3.LUT P0, PT, PT, PT, PT, 0x80, 0x0 ;  /* 0x000000000000781c */ /* 0x000fe20003f0f070 */
[----:B------:R-:W-:Y:S01]  /*f3e0*/  IMAD.MOV.U32 R17, RZ, RZ, R0 ;  /* 0x000000ffff117224 */ /* 0x000fe200078e0000 */
[----:B------:R-:W-:-:S02]  /*f3f0*/  LOP3.LUT R18, R18, 0xfffffff7, RZ, 0xc0, !PT ;  /* 0xfffffff712127812 */ /* 0x000fc400078ec0ff */
[----:B------:R-:W-:-:S09]  /*f400*/  UIADD3 UR9, UR9, 0x34830, URZ ;  /* 0x0003483009097890 */ /* 0x000fd2000fffe03f */
[----:B------:R-:W-:Y:S02]  /*f410*/  @P0 LOP3.LUT R18, R18, 0x8, RZ, 0xfc, !PT ;  /* 0x0000000812120812 */ /* 0x000fe400078efcff */
[----:B0-----:R-:W-:Y:S02]  /*f420*/  LOP3.LUT R5, R5, 0x1, RZ, 0xc0, !PT ;  /* 0x0000000105057812 */ /* 0x001fe400078ec0ff */
[----:B----4-:R-:W-:-:S03]  /*f430*/  LOP3.LUT R3, R3, 0x1, RZ, 0xc0, !PT ;  /* 0x0000000103037812 */ /* 0x010fc600078ec0ff */
[----:B------:R-:W-:-:S04]  /*f440*/  IMAD R5, R5, 0x1600, RZ ;  /* 0x0000160005057824 */ /* 0x000fc800078e02ff */
[----:B------:R-:W-:Y:S02]  /*f450*/  IMAD R2, R19, 0x5800, R5 ;  /* 0x0000580013027824 */ /* 0x000fe400078e0205 */
[----:B------:R-:W-:-:S03]  /*f460*/  IMAD R3, R3, 0x58, RZ ;  /* 0x0000005803037824 */ /* 0x000fc600078e02ff */
[----:B------:R-:W-:Y:S02]  /*f470*/  R2UR UR5, R2 ;  /* 0x00000000020572ca */ /* 0x000fe400000e0000 */
[----:B------:R-:W-:-:S11]  /*f480*/  R2UR UR7, R3 ;  /* 0x00000000030772ca */ /* 0x000fd600000e0000 */
[----:B------:R-:W-:Y:S02]  /*f490*/  ULEA UR6, UR5, UR36, 0x1 ;  /* 0x0000002405067291 */ /* 0x000fe4000f8e083f */
[----:B------:R-:W-:Y:S02]  /*f4a0*/  UIADD3.X UR5, URZ, UR39, URZ, UP0, !UPT ;  /* 0x000000273f057290 */ /* 0x000fe400087fe43f */
[----:B------:R-:W-:Y:S02]  /*f4b0*/  UIADD3 UR8, UR6, 0x1e400, URZ ;  /* 0x0001e40006087890 */ /* 0x000fe4000fffe03f */
[----:B------:R-:W-:-:S03]  /*f4c0*/  UIADD3 UR14, UR6, 0x23c00, URZ ;  /* 0x00023c00060e7890 */ /* 0x000fc6000fffe03f */
[----:B------:R-:W-:Y:S01]  /*f4d0*/  UMOV UR6, 0x0 ;  /* 0x0000000000067882 */ /* 0x000fe20000000000 */
[----:B---3--:R-:W-:-:S13]  /*f4e0*/  R2UR UR11, R4 ;  /* 0x00000000040b72ca */ /* 0x008fda00000e0000 */
[----:B------:R-:W-:-:S03]  /*f4f0*/  UIMAD UR11, UR11, 0xb0, UR7 ;  /* 0x000000b00b0b78a4 */ /* 0x000fc6000f8e0207 */
[----:B------:R-:W-:-:S06]  /*f500*/  UMOV UR7, 0x14f00000 ;  /* 0x14f0000000077882 */ /* 0x000fcc0000000000 */
[----:B------:R0:W-:Y:S02]  /*f510*/  UTMALDG.4D.MULTICAST [UR8], [UR4], UR16, desc[UR6] ;  /* 0x00000608040073b4 */ /* 0x0001e40008019810 */
[----:B0-----:R-:W-:Y:S01]  /*f520*/  UMOV UR8, UR14 ;  /* 0x0000000e00087c82 */ /* 0x001fe20008000000 */
[----:B------:R-:W-:Y:S02]  /*f530*/  UMOV UR10, UR15 ;  /* 0x0000000f000a7c82 */ /* 0x000fe40008000000 */
[----:B------:R3:W-:Y:S02]  /*f540*/  UTMALDG.4D.MULTICAST [UR8], [UR4], UR16, desc[UR6] ;  /* 0x00000608040073b4 */ /* 0x0007e40008019810 */
[----:B---3--:R-:W-:Y:S01]  /*f550*/  NOP ;  /* 0x0000000000007918 */ /* 0x008fe20000000000 */
.L_x_219:
        /* <DEDUP_REMOVED lines=10> */
[----:B0-----:R-:W-:Y:S02]  /*f600*/  IMAD.U32 R4, RZ, RZ, UR6 ;  /* 0x00000006ff047e24 */ /* 0x001fe4000f8e00ff */
[----:B------:R-:W0:Y:S01]  /*f610*/  LDC.64 R2, c[0x4][R2] ;  /* 0x0100000002027b82 */ /* 0x000e220000000a00 */
[----:B------:R-:W-:Y:S02]  /*f620*/  IMAD.U32 R5, RZ, RZ, UR7 ;  /* 0x00000007ff057e24 */ /* 0x000fe4000f8e00ff */
[----:B------:R-:W-:Y:S02]  /*f630*/  IMAD.U32 R6, RZ, RZ, UR8 ;  /* 0x00000008ff067e24 */ /* 0x000fe4000f8e00ff */
[----:B------:R-:W-:-:S02]  /*f640*/  IMAD.U32 R7, RZ, RZ, UR9 ;  /* 0x00000009ff077e24 */ /* 0x000fc4000f8e00ff */
[----:B------:R-:W-:Y:S02]  /*f650*/  IMAD.U32 R10, RZ, RZ, UR4 ;  /* 0x00000004ff0a7e24 */ /* 0x000fe4000f8e00ff */
[----:B------:R-:W-:Y:S02]  /*f660*/  IMAD.U32 R11, RZ, RZ, UR5 ;  /* 0x00000005ff0b7e24 */ /* 0x000fe4000f8e00ff */
[----:B-1----:R-:W-:Y:S02]  /*f670*/  IMAD.MOV.U32 R8, RZ, RZ, 0x70 ;  /* 0x00000070ff087424 */ /* 0x002fe400078e00ff */
[----:B------:R-:W-:Y:S02]  /*f680*/  IMAD.MOV.U32 R12, RZ, RZ, 0x1 ;  /* 0x00000001ff0c7424 */ /* 0x000fe400078e00ff */
[----:B------:R-:W-:-:S07]  /*f690*/  IMAD.MOV.U32 R13, RZ, RZ, RZ ;  /* 0x000000ffff0d7224 */ /* 0x000fce00078e00ff */
[----:B------:R-:W-:-:S07]  /*f6a0*/  LEPC R20, `(.L_x_225) ;  /* 0x000000001014794e */ /* 0x000fce0000000000 */
[----:B0-2---:R-:W-:Y:S05]  /*f6b0*/  CALL.ABS.NOINC R2 ;  /* 0x0000000002007343 */ /* 0x005fea0003c00000 */
.L_x_225:
[----:B0-----:R-:W3:Y:S01]  /*f6c0*/  LDL.LU R4, [R1+0x14] ;  /* 0x0000140001047983 */ /* 0x001ee20000300800 */
[----:B-1----:R-:W-:Y:S01]  /*f6d0*/  SHF.R.S32.HI R0, RZ, 0x1f, R16 ;  /* 0x0000001fff007819 */ /* 0x002fe20000011410 */
[----:B------:R-:W-:Y:S01]  /*f6e0*/  ULDC.64 UR4, c[0x0][0x2d8] ;  /* 0x0000b60000047ab9 */ /* 0x000fe20000000a00 */
[----:B------:R-:W0:Y:S01]  /*f6f0*/  LDC R8, c[0x0][0x448] ;  /* 0x00011200ff087b82 */ /* 0x000e220000000800 */
[----:B------:R-:W4:Y:S01]  /*f700*/  LDL.LU R7, [R1+0x1c] ;  /* 0x00001c0001077983 */ /* 0x000f220000300800 */
[----:B------:R-:W-:-:S03]  /*f710*/  ULDC.64 UR6, c[0x0][0x280] ;  /* 0x0000a00000067ab9 */ /* 0x000fc60000000a00 */
[----:B------:R-:W2:Y:S01]  /*f720*/  LDL R5, [R1+0x28] ;  /* 0x0000280001057983 */ /* 0x000ea20000100800 */
        /* <DEDUP_REMOVED lines=8> */
[----:B-1----:R-:W-:-:S05]  /*f7b0*/  IMAD.SHL.U32 R10, R10, 0x8, RZ ;  /* 0x000000080a0a7824 */ /* 0x002fca00078e00ff */
[----:B------:R-:W-:Y:S02]  /*f7c0*/  LOP3.LUT R10, R10, 0x38, RZ, 0xc0, !PT ;  /* 0x000000380a0a7812 */ /* 0x000fe400078ec0ff */
[----:B---3--:R-:W-:Y:S01]  /*f7d0*/  SHF.R.S32.HI R0, RZ, 0x1f, R4 ;  /* 0x0000001fff007819 */ /* 0x008fe20000011404 */
[----:B------:R-:W-:-:S04]  /*f7e0*/  IMAD.WIDE.U32 R2, R4, UR4, R2 ;  /* 0x0000000404027c25 */ /* 0x000fc8000f8e0002 */
[----:B------:R-:W-:Y:S01]  /*f7f0*/  IMAD R0, R0, UR4, RZ ;  /* 0x0000000400007c24 */ /* 0x000fe2000f8e02ff */
[----:B------:R-:W-:-:S03]  /*f800*/  ULDC UR4, c[0x0][0xc38] ;  /* 0x00030e0000047ab9 */ /* 0x000fc60000000800 */
[----:B------:R-:W-:Y:S02]  /*f810*/  IMAD R0, R4, UR5, R0 ;  /* 0x0000000504007c24 */ /* 0x000fe4000f8e0200 */
[----:B------:R-:W1:Y:S02]  /*f820*/  S2R R4, SR_TID.X ;  /* 0x0000000000047919 */ /* 0x000e640000002100 */
[----:B------:R-:W-:Y:S02]  /*f830*/  IMAD.IADD R3, R3, 0x1, R0 ;  /* 0x0000000103037824 */ /* 0x000fe400078e0200 */
[----:B----4-:R-:W-:Y:S02]  /*f840*/  IMAD.MOV R0, RZ, RZ, -R7 ;  /* 0x000000ffff007224 */ /* 0x010fe400078e0a07 */
[----:B------:R-:W3:Y:S02]  /*f850*/  @P0 LDC R7, c[0x0][0x450] ;  /* 0x00011400ff070b82 */ /* 0x000ee40000000800 */
[----:B--2---:R-:W-:Y:S01]  /*f860*/  IMAD R0, R0, UR4, R5 ;  /* 0x0000000400007c24 */ /* 0x004fe2000f8e0205 */
        /* <DEDUP_REMOVED lines=11> */
[----:B---3--:R-:W-:-:S05]  /*f920*/  @P0 SHF.R.U32.HI R4, RZ, R7, R6 ;  /* 0x00000007ff040219 */ /* 0x008fca0000011606 */
[----:B------:R-:W-:Y:S02]  /*f930*/  IMAD.MOV R6, RZ, RZ, -R4 ;  /* 0x000000ffff067224 */ /* 0x000fe400078e0a04 */
[----:B------:R-:W-:-:S04]  /*f940*/  IMAD.WIDE.U32 R2, R4, UR4, R2 ;  /* 0x0000000404027c25 */ /* 0x000fc8000f8e0002 */
[----:B------:R-:W-:Y:S01]  /*f950*/  IMAD R0, R8, R6, R0 ;  /* 0x0000000608007224 */ /* 0x000fe200078e0200 */
[----:B------:R-:W-:-:S05]  /*f960*/  SHF.R.S32.HI R6, RZ, 0x1f, R4 ;  /* 0x0000001fff067819 */ /* 0x000fca0000011404 */
[----:B------:R-:W-:Y:S01]  /*f970*/  IMAD R6, R6, UR4, RZ ;  /* 0x0000000406067c24 */ /* 0x000fe2000f8e02ff */
[----:B-1----:R-:W-:-:S03]  /*f980*/  SHF.L.U32 R9, R9, 0x3, RZ ;  /* 0x0000000309097819 */ /* 0x002fc600000006ff */
[----:B------:R-:W-:Y:S01]  /*f990*/  IMAD R4, R4, UR5, R6 ;  /* 0x0000000504047c24 */ /* 0x000fe2000f8e0206 */
[----:B------:R-:W-:Y:S01]  /*f9a0*/  ULDC.64 UR4, c[0x0][0x2c8] ;  /* 0x0000b20000047ab9 */ /* 0x000fe20000000a00 */
[----:B------:R-:W-:Y:S02]  /*f9b0*/  LOP3.LUT R9, R9, 0x38, RZ, 0xc0, !PT ;  /* 0x0000003809097812 */ /* 0x000fe400078ec0ff */
[----:B------:R-:W-:Y:S01]  /*f9c0*/  IMAD.IADD R3, R3, 0x1, R4 ;  /* 0x0000000103037824 */ /* 0x000fe200078e0204 */
[----:B------:R-:W-:Y:S02]  /*f9d0*/  SHF.R.S32.HI R4, RZ, 0x1f, R0 ;  /* 0x0000001fff047819 */ /* 0x000fe40000011400 */
[----:B------:R-:W-:Y:S01]  /*f9e0*/  LOP3.LUT R9, R9, 0x40, RZ, 0xfc, !PT ;  /* 0x0000004009097812 */ /* 0x000fe200078efcff */
[----:B------:R-:W-:-:S04]  /*f9f0*/  IMAD.WIDE.U32 R2, R0, UR4, R2 ;  /* 0x0000000400027c25 */ /* 0x000fc8000f8e0002 */
[----:B------:R-:W-:Y:S01]  /*fa00*/  IMAD R4, R4, UR4, RZ ;  /* 0x0000000404047c24 */ /* 0x000fe2000f8e02ff */
[----:B------:R-:W-:Y:S02]  /*fa10*/  ULDC UR4, c[0x0][0x2b8] ;  /* 0x0000ae0000047ab9 */ /* 0x000fe40000000800 */
        /* <DEDUP_REMOVED lines=13> */
[----:B------:R-:W1:Y:S01]  /*faf0*/  SHFL.IDX PT, R7, R0, RZ, 0x181f ;  /* 0x00181fff00077589 */ /* 0x000e6200000e0000 */
[----:B0-----:R-:W-:-:S04]  /*fb00*/  LOP3.LUT R6, R6, 0x7f, RZ, 0xc0, !PT ;  /* 0x0000007f06067812 */ /* 0x001fc800078ec0ff */
[----:B------:R-:W-:Y:S02]  /*fb10*/  SHF.R.U32.HI R11, RZ, 0x3, R6 ;  /* 0x00000003ff0b7819 */ /* 0x000fe40000011606 */
[----:B------:R-:W0:Y:S03]  /*fb20*/  SHFL.IDX PT, R6, R2, RZ, 0x181f ;  /* 0x00181fff02067589 */ /* 0x000e2600000e0000 */
[----:B------:R-:W-:-:S04]  /*fb30*/  IMAD.IADD R4, R11, 0x1, R5 ;  /* 0x000000010b047824 */ /* 0x000fc800078e0205 */
[C---:B------:R-:W-:Y:S01]  /*fb40*/  VIADD R5, R4.reuse, 0x10 ;  /* 0x0000001004057836 */ /* 0x040fe20000000000 */
[----:B------:R-:W-:-:S13]  /*fb50*/  ISETP.GE.AND P2, PT, R4, R3, PT ;  /* 0x000000030400720c */ /* 0x000fda0003f46270 */
[----:B-1----:R-:W-:-:S05]  /*fb60*/  @!P2 LEA R7, P3, R10, R7, 0x1 ;  /* 0x000000070a07a211 */ /* 0x002fca00078608ff */
[----:B0-----:R-:W-:-:S05]  /*fb70*/  @!P2 IMAD.X R6, RZ, RZ, R6, P3 ;  /* 0x000000ffff06a224 */ /* 0x001fca00018e0606 */
[----:B------:R-:W-:-:S04]  /*fb80*/  @!P2 LOP3.LUT R7, R7, R6, RZ, 0x3c, !PT ;  /* 0x000000060707a212 */ /* 0x000fc800078e3cff */
[----:B------:R-:W-:-:S04]  /*fb90*/  @!P2 LOP3.LUT R6, R7, R6, RZ, 0x3c, !PT ;  /* 0x000000060706a212 */ /* 0x000fc800078e3cff */
[----:B------:R-:W-:-:S05]  /*fba0*/  @!P2 LOP3.LUT R7, R7, R6, RZ, 0x3c, !PT ;  /* 0x000000060707a212 */ /* 0x000fca00078e3cff */
[----:B------:R-:W-:Y:S01]  /*fbb0*/  @!PT LDS RZ, [RZ] ;  /* 0x00000000fffff984 */ /* 0x000fe20000000800 */
[----:B-----5:R-:W-:Y:S04]  /*fbc0*/  @!P2 LDGSTS.E.BYPASS.LTC128B.128 [R9+0x16400], desc[UR6][R6.64], !P0 ;  /* 0x164000000609afae */ /* 0x020fe8000c101d46 */
[----:B------:R0:W-:Y:S01]  /*fbd0*/  @!P2 LDGSTS.E.BYPASS.LTC128B.128 [R9+0x1a400], desc[UR6][R6.64+0x80], !P1 ;  /* 0x1a4000800609afae */ /* 0x0001e2000c901d46 */
[----:B------:R-:W-:-:S03]  /*fbe0*/  ISETP.GE.AND P2, PT, R5, R3, PT ;  /* 0x000000030500720c */ /* 0x000fc60003f46270 */
[----:B------:R-:W1:Y:S04]  /*fbf0*/  SHFL.IDX PT, R5, R0, 0x1, 0x181f ;  /* 0x00381f0000057f89 */ /* 0x000e6800000e0000 */
[----:B0-----:R-:W0:Y:S06]  /*fc00*/  SHFL.IDX PT, R6, R2, 0x1, 0x181f ;  /* 0x00381f0002067f89 */ /* 0x001e2c00000e0000 */
[----:B-1----:R-:W-:-:S05]  /*fc10*/  @!P2 LEA R5, P3, R10, R5, 0x1 ;  /* 0x000000050a05a211 */ /* 0x002fca00078608ff */
[----:B0-----:R-:W-:-:S04]  /*fc20*/  @!P2 IMAD.X R6, RZ, RZ, R6, P3 ;  /* 0x000000ffff06a224 */ /* 0x001fc800018e0606 */
[----:B------:R-:W-:Y:S02]  /*fc30*/  @!P2 IMAD.MOV.U32 R7, RZ, RZ, R6 ;  /* 0x000000ffff07a224 */ /* 0x000fe400078e0006 */
[----:B------:R-:W-:Y:S02]  /*fc40*/  @!P2 IMAD.MOV.U32 R6, RZ, RZ, R5 ;  /* 0x000000ffff06a224 */ /* 0x000fe400078e0005 */
[----:B------:R-:W-:-:S03]  /*fc50*/  VIADD R5, R4, 0x20 ;  /* 0x0000002004057836 */ /* 0x000fc60000000000 */
[----:B------:R-:W-:Y:S04]  /*fc60*/  @!P2 LDGSTS.E.BYPASS.LTC128B.128 [R9+0x16c00], desc[UR6][R6.64], !P0 ;  /* 0x16c000000609afae */ /* 0x000fe8000c101d46 */
        /* <DEDUP_REMOVED lines=43> */
[----:B------:R-:W-:Y:S04]  /*ff20*/  SHFL.IDX PT, R0, R0, 0x7, 0x181f ;  /* 0x00f81f0000007f89 */ /* 0x000fe800000e0000 */
[----:B0-----:R-:W0:Y:S02]  /*ff30*/  SHFL.IDX PT, R6, R2, 0x6, 0x181f ;  /* 0x00d81f0002067f89 */ /* 0x001e2400000e0000 */
[----:B-1----:R-:W-:-:S05]  /*ff40*/  @!P2 LEA R5, P3, R10, R5, 0x1 ;  /* 0x000000050a05a211 */ /* 0x002fca00078608ff */
[----:B0-----:R-:W-:-:S04]  /*ff50*/  @!P2 IMAD.X R6, RZ, RZ, R6, P3 ;  /* 0x000000ffff06a224 */ /* 0x001fc800018e0606 */
[----:B------:R-:W-:Y:S02]  /*ff60*/  @!P2 IMAD.MOV.U32 R7, RZ, RZ, R6 ;  /* 0x000000ffff07a224 */ /* 0x000fe400078e0006 */
[----:B------:R-:W-:Y:S02]  /*ff70*/  @!P2 IMAD.MOV.U32 R6, RZ, RZ, R5 ;  /* 0x000000ffff06a224 */ /* 0x000fe400078e0005 */
[----:B------:R0:W1:Y:S04]  /*ff80*/  SHFL.IDX PT, R5, R2, 0x7, 0x181f ;  /* 0x00f81f0002057f89 */ /* 0x00006800000e0000 */
[----:B------:R0:W-:Y:S04]  /*ff90*/  @!P2 LDGSTS.E.BYPASS.LTC128B.128 [R9+0x19400], desc[UR6][R6.64], !P0 ;  /* 0x194000000609afae */ /* 0x0001e8000c101d46 */
[----:B------:R0:W-:Y:S02]  /*ffa0*/  @!P2 LDGSTS.E.BYPASS.LTC128B.128 [R9+0x1d400], desc[UR6][R6.64+0x80], !P1 ;  /* 0x1d4000800609afae */ /* 0x0001e4000c901d46 */
.L_x_332:
[----:B------:R-:W-:Y:S01]  /*ffb0*/  VIADD R4, R4, 0x70 ;  /* 0x0000007004047836 */ /* 0x000fe20000000000 */
[----:B------:R-:W-:Y:S04]  /*ffc0*/  BSSY B0, `(.L_x_227) ;  /* 0x000000b000007945 */ /* 0x000fe80003800000 */
[----:B------:R-:W-:-:S13]  /*ffd0*/  ISETP.GE.AND P2, PT, R4, R3, PT ;  /* 0x000000030400720c */ /* 0x000fda0003f46270 */
[----:B------:R-:W-:Y:S05]  /*ffe0*/  @P2 BRA `(.L_x_228) ;  /* 0x0000000000202947 */ /* 0x000fea0003800000 */
[----:B0-----:R-:W-:Y:S01]  /*fff0*/  LEA R2, P2, R10, R0, 0x1 ;  /* 0x000000000a027211 */ /* 0x001fe200078408ff */
[----:B------:R-:W-:-:S04]  /*10000*/  ULDC.64 UR4, c[0x0][0x208] ;  /* 0x0000820000047ab9 */ /* 0x000fc80000000a00 */
[----:B-1----:R-:W-:-:S05]  /*10010*/  IMAD.X R3, RZ, RZ, R5, P2 ;  /* 0x000000ffff037224 */ /* 0x002fca00010e0605 */
[----:B------:R-:W-:Y:S01]  /*10020*/  @!PT LDS RZ, [RZ] ;  /* 0x00000000fffff984 */ /* 0x000fe20000000800 */
[----:B------:R-:W-:Y:S01]  /*10030*/  @!PT LDS RZ, [RZ] ;  /* 0x00000000fffff984 */ /* 0x000fe20000000800 */
[----:B------:R-:W-:Y:S01]  /*10040*/  @!PT LDS RZ, [RZ] ;  /* 0x00000000fffff984 */ /* 0x000fe20000000800 */
[----:B------:R2:W-:Y:S04]  /*10050*/  LDGSTS.E.BYPASS.LTC128B.128 [R9+0x19c00], desc[UR4][R2.64], !P0 ;  /* 0x19c0000002097fae */ /* 0x0005e8000c101d44 */
[----:B------:R2:W-:Y:S02]  /*10060*/  LDGSTS.E.BYPASS.LTC128B.128 [R9+0x1dc00], desc[UR4][R2.64+0x80], !P1 ;  /* 0x1dc0008002097fae */ /* 0x0005e4000c901d44 */
.L_x_228:
[----:B------:R-:W-:Y:S05]  /*10070*/  BSYNC B0 ;  /* 0x0000000000007941 */ /* 0x000fea0003800000 */
.L_x_227:
[----:B0-2---:R-:W2:Y:S01]  /*10080*/  LDL R2, [R1+0x34] ;  /* 0x0000340001027983 */ /* 0x005ea20000100800 */
[----:B------:R-:W-:Y:S01]  /*10090*/  NOP ;  /* 0x0000000000007918 */ /* 0x000fe20000000000 */
[----:B------:R-:W-:Y:S02]  /*100a0*/  SYNCS.ARRIVE.TRANS64.RED.A0T1 RZ, [UR36+0x34800], RZ ;  /* 0x034800ffffff79a7 */ /* 0x000fe40008200424 */
[----:B------:R-:W-:Y:S01]  /*100b0*/  ARRIVES.LDGSTSBAR.64.TRANSCNT [UR36+0x34800] ;  /* 0x03480000ff0079b0 */ /* 0x000fe20008000aa4 */
[----:B--2---:R-:W-:-:S04]  /*100c0*/  LOP3.LUT R0, R2, 0x1, RZ, 0xc, !PT ;  /* 0x0000000102007812 */ /* 0x004fc800078e0cff */
[----:B------:R-:W-:Y:S01]  /*100d0*/  SHF.L.U32 R0, R0, 0x1f, RZ ;  /* 0x0000001f00007819 */ /* 0x000fe200000006ff */
[----:B------:R-:W-:Y:S01]  /*100e0*/  NOP ;  /* 0x0000000000007918 */ /* 0x000fe20000000000 */
[----:B------:R-:W2:Y:S01]  /*100f0*/  LDL.LU R2, [R1+0x30] ;  /* 0x0000300001027983 */ /* 0x000ea20000300800 */
[----:B------:R-:W-:Y:S01]  /*10100*/  SYNCS.ARRIVE.TRANS64.A1T0 RZ, [UR36+0x34800], RZ ;  /* 0x034800ffffff79a7 */ /* 0x000fe20008100024 */
[----:B------:R-:W-:Y:S01]  /*10110*/  BSSY B0, `(.L_x_229) ;  /* 0x0000004000007945 */ /* 0x000fe20003800000 */
[----:B------:R-:W0:Y:S01]  /*10120*/  SYNCS.PHASECHK.TRANS64.TRYWAIT P0, [UR36+0x34820], R0 ;  /* 0x03482000ff0075a7 */ /* 0x000e220008000164 */
[----:B--2---:R-:W-:Y:S02]  /*10130*/  ISETP.GE.AND P1, PT, R2, 0xb1, PT ;  /* 0x000000b10200780c */ /* 0x004fe40003f26270 */
[----:B0-----:R-:W-:Y:S11]  /*10140*/  @!P0 BRA `(.L_x_230) ;  /* 0x0000003800208947 */ /* 0x001ff60003800000 */
.L_x_333:
[----:B------:R-:W-:Y:S05]  /*10150*/  BSYNC B0 ;  /* 0x0000000000007941 */ /* 0x000fea0003800000 */
.L_x_229:
[----:B------:R-:W-:Y:S05]  /*10160*/  @!P1 BRA `(.L_x_231) ;  /* 0x00000020002c9947 */ /* 0x000fea0003800000 */
[----:B------:R-:W2:Y:S01]  /*10170*/  LDL R2, [R1+0x24] ;  /* 0x0000240001027983 */ /* 0x000ea20000100800 */
[----:B0-----:R-:W-:Y:S01]  /*10180*/  IMAD.MOV.U32 R0, RZ, RZ, 0x1 ;  /* 0x00000001ff007424 */ /* 0x001fe200078e00ff */
[----:B--2---:R-:W-:-:S04]  /*10190*/  IADD3 R9, -R2, RZ, RZ ;  /* 0x000000ff02097210 */ /* 0x004fc80007ffe1ff */
[----:B------:R-:W-:-:S05]  /*101a0*/  VIADDMNMX R9, R9, R0, 0xffffffff, !PT ;  /* 0xffffffff09097446 */ /* 0x000fca0007800100 */
[----:B------:R-:W-:-:S05]  /*101b0*/  IMAD.IADD R0, R2, 0x1, R9 ;  /* 0x0000000102007824 */ /* 0x000fca00078e0209 */
[----:B------:R-:W-:-:S04]  /*101c0*/  LOP3.LUT R0, R0, 0x1, RZ, 0xc0, !PT ;  /* 0x0000000100007812 */ /* 0x000fc800078ec0ff */
[----:B------:R-:W-:Y:S01]  /*101d0*/  ISETP.NE.U32.AND P0, PT, R0, 0x1, PT ;  /* 0x000000010000780c */ /* 0x000fe20003f05070 */
[----:B------:R-:W-:-:S12]  /*101e0*/  VIADD R0, R2, 0xfffffffe ;  /* 0xfffffffe02007836 */ /* 0x000fd80000000000 */
[----:B------:R-:W-:Y:S05]  /*101f0*/  @P0 BRA `(.L_x_232) ;  /* 0x0000000800ac0947 */ /* 0x000fea0003800000 */
[----:B------:R-:W2:Y:S01]  /*10200*/  LDL R2, [R1] ;  /* 0x0000000001027983 */ /* 0x000ea20000100800 */
[----:B------:R-:W-:Y:S01]  /*10210*/  LOP3.LUT P2, RZ, R18, 0x8, RZ, 0xc0, !PT ;  /* 0x0000000812ff7812 */ /* 0x000fe2000784c0ff */
[----:B------:R-:W-:Y:S01]  /*10220*/  VIADD R6, R19, 0x1 ;  /* 0x0000000113067836 */ /* 0x000fe20000000000 */
[----:B------:R-:W-:Y:S04]  /*10230*/  BSSY B0, `(.L_x_233) ;  /* 0x00000a3000007945 */ /* 0x000fe80003800000 */
[----:B------:R-:W-:-:S04]  /*10240*/  ISETP.NE.AND P0, PT, R6, 0x2, PT ;  /* 0x000000020600780c */ /* 0x000fc80003f05270 */
[----:B------:R-:W-:Y:S02]  /*10250*/  SEL R8, RZ, 0x1, P0 ;  /* 0x00000001ff087807 */ /* 0x000fe40000000000 */
[----:B------:R-:W-:Y:S02]  /*10260*/  SEL R6, R6, RZ, P0 ;  /* 0x000000ff06067207 */ /* 0x000fe40000000000 */
[----:B--2---:R-:W-:Y:S01]  /*10270*/  LOP3.LUT R8, R2, R8, RZ, 0x3c, !PT ;  /* 0x0000000802087212 */ /* 0x004fe200078e3cff */
[----:B------:R-:W-:Y:S06]  /*10280*/  @!P2 BRA `(.L_x_234) ;  /* 0x000000080074a947 */ /* 0x000fec0003800000 */
[----:B------:R-:W-:Y:S01]  /*10290*/  LOP3.LUT P2, RZ, R18, 0x4, RZ, 0xc0, !PT ;  /* 0x0000000412ff7812 */ /* 0x000fe2000784c0ff */
[----:B------:R-:W-:-:S12]  /*102a0*/  IMAD.MOV.U32 R4, RZ, RZ, R17 ;  /* 0x000000ffff047224 */ /* 0x000fd800078e0011 */
[----:B------:R-:W-:Y:S05]  /*102b0*/  @!P2 BRA `(.L_x_235) ;  /* 0x000000000054a947 */ /* 0x000fea0003800000 */
[----:B------:R-:W2:Y:S01]  /*102c0*/  LDL R10, [R1+0xc] ;  /* 0x00000c00010a7983 */ /* 0x000ea20000100800 */
[----:B-1----:R-:W0:Y:S01]  /*102d0*/  LDC R5, c[0x0][0x43c] ;  /* 0x00010f00ff057b82 */ /* 0x002e220000000800 */
[----:B------:R-:W-:Y:S02]  /*102e0*/  ULDC.64 UR4, c[0x0][0x428] ;  /* 0x00010a0000047ab9 */ /* 0x000fe40000000a00 */
[----:B------:R-:W3:Y:S01]  /*102f0*/  LDL R7, [R1+0x8] ;  /* 0x0000080001077983 */ /* 0x000ee20000100800 */
        /* <DEDUP_REMOVED lines=8> */
[----:B------:R-:W-:Y:S01]  /*10380*/  SHF.R.S32.HI R3, RZ, 0x1f, R2 ;  /* 0x0000001fff037819 */ /* 0x000fe20000011402 */
[----:B--2---:R-:W-:-:S04]  /*10390*/  IMAD R4, R10, UR4, RZ ;  /* 0x000000040a047c24 */ /* 0x004fc8000f8e02ff */
[C---:B---3--:R-:W-:Y:S02]  /*103a0*/  IMAD R4, R7.reuse, UR5, R4 ;  /* 0x0000000507047c24 */ /* 0x048fe4000f8e0204 */
[----:B------:R-:W-:Y:S01]  /*103b0*/  IMAD.WIDE.U32 R2, R7, UR4, R2 ;  /* 0x0000000407027c25 */ /* 0x000fe2000f8e0002 */
[----:B------:R-:W-:-:S03]  /*103c0*/  ULDC.64 UR4, c[0x0][0x418] ;  /* 0x0001060000047ab9 */ /* 0x000fc60000000a00 */
[----:B------:R-:W-:Y:S01]  /*103d0*/  IMAD.IADD R3, R4, 0x1, R3 ;  /* 0x0000000104037824 */ /* 0x000fe200078e0203 */
[----:B------:R-:W-:-:S04]  /*103e0*/  LEA R4, P0, R2, UR4, 0x2 ;  /* 0x0000000402047c11 */ /* 0x000fc8000f8010ff */
[----:B------:R-:W-:-:S05]  /*103f0*/  LEA.HI.X R5, R2, UR5, R3, 0x2, P0 ;  /* 0x0000000502057c11 */ /* 0x000fca00080f1403 */
[----:B------:R0:W5:Y:S04]  /*10400*/  LDG.E R4, desc[UR6][R4.64] ;  /* 0x0000000604047981 */ /* 0x000168000c1e1900 */
.L_x_235:
[----:B------:R-:W-:Y:S01]  /*10410*/  LEA R3, R6, UR36, 0x3 ;  /* 0x0000002406037c11 */ /* 0x000fe2000f8e18ff */
[----:B------:R-:W-:Y:S01]  /*10420*/  BSSY B1, `(.L_x_236) ;  /* 0x0000004000017945 */ /* 0x000fe20003800000 */
[----:B------:R-:W-:-:S04]  /*10430*/  SHF.L.U32 R2, R8, 0x1f, RZ ;  /* 0x0000001f08027819 */ /* 0x000fc800000006ff */
[----:B------:R-:W2:Y:S02]  /*10440*/  SYNCS.PHASECHK.TRANS64.TRYWAIT P0, [R3+URZ+0x34840], R2 ;  /* 0x03484002030075a7 */ /* 0x000ea4000800017f */
[----:B--2---:R-:W-:Y:S05]  /*10450*/  @!P0 BRA `(.L_x_237) ;  /* 0x0000003400748947 */ /* 0x004fea0003800000 */
.L_x_334:
[----:B------:R-:W-:Y:S05]  /*10460*/  BSYNC B1 ;  /* 0x0000000000017941 */ /* 0x000fea0003800000 */
.L_x_236:
[----:B01----:R-:W3:Y:S01]  /*10470*/  LDL R5, [R1+0x18] ;  /* 0x0000180001057983 */ /* 0x003ee20000100800 */
[----:B------:R-:W0:Y:S02]  /*10480*/  S2R R7, SR_TID.X ;  /* 0x0000000000077919 */ /* 0x000e240000002100 */
[----:B0-----:R-:W-:-:S04]  /*10490*/  LOP3.LUT R7, R7, 0x7f, RZ, 0xc0, !PT ;  /* 0x0000007f07077812 */ /* 0x001fc800078ec0ff */
[----:B------:R-:W-:-:S13]  /*104a0*/  ISETP.NE.AND P0, PT, R7, RZ, PT ;  /* 0x000000ff0700720c */ /* 0x000fda0003f05270 */
[----:B--2---:R-:W-:-:S04]  /*104b0*/  @!P0 IMAD.MOV.U32 R2, RZ, RZ, 0xb000 ;  /* 0x0000b000ff028424 */ /* 0x004fc800078e00ff */
[----:B------:R3:W-:Y:S02]  /*104c0*/  @!P0 SYNCS.ARRIVE.TRANS64 RZ, [R3+URZ+0x34830], R2 ;  /* 0x0348300203ff89a7 */ /* 0x0007e4000800003f */
[----:B---3--:R-:W-:-:S04]  /*104d0*/  PRMT R2, R5, 0x9910, RZ ;  /* 0x0000991005027816 */ /* 0x008fc800000000ff */
[----:B------:R-:W-:-:S13]  /*104e0*/  ISETP.NE.AND P1, PT, R2, 0x2, PT ;  /* 0x000000020200780c */ /* 0x000fda0003f25270 */
[----:B------:R-:W-:Y:S05]  /*104f0*/  @P1 BRA `(.L_x_238) ;  /* 0x0000000000041947 */ /* 0x000fea0003800000 */
[----:B------:R-:W-:Y:S01]  /*10500*/  BPT.TRAP 0x1 ;  /* 0x000000040000795c */ /* 0x000fe20000300000 */
.L_x_238:
[----:B------:R-:W-:Y:S01]  /*10510*/  LOP3.LUT P0, RZ, R18, 0x2, RZ, 0xc0, !PT ;  /* 0x0000000212ff7812 */ /* 0x000fe2000780c0ff */
[----:B------:R-:W-:-:S12]  /*10520*/  BSSY B1, `(.L_x_239) ;  /* 0x0000003000017945 */ /* 0x000fd80003800000 */
[----:B------:R-:W-:Y:S05]  /*10530*/  @P0 BRA `(.L_x_240) ;  /* 0x0000000000040947 */ /* 0x000fea0003800000 */
[----:B------:R-:W-:Y:S01]  /*10540*/  BPT.TRAP 0x1 ;  /* 0x000000040000795c */ /* 0x000fe20000300000 */
.L_x_240:
[----:B------:R-:W-:Y:S05]  /*10550*/  BSYNC B1 ;  /* 0x0000000000017941 */ /* 0x000fea0003800000 */
.L_x_239:
[----:B------:R-:W0:Y:S01]  /*10560*/  S2R R2, SR_CgaCtaId ;  /* 0x0000000000027919 */ /* 0x000e220000008800 */
[----:B------:R-:W-:Y:S01]  /*10570*/  IMAD.MOV.U32 R10, RZ, RZ, RZ ;  /* 0x000000ffff0a7224 */ /* 0x000fe200078e00ff */
[----:B------:R-:W-:Y:S01]  /*10580*/  UIADD3 UR4, UP0, UR38, 0x370, URZ ;  /* 0x0000037026047890 */ /* 0x000fe2000ff1e03f */
[----:B------:R-:W-:Y:S01]  /*10590*/  PLOP3.LUT P0, PT, PT, PT, PT, 0x80, 0x0 ;  /* 0x000000000000781c */ /* 0x000fe20003f0f070 */
[----:B------:R-:W-:Y:S01]  /*105a0*/  VIADD R3, R3, 0x34830 ;  /* 0x0003483003037836 */ /* 0x000fe20000000000 */
[----:B------:R-:W-:Y:S01]  /*105b0*/  UMOV UR6, 0x30000 ;  /* 0x0003000000067882 */ /* 0x000fe20000000000 */
[----:B------:R-:W-:Y:S01]  /*105c0*/  R2UR UR10, R10 ;  /* 0x000000000a0a72ca */ /* 0x000fe200000e0000 */
[----:B------:R-:W-:Y:S01]  /*105d0*/  UIADD3.X UR5, URZ, UR39, URZ, UP0, !UPT ;  /* 0x000000273f057290 */ /* 0x000fe200087fe43f */
[----:B------:R-:W-:Y:S01]  /*105e0*/  UMOV UR14, 0x0 ;  /* 0x00000000000e7882 */ /* 0x000fe20000000000 */
[----:B------:R-:W-:Y:S01]  /*105f0*/  UMOV UR15, 0x14f00000 ;  /* 0x14f00000000f7882 */ /* 0x000fe20000000000 */
[----:B0-----:R-:W-:-:S05]  /*10600*/  LOP3.LUT R2, R2, 0x1, RZ, 0xc0, !PT ;  /* 0x0000000102027812 */ /* 0x001fca00078ec0ff */
[----:B------:R-:W-:-:S04]  /*10610*/  IMAD R2, R2, 0x1600, RZ ;  /* 0x0000160002027824 */ /* 0x000fc800078e02ff */
[----:B------:R-:W-:Y:S02]  /*10620*/  IMAD R7, R6, 0x5800, R2 ;  /* 0x0000580006077824 */ /* 0x000fe400078e0202 */
[----:B------:R-:W0:Y:S03]  /*10630*/  S2R R2, SR_CgaCtaId ;  /* 0x0000000000027919 */ /* 0x000e260000008800 */
[----:B------:R-:W-:-:S05]  /*10640*/  LEA R7, R7, UR36, 0x1 ;  /* 0x0000002407077c11 */ /* 0x000fca000f8e08ff */
[----:B------:R-:W-:Y:S01]  /*10650*/  VIADD R5, R7, 0x1e400 ;  /* 0x0001e40007057836 */ /* 0x000fe20000000000 */
[----:B0-----:R-:W-:-:S05]  /*10660*/  LOP3.LUT R2, R2, 0x1, RZ, 0xc0, !PT ;  /* 0x0000000102027812 */ /* 0x001fca00078ec0ff */
[----:B------:R-:W-:-:S04]  /*10670*/  IMAD R2, R2, 0x58, RZ ;  /* 0x0000005802027824 */ /* 0x000fc800078e02ff */
[----:B------:R-:W-:-:S07]  /*10680*/  IMAD R2, R0, 0xb0, R2 ;  /* 0x000000b000027824 */ /* 0x000fce00078e0202 */
.L_x_241:
        /* <DEDUP_REMOVED lines=8> */
[----:B------:R0:W-:Y:S02]  /*10710*/  UTMALDG.4D.MULTICAST [UR8], [UR4], UR6, desc[UR14] ;  /* 0x00000e08040073b4 */ /* 0x0001e40008019806 */
[----:B0-----:R-:W-:Y:S05]  /*10720*/  @P0 BRA.U.ANY `(.L_x_241) ;  /* 0xfffffffd00d80947 */ /* 0x001fea000393ffff */
[----:B------:R-:W-:Y:S01]  /*10730*/  IMAD.MOV.U32 R11, RZ, RZ, 0x40 ;  /* 0x00000040ff0b7424 */ /* 0x000fe200078e00ff */
[----:B------:R-:W-:Y:S01]  /*10740*/  PLOP3.LUT P0, PT, PT, PT, PT, 0x80, 0x0 ;  /* 0x000000000000781c */ /* 0x000fe20003f0f070 */
[----:B------:R-:W-:Y:S01]  /*10750*/  VIADD R5, R7, 0x23c00 ;  /* 0x00023c0007057836 */ /* 0x000fe20000000000 */
[----:B------:R-:W-:Y:S01]  /*10760*/  UMOV UR6, 0x30000 ;  /* 0x0003000000067882 */ /* 0x000fe20000000000 */
[----:B------:R-:W-:Y:S01]  /*10770*/  UMOV UR14, 0x0 ;  /* 0x00000000000e7882 */ /* 0x000fe20000000000 */
[----:B------:R-:W-:Y:S01]  /*10780*/  R2UR UR10, R11 ;  /* 0x000000000b0a72ca */ /* 0x000fe200000e0000 */
[----:B------:R-:W-:-:S14]  /*10790*/  UMOV UR15, 0x14f00000 ;  /* 0x14f00000000f7882 */ /* 0x000fdc0000000000 */
.L_x_242:
        /* <DEDUP_REMOVED lines=10> */
[----:B------:R-:W2:Y:S01]  /*10840*/  LDL.LU R7, [R1] ;  /* 0x0000000001077983 */ /* 0x000ea20000300800 */
[----:B------:R-:W-:Y:S01]  /*10850*/  LEA R2, R19, UR36, 0x3 ;  /* 0x0000002413027c11 */ /* 0x000fe2000f8e18ff */
[----:B------:R-:W-:Y:S01]  /*10860*/  BSSY B1, `(.L_x_243) ;  /* 0x0000004000017945 */ /* 0x000fe20003800000 */
[----:B--2---:R-:W-:-:S04]  /*10870*/  SHF.L.U32 R3, R7, 0x1f, RZ ;  /* 0x0000001f07037819 */ /* 0x004fc800000006ff */
[----:B------:R-:W0:Y:S02]  /*10880*/  SYNCS.PHASECHK.TRANS64.TRYWAIT P0, [R2+URZ+0x34860], R3 ;  /* 0x03486003020075a7 */ /* 0x000e24000800017f */
[----:B0-----:R-:W-:Y:S05]  /*10890*/  @!P0 BRA `(.L_x_244) ;  /* 0x0000003000788947 */ /* 0x001fea0003800000 */
.L_x_335:
[----:B------:R-:W-:Y:S05]  /*108a0*/  BSYNC B1 ;  /* 0x0000000000017941 */ /* 0x000fea0003800000 */
.L_x_243:
[----:B------:R-:W1:Y:S02]  /*108b0*/  S2R R5, SR_TID.X ;  /* 0x0000000000057919 */ /* 0x000e640000002100 */
[----:B-1----:R-:W-:-:S04]  /*108c0*/  LOP3.LUT R5, R5, 0x7f, RZ, 0xc0, !PT ;  /* 0x0000007f05057812 */ /* 0x002fc800078ec0ff */
[----:B------:R-:W-:-:S13]  /*108d0*/  ISETP.NE.AND P0, PT, R5, RZ, PT ;  /* 0x000000ff0500720c */ /* 0x000fda0003f05270 */
[----:B0-----:R-:W-:-:S04]  /*108e0*/  @!P0 IMAD.MOV.U32 R3, RZ, RZ, 0xb000 ;  /* 0x0000b000ff038424 */ /* 0x001fc800078e00ff */
[----:B------:R0:W-:Y:S01]  /*108f0*/  @!P0 SYNCS.ARRIVE.TRANS64 RZ, [R2+URZ+0x34850], R3 ;  /* 0x0348500302ff89a7 */ /* 0x0001e2000800003f */
[----:B------:R-:W-:Y:S05]  /*10900*/  @P1 BRA `(.L_x_245) ;  /* 0x0000000000041947 */ /* 0x000fea0003800000 */
[----:B------:R-:W-:Y:S01]  /*10910*/  BPT.TRAP 0x1 ;  /* 0x000000040000795c */ /* 0x000fe20000300000 */
.L_x_245:
[----:B------:R-:W-:Y:S01]  /*10920*/  LOP3.LUT P0, RZ, R18, 0x2, RZ, 0xc0, !PT ;  /* 0x0000000212ff7812 */ /* 0x000fe2000780c0ff */
[----:B------:R-:W-:-:S12]  /*10930*/  BSSY B1, `(.L_x_246) ;  /* 0x0000003000017945 */ /* 0x000fd80003800000 */
[----:B------:R-:W-:Y:S05]  /*10940*/  @P0 BRA `(.L_x_247) ;  /* 0x0000000000040947 */ /* 0x000fea0003800000 */
[----:B------:R-:W-:Y:S01]  /*10950*/  BPT.TRAP 0x1 ;  /* 0x000000040000795c */ /* 0x000fe20000300000 */
.L_x_247:
[----:B------:R-:W-:Y:S05]  /*10960*/  BSYNC B1 ;  /* 0x0000000000017941 */ /* 0x000fea0003800000 */
.L_x_246:
[----:B------:R-:W2:Y:S01]  /*10970*/  LDL.LU R5, [R1+0x4] ;  /* 0x0000040001057983 */ /* 0x000ea20000300800 */
[----:B0-----:R-:W0:Y:S01]  /*10980*/  S2R R3, SR_CgaCtaId ;  /* 0x0000000000037919 */ /* 0x001e220000008800 */
[----:B------:R-:W1:Y:S01]  /*10990*/  S2R R7, SR_CgaCtaId ;  /* 0x0000000000077919 */ /* 0x000e620000008800 */
[----:B------:R-:W-:Y:S01]  /*109a0*/  R2UR UR10, R10 ;  /* 0x000000000a0a72ca */ /* 0x000fe200000e0000 */
[----:B------:R-:W-:Y:S01]  /*109b0*/  UIADD3 UR4, UP0, UR38, 0x470, URZ ;  /* 0x0000047026047890 */ /* 0x000fe2000ff1e03f */
[----:B------:R-:W-:Y:S01]  /*109c0*/  PLOP3.LUT P0, PT, PT, PT, PT, 0x80, 0x0 ;  /* 0x000000000000781c */ /* 0x000fe20003f0f070 */
[----:B------:R-:W-:Y:S01]  /*109d0*/  VIADD R2, R2, 0x34850 ;  /* 0x0003485002027836 */ /* 0x000fe20000000000 */
[----:B------:R-:W-:Y:S01]  /*109e0*/  UMOV UR6, 0x30000 ;  /* 0x0003000000067882 */ /* 0x000fe20000000000 */
[----:B------:R-:W-:Y:S01]  /*109f0*/  UIADD3.X UR5, URZ, UR39, URZ, UP0, !UPT ;  /* 0x000000273f057290 */ /* 0x000fe200087fe43f */
[----:B0-----:R-:W-:-:S05]  /*10a00*/  LOP3.LUT R3, R3, 0x1, RZ, 0xc0, !PT ;  /* 0x0000000103037812 */ /* 0x001fca00078ec0ff */
[----:B------:R-:W-:Y:S01]  /*10a10*/  IMAD R3, R3, 0x1600, RZ ;  /* 0x0000160003037824 */ /* 0x000fe200078e02ff */
[----:B-1----:R-:W-:-:S03]  /*10a20*/  LOP3.LUT R7, R7, 0x1, RZ, 0xc0, !PT ;  /* 0x0000000107077812 */ /* 0x002fc600078ec0ff */
[----:B------:R-:W-:Y:S02]  /*10a30*/  IMAD R3, R19, 0x5800, R3 ;  /* 0x0000580013037824 */ /* 0x000fe400078e0203 */
[----:B------:R-:W-:-:S03]  /*10a40*/  IMAD R7, R7, 0x58, RZ ;  /* 0x0000005807077824 */ /* 0x000fc600078e02ff */
[----:B------:R-:W-:Y:S01]  /*10a50*/  LEA R3, R3, UR36, 0x1 ;  /* 0x0000002403037c11 */ /* 0x000fe2000f8e08ff */
[----:B------:R-:W-:Y:S01]  /*10a60*/  UMOV UR14, 0x0 ;  /* 0x00000000000e7882 */ /* 0x000fe20000000000 */
[----:B------:R-:W-:Y:S01]  /*10a70*/  UMOV UR15, 0x14f00000 ;  /* 0x14f00000000f7882 */ /* 0x000fe20000000000 */
[----:B--2---:R-:W-:Y:S02]  /*10a80*/  IMAD R5, R5, 0xb0, R7 ;  /* 0x000000b005057824 */ /* 0x004fe400078e0207 */
[----:B------:R-:W-:-:S07]  /*10a90*/  VIADD R7, R3, 0x400 ;  /* 0x0000040003077836 */ /* 0x000fce0000000000 */
.L_x_248:
        /* <DEDUP_REMOVED lines=10> */
[----:B------:R-:W-:Y:S01]  /*10b40*/  R2UR UR10, R11 ;  /* 0x000000000b0a72ca */ /* 0x000fe200000e0000 */
[----:B------:R-:W-:Y:S01]  /*10b50*/  VIADD R3, R3, 0x5c00 ;  /* 0x00005c0003037836 */ /* 0x000fe20000000000 */
[----:B------:R-:W-:Y:S01]  /*10b60*/  PLOP3.LUT P0, PT, PT, PT, PT, 0x80, 0x0 ;  /* 0x000000000000781c */ /* 0x000fe20003f0f070 */
[----:B------:R-:W-:Y:S01]  /*10b70*/  UMOV UR6, 0x30000 ;  /* 0x0003000000067882 */ /* 0x000fe20000000000 */
[----:B------:R-:W-:Y:S01]  /*10b80*/  UMOV UR14, 0x0 ;  /* 0x00000000000e7882 */ /* 0x000fe20000000000 */
[----:B------:R-:W-:-:S10]  /*10b90*/  UMOV UR15, 0x14f00000 ;  /* 0x14f00000000f7882 */ /* 0x000fd40000000000 */
.L_x_249:
        /* <DEDUP_REMOVED lines=10> */
[----:B------:R0:W-:Y:S01]  /*10c40*/  STL [R1+0x4], R0 ;  /* 0x0000040001007387 */ /* 0x0001e20000100800 */
[----:B------:R-:W-:-:S07]  /*10c50*/  IMAD.MOV.U32 R17, RZ, RZ, R4 ;  /* 0x000000ffff117224 */ /* 0x000fce00078e0004 */
.L_x_234:
[----:B------:R-:W-:Y:S05]  /*10c60*/  BSYNC B0 ;  /* 0x0000000000007941 */ /* 0x000fea0003800000 */
.L_x_233:
[----:B0-----:R-:W2:Y:S01]  /*10c70*/  LDL.LU R0, [R1+0x24] ;  /* 0x0000240001007983 */ /* 0x001ea20000300800 */
[----:B------:R-:W-:-:S03]  /*10c80*/  IMAD.MOV.U32 R19, RZ, RZ, R6 ;  /* 0x000000ffff137224 */ /* 0x000fc600078e0006 */
[----:B------:R0:W-:Y:S02]  /*10c90*/  STL [R1], R8 ;  /* 0x0000000801007387 */ /* 0x0001e40000100800 */
[----:B0-2---:R-:W-:-:S07]  /*10ca0*/  VIADD R0, R0, 0xfffffffd ;  /* 0xfffffffd00007836 */ /* 0x005fce0000000000 */
.L_x_232:
[----:B------:R-:W2:Y:S01]  /*10cb0*/  LDL.LU R2, [R1+0x20] ;  /* 0x0000200001027983 */ /* 0x000ea20000300800 */
[----:B------:R-:W-:Y:S01]  /*10cc0*/  IMAD.MOV R9, RZ, RZ, -R9 ;  /* 0x000000ffff097224 */ /* 0x000fe200078e0a09 */
[----:B------:R-:W-:Y:S04]  /*10cd0*/  BSSY B0, `(.L_x_231) ;  /* 0x0000154000007945 */ /* 0x000fe80003800000 */
[----:B--2---:R-:W-:-:S13]  /*10ce0*/  ISETP.NE.AND P0, PT, R2, R9, PT ;  /* 0x000000090200720c */ /* 0x004fda0003f05270 */
[----:B------:R-:W-:Y:S05]  /*10cf0*/  @!P0 BRA `(.L_x_250) ;  /* 0x0000001400448947 */ /* 0x000fea0003800000 */
[----:B------:R-:W-:-:S07]  /*10d00*/  IMAD.MOV.U32 R6, RZ, RZ, R17 ;  /* 0x000000ffff067224 */ /* 0x000fce00078e0011 */
.L_x_285:
[----:B--2---:R-:W2:Y:S01]  /*10d10*/  LDL R2, [R1] ;  /* 0x0000000001027983 */ /* 0x004ea20000100800 */
[----:B------:R-:W-:Y:S01]  /*10d20*/  LOP3.LUT P1, RZ, R18, 0x8, RZ, 0xc0, !PT ;  /* 0x0000000812ff7812 */ /* 0x000fe2000782c0ff */
[----:B------:R-:W-:Y:S01]  /*10d30*/  VIADD R4, R19, 0x1 ;  /* 0x0000000113047836 */ /* 0x000fe20000000000 */
[----:B------:R-:W-:Y:S04]  /*10d40*/  BSSY B1, `(.L_x_251) ;  /* 0x00000a3000017945 */ /* 0x000fe80003800000 */
[----:B------:R-:W-:-:S04]  /*10d50*/  ISETP.NE.AND P0, PT, R4, 0x2, PT ;  /* 0x000000020400780c */ /* 0x000fc80003f05270 */
[----:B-1----:R-:W-:Y:S02]  /*10d60*/  SEL R5, RZ, 0x1, P0 ;  /* 0x00000001ff057807 */ /* 0x002fe40000000000 */
[----:B------:R-:W-:Y:S02]  /*10d70*/  SEL R4, R4, RZ, P0 ;  /* 0x000000ff04047207 */ /* 0x000fe40000000000 */
[----:B--2---:R-:W-:Y:S01]  /*10d80*/  LOP3.LUT R5, R2, R5, RZ, 0x3c, !PT ;  /* 0x0000000502057212 */ /* 0x004fe200078e3cff */
[----:B0-----:R-:W-:Y:S06]  /*10d90*/  @!P1 BRA `(.L_x_252) ;  /* 0x0000000800749947 */ /* 0x001fec0003800000 */
[----:B------:R-:W-:Y:S01]  /*10da0*/  LOP3.LUT P1, RZ, R18, 0x4, RZ, 0xc0, !PT ;  /* 0x0000000412ff7812 */ /* 0x000fe2000782c0ff */
[----:B------:R-:W-:-:S12]  /*10db0*/  IMAD.MOV.U32 R8, RZ, RZ, R0 ;  /* 0x000000ffff087224 */ /* 0x000fd800078e0000 */
[----:B------:R-:W-:Y:S05]  /*10dc0*/  @!P1 BRA `(.L_x_253) ;  /* 0x0000000000549947 */ /* 0x000fea0003800000 */
[----:B------:R-:W2:Y:S01]  /*10dd0*/  LDL R10, [R1+0xc] ;  /* 0x00000c00010a7983 */ /* 0x000ea20000100800 */
[----:B------:R-:W0:Y:S01]  /*10de0*/  LDC R7, c[0x0][0x43c] ;  /* 0x00010f00ff077b82 */ /* 0x000e220000000800 */
[----:B------:R-:W-:Y:S02]  /*10df0*/  ULDC.64 UR4, c[0x0][0x428] ;  /* 0x00010a0000047ab9 */ /* 0x000fe40000000a00 */
[----:B------:R-:W3:Y:S01]  /*10e00*/  LDL R9, [R1+0x8] ;  /* 0x0000080001097983 */ /* 0x000ee20000100800 */
[----:B------:R-:W-:Y:S01]  /*10e10*/  ULDC.64 UR6, c[0x0][0x208] ;  /* 0x0000820000067ab9 */ /* 0x000fe20000000a00 */
[----:B0-----:R-:W-:-:S13]  /*10e20*/  ISETP.NE.AND P0, PT, R7, 0x1, PT ;  /* 0x000000010700780c */ /* 0x001fda0003f05270 */
[----:B------:R-:W0:Y:S02]  /*10e30*/  @P0 LDC.64 R2, c[0x0][0x440] ;  /* 0x00011000ff020b82 */ /* 0x000e240000000a00 */
[----:B0-----:R-:W-:-:S04]  /*10e40*/  @P0 IMAD.HI.U32 R6, R0, R2, RZ ;  /* 0x0000000200060227 */ /* 0x001fc800078e00ff */
[----:B------:R-:W-:Y:S01]  /*10e50*/  IMAD.MOV.U32 R2, RZ, RZ, R0 ;  /* 0x000000ffff027224 */ /* 0x000fe200078e0000 */
[----:B------:R-:W-:-:S04]  /*10e60*/  @P0 SHF.R.U32.HI R2, RZ, R3, R6 ;  /* 0x00000003ff020219 */ /* 0x000fc80000011606 */
[--C-:B------:R-:W-:Y:S01]  /*10e70*/  SHF.R.S32.HI R3, RZ, 0x1f, R2.reuse ;  /* 0x0000001fff037819 */ /* 0x100fe20000011402 */
[----:B------:R-:W-:-:S04]  /*10e80*/  IMAD.MOV R8, RZ, RZ, -R2 ;  /* 0x000000ffff087224 */ /* 0x000fc800078e0a02 */
[----:B------:R-:W-:Y:S02]  /*10e90*/  IMAD R8, R7, R8, R0 ;  /* 0x0000000807087224 */ /* 0x000fe400078e0200 */
        /* <DEDUP_REMOVED lines=8> */
.L_x_253:
[----:B------:R-:W-:Y:S01]  /*10f20*/  LEA R3, R4, UR36, 0x3 ;  /* 0x0000002404037c11 */ /* 0x000fe2000f8e18ff */
[----:B------:R-:W-:Y:S01]  /*10f30*/  BSSY B2, `(.L_x_254) ;  /* 0x0000004000027945 */ /* 0x000fe20003800000 */
[----:B------:R-:W-:-:S04]  /*10f40*/  SHF.L.U32 R2, R5, 0x1f, RZ ;  /* 0x0000001f05027819 */ /* 0x000fc800000006ff */
[----:B------:R-:W1:Y:S02]  /*10f50*/  SYNCS.PHASECHK.TRANS64.TRYWAIT P0, [R3+URZ+0x34840], R2 ;  /* 0x03484002030075a7 */ /* 0x000e64000800017f */
[----:B-1----:R-:W-:Y:S05]  /*10f60*/  @!P0 BRA `(.L_x_255) ;  /* 0x0000002800d88947 */ /* 0x002fea0003800000 */
.L_x_336:
[----:B------:R-:W-:Y:S05]  /*10f70*/  BSYNC B2 ;  /* 0x0000000000027941 */ /* 0x000fea0003800000 */
.L_x_254:
[----:B0-----:R-:W2:Y:S01]  /*10f80*/  LDL R7, [R1+0x18] ;  /* 0x0000180001077983 */ /* 0x001ea20000100800 */
[----:B------:R-:W0:Y:S02]  /*10f90*/  S2R R9, SR_TID.X ;  /* 0x0000000000097919 */ /* 0x000e240000002100 */
[----:B0-----:R-:W-:-:S04]  /*10fa0*/  LOP3.LUT R9, R9, 0x7f, RZ, 0xc0, !PT ;  /* 0x0000007f09097812 */ /* 0x001fc800078ec0ff */
[----:B------:R-:W-:-:S13]  /*10fb0*/  ISETP.NE.AND P0, PT, R9, RZ, PT ;  /* 0x000000ff0900720c */ /* 0x000fda0003f05270 */
[----:B-1----:R-:W-:-:S04]  /*10fc0*/  @!P0 IMAD.MOV.U32 R2, RZ, RZ, 0xb000 ;  /* 0x0000b000ff028424 */ /* 0x002fc800078e00ff */
[----:B------:R2:W-:Y:S02]  /*10fd0*/  @!P0 SYNCS.ARRIVE.TRANS64 RZ, [R3+URZ+0x34830], R2 ;  /* 0x0348300203ff89a7 */ /* 0x0005e4000800003f */
[----:B--2---:R-:W-:-:S04]  /*10fe0*/  PRMT R2, R7, 0x9910, RZ ;  /* 0x0000991007027816 */ /* 0x004fc800000000ff */
[----:B------:R-:W-:-:S13]  /*10ff0*/  ISETP.NE.AND P1, PT, R2, 0x2, PT ;  /* 0x000000020200780c */ /* 0x000fda0003f25270 */
[----:B------:R-:W-:Y:S05]  /*11000*/  @P1 BRA `(.L_x_256) ;  /* 0x0000000000041947 */ /* 0x000fea0003800000 */
[----:B------:R-:W-:Y:S01]  /*11010*/  BPT.TRAP 0x1 ;  /* 0x000000040000795c */ /* 0x000fe20000300000 */
.L_x_256:
[----:B------:R-:W-:Y:S01]  /*11020*/  LOP3.LUT P0, RZ, R18, 0x2, RZ, 0xc0, !PT ;  /* 0x0000000212ff7812 */ /* 0x000fe2000780c0ff */
[----:B------:R-:W-:-:S12]  /*11030*/  BSSY B2, `(.L_x_257) ;  /* 0x0000003000027945 */ /* 0x000fd80003800000 */
[----:B------:R-:W-:Y:S05]  /*11040*/  @P0 BRA `(.L_x_258) ;  /* 0x0000000000040947 */ /* 0x000fea0003800000 */
[----:B------:R-:W-:Y:S01]  /*11050*/  BPT.TRAP 0x1 ;  /* 0x000000040000795c */ /* 0x000fe20000300000 */
.L_x_258:
[----:B------:R-:W-:Y:S05]  /*11060*/  BSYNC B2 ;  /* 0x0000000000027941 */ /* 0x000fea0003800000 */
.L_x_257:
[----:B------:R-:W0:Y:S01]  /*11070*/  S2R R2, SR_CgaCtaId ;  /* 0x0000000000027919 */ /* 0x000e220000008800 */
[----:B------:R-:W-:Y:S01]  /*11080*/  IMAD.MOV.U32 R10, RZ, RZ, RZ ;  /* 0x000000ffff0a7224 */ /* 0x000fe200078e00ff */
[----:B------:R-:W-:Y:S01]  /*11090*/  UIADD3 UR4, UP0, UR38, 0x370, URZ ;  /* 0x0000037026047890 */ /* 0x000fe2000ff1e03f */
[----:B------:R-:W-:Y:S01]  /*110a0*/  PLOP3.LUT P0, PT, PT, PT, PT, 0x80, 0x0 ;  /* 0x000000000000781c */ /* 0x000fe20003f0f070 */
[----:B------:R-:W1:Y:S01]  /*110b0*/  S2R R7, SR_CgaCtaId ;  /* 0x0000000000077919 */ /* 0x000e620000008800 */
[----:B------:R-:W-:Y:S01]  /*110c0*/  IADD3 R3, R3, 0x34830, RZ ;  /* 0x0003483003037810 */ /* 0x000fe20007ffe0ff */
[----:B------:R-:W-:Y:S01]  /*110d0*/  UIADD3.X UR5, URZ, UR39, URZ, UP0, !UPT ;  /* 0x000000273f057290 */ /* 0x000fe200087fe43f */
[----:B------:R-:W-:Y:S01]  /*110e0*/  R2UR UR10, R10 ;  /* 0x000000000a0a72ca */ /* 0x000fe200000e0000 */
[----:B------:R-:W-:Y:S01]  /*110f0*/  UMOV UR6, 0x30000 ;  /* 0x0003000000067882 */ /* 0x000fe20000000000 */
[----:B------:R-:W-:Y:S01]  /*11100*/  UMOV UR14, 0x0 ;  /* 0x00000000000e7882 */ /* 0x000fe20000000000 */
[----:B------:R-:W-:Y:S01]  /*11110*/  UMOV UR15, 0x14f00000 ;  /* 0x14f00000000f7882 */ /* 0x000fe20000000000 */
[----:B0-----:R-:W-:-:S02]  /*11120*/  LOP3.LUT R2, R2, 0x1, RZ, 0xc0, !PT ;  /* 0x0000000102027812 */ /* 0x001fc400078ec0ff */
[----:B-1----:R-:W-:-:S03]  /*11130*/  LOP3.LUT R7, R7, 0x1, RZ, 0xc0, !PT ;  /* 0x0000000107077812 */ /* 0x002fc600078ec0ff */
[----:B------:R-:W-:-:S04]  /*11140*/  IMAD R2, R2, 0x1600, RZ ;  /* 0x0000160002027824 */ /* 0x000fc800078e02ff */
[----:B------:R-:W-:Y:S02]  /*11150*/  IMAD R2, R4, 0x5800, R2 ;  /* 0x0000580004027824 */ /* 0x000fe400078e0202 */
[----:B------:R-:W-:-:S03]  /*11160*/  IMAD R7, R7, 0x58, RZ ;  /* 0x0000005807077824 */ /* 0x000fc600078e02ff */
[----:B------:R-:W-:Y:S01]  /*11170*/  LEA R2, R2, UR36, 0x1 ;  /* 0x0000002402027c11 */ /* 0x000fe2000f8e08ff */
[----:B------:R-:W-:-:S04]  /*11180*/  IMAD R7, R8, 0xb0, R7 ;  /* 0x000000b008077824 */ /* 0x000fc800078e0207 */
[----:B------:R-:W-:-:S07]  /*11190*/  VIADD R9, R2, 0x1e400 ;  /* 0x0001e40002097836 */ /* 0x000fce0000000000 */
.L_x_259:
        /* <DEDUP_REMOVED lines=17> */
.L_x_260:
        /* <DEDUP_REMOVED lines=16> */
.L_x_337:
[----:B------:R-:W-:Y:S05]  /*113b0*/  BSYNC B2 ;  /* 0x0000000000027941 */ /* 0x000fea0003800000 */
.L_x_261:
[----:B------:R-:W1:Y:S02]  /*113c0*/  S2R R7, SR_TID.X ;  /* 0x0000000000077919 */ /* 0x000e640000002100 */
[----:B-1----:R-:W-:-:S04]  /*113d0*/  LOP3.LUT R7, R7, 0x7f, RZ, 0xc0, !PT ;  /* 0x0000007f07077812 */ /* 0x002fc800078ec0ff */
[----:B------:R-:W-:-:S13]  /*113e0*/  ISETP.NE.AND P0, PT, R7, RZ, PT ;  /* 0x000000ff0700720c */ /* 0x000fda0003f05270 */
[----:B0-----:R-:W-:-:S04]  /*113f0*/  @!P0 IMAD.MOV.U32 R3, RZ, RZ, 0xb000 ;  /* 0x0000b000ff038424 */ /* 0x001fc800078e00ff */
[----:B------:R0:W-:Y:S01]  /*11400*/  @!P0 SYNCS.ARRIVE.TRANS64 RZ, [R2+URZ+0x34850], R3 ;  /* 0x0348500302ff89a7 */ /* 0x0001e2000800003f */
[----:B------:R-:W-:Y:S05]  /*11410*/  @P1 BRA `(.L_x_263) ;  /* 0x0000000000041947 */ /* 0x000fea0003800000 */
[----:B------:R-:W-:Y:S01]  /*11420*/  BPT.TRAP 0x1 ;  /* 0x000000040000795c */ /* 0x000fe20000300000 */
.L_x_263:
[----:B------:R-:W-:Y:S01]  /*11430*/  LOP3.LUT P0, RZ, R18, 0x2, RZ, 0xc0, !PT ;  /* 0x0000000212ff7812 */ /* 0x000fe2000780c0ff */
[----:B------:R-:W-:-:S12]  /*11440*/  BSSY B2, `(.L_x_264) ;  /* 0x0000003000027945 */ /* 0x000fd80003800000 */
[----:B------:R-:W-:Y:S05]  /*11450*/  @P0 BRA `(.L_x_265) ;  /* 0x0000000000040947 */ /* 0x000fea0003800000 */
[----:B------:R-:W-:Y:S01]  /*11460*/  BPT.TRAP 0x1 ;  /* 0x000000040000795c */ /* 0x000fe20000300000 */
.L_x_265:
[----:B------:R-:W-:Y:S05]  /*11470*/  BSYNC B2 ;  /* 0x0000000000027941 */ /* 0x000fea0003800000 */
.L_x_264:
        /* <DEDUP_REMOVED lines=19> */
.L_x_266:
        /* <DEDUP_REMOVED lines=16> */
.L_x_267:
        /* <DEDUP_REMOVED lines=12> */
.L_x_252:
[----:B------:R-:W-:Y:S05]  /*11770*/  BSYNC B1 ;  /* 0x0000000000017941 */ /* 0x000fea0003800000 */
.L_x_251:
[----:B------:R-:W-:Y:S01]  /*11780*/  VIADD R19, R4, 0x1 ;  /* 0x0000000104137836 */ /* 0x000fe20000000000 */
[----:B------:R-:W-:Y:S01]  /*11790*/  LOP3.LUT P1, RZ, R18, 0x8, RZ, 0xc0, !PT ;  /* 0x0000000812ff7812 */ /* 0x000fe2000782c0ff */
[----:B------:R-:W-:Y:S03]  /*117a0*/  BSSY B1, `(.L_x_268) ;  /* 0x00000a3000017945 */ /* 0x000fe60003800000 */
[----:B------:R-:W-:-:S04]  /*117b0*/  ISETP.NE.AND P0, PT, R19, 0x2, PT ;  /* 0x000000021300780c */ /* 0x000fc80003f05270 */
[----:B------:R-:W-:Y:S02]  /*117c0*/  SEL R2, RZ, 0x1, P0 ;  /* 0x00000001ff027807 */ /* 0x000fe40000000000 */
[----:B------:R-:W-:Y:S02]  /*117d0*/  SEL R19, R19, RZ, P0 ;  /* 0x000000ff13137207 */ /* 0x000fe40000000000 */
[----:B------:R-:W-:-:S05]  /*117e0*/  LOP3.LUT R9, R5, R2, RZ, 0x3c, !PT ;  /* 0x0000000205097212 */ /* 0x000fca00078e3cff */
[----:B------:R1:W-:Y:S01]  /*117f0*/  STL [R1], R9 ;  /* 0x0000000901007387 */ /* 0x0003e20000100800 */
[----:B------:R-:W-:Y:S05]  /*11800*/  @!P1 BRA `(.L_x_269) ;  /* 0x0000000800709947 */ /* 0x000fea0003800000 */
[----:B------:R-:W-:Y:S01]  /*11810*/  LOP3.LUT P1, RZ, R18, 0x4, RZ, 0xc0, !PT ;  /* 0x0000000412ff7812 */ /* 0x000fe2000782c0ff */
[----:B0-----:R-:W-:-:S12]  /*11820*/  VIADD R8, R0, 0xffffffff ;  /* 0xffffffff00087836 */ /* 0x001fd80000000000 */
        /* <DEDUP_REMOVED lines=22> */
.L_x_270:
[----:B------:R-:W-:Y:S01]  /*11990*/  LEA R3, R19, UR36, 0x3 ;  /* 0x0000002413037c11 */ /* 0x000fe2000f8e18ff */
[----:B------:R-:W-:Y:S01]  /*119a0*/  BSSY B2, `(.L_x_271) ;  /* 0x0000004000027945 */ /* 0x000fe20003800000 */
[----:B------:R-:W-:-:S04]  /*119b0*/  SHF.L.U32 R2, R9, 0x1f, RZ ;  /* 0x0000001f09027819 */ /* 0x000fc800000006ff */
[----:B------:R-:W2:Y:S02]  /*119c0*/  SYNCS.PHASECHK.TRANS64.TRYWAIT P0, [R3+URZ+0x34840], R2 ;  /* 0x03484002030075a7 */ /* 0x000ea4000800017f */
[----:B--2---:R-:W-:Y:S05]  /*119d0*/  @!P0 BRA `(.L_x_272) ;  /* 0x0000002000648947 */ /* 0x004fea0003800000 */
.L_x_338:
[----:B------:R-:W-:Y:S05]  /*119e0*/  BSYNC B2 ;  /* 0x0000000000027941 */ /* 0x000fea0003800000 */
.L_x_271:
[----:B0-----:R-:W3:Y:S01]  /*119f0*/  LDL R7, [R1+0x18] ;  /* 0x0000180001077983 */ /* 0x001ee20000100800 */
[----:B-1----:R-:W0:Y:S02]  /*11a00*/  S2R R9, SR_TID.X ;  /* 0x0000000000097919 */ /* 0x002e240000002100 */
        /* <DEDUP_REMOVED lines=8> */
.L_x_273:
[----:B------:R-:W-:Y:S01]  /*11a90*/  LOP3.LUT P0, RZ, R18, 0x2, RZ, 0xc0, !PT ;  /* 0x0000000212ff7812 */ /* 0x000fe2000780c0ff */
[----:B------:R-:W-:-:S12]  /*11aa0*/  BSSY B2, `(.L_x_274) ;  /* 0x0000003000027945 */ /* 0x000fd80003800000 */
[----:B------:R-:W-:Y:S05]  /*11ab0*/  @P0 BRA `(.L_x_275) ;  /* 0x0000000000040947 */ /* 0x000fea0003800000 */
[----:B------:R-:W-:Y:S01]  /*11ac0*/  BPT.TRAP 0x1 ;  /* 0x000000040000795c */ /* 0x000fe20000300000 */
.L_x_275:
[----:B------:R-:W-:Y:S05]  /*11ad0*/  BSYNC B2 ;  /* 0x0000000000027941 */ /* 0x000fea0003800000 */
.L_x_274:
[----:B------:R-:W0:Y:S01]  /*11ae0*/  S2R R2, SR_CgaCtaId ;  /* 0x0000000000027919 */ /* 0x000e220000008800 */
[----:B------:R-:W-:Y:S01]  /*11af0*/  IMAD.MOV.U32 R10, RZ, RZ, RZ ;  /* 0x000000ffff0a7224 */ /* 0x000fe200078e00ff */
[----:B------:R-:W-:Y:S01]  /*11b00*/  UIADD3 UR4, UP0, UR38, 0x370, URZ ;  /* 0x0000037026047890 */ /* 0x000fe2000ff1e03f */
[----:B------:R-:W-:Y:S01]  /*11b10*/  PLOP3.LUT P0, PT, PT, PT, PT, 0x80, 0x0 ;  /* 0x000000000000781c */ /* 0x000fe20003f0f070 */
[----:B------:R-:W1:Y:S01]  /*11b20*/  S2R R7, SR_CgaCtaId ;  /* 0x0000000000077919 */ /* 0x000e620000008800 */
[----:B------:R-:W-:Y:S01]  /*11b30*/  VIADD R3, R3, 0x34830 ;  /* 0x0003483003037836 */ /* 0x000fe20000000000 */
[----:B------:R-:W-:Y:S01]  /*11b40*/  R2UR UR10, R10 ;  /* 0x000000000a0a72ca */ /* 0x000fe200000e0000 */
[----:B------:R-:W-:Y:S01]  /*11b50*/  UIADD3.X UR5, URZ, UR39, URZ, UP0, !UPT ;  /* 0x000000273f057290 */ /* 0x000fe200087fe43f */
        /* <DEDUP_REMOVED lines=11> */
.L_x_276:
        /* <DEDUP_REMOVED lines=17> */
.L_x_277:
        /* <DEDUP_REMOVED lines=10> */
[----:B------:R-:W-:Y:S01]  /*11dc0*/  SHF.L.U32 R5, R5, 0x1f, RZ ;  /* 0x0000001f05057819 */ /* 0x000fe200000006ff */
[----:B------:R-:W-:Y:S01]  /*11dd0*/  BSSY B2, `(.L_x_278) ;  /* 0x0000004000027945 */ /* 0x000fe20003800000 */
[----:B------:R-:W-:-:S04]  /*11de0*/  LEA R2, R4, UR36, 0x3 ;  /* 0x0000002404027c11 */ /* 0x000fc8000f8e18ff */
[----:B------:R-:W0:Y:S02]  /*11df0*/  SYNCS.PHASECHK.TRANS64.TRYWAIT P0, [R2+URZ+0x34860], R5 ;  /* 0x03486005020075a7 */ /* 0x000e24000800017f */
[----:B0-----:R-:W-:Y:S05]  /*11e00*/  @!P0 BRA `(.L_x_279) ;  /* 0x0000001c006c8947 */ /* 0x001fea0003800000 */
.L_x_339:
[----:B------:R-:W-:Y:S05]  /*11e10*/  BSYNC B2 ;  /* 0x0000000000027941 */ /* 0x000fea0003800000 */
.L_x_278:
[----:B------:R-:W1:Y:S02]  /*11e20*/  S2R R3, SR_TID.X ;  /* 0x0000000000037919 */ /* 0x000e640000002100 */
[----:B-1----:R-:W-:-:S04]  /*11e30*/  LOP3.LUT R3, R3, 0x7f, RZ, 0xc0, !PT ;  /* 0x0000007f03037812 */ /* 0x002fc800078ec0ff */
[----:B------:R-:W-:-:S13]  /*11e40*/  ISETP.NE.AND P0, PT, R3, RZ, PT ;  /* 0x000000ff0300720c */ /* 0x000fda0003f05270 */
[----:B------:R-:W-:-:S04]  /*11e50*/  @!P0 IMAD.MOV.U32 R3, RZ, RZ, 0xb000 ;  /* 0x0000b000ff038424 */ /* 0x000fc800078e00ff */
[----:B------:R1:W-:Y:S01]  /*11e60*/  @!P0 SYNCS.ARRIVE.TRANS64 RZ, [R2+URZ+0x34850], R3 ;  /* 0x0348500302ff89a7 */ /* 0x0003e2000800003f */
[----:B------:R-:W-:Y:S05]  /*11e70*/  @P1 BRA `(.L_x_280) ;  /* 0x0000000000041947 */ /* 0x000fea0003800000 */
[----:B------:R-:W-:Y:S01]  /*11e80*/  BPT.TRAP 0x1 ;  /* 0x000000040000795c */ /* 0x000fe20000300000 */
.L_x_280:
[----:B------:R-:W-:Y:S01]  /*11e90*/  LOP3.LUT P0, RZ, R18, 0x2, RZ, 0xc0, !PT ;  /* 0x0000000212ff7812 */ /* 0x000fe2000780c0ff */
[----:B------:R-:W-:-:S12]  /*11ea0*/  BSSY B2, `(.L_x_281) ;  /* 0x0000003000027945 */ /* 0x000fd80003800000 */
[----:B------:R-:W-:Y:S05]  /*11eb0*/  @P0 BRA `(.L_x_282) ;  /* 0x0000000000040947 */ /* 0x000fea0003800000 */
[----:B------:R-:W-:Y:S01]  /*11ec0*/  BPT.TRAP 0x1 ;  /* 0x000000040000795c */ /* 0x000fe20000300000 */
.L_x_282:
[----:B------:R-:W-:Y:S05]  /*11ed0*/  BSYNC B2 ;  /* 0x0000000000027941 */ /* 0x000fea0003800000 */
.L_x_281:
[----:B0-----:R-:W2:Y:S01]  /*11ee0*/  LDL.LU R5, [R1+0x4] ;  /* 0x0000040001057983 */ /* 0x001ea20000300800 */
[----:B-1----:R-:W0:Y:S01]  /*11ef0*/  S2R R3, SR_CgaCtaId ;  /* 0x0000000000037919 */ /* 0x002e220000008800 */
        /* <DEDUP_REMOVED lines=17> */
.L_x_283:
        /* <DEDUP_REMOVED lines=16> */
.L_x_284:
        /* <DEDUP_REMOVED lines=12> */
.L_x_269:
[----:B------:R-:W-:Y:S05]  /*121d0*/  BSYNC B1 ;  /* 0x0000000000017941 */ /* 0x000fea0003800000 */
.L_x_268:
[C---:B------:R-:W-:Y:S01]  /*121e0*/  ISETP.GT.AND P0, PT, R0.reuse, 0x1, PT ;  /* 0x000000010000780c */ /* 0x040fe20003f04270 */
[----:B------:R-:W-:-:S12]  /*121f0*/  VIADD R0, R0, 0xfffffffe ;  /* 0xfffffffe00007836 */ /* 0x000fd80000000000 */
[----:B------:R-:W-:Y:S05]  /*12200*/  @P0 BRA `(.L_x_285) ;  /* 0xffffffe800c00947 */ /* 0x000fea000383ffff */
.L_x_250:
[----:B------:R-:W-:Y:S05]  /*12210*/  BSYNC B0 ;  /* 0x0000000000007941 */ /* 0x000fea0003800000 */
.L_x_231:
[----:B------:R-:W-:Y:S01]  /*12220*/  LOP3.LUT P0, RZ, R18, 0x8, RZ, 0xc0, !PT ;  /* 0x0000000812ff7812 */ /* 0x000fe2000780c0ff */
[----:B------:R-:W-:-:S12]  /*12230*/  BSSY B0, `(.L_x_286) ;  /* 0x0000045000007945 */ /* 0x000fd80003800000 */
[----:B------:R-:W-:Y:S05]  /*12240*/  @!P0 BRA `(.L_x_287) ;  /* 0x00000004000c8947 */ /* 0x000fea0003800000 */
[----:B------:R-:W3:Y:S01]  /*12250*/  LDL R2, [R1] ;  /* 0x0000000001027983 */ /* 0x000ee20000100800 */
[----:B0-----:R-:W-:Y:S01]  /*12260*/  LEA R0, R19, UR36, 0x3 ;  /* 0x0000002413007c11 */ /* 0x001fe2000f8e18ff */
[----:B------:R-:W-:Y:S01]  /*12270*/  BSSY B1, `(.L_x_288) ;  /* 0x0000004000017945 */ /* 0x000fe20003800000 */
[----:B---3--:R-:W-:-:S04]  /*12280*/  SHF.L.U32 R3, R2, 0x1f, RZ ;  /* 0x0000001f02037819 */ /* 0x008fc800000006ff */
[----:B------:R-:W0:Y:S02]  /*12290*/  SYNCS.PHASECHK.TRANS64.TRYWAIT P0, [R0+URZ+0x34860], R3 ;  /* 0x03486003000075a7 */ /* 0x000e24000800017f */
[----:B0-----:R-:W-:Y:S05]  /*122a0*/  @!P0 BRA `(.L_x_289) ;  /* 0x0000001800588947 */ /* 0x001fea0003800000 */
.L_x_340:
[----:B------:R-:W-:Y:S05]  /*122b0*/  BSYNC B1 ;  /* 0x0000000000017941 */ /* 0x000fea0003800000 */
.L_x_288:
[----:B------:R-:W3:Y:S01]  /*122c0*/  LDL R2, [R1+0x18] ;  /* 0x0000180001027983 */ /* 0x000ee20000100800 */
[----:B------:R-:W4:Y:S02]  /*122d0*/  S2R R4, SR_TID.X ;  /* 0x0000000000047919 */ /* 0x000f240000002100 */
[----:B----4-:R-:W-:-:S04]  /*122e0*/  LOP3.LUT R4, R4, 0x7f, RZ, 0xc0, !PT ;  /* 0x0000007f04047812 */ /* 0x010fc800078ec0ff */
[----:B------:R-:W-:-:S13]  /*122f0*/  ISETP.NE.AND P0, PT, R4, RZ, PT ;  /* 0x000000ff0400720c */ /* 0x000fda0003f05270 */
[----:B0-----:R-:W-:-:S04]  /*12300*/  @!P0 IMAD.MOV.U32 R3, RZ, RZ, 0xb000 ;  /* 0x0000b000ff038424 */ /* 0x001fc800078e00ff */
[----:B------:R0:W-:Y:S01]  /*12310*/  @!P0 SYNCS.ARRIVE.TRANS64 RZ, [R0+URZ+0x34850], R3 ;  /* 0x0348500300ff89a7 */ /* 0x0001e2000800003f */
[----:B---3--:R-:W-:-:S04]  /*12320*/  PRMT R2, R2, 0x9910, RZ ;  /* 0x0000991002027816 */ /* 0x008fc800000000ff */
[----:B------:R-:W-:-:S13]  /*12330*/  ISETP.NE.AND P0, PT, R2, 0x2, PT ;  /* 0x000000020200780c */ /* 0x000fda0003f05270 */
[----:B0-----:R-:W-:Y:S05]  /*12340*/  @P0 BRA `(.L_x_290) ;  /* 0x0000000000040947 */ /* 0x001fea0003800000 */
[----:B------:R-:W-:Y:S01]  /*12350*/  BPT.TRAP 0x1 ;  /* 0x000000040000795c */ /* 0x000fe20000300000 */
.L_x_290:
[----:B------:R-:W-:Y:S01]  /*12360*/  LOP3.LUT P0, RZ, R18, 0x2, RZ, 0xc0, !PT ;  /* 0x0000000212ff7812 */ /* 0x000fe2000780c0ff */
[----:B------:R-:W-:-:S12]  /*12370*/  BSSY B1, `(.L_x_291) ;  /* 0x0000003000017945 */ /* 0x000fd80003800000 */
[----:B------:R-:W-:Y:S05]  /*12380*/  @P0 BRA `(.L_x_292) ;  /* 0x0000000000040947 */ /* 0x000fea0003800000 */
[----:B------:R-:W-:Y:S01]  /*12390*/  BPT.TRAP 0x1 ;  /* 0x000000040000795c */ /* 0x000fe20000300000 */
.L_x_292:
[----:B------:R-:W-:Y:S05]  /*123a0*/  BSYNC B1 ;  /* 0x0000000000017941 */ /* 0x000fea0003800000 */
.L_x_291:
[----:B------:R-:W3:Y:S01]  /*123b0*/  LDL R2, [R1+0x4] ;  /* 0x0000040001027983 */ /* 0x000ee20000100800 */
[----:B------:R-:W0:Y:S01]  /*123c0*/  S2R R3, SR_CgaCtaId ;  /* 0x0000000000037919 */ /* 0x000e220000008800 */
[----:B------:R-:W4:Y:S01]  /*123d0*/  S2R R4, SR_CgaCtaId ;  /* 0x0000000000047919 */ /* 0x000f220000008800 */
[----:B------:R-:W-:Y:S01]  /*123e0*/  UIADD3 UR4, UP0, UR38, 0x470, URZ ;  /* 0x0000047026047890 */ /* 0x000fe2000ff1e03f */
[----:B------:R-:W-:Y:S01]  /*123f0*/  PLOP3.LUT P0, PT, PT, PT, PT, 0x80, 0x0 ;  /* 0x000000000000781c */ /* 0x000fe20003f0f070 */
[----:B------:R-:W-:Y:S01]  /*12400*/  VIADD R0, R0, 0x34850 ;  /* 0x0003485000007836 */ /* 0x000fe20000000000 */
[----:B------:R-:W-:Y:S01]  /*12410*/  UMOV UR6, 0x30000 ;  /* 0x0003000000067882 */ /* 0x000fe20000000000 */
[----:B------:R-:W-:Y:S01]  /*12420*/  UIADD3.X UR5, URZ, UR39, URZ, UP0, !UPT ;  /* 0x000000273f057290 */ /* 0x000fe200087fe43f */
[----:B0-----:R-:W-:Y:S02]  /*12430*/  LOP3.LUT R3, R3, 0x1, RZ, 0xc0, !PT ;  /* 0x0000000103037812 */ /* 0x001fe400078ec0ff */
[----:B----4-:R-:W-:-:S03]  /*12440*/  LOP3.LUT R4, R4, 0x1, RZ, 0xc0, !PT ;  /* 0x0000000104047812 */ /* 0x010fc600078ec0ff */
[----:B------:R-:W-:-:S04]  /*12450*/  IMAD R3, R3, 0x1600, RZ ;  /* 0x0000160003037824 */ /* 0x000fc800078e02ff */
[----:B------:R-:W-:Y:S02]  /*12460*/  IMAD R3, R19, 0x5800, R3 ;  /* 0x0000580013037824 */ /* 0x000fe400078e0203 */
[----:B------:R-:W-:-:S03]  /*12470*/  IMAD R4, R4, 0x58, RZ ;  /* 0x0000005804047824 */ /* 0x000fc600078e02ff */
[----:B------:R-:W-:Y:S01]  /*12480*/  LEA R3, R3, UR36, 0x1 ;  /* 0x0000002403037c11 */ /* 0x000fe2000f8e08ff */
[----:B------:R-:W-:Y:S01]  /*12490*/  UMOV UR14, 0x0 ;  /* 0x00000000000e7882 */ /* 0x000fe20000000000 */
[----:B------:R-:W-:Y:S01]  /*124a0*/  UMOV UR15, 0x14f00000 ;  /* 0x14f00000000f7882 */ /* 0x000fe20000000000 */
[----:B------:R-:W-:Y:S01]  /*124b0*/  UMOV UR10, URZ ;  /* 0x0000003f000a7c82 */ /* 0x000fe20008000000 */
[----:B---3--:R-:W-:Y:S02]  /*124c0*/  IMAD R2, R2, 0xb0, R4 ;  /* 0x000000b002027824 */ /* 0x008fe400078e0204 */
[----:B------:R-:W-:-:S07]  /*124d0*/  VIADD R4, R3, 0x400 ;  /* 0x0000040003047836 */ /* 0x000fce0000000000 */
.L_x_293:
        /* <DEDUP_REMOVED lines=10> */
[----:B------:R-:W-:Y:S01]  /*12580*/  PLOP3.LUT P0, PT, PT, PT, PT, 0x80, 0x0 ;  /* 0x000000000000781c */ /* 0x000fe20003f0f070 */
[----:B------:R-:W-:Y:S01]  /*12590*/  VIADD R3, R3, 0x5c00 ;  /* 0x00005c0003037836 */ /* 0x000fe20000000000 */
[----:B------:R-:W-:Y:S01]  /*125a0*/  UMOV UR6, 0x30000 ;  /* 0x0003000000067882 */ /* 0x000fe20000000000 */
[----:B------:R-:W-:Y:S01]  /*125b0*/  UMOV UR14, 0x0 ;  /* 0x00000000000e7882 */ /* 0x000fe20000000000 */
[----:B------:R-:W-:Y:S01]  /*125c0*/  UMOV UR15, 0x14f00000 ;  /* 0x14f00000000f7882 */ /* 0x000fe20000000000 */
[----:B------:R-:W-:-:S08]  /*125d0*/  UMOV UR10, 0x40 ;  /* 0x00000040000a7882 */ /* 0x000fd00000000000 */
.L_x_294:
        /* <DEDUP_REMOVED lines=9> */
[----:B---3--:R-:W-:Y:S05]  /*12670*/  @P0 BRA.U.ANY `(.L_x_294) ;  /* 0xfffffffd00d80947 */ /* 0x008fea000393ffff */
.L_x_287:
[----:B------:R-:W-:Y:S05]  /*12680*/  BSYNC B0 ;  /* 0x0000000000007941 */ /* 0x000fea0003800000 */
.L_x_286:
[----:B------:R-:W3:Y:S01]  /*12690*/  LDL.LU R6, [R1+0x28] ;  /* 0x0000280001067983 */ /* 0x000ee20000300800 */
[----:B------:R-:W-:Y:S01]  /*126a0*/  VIADD R19, R19, 0x1 ;  /* 0x0000000113137836 */ /* 0x000fe20000000000 */
[----:B------:R-:W-:Y:S02]  /*126b0*/  ULDC UR4, c[0x0][0xc34] ;  /* 0x00030d0000047ab9 */ /* 0x000fe40000000800 */
[----:B-1----:R-:W4:Y:S04]  /*126c0*/  LDL.LU R5, [R1] ;  /* 0x0000000001057983 */ /* 0x002f280000300800 */
[----:B------:R-:W5:Y:S01]  /*126d0*/  LDL.LU R4, [R1+0x34] ;  /* 0x0000340001047983 */ /* 0x000f620000300800 */
[----:B------:R-:W-:-:S04]  /*126e0*/  ISETP.NE.AND P0, PT, R19, 0x2, PT ;  /* 0x000000021300780c */ /* 0x000fc80003f05270 */
[----:B0-----:R-:W-:Y:S02]  /*126f0*/  SEL R0, RZ, 0x1, P0 ;  /* 0x00000001ff007807 */ /* 0x001fe40000000000 */
[----:B------:R-:W-:Y:S02]  /*12700*/  SEL R19, R19, RZ, P0 ;  /* 0x000000ff13137207 */ /* 0x000fe40000000000 */
[----:B---3--:R-:W-:Y:S02]  /*12710*/  IADD3 R6, R6, UR37, RZ ;  /* 0x0000002506067c10 */ /* 0x008fe4000fffe0ff */
[----:B----4-:R-:W-:-:S03]  /*12720*/  LOP3.LUT R5, R5, R0, RZ, 0x3c, !PT ;  /* 0x0000000005057212 */ /* 0x010fc600078e3cff */
[----:B------:R0:W-:Y:S01]  /*12730*/  STL [R1+0x28], R6 ;  /* 0x0000280601007387 */ /* 0x0001e20000100800 */
[----:B------:R-:W-:Y:S01]  /*12740*/  ISETP.GE.AND P1, PT, R6, UR4, PT ;  /* 0x0000000406007c0c */ /* 0x000fe2000bf26270 */
[----:B-----5:R-:W-:-:S05]  /*12750*/  VIADD R4, R4, 0x1 ;  /* 0x0000000104047836 */ /* 0x020fca0000000000 */
[----:B------:R0:W-:Y:S04]  /*12760*/  STL [R1+0x34], R4 ;  /* 0x0000340401007387 */ /* 0x0001e80000100800 */
[----:B------:R0:W-:Y:S03]  /*12770*/  STL [R1], R5 ;  /* 0x0000000501007387 */ /* 0x0001e60000100800 */
[----:B------:R-:W-:Y:S05]  /*12780*/  @!P1 BRA `(.L_x_295) ;  /* 0xffffffc000609947 */ /* 0x000fea000383ffff */
[----:B------:R-:W-:-:S07]  /*12790*/  LOP3.LUT R2, R4, 0x1, RZ, 0xc, !PT ;  /* 0x0000000104027812 */ /* 0x000fce00078e0cff */
.L_x_214:
[----:B0-----:R-:W0:Y:S01]  /*127a0*/  S2R R3, SR_CgaCtaId ;  /* 0x0000000000037919 */ /* 0x001e220000008800 */
[----:B------:R-:W-:Y:S01]  /*127b0*/  MOV R0, 0x400 ;  /* 0x0000040000007802 */ /* 0x000fe20000000f00 */
[----:B------:R-:W-:Y:S03]  /*127c0*/  BSSY B0, `(.L_x_296) ;  /* 0x0000005000007945 */ /* 0x000fe60003800000 */
[----:B0-----:R-:W-:Y:S02]  /*127d0*/  LEA R0, R3, R0, 0x18 ;  /* 0x0000000003007211 */ /* 0x001fe400078ec0ff */
[----:B------:R-:W-:-:S04]  /*127e0*/  SHF.L.U32 R3, R2, 0x1f, RZ ;  /* 0x0000001f02037819 */ /* 0x000fc800000006ff */
[----:B------:R-:W0:Y:S02]  /*127f0*/  SYNCS.PHASECHK.TRANS64.TRYWAIT P0, [R0+URZ+0x34820], R3 ;  /* 0x03482003000075a7 */ /* 0x000e24000800017f */
[----:B0-----:R-:W-:Y:S05]  /*12800*/  @!P0 BRA `(.L_x_297) ;  /* 0x0000001400148947 */ /* 0x001fea0003800000 */
.L_x_341:
[----:B------:R-:W-:Y:S05]  /*12810*/  BSYNC B0 ;  /* 0x0000000000007941 */ /* 0x000fea0003800000 */
.L_x_296:
[----:B------:R-:W-:-:S03]  /*12820*/  UMOV UR4, 0xffffffff ;  /* 0xffffffff00047882 */ /* 0x000fc60000000000 */
[----:B------:R-:W-:Y:S05]  /*12830*/  BRA.DIV UR4, `(.L_x_298) ;  /* 0x00000016041c7947 */ /* 0x000fea000b800000 */
[----:B------:R-:W1:Y:S02]  /*12840*/  S2R R2, SR_TID.X ;  /* 0x0000000000027919 */ /* 0x000e640000002100 */
[----:B-1----:R-:W-:-:S04]  /*12850*/  SHF.R.U32.HI R2, RZ, 0x5, R2 ;  /* 0x00000005ff027819 */ /* 0x002fc80000011602 */
[----:B------:R-:W-:-:S05]  /*12860*/  LOP3.LUT R2, R2, 0x3, RZ, 0xc0, !PT ;  /* 0x0000000302027812 */ /* 0x000fca00078ec0ff */
[----:B------:R1:W3:Y:S02]  /*12870*/  SHFL.IDX PT, R14, R2, RZ, 0x1f ;  /* 0x00001fff020e7589 */ /* 0x0002e400000e0000 */
.L_x_344:
[----:B---3--:R-:W-:Y:S01]  /*12880*/  ISETP.NE.AND P0, PT, R14, RZ, PT ;  /* 0x000000ff0e00720c */ /* 0x008fe20003f05270 */
[----:B------:R-:W-:-:S12]  /*12890*/  BSSY B0, `(.L_x_299) ;  /* 0x0000025000007945 */ /* 0x000fd80003800000 */
[----:B------:R-:W-:Y:S05]  /*128a0*/  @P0 BRA `(.L_x_300) ;  /* 0x00000000008c0947 */ /* 0x000fea0003800000 */
[----:B------:R-:W-:-:S03]  /*128b0*/  UMOV UR4, 0xffffffff ;  /* 0xffffffff00047882 */ /* 0x000fc60000000000 */
[----:B------:R-:W-:Y:S05]  /*128c0*/  BRA.DIV UR4, `(.L_x_301) ;  /* 0x00000016042c7947 */ /* 0x000fea000b800000 */
[----:B------:R-:W-:-:S13]  /*128d0*/  ELECT P6, URZ, PT ;  /* 0x00000000003f782f */ /* 0x000fda00038c0000 */
.L_x_347:
[----:B------:R-:W-:Y:S05]  /*128e0*/  @!P6 BRA `(.L_x_300) ;  /* 0x00000000007ce947 */ /* 0x000fea0003800000 */
[----:B-1----:R-:W3:Y:S02]  /*128f0*/  LDL.LU R2, [R1+0x2c] ;  /* 0x00002c0001027983 */ /* 0x002ee40000300800 */
[----:B---3--:R-:W-:-:S04]  /*12900*/  LOP3.LUT R2, R2, 0x2, RZ, 0xfc, !PT ;  /* 0x0000000202027812 */ /* 0x008fc800078efcff */
[----:B------:R-:W-:-:S13]  /*12910*/  ISETP.NE.AND P2, PT, R2, 0x3, PT ;  /* 0x000000030200780c */ /* 0x000fda0003f45270 */
[----:B------:R-:W-:Y:S05]  /*12920*/  @!P2 BRA `(.L_x_302) ;  /* 0x000000000004a947 */ /* 0x000fea0003800000 */
[----:B------:R-:W-:Y:S01]  /*12930*/  BPT.TRAP 0x1 ;  /* 0x000000040000795c */ /* 0x000fe20000300000 */
.L_x_302:
[----:B------:R-:W3:Y:S01]  /*12940*/  LDL.LU R7, [R1] ;  /* 0x0000000001077983 */ /* 0x000ee20000300800 */
[----:B------:R-:W-:Y:S02]  /*12950*/  VIADD R2, R0, 0x34840 ;  /* 0x0003484000027836 */ /* 0x000fe40000000000 */
[C---:B0-----:R-:W-:Y:S02]  /*12960*/  VIADD R3, R19.reuse, 0x1 ;  /* 0x0000000113037836 */ /* 0x041fe40000000000 */
[----:B------:R-:W-:-:S03]  /*12970*/  IMAD R6, R19, 0x8, R2 ;  /* 0x0000000813067824 */ /* 0x000fc600078e0202 */
[----:B------:R-:W-:-:S04]  /*12980*/  ISETP.NE.AND P1, PT, R3, 0x2, PT ;  /* 0x000000020300780c */ /* 0x000fc80003f25270 */
[----:B------:R-:W-:Y:S02]  /*12990*/  SEL R4, RZ, 0x1, P1 ;  /* 0x00000001ff047807 */ /* 0x000fe40000800000 */
[----:B------:R-:W-:Y:S02]  /*129a0*/  SEL R3, R3, RZ, P1 ;  /* 0x000000ff03037207 */ /* 0x000fe40000800000 */
[C---:B---3--:R-:W-:Y:S02]  /*129b0*/  SHF.L.U32 R5, R7.reuse, 0x1f, RZ ;  /* 0x0000001f07057819 */ /* 0x048fe400000006ff */
[----:B------:R-:W-:Y:S01]  /*129c0*/  LOP3.LUT R4, R7, R4, RZ, 0x3c, !PT ;  /* 0x0000000407047212 */ /* 0x000fe200078e3cff */
[----:B------:R-:W-:Y:S01]  /*129d0*/  IMAD R7, R3, 0x8, R2 ;  /* 0x0000000803077824 */ /* 0x000fe200078e0202 */
[----:B------:R-:W0:Y:S02]  /*129e0*/  SYNCS.PHASECHK.TRANS64.TRYWAIT P0, [R6+URZ], R5 ;  /* 0x00000005060075a7 */ /* 0x000e24000800017f */
[----:B------:R-:W-:Y:S01]  /*129f0*/  SHF.L.U32 R2, R4, 0x1f, RZ ;  /* 0x0000001f04027819 */ /* 0x000fe200000006ff */
[----:B0-----:R-:W-:Y:S06]  /*12a00*/  @!P0 BRA `(.L_x_303) ;  /* 0x0000001000fc8947 */ /* 0x001fec0003800000 */
.L_x_348:
[----:B------:R-:W1:Y:S02]  /*12a10*/  SYNCS.PHASECHK.TRANS64.TRYWAIT P0, [R7+URZ], R2 ;  /* 0x00000002070075a7 */ /* 0x000e64000800017f */
[----:B-1----:R-:W-:Y:S05]  /*12a20*/  @!P0 BRA `(.L_x_304) ;  /* 0x0000001400088947 */ /* 0x002fea0003800000 */
.L_x_349:
[----:B------:R-:W-:Y:S05]  /*12a30*/  @!P2 BRA `(.L_x_305) ;  /* 0x000000000004a947 */ /* 0x000fea0003800000 */
[----:B------:R-:W-:Y:S01]  /*12a40*/  BPT.TRAP 0x1 ;  /* 0x000000040000795c */ /* 0x000fe20000300000 */
.L_x_305:
[----:B------:R-:W-:-:S04]  /*12a50*/  VIADD R0, R0, 0x34860 ;  /* 0x0003486000007836 */ /* 0x000fc80000000000 */
[----:B------:R-:W-:-:S04]  /*12a60*/  IMAD R4, R19, 0x8, R0 ;  /* 0x0000000813047824 */ /* 0x000fc800078e0200 */
[----:B------:R-:W3:Y:S02]  /*12a70*/  SYNCS.PHASECHK.TRANS64.TRYWAIT P0, [R4+URZ], R5 ;  /* 0x00000005040075a7 */ /* 0x000ee4000800017f */
[----:B---3--:R-:W-:Y:S05]  /*12a80*/  @!P0 BRA `(.L_x_306) ;  /* 0x0000001400048947 */ /* 0x008fea0003800000 */
.L_x_350:
[----:B------:R-:W-:-:S07]  /*12a90*/  IMAD R3, R3, 0x8, R0 ;  /* 0x0000000803037824 */ /* 0x000fce00078e0200 */
.L_x_307:
[----:B----4-:R4:W0:Y:S02]  /*12aa0*/  SYNCS.PHASECHK.TRANS64.TRYWAIT P0, [R3+URZ], R2 ;  /* 0x00000002030075a7 */ /* 0x010824000800017f */
[----:B0-----:R-:W-:Y:S05]  /*12ab0*/  @!P0 NANOSLEEP.SYNCS 0x989680 ;  /* 0x009896800000895d */ /* 0x001fea0003900000 */
[----:B------:R-:W0:Y:S02]  /*12ac0*/  @!P0 SYNCS.PHASECHK.TRANS64 P0, [R3+URZ], R2 ;  /* 0x00000002030085a7 */ /* 0x000e24000800007f */
[----:B0-----:R-:W-:Y:S05]  /*12ad0*/  @!P0 BRA `(.L_x_307) ;  /* 0xfffffffc00f08947 */ /* 0x001fea000383ffff */
.L_x_300:
[----:B------:R-:W-:Y:S05]  /*12ae0*/  BSYNC B0 ;  /* 0x0000000000007941 */ /* 0x000fea0003800000 */
.L_x_299:
[----:B------:R-:W-:Y:S05]  /*12af0*/  EXIT ;  /* 0x000000000000794d */ /* 0x000fea0003800000 */
.L_x_182:
[----:B------:R-:W-:-:S13]  /*12b00*/  R2UR UR4, R2 ;  /* 0x00000000020472ca */ /* 0x000fda00000e0000 */
[----:B0-----:R-:W-:-:S04]  /*12b10*/  IMAD.U32 R3, RZ, RZ, UR4 ;  /* 0x00000004ff037e24 */ /* 0x001fc8000f8e00ff */
[----:B------:R0:W1:Y:S03]  /*12b20*/  SYNCS.PHASECHK.TRANS64.TRYWAIT P1, [R3+URZ+0x34800], R0 ;  /* 0x03480000030075a7 */ /* 0x000066000802017f */
[----:B-1----:R-:W-:Y:S05]  /*12b30*/  @!P1 NANOSLEEP.SYNCS 0x989680 ;  /* 0x009896800000995d */ /* 0x002fea0003900000 */
[----:B------:R-:W1:Y:S02]  /*12b40*/  @!P1 SYNCS.PHASECHK.TRANS64 P1, [R3+URZ+0x34800], R0 ;  /* 0x03480000030095a7 */ /* 0x000e64000802007f */
[----:B-1----:R-:W-:Y:S05]  /*12b50*/  @!P1 BRA `(.L_x_182) ;  /* 0xfffffffc00e89947 */ /* 0x002fea000383ffff */
[----:B------:R-:W-:Y:S05]  /*12b60*/  BRA `(.L_x_308) ;  /* 0xfffffee800e47947 */ /* 0x000fea000383ffff */
.L_x_186:
[----:B-1----:R1:W2:Y:S02]  /*12b70*/  SYNCS.PHASECHK.TRANS64.TRYWAIT P1, [R3+URZ+0x34830], R0 ;  /* 0x03483000030075a7 */ /* 0x0022a4000802017f */
[----:B--2---:R-:W-:Y:S05]  /*12b80*/  @!P1 NANOSLEEP.SYNCS 0x989680 ;  /* 0x009896800000995d */ /* 0x004fea0003900000 */
[----:B------:R-:W2:Y:S02]  /*12b90*/  @!P1 SYNCS.PHASECHK.TRANS64 P1, [R3+URZ+0x34830], R0 ;  /* 0x03483000030095a7 */ /* 0x000ea4000802007f */
[----:B--2---:R-:W-:Y:S05]  /*12ba0*/  @!P1 BRA `(.L_x_186) ;  /* 0xfffffffc00f09947 */ /* 0x004fea000383ffff */
[----:B------:R-:W-:Y:S05]  /*12bb0*/  BRA `(.L_x_185) ;  /* 0xfffffeec00087947 */ /* 0x000fea000383ffff */
.L_x_192:
[----:B-1----:R-:W-:-:S04]  /*12bc0*/  IMAD.U32 R20, RZ, RZ, UR6 ;  /* 0x00000006ff147e24 */ /* 0x002fc8000f8e00ff */
[----:B------:R1:W2:Y:S03]  /*12bd0*/  SYNCS.PHASECHK.TRANS64.TRYWAIT P1, [R20+URZ+0x34830], R15 ;  /* 0x0348300f140075a7 */ /* 0x0002a6000802017f */
[----:B--2---:R-:W-:Y:S05]  /*12be0*/  @!P1 NANOSLEEP.SYNCS 0x989680 ;  /* 0x009896800000995d */ /* 0x004fea0003900000 */
[----:B------:R-:W2:Y:S02]  /*12bf0*/  @!P1 SYNCS.PHASECHK.TRANS64 P1, [R20+URZ+0x34830], R15 ;  /* 0x0348300f140095a7 */ /* 0x000ea4000802007f */
[----:B--2---:R-:W-:Y:S05]  /*12c00*/  @!P1 BRA `(.L_x_192) ;  /* 0xfffffffc00ec9947 */ /* 0x004fea000383ffff */
[----:B------:R-:W-:Y:S05]  /*12c10*/  BRA `(.L_x_189) ;  /* 0xffffff4400247947 */ /* 0x000fea000383ffff */
.L_x_196:
[----:B-1----:R-:W-:-:S04]  /*12c20*/  IMAD.U32 R15, RZ, RZ, UR6 ;  /* 0x00000006ff0f7e24 */ /* 0x002fc8000f8e00ff */
[----:B------:R1:W2:Y:S03]  /*12c30*/  SYNCS.PHASECHK.TRANS64.TRYWAIT P1, [R15+URZ+0x34850], R14 ;  /* 0x0348500e0f0075a7 */ /* 0x0002a6000802017f */
[----:B--2---:R-:W-:Y:S05]  /*12c40*/  @!P1 NANOSLEEP.SYNCS 0x989680 ;  /* 0x009896800000995d */ /* 0x004fea0003900000 */
[----:B------:R-:W2:Y:S02]  /*12c50*/  @!P1 SYNCS.PHASECHK.TRANS64 P1, [R15+URZ+0x34850], R14 ;  /* 0x0348500e0f0095a7 */ /* 0x000ea4000802007f */
[----:B--2---:R-:W-:Y:S05]  /*12c60*/  @!P1 BRA `(.L_x_196) ;  /* 0xfffffffc00ec9947 */ /* 0x004fea000383ffff */
[----:B------:R-:W-:Y:S05]  /*12c70*/  BRA `(.L_x_193) ;  /* 0xffffff6800d47947 */ /* 0x000fea000383ffff */
.L_x_203:
[----:B-1----:R-:W-:-:S04]  /*12c80*/  IMAD.U32 R5, RZ, RZ, UR7 ;  /* 0x00000007ff057e24 */ /* 0x002fc8000f8e00ff */
[----:B------:R1:W2:Y:S03]  /*12c90*/  SYNCS.PHASECHK.TRANS64.TRYWAIT P1, [R5+URZ+0x34850], R0 ;  /* 0x03485000050075a7 */ /* 0x0002a6000802017f */
[----:B--2---:R-:W-:Y:S05]  /*12ca0*/  @!P1 NANOSLEEP.SYNCS 0x989680 ;  /* 0x009896800000995d */ /* 0x004fea0003900000 */
[----:B------:R-:W2:Y:S02]  /*12cb0*/  @!P1 SYNCS.PHASECHK.TRANS64 P1, [R5+URZ+0x34850], R0 ;  /* 0x03485000050095a7 */ /* 0x000ea4000802007f */
[----:B--2---:R-:W-:Y:S05]  /*12cc0*/  @!P1 BRA `(.L_x_203) ;  /* 0xfffffffc00ec9947 */ /* 0x004fea000383ffff */
[----:B------:R-:W-:Y:S05]  /*12cd0*/  BRA `(.L_x_202) ;  /* 0xffffff98009c7947 */ /* 0x000fea000383ffff */
.L_x_218:
[----:B------:R-:W0:Y:S01]  /*12ce0*/  S2R R5, SR_TID.X ;  /* 0x0000000000057919 */ /* 0x000e220000002100 */
[----:B------:R-:W-:Y:S01]  /*12cf0*/  BSSY B0, `(.L_x_309) ;  /* 0x000000a000007945 */ /* 0x000fe20003800000 */
[----:B------:R-:W-:Y:S02]  /*12d00*/  IMAD.MOV.U32 R12, RZ, RZ, RZ ;  /* 0x000000ffff0c7224 */ /* 0x000fe400078e00ff */
[----:B------:R-:W-:Y:S02]  /*12d10*/  IMAD.MOV.U32 R11, RZ, RZ, 0x1f ;  /* 0x0000001fff0b7424 */ /* 0x000fe400078e00ff */
[----:B------:R-:W-:Y:S01]  /*12d20*/  IMAD.MOV.U32 R15, RZ, RZ, -0x1 ;  /* 0xffffffffff0f7424 */ /* 0x000fe200078e00ff */
[----:B0-----:R-:W-:-:S04]  /*12d30*/  SHF.R.U32.HI R5, RZ, 0x5, R5 ;  /* 0x00000005ff057819 */ /* 0x001fc80000011605 */
[----:B------:R-:W-:-:S05]  /*12d40*/  LOP3.LUT R5, R5, 0x3, RZ, 0xc0, !PT ;  /* 0x0000000305057812 */ /* 0x000fca00078ec0ff */
[----:B------:R-:W-:-:S07]  /*12d50*/  IMAD.MOV.U32 R13, RZ, RZ, R5 ;  /* 0x000000ffff0d7224 */ /* 0x000fce00078e0005 */
[----:B-1----:R-:W-:Y:S05]  /*12d60*/  WARPSYNC.COLLECTIVE R15, `(.L_x_310) ;  /* 0x000000000f087348 */ /* 0x002fea0003c00000 */
[----:B------:R0:W2:Y:S02]  /*12d70*/  SHFL.IDX P6, R14, R13, R12, R11 ;  /* 0x0000000c0d0e7389 */ /* 0x0000a400000c000b */
[----:B012---:R-:W-:Y:S01]  /*12d80*/  ENDCOLLECTIVE ;  /* 0x000000000000791b */ /* 0x007fe20003800000 */
.L_x_310:
[----:B------:R-:W-:Y:S05]  /*12d90*/  BSYNC B0 ;  /* 0x0000000000007941 */ /* 0x000fea0003800000 */
.L_x_309:
[----:B------:R-:W-:Y:S05]  /*12da0*/  BRA `(.L_x_311) ;  /* 0xffffffc000a07947 */ /* 0x000fea000383ffff */
.L_x_220:
[----:B------:R-:W-:Y:S01]  /*12db0*/  BSSY B0, `(.L_x_312) ;  /* 0x0000006000007945 */ /* 0x000fe20003800000 */
[----:B------:R-:W-:-:S07]  /*12dc0*/  IMAD.MOV.U32 R15, RZ, RZ, -0x1 ;  /* 0xffffffffff0f7424 */ /* 0x000fce00078e00ff */
[----:B01----:R-:W-:Y:S05]  /*12dd0*/  WARPSYNC.COLLECTIVE R15, `(.L_x_313) ;  /* 0x000000000f0c7348 */ /* 0x003fea0003c00000 */
[----:B------:R-:W-:Y:S02]  /*12de0*/  ELECT P6, UR62, PT ;  /* 0x00000000003e782f */ /* 0x000fe400038c0000 */
[----:B------:R-:W-:Y:S01]  /*12df0*/  MOV R14, UR62 ;  /* 0x0000003e000e7c02 */ /* 0x000fe20008000f00 */
[----:B01----:R-:W-:Y:S10]  /*12e00*/  ENDCOLLECTIVE ;  /* 0x000000000000791b */ /* 0x003ff40003800000 */
.L_x_313:
[----:B------:R-:W-:Y:S05]  /*12e10*/  BSYNC B0 ;  /* 0x0000000000007941 */ /* 0x000fea0003800000 */
.L_x_312:
[----:B------:R-:W-:Y:S05]  /*12e20*/  BRA `(.L_x_314) ;  /* 0xffffffc000a07947 */ /* 0x000fea000383ffff */
.L_x_222:
[----:B---3--:R3:W4:Y:S02]  /*12e30*/  SYNCS.PHASECHK.TRANS64.TRYWAIT P0, [R2+URZ+0x34840], R3 ;  /* 0x03484003020075a7 */ /* 0x008724000800017f */
[----:B----4-:R-:W-:Y:S05]  /*12e40*/  @!P0 NANOSLEEP.SYNCS 0x989680 ;  /* 0x009896800000895d */ /* 0x010fea0003900000 */
[----:B------:R-:W4:Y:S02]  /*12e50*/  @!P0 SYNCS.PHASECHK.TRANS64 P0, [R2+URZ+0x34840], R3 ;  /* 0x03484003020085a7 */ /* 0x000f24000800007f */
[----:B----4-:R-:W-:Y:S05]  /*12e60*/  @!P0 BRA `(.L_x_222) ;  /* 0xfffffffc00f08947 */ /* 0x010fea000383ffff */
[----:B------:R-:W-:Y:S05]  /*12e70*/  BRA `(.L_x_315) ;  /* 0xffffffc000f87947 */ /* 0x000fea000383ffff */
.L_x_226:
[----:B------:R-:W-:Y:S01]  /*12e80*/  IMAD.MOV.U32 R13, RZ, RZ, R2 ;  /* 0x000000ffff0d7224 */ /* 0x000fe200078e0002 */
[----:B------:R-:W0:Y:S01]  /*12e90*/  S2R R7, SR_TID.X ;  /* 0x0000000000077919 */ /* 0x000e220000002100 */
[----:B------:R-:W-:Y:S02]  /*12ea0*/  IMAD.MOV.U32 R12, RZ, RZ, RZ ;  /* 0x000000ffff0c7224 */ /* 0x000fe400078e00ff */
[----:B------:R-:W-:Y:S02]  /*12eb0*/  IMAD.MOV.U32 R11, RZ, RZ, 0x181f ;  /* 0x0000181fff0b7424 */ /* 0x000fe400078e00ff */
[----:B------:R-:W-:-:S07]  /*12ec0*/  IMAD.MOV.U32 R15, RZ, RZ, -0x1 ;  /* 0xffffffffff0f7424 */ /* 0x000fce00078e00ff */
[----:B0----5:R-:W-:Y:S05]  /*12ed0*/  WARPSYNC.COLLECTIVE R15, `(.L_x_316) ;  /* 0x000000000f087348 */ /* 0x021fea0003c00000 */
[----:B------:R1:W2:Y:S02]  /*12ee0*/  SHFL.IDX P6, R14, R13, R12, R11 ;  /* 0x0000000c0d0e7389 */ /* 0x0002a400000c000b */
[----:B012--5:R-:W-:Y:S01]  /*12ef0*/  ENDCOLLECTIVE ;  /* 0x000000000000791b */ /* 0x027fe20003800000 */
.L_x_316:
[----:B------:R-:W-:Y:S01]  /*12f00*/  IMAD.MOV.U32 R13, RZ, RZ, R0 ;  /* 0x000000ffff0d7224 */ /* 0x000fe200078e0000 */
[----:B------:R-:W-:Y:S01]  /*12f10*/  LOP3.LUT R7, R7, 0x7f, RZ, 0xc0, !PT ;  /* 0x0000007f07077812 */ /* 0x000fe200078ec0ff */
[----:B------:R-:W-:-:S07]  /*12f20*/  IMAD.MOV.U32 R6, RZ, RZ, R14 ;  /* 0x000000ffff067224 */ /* 0x000fce00078e000e */
[----:B------:R-:W-:Y:S05]  /*12f30*/  WARPSYNC.COLLECTIVE R15, `(.L_x_317) ;  /* 0x000000000f087348 */ /* 0x000fea0003c00000 */
[----:B------:R0:W1:Y:S02]  /*12f40*/  SHFL.IDX P6, R14, R13, R12, R11 ;  /* 0x0000000c0d0e7389 */ /* 0x00006400000c000b */
[----:B01----:R-:W-:Y:S01]  /*12f50*/  ENDCOLLECTIVE ;  /* 0x000000000000791b */ /* 0x003fe20003800000 */
.L_x_317:
[----:B------:R-:W-:Y:S01]  /*12f60*/  SHF.R.U32.HI R4, RZ, 0x3, R7 ;  /* 0x00000003ff047819 */ /* 0x000fe20000011607 */
[----:B------:R-:W-:Y:S01]  /*12f70*/  ULDC UR4, c[0x0][0x288] ;  /* 0x0000a20000047ab9 */ /* 0x000fe20000000800 */
[----:B------:R-:W-:Y:S01]  /*12f80*/  ULDC.64 UR6, c[0x0][0x208] ;  /* 0x0000820000067ab9 */ /* 0x000fe20000000a00 */
[----:B------:R-:W-:Y:S02]  /*12f90*/  IMAD R3, R8, UR4, RZ ;  /* 0x0000000408037c24 */ /* 0x000fe4000f8e02ff */
[----:B------:R-:W-:-:S04]  /*12fa0*/  IMAD.IADD R4, R4, 0x1, R5 ;  /* 0x0000000104047824 */ /* 0x000fc800078e0205 */
[C---:B------:R-:W-:Y:S01]  /*12fb0*/  VIADD R5, R4.reuse, 0x10 ;  /* 0x0000001004057836 */ /* 0x040fe20000000000 */
[----:B------:R-:W-:Y:S01]  /*12fc0*/  ISETP.GE.AND P2, PT, R4, R3, PT ;  /* 0x000000030400720c */ /* 0x000fe20003f46270 */
[----:B------:R-:W-:Y:S02]  /*12fd0*/  IMAD.MOV.U32 R13, RZ, RZ, R2 ;  /* 0x000000ffff0d7224 */ /* 0x000fe400078e0002 */
[----:B------:R-:W-:Y:S02]  /*12fe0*/  IMAD.MOV.U32 R12, RZ, RZ, 0x1 ;  /* 0x00000001ff0c7424 */ /* 0x000fe400078e00ff */
[----:B------:R-:W-:-:S08]  /*12ff0*/  IMAD.MOV.U32 R7, RZ, RZ, R14 ;  /* 0x000000ffff077224 */ /* 0x000fd000078e000e */
        /* <DEDUP_REMOVED lines=14> */
.L_x_318:
[----:B------:R-:W-:Y:S01]  /*130e0*/  MOV R13, R0 ;  /* 0x00000000000d7202 */ /* 0x000fe20000000f00 */
[----:B------:R-:W-:-:S07]  /*130f0*/  IMAD.MOV.U32 R6, RZ, RZ, R14 ;  /* 0x000000ffff067224 */ /* 0x000fce00078e000e */
[----:B------:R-:W-:Y:S05]  /*13100*/  WARPSYNC.COLLECTIVE R15, `(.L_x_319) ;  /* 0x000000000f087348 */ /* 0x000fea0003c00000 */
[----:B------:R0:W1:Y:S02]  /*13110*/  SHFL.IDX P6, R14, R13, R12, R11 ;  /* 0x0000000c0d0e7389 */ /* 0x00006400000c000b */
[----:B01----:R-:W-:Y:S01]  /*13120*/  ENDCOLLECTIVE ;  /* 0x000000000000791b */ /* 0x003fe20003800000 */
.L_x_319:
[----:B------:R-:W-:Y:S01]  /*13130*/  ULDC.64 UR4, c[0x0][0x208] ;  /* 0x0000820000047ab9 */ /* 0x000fe20000000a00 */
[----:B------:R-:W-:Y:S02]  /*13140*/  IMAD.MOV.U32 R13, RZ, RZ, R2 ;  /* 0x000000ffff0d7224 */ /* 0x000fe400078e0002 */
[----:B------:R-:W-:Y:S02]  /*13150*/  IMAD.MOV.U32 R12, RZ, RZ, 0x2 ;  /* 0x00000002ff0c7424 */ /* 0x000fe400078e00ff */
[----:B------:R-:W-:-:S05]  /*13160*/  IMAD.MOV.U32 R5, RZ, RZ, R14 ;  /* 0x000000ffff057224 */ /* 0x000fca00078e000e */
[----:B------:R-:W-:-:S05]  /*13170*/  @!P2 LEA R5, P3, R10, R5, 0x1 ;  /* 0x000000050a05a211 */ /* 0x000fca00078608ff */
[----:B------:R-:W-:-:S04]  /*13180*/  @!P2 IMAD.X R6, RZ, RZ, R6, P3 ;  /* 0x000000ffff06a224 */ /* 0x000fc800018e0606 */
        /* <DEDUP_REMOVED lines=12> */
.L_x_320:
[----:B------:R-:W-:Y:S02]  /*13250*/  IMAD.MOV.U32 R13, RZ, RZ, R0 ;  /* 0x000000ffff0d7224 */ /* 0x000fe400078e0000 */
[----:B------:R-:W-:-:S07]  /*13260*/  IMAD.MOV.U32 R6, RZ, RZ, R14 ;  /* 0x000000ffff067224 */ /* 0x000fce00078e000e */
[----:B------:R-:W-:Y:S05]  /*13270*/  WARPSYNC.COLLECTIVE R15, `(.L_x_321) ;  /* 0x000000000f087348 */ /* 0x000fea0003c00000 */
[----:B------:R0:W1:Y:S02]  /*13280*/  SHFL.IDX P6, R14, R13, R12, R11 ;  /* 0x0000000c0d0e7389 */ /* 0x00006400000c000b */
[----:B01----:R-:W-:Y:S01]  /*13290*/  ENDCOLLECTIVE ;  /* 0x000000000000791b */ /* 0x003fe20003800000 */
.L_x_321:
        /* <DEDUP_REMOVED lines=18> */
.L_x_322:
[----:B------:R-:W-:Y:S02]  /*133c0*/  IMAD.MOV.U32 R13, RZ, RZ, R0 ;  /* 0x000000ffff0d7224 */ /* 0x000fe400078e0000 */
[----:B------:R-:W-:-:S07]  /*133d0*/  IMAD.MOV.U32 R6, RZ, RZ, R14 ;  /* 0x000000ffff067224 */ /* 0x000fce00078e000e */
[----:B------:R-:W-:Y:S05]  /*133e0*/  WARPSYNC.COLLECTIVE R15, `(.L_x_323) ;  /* 0x000000000f087348 */ /* 0x000fea0003c00000 */
[----:B------:R0:W1:Y:S02]  /*133f0*/  SHFL.IDX P6, R14, R13, R12, R11 ;  /* 0x0000000c0d0e7389 */ /* 0x00006400000c000b */
[----:B01----:R-:W-:Y:S01]  /*13400*/  ENDCOLLECTIVE ;  /* 0x000000000000791b */ /* 0x003fe20003800000 */
.L_x_323:
        /* <DEDUP_REMOVED lines=18> */
.L_x_324:
[----:B------:R-:W-:Y:S02]  /*13530*/  IMAD.MOV.U32 R13, RZ, RZ, R0 ;  /* 0x000000ffff0d7224 */ /* 0x000fe400078e0000 */
[----:B------:R-:W-:-:S07]  /*13540*/  IMAD.MOV.U32 R6, RZ, RZ, R14 ;  /* 0x000000ffff067224 */ /* 0x000fce00078e000e */
[----:B------:R-:W-:Y:S05]  /*13550*/  WARPSYNC.COLLECTIVE R15, `(.L_x_325) ;  /* 0x000000000f087348 */ /* 0x000fea0003c00000 */
[----:B------:R0:W1:Y:S02]  /*13560*/  SHFL.IDX P6, R14, R13, R12, R11 ;  /* 0x0000000c0d0e7389 */ /* 0x00006400000c000b */
[----:B01----:R-:W-:Y:S01]  /*13570*/  ENDCOLLECTIVE ;  /* 0x000000000000791b */ /* 0x003fe20003800000 */
.L_x_325:
[----:B------:R-:W-:Y:S01]  /*13580*/  ULDC.64 UR4, c[0x0][0x208] ;  /* 0x0000820000047ab9 */ /* 0x000fe20000000a00 */
[----:B------:R-:W-:Y:S02]  /*13590*/  IMAD.MOV.U32 R13, RZ, RZ, R2 ;  /* 0x000000ffff0d7224 */ /* 0x000fe400078e0002 */
[----:B------:R-:W-:Y:S02]  /*135a0*/  IMAD.MOV.U32 R12, RZ, RZ, 0x5 ;  /* 0x00000005ff0c7424 */ /* 0x000fe400078e00ff */
[----:B------:R-:W-:-:S05]  /*135b0*/  IMAD.MOV.U32 R5, RZ, RZ, R14 ;  /* 0x000000ffff057224 */ /* 0x000fca00078e000e */
[----:B------:R-:W-:-:S05]  /*135c0*/  @!P2 LEA R5, P3, R10, R5, 0x1 ;  /* 0x000000050a05a211 */ /* 0x000fca00078608ff */
[----:B------:R-:W-:-:S04]  /*135d0*/  @!P2 IMAD.X R6, RZ, RZ, R6, P3 ;  /* 0x000000ffff06a224 */ /* 0x000fc800018e0606 */
[----:B------:R-:W-:Y:S01]  /*135e0*/  @!P2 IMAD.MOV.U32 R7, RZ, RZ, R6 ;  /* 0x000000ffff07a224 */ /* 0x000fe200078e0006 */
        /* <DEDUP_REMOVED lines=11> */
.L_x_326:
[----:B------:R-:W-:Y:S02]  /*136a0*/  IMAD.MOV.U32 R13, RZ, RZ, R0 ;  /* 0x000000ffff0d7224 */ /* 0x000fe400078e0000 */
[----:B------:R-:W-:-:S07]  /*136b0*/  IMAD.MOV.U32 R6, RZ, RZ, R14 ;  /* 0x000000ffff067224 */ /* 0x000fce00078e000e */
[----:B------:R-:W-:Y:S05]  /*136c0*/  WARPSYNC.COLLECTIVE R15, `(.L_x_327) ;  /* 0x000000000f087348 */ /* 0x000fea0003c00000 */
[----:B------:R0:W1:Y:S02]  /*136d0*/  SHFL.IDX P6, R14, R13, R12, R11 ;  /* 0x0000000c0d0e7389 */ /* 0x00006400000c000b */
[----:B01----:R-:W-:Y:S01]  /*136e0*/  ENDCOLLECTIVE ;  /* 0x000000000000791b */ /* 0x003fe20003800000 */
.L_x_327:
        /* <DEDUP_REMOVED lines=18> */
.L_x_328:
[----:B------:R-:W-:Y:S02]  /*13810*/  IMAD.MOV.U32 R13, RZ, RZ, R0 ;  /* 0x000000ffff0d7224 */ /* 0x000fe400078e0000 */
[----:B------:R-:W-:-:S07]  /*13820*/  IMAD.MOV.U32 R6, RZ, RZ, R14 ;  /* 0x000000ffff067224 */ /* 0x000fce00078e000e */
[----:B------:R-:W-:Y:S05]  /*13830*/  WARPSYNC.COLLECTIVE R15, `(.L_x_329) ;  /* 0x000000000f087348 */ /* 0x000fea0003c00000 */
[----:B------:R0:W1:Y:S02]  /*13840*/  SHFL.IDX P6, R14, R13, R12, R11 ;  /* 0x0000000c0d0e7389 */ /* 0x00006400000c000b */
[----:B01----:R-:W-:Y:S01]  /*13850*/  ENDCOLLECTIVE ;  /* 0x000000000000791b */ /* 0x003fe20003800000 */
.L_x_329:
[----:B------:R-:W-:Y:S01]  /*13860*/  ULDC.64 UR4, c[0x0][0x208] ;  /* 0x0000820000047ab9 */ /* 0x000fe20000000a00 */
[----:B------:R-:W-:Y:S02]  /*13870*/  IMAD.MOV.U32 R13, RZ, RZ, R2 ;  /* 0x000000ffff0d7224 */ /* 0x000fe400078e0002 */
[----:B------:R-:W-:Y:S02]  /*13880*/  IMAD.MOV.U32 R12, RZ, RZ, 0x7 ;  /* 0x00000007ff0c7424 */ /* 0x000fe400078e00ff */
[----:B------:R-:W-:-:S05]  /*13890*/  IMAD.MOV.U32 R5, RZ, RZ, R14 ;  /* 0x000000ffff057224 */ /* 0x000fca00078e000e */
[----:B------:R-:W-:-:S05]  /*138a0*/  @!P2 LEA R5, P3, R10, R5, 0x1 ;  /* 0x000000050a05a211 */ /* 0x000fca00078608ff */
[----:B------:R-:W-:-:S04]  /*138b0*/  @!P2 IMAD.X R6, RZ, RZ, R6, P3 ;  /* 0x000000ffff06a224 */ /* 0x000fc800018e0606 */
[----:B------:R-:W-:Y:S02]  /*138c0*/  @!P2 IMAD.MOV.U32 R7, RZ, RZ, R6 ;  /* 0x000000ffff07a224 */ /* 0x000fe400078e0006 */
[----:B------:R-:W-:-:S05]  /*138d0*/  @!P2 IMAD.MOV.U32 R6, RZ, RZ, R5 ;  /* 0x000000ffff06a224 */ /* 0x000fca00078e0005 */
        /* <DEDUP_REMOVED lines=8> */
.L_x_330:
[----:B------:R-:W-:Y:S02]  /*13960*/  IMAD.MOV.U32 R13, RZ, RZ, R0 ;  /* 0x000000ffff0d7224 */ /* 0x000fe400078e0000 */
[----:B------:R-:W-:-:S07]  /*13970*/  IMAD.MOV.U32 R5, RZ, RZ, R14 ;  /* 0x000000ffff057224 */ /* 0x000fce00078e000e */
[----:B------:R-:W-:Y:S05]  /*13980*/  WARPSYNC.COLLECTIVE R15, `(.L_x_331) ;  /* 0x000000000f087348 */ /* 0x000fea0003c00000 */
[----:B------:R0:W1:Y:S02]  /*13990*/  SHFL.IDX P6, R14, R13, R12, R11 ;  /* 0x0000000c0d0e7389 */ /* 0x00006400000c000b */
[----:B01----:R-:W-:Y:S01]  /*139a0*/  ENDCOLLECTIVE ;  /* 0x000000000000791b */ /* 0x003fe20003800000 */
.L_x_331:
[----:B------:R-:W-:Y:S01]  /*139b0*/  IMAD.MOV.U32 R0, RZ, RZ, R14 ;  /* 0x000000ffff007224 */ /* 0x000fe200078e000e */
[----:B------:R-:W-:Y:S06]  /*139c0*/  BRA `(.L_x_332) ;  /* 0xffffffc400787947 */ /* 0x000fec000383ffff */
.L_x_230:
[----:B0-----:R-:W-:-:S04]  /*139d0*/  IMAD.U32 R3, RZ, RZ, UR36 ;  /* 0x00000024ff037e24 */ /* 0x001fc8000f8e00ff */
[----:B------:R0:W2:Y:S03]  /*139e0*/  SYNCS.PHASECHK.TRANS64.TRYWAIT P0, [R3+URZ+0x34820], R0 ;  /* 0x03482000030075a7 */ /* 0x0000a6000800017f */
[----:B--2---:R-:W-:Y:S05]  /*139f0*/  @!P0 NANOSLEEP.SYNCS 0x989680 ;  /* 0x009896800000895d */ /* 0x004fea0003900000 */
[----:B------:R-:W2:Y:S02]  /*13a00*/  @!P0 SYNCS.PHASECHK.TRANS64 P0, [R3+URZ+0x34820], R0 ;  /* 0x03482000030085a7 */ /* 0x000ea4000800007f */
[----:B--2---:R-:W-:Y:S05]  /*13a10*/  @!P0 BRA `(.L_x_230) ;  /* 0xfffffffc00ec8947 */ /* 0x004fea000383ffff */
[----:B------:R-:W-:Y:S05]  /*13a20*/  BRA `(.L_x_333) ;  /* 0xffffffc400c87947 */ /* 0x000fea000383ffff */
.L_x_237:
[----:B--2---:R2:W3:Y:S02]  /*13a30*/  SYNCS.PHASECHK.TRANS64.TRYWAIT P0, [R3+URZ+0x34840], R2 ;  /* 0x03484002030075a7 */ /* 0x0044e4000800017f */
[----:B---3--:R-:W-:Y:S05]  /*13a40*/  @!P0 NANOSLEEP.SYNCS 0x989680 ;  /* 0x009896800000895d */ /* 0x008fea0003900000 */
[----:B------:R-:W3:Y:S02]  /*13a50*/  @!P0 SYNCS.PHASECHK.TRANS64 P0, [R3+URZ+0x34840], R2 ;  /* 0x03484002030085a7 */ /* 0x000ee4000800007f */
[----:B---3--:R-:W-:Y:S05]  /*13a60*/  @!P0 BRA `(.L_x_237) ;  /* 0xfffffffc00f08947 */ /* 0x008fea000383ffff */
[----:B------:R-:W-:Y:S05]  /*13a70*/  BRA `(.L_x_334) ;  /* 0xffffffc800787947 */ /* 0x000fea000383ffff */
.L_x_244:
[----:B0-----:R0:W1:Y:S02]  /*13a80*/  SYNCS.PHASECHK.TRANS64.TRYWAIT P0, [R2+URZ+0x34860], R3 ;  /* 0x03486003020075a7 */ /* 0x001064000800017f */
[----:B-1----:R-:W-:Y:S05]  /*13a90*/  @!P0 NANOSLEEP.SYNCS 0x989680 ;  /* 0x009896800000895d */ /* 0x002fea0003900000 */
[----:B------:R-:W1:Y:S02]  /*13aa0*/  @!P0 SYNCS.PHASECHK.TRANS64 P0, [R2+URZ+0x34860], R3 ;  /* 0x03486003020085a7 */ /* 0x000e64000800007f */
[----:B-1----:R-:W-:Y:S05]  /*13ab0*/  @!P0 BRA `(.L_x_244) ;  /* 0xfffffffc00f08947 */ /* 0x002fea000383ffff */
[----:B------:R-:W-:Y:S05]  /*13ac0*/  BRA `(.L_x_335) ;  /* 0xffffffcc00747947 */ /* 0x000fea000383ffff */
.L_x_255:
[----:B-1----:R1:W2:Y:S02]  /*13ad0*/  SYNCS.PHASECHK.TRANS64.TRYWAIT P0, [R3+URZ+0x34840], R2 ;  /* 0x03484002030075a7 */ /* 0x0022a4000800017f */
[----:B--2---:R-:W-:Y:S05]  /*13ae0*/  @!P0 NANOSLEEP.SYNCS 0x989680 ;  /* 0x009896800000895d */ /* 0x004fea0003900000 */
[----:B------:R-:W2:Y:S02]  /*13af0*/  @!P0 SYNCS.PHASECHK.TRANS64 P0, [R3+URZ+0x34840], R2 ;  /* 0x03484002030085a7 */ /* 0x000ea4000800007f */
[----:B--2---:R-:W-:Y:S05]  /*13b00*/  @!P0 BRA `(.L_x_255) ;  /* 0xfffffffc00f08947 */ /* 0x004fea000383ffff */
[----:B------:R-:W-:Y:S05]  /*13b10*/  BRA `(.L_x_336) ;  /* 0xffffffd400147947 */ /* 0x000fea000383ffff */
.L_x_262:
[----:B0-----:R0:W1:Y:S02]  /*13b20*/  SYNCS.PHASECHK.TRANS64.TRYWAIT P0, [R2+URZ+0x34860], R3 ;  /* 0x03486003020075a7 */ /* 0x001064000800017f */
[----:B-1----:R-:W-:Y:S05]  /*13b30*/  @!P0 NANOSLEEP.SYNCS 0x989680 ;  /* 0x009896800000895d */ /* 0x002fea0003900000 */
[----:B------:R-:W1:Y:S02]  /*13b40*/  @!P0 SYNCS.PHASECHK.TRANS64 P0, [R2+URZ+0x34860], R3 ;  /* 0x03486003020085a7 */ /* 0x000e64000800007f */
[----:B-1----:R-:W-:Y:S05]  /*13b50*/  @!P0 BRA `(.L_x_262) ;  /* 0xfffffffc00f08947 */ /* 0x002fea000383ffff */
[----:B------:R-:W-:Y:S05]  /*13b60*/  BRA `(.L_x_337) ;  /* 0xffffffd800107947 */ /* 0x000fea000383ffff */
.L_x_272:
[----:B--2---:R2:W3:Y:S02]  /*13b70*/  SYNCS.PHASECHK.TRANS64.TRYWAIT P0, [R3+URZ+0x34840], R2 ;  /* 0x03484002030075a7 */ /* 0x0044e4000800017f */
[----:B---3--:R-:W-:Y:S05]  /*13b80*/  @!P0 NANOSLEEP.SYNCS 0x989680 ;  /* 0x009896800000895d */ /* 0x008fea0003900000 */
[----:B------:R-:W3:Y:S02]  /*13b90*/  @!P0 SYNCS.PHASECHK.TRANS64 P0, [R3+URZ+0x34840], R2 ;  /* 0x03484002030085a7 */ /* 0x000ee4000800007f */
[----:B---3--:R-:W-:Y:S05]  /*13ba0*/  @!P0 BRA `(.L_x_272) ;  /* 0xfffffffc00f08947 */ /* 0x008fea000383ffff */
[----:B------:R-:W-:Y:S05]  /*13bb0*/  BRA `(.L_x_338) ;  /* 0xffffffdc00887947 */ /* 0x000fea000383ffff */
.L_x_279:
[----:B0-----:R0:W1:Y:S02]  /*13bc0*/  SYNCS.PHASECHK.TRANS64.TRYWAIT P0, [R2+URZ+0x34860], R5 ;  /* 0x03486005020075a7 */ /* 0x001064000800017f */
[----:B-1----:R-:W-:Y:S05]  /*13bd0*/  @!P0 NANOSLEEP.SYNCS 0x989680 ;  /* 0x009896800000895d */ /* 0x002fea0003900000 */
[----:B------:R-:W1:Y:S02]  /*13be0*/  @!P0 SYNCS.PHASECHK.TRANS64 P0, [R2+URZ+0x34860], R5 ;  /* 0x03486005020085a7 */ /* 0x000e64000800007f */
[----:B-1----:R-:W-:Y:S05]  /*13bf0*/  @!P0 BRA `(.L_x_279) ;  /* 0xfffffffc00f08947 */ /* 0x002fea000383ffff */
[----:B------:R-:W-:Y:S05]  /*13c00*/  BRA `(.L_x_339) ;  /* 0xffffffe000807947 */ /* 0x000fea000383ffff */
.L_x_289:
[----:B0-----:R0:W3:Y:S02]  /*13c10*/  SYNCS.PHASECHK.TRANS64.TRYWAIT P0, [R0+URZ+0x34860], R3 ;  /* 0x03486003000075a7 */ /* 0x0010e4000800017f */
[----:B---3--:R-:W-:Y:S05]  /*13c20*/  @!P0 NANOSLEEP.SYNCS 0x989680 ;  /* 0x009896800000895d */ /* 0x008fea0003900000 */
[----:B------:R-:W3:Y:S02]  /*13c30*/  @!P0 SYNCS.PHASECHK.TRANS64 P0, [R0+URZ+0x34860], R3 ;  /* 0x03486003000085a7 */ /* 0x000ee4000800007f */
[----:B---3--:R-:W-:Y:S05]  /*13c40*/  @!P0 BRA `(.L_x_289) ;  /* 0xfffffffc00f08947 */ /* 0x008fea000383ffff */
[----:B------:R-:W-:Y:S05]  /*13c50*/  BRA `(.L_x_340) ;  /* 0xffffffe400947947 */ /* 0x000fea000383ffff */
.L_x_297:
[----:B0-----:R0:W1:Y:S02]  /*13c60*/  SYNCS.PHASECHK.TRANS64.TRYWAIT P0, [R0+URZ+0x34820], R3 ;  /* 0x03482003000075a7 */ /* 0x001064000800017f */
[----:B-1----:R-:W-:Y:S05]  /*13c70*/  @!P0 NANOSLEEP.SYNCS 0x989680 ;  /* 0x009896800000895d */ /* 0x002fea0003900000 */
[----:B------:R-:W1:Y:S02]  /*13c80*/  @!P0 SYNCS.PHASECHK.TRANS64 P0, [R0+URZ+0x34820], R3 ;  /* 0x03482003000085a7 */ /* 0x000e64000800007f */
[----:B-1----:R-:W-:Y:S05]  /*13c90*/  @!P0 BRA `(.L_x_297) ;  /* 0xfffffffc00f08947 */ /* 0x002fea000383ffff */
[----:B------:R-:W-:Y:S05]  /*13ca0*/  BRA `(.L_x_341) ;  /* 0xffffffe800d87947 */ /* 0x000fea000383ffff */
.L_x_298:
[----:B------:R-:W1:Y:S01]  /*13cb0*/  S2R R2, SR_TID.X ;  /* 0x0000000000027919 */ /* 0x000e620000002100 */
[----:B------:R-:W-:Y:S01]  /*13cc0*/  BSSY B0, `(.L_x_342) ;  /* 0x000000a000007945 */ /* 0x000fe20003800000 */
[----:B------:R-:W-:Y:S02]  /*13cd0*/  IMAD.MOV.U32 R12, RZ, RZ, RZ ;  /* 0x000000ffff0c7224 */ /* 0x000fe400078e00ff */
[----:B------:R-:W-:Y:S02]  /*13ce0*/  IMAD.MOV.U32 R11, RZ, RZ, 0x1f ;  /* 0x0000001fff0b7424 */ /* 0x000fe400078e00ff */
[----:B------:R-:W-:Y:S01]  /*13cf0*/  IMAD.MOV.U32 R15, RZ, RZ, -0x1 ;  /* 0xffffffffff0f7424 */ /* 0x000fe200078e00ff */
[----:B-1----:R-:W-:-:S04]  /*13d00*/  SHF.R.U32.HI R2, RZ, 0x5, R2 ;  /* 0x00000005ff027819 */ /* 0x002fc80000011602 */
[----:B------:R-:W-:-:S05]  /*13d10*/  LOP3.LUT R2, R2, 0x3, RZ, 0xc0, !PT ;  /* 0x0000000302027812 */ /* 0x000fca00078ec0ff */
[----:B------:R-:W-:-:S07]  /*13d20*/  IMAD.MOV.U32 R13, RZ, RZ, R2 ;  /* 0x000000ffff0d7224 */ /* 0x000fce00078e0002 */
[----:B0-2---:R-:W-:Y:S05]  /*13d30*/  WARPSYNC.COLLECTIVE R15, `(.L_x_343) ;  /* 0x000000000f087348 */ /* 0x005fea0003c00000 */
[----:B------:R1:W3:Y:S02]  /*13d40*/  SHFL.IDX P6, R14, R13, R12, R11 ;  /* 0x0000000c0d0e7389 */ /* 0x0002e400000c000b */
[----:B0123--:R-:W-:Y:S01]  /*13d50*/  ENDCOLLECTIVE ;  /* 0x000000000000791b */ /* 0x00ffe20003800000 */
.L_x_343:
[----:B------:R-:W-:Y:S05]  /*13d60*/  BSYNC B0 ;  /* 0x0000000000007941 */ /* 0x000fea0003800000 */
.L_x_342:
[----:B------:R-:W-:Y:S05]  /*13d70*/  BRA `(.L_x_344) ;  /* 0xffffffe800c07947 */ /* 0x000fea000383ffff */
.L_x_301:
[----:B------:R-:W-:Y:S01]  /*13d80*/  BSSY B1, `(.L_x_345) ;  /* 0x0000006000017945 */ /* 0x000fe20003800000 */
[----:B------:R-:W-:-:S07]  /*13d90*/  IMAD.MOV.U32 R15, RZ, RZ, -0x1 ;  /* 0xffffffffff0f7424 */ /* 0x000fce00078e00ff */
[----:B012---:R-:W-:Y:S05]  /*13da0*/  WARPSYNC.COLLECTIVE R15, `(.L_x_346) ;  /* 0x000000000f0c7348 */ /* 0x007fea0003c00000 */
[----:B------:R-:W-:Y:S02]  /*13db0*/  ELECT P6, UR62, PT ;  /* 0x00000000003e782f */ /* 0x000fe400038c0000 */
[----:B------:R-:W-:Y:S01]  /*13dc0*/  MOV R14, UR62 ;  /* 0x0000003e000e7c02 */ /* 0x000fe20008000f00 */
[----:B012---:R-:W-:Y:S10]  /*13dd0*/  ENDCOLLECTIVE ;  /* 0x000000000000791b */ /* 0x007ff40003800000 */
.L_x_346:
[----:B------:R-:W-:Y:S05]  /*13de0*/  BSYNC B1 ;  /* 0x0000000000017941 */ /* 0x000fea0003800000 */
.L_x_345:
[----:B------:R-:W-:Y:S05]  /*13df0*/  BRA `(.L_x_347) ;  /* 0xffffffe800b87947 */ /* 0x000fea000383ffff */
.L_x_303:
[----:B0-----:R0:W1:Y:S02]  /*13e00*/  SYNCS.PHASECHK.TRANS64.TRYWAIT P0, [R6+URZ], R5 ;  /* 0x00000005060075a7 */ /* 0x001064000800017f */
[----:B-1----:R-:W-:Y:S05]  /*13e10*/  @!P0 NANOSLEEP.SYNCS 0x989680 ;  /* 0x009896800000895d */ /* 0x002fea0003900000 */
[----:B------:R-:W1:Y:S02]  /*13e20*/  @!P0 SYNCS.PHASECHK.TRANS64 P0, [R6+URZ], R5 ;  /* 0x00000005060085a7 */ /* 0x000e64000800007f */
[----:B-1----:R-:W-:Y:S05]  /*13e30*/  @!P0 BRA `(.L_x_303) ;  /* 0xfffffffc00f08947 */ /* 0x002fea000383ffff */
[----:B------:R-:W-:Y:S05]  /*13e40*/  BRA `(.L_x_348) ;  /* 0xffffffe800f07947 */ /* 0x000fea000383ffff */
.L_x_304:
[----:B-1----:R1:W3:Y:S02]  /*13e50*/  SYNCS.PHASECHK.TRANS64.TRYWAIT P0, [R7+URZ], R2 ;  /* 0x00000002070075a7 */ /* 0x0022e4000800017f */
[----:B---3--:R-:W-:Y:S05]  /*13e60*/  @!P0 NANOSLEEP.SYNCS 0x989680 ;  /* 0x009896800000895d */ /* 0x008fea0003900000 */
[----:B------:R-:W3:Y:S02]  /*13e70*/  @!P0 SYNCS.PHASECHK.TRANS64 P0, [R7+URZ], R2 ;  /* 0x00000002070085a7 */ /* 0x000ee4000800007f */
[----:B---3--:R-:W-:Y:S05]  /*13e80*/  @!P0 BRA `(.L_x_304) ;  /* 0xfffffffc00f08947 */ /* 0x008fea000383ffff */
[----:B------:R-:W-:Y:S05]  /*13e90*/  BRA `(.L_x_349) ;  /* 0xffffffe800e47947 */ /* 0x000fea000383ffff */
.L_x_306:
[----:B---3--:R3:W4:Y:S02]  /*13ea0*/  SYNCS.PHASECHK.TRANS64.TRYWAIT P0, [R4+URZ], R5 ;  /* 0x00000005040075a7 */ /* 0x008724000800017f */
[----:B----4-:R-:W-:Y:S05]  /*13eb0*/  @!P0 NANOSLEEP.SYNCS 0x989680 ;  /* 0x009896800000895d */ /* 0x010fea0003900000 */
[----:B------:R-:W4:Y:S02]  /*13ec0*/  @!P0 SYNCS.PHASECHK.TRANS64 P0, [R4+URZ], R5 ;  /* 0x00000005040085a7 */ /* 0x000f24000800007f */
[----:B----4-:R-:W-:Y:S05]  /*13ed0*/  @!P0 BRA `(.L_x_306) ;  /* 0xfffffffc00f08947 */ /* 0x010fea000383ffff */
[----:B------:R-:W-:Y:S05]  /*13ee0*/  BRA `(.L_x_350) ;  /* 0xffffffe800e87947 */ /* 0x000fea000383ffff */
.L_x_351:
        /* <DEDUP_REMOVED lines=9> */
.L_x_3218:


//--------------------- .text._ZN7cutlass13device_kernelIN5flash11enable_sm90INS1_16FlashAttnFwdSm90INS1_25CollectiveMainloopFwdSm90ILi2EN4cute5tupleIJNS5_1CILi1EEES8_S8_EEENS6_IJNS7_ILi128EEENS7_ILi176EEESA_EEELi128ENS_6half_tEfNS_4arch4Sm90ELb0ELb0ELb1ELb1ELb0ELb0ELb0ELb1ELb1ELb1ELb0ELb0EEENS1_21CollectiveEpilogueFwdINS6_IJSA_SA_SB_EEES9_SD_SF_Li256ELb1ELb1ELb0ELb0EEENS1_36VarlenDynamicPersistentTileSchedulerILi128ELi176ELi256ELi128ELb0ELb1ELb1ELb0ELb1ELb1EEEEEEEEEvNT_6ParamsE --------------------------
	.section	.text._ZN7cutlass13device_kernelIN5flash11enable_sm90INS1_16FlashAttnFwdSm90INS1_25CollectiveMainloopFwdSm90ILi2EN4cute5tupleIJNS5_1CILi1EEES8_S8_EEENS6_IJNS7_ILi128EEENS7_ILi176EEESA_EEELi128ENS_6half_tEfNS_4arch4Sm90ELb0ELb0ELb1ELb1ELb0ELb0ELb0ELb1ELb1ELb1ELb0ELb0EEENS1_21CollectiveEpilogueFwdINS6_IJSA_SA_SB_EEES9_SD_SF_Li256ELb1ELb1ELb0ELb0EEENS1_36VarlenDynamicPersistentTileSchedulerILi128ELi176ELi256ELi128ELb0ELb1ELb1ELb0ELb1ELb1EEEEEEEEEvNT_6ParamsE,"ax",@progbits
	.align	128
.text._ZN7cutlass13device_kernelIN5flash11enable_sm90INS1_16FlashAttnFwdSm90INS1_25CollectiveMainloopFwdSm90ILi2EN4cute5tupleIJNS5_1CILi1EEES8_S8_EEENS6_IJNS7_ILi128EEENS7_ILi176EEESA_EEELi128ENS_6half_tEfNS_4arch4Sm90ELb0ELb0ELb1ELb1ELb0ELb0ELb0ELb1ELb1ELb1ELb0ELb0EEENS1_21CollectiveEpilogueFwdINS6_IJSA_SA_SB_EEES9_SD_SF_Li256ELb1ELb1ELb0ELb0EEENS1_36VarlenDynamicPersistentTileSchedulerILi128ELi176ELi256ELi128ELb0ELb1ELb1ELb0ELb1ELb1EEEEEEEEEvNT_6ParamsE:
        .type           _ZN7cutlass13device_kernelIN5flash11enable_sm90INS1_16FlashAttnFwdSm90INS1_25CollectiveMainloopFwdSm90ILi2EN4cute5tupleIJNS5_1CILi1EEES8_S8_EEENS6_IJNS7_ILi128EEENS7_ILi176EEESA_EEELi128ENS_6half_tEfNS_4arch4Sm90ELb0ELb0ELb1ELb1ELb0ELb0ELb0ELb1ELb1ELb1ELb0ELb0EEENS1_21CollectiveEpilogueFwdINS6_IJSA_SA_SB_EEES9_SD_SF_Li256ELb1ELb1ELb0ELb0EEENS1_36VarlenDynamicPersistentTileSchedulerILi128ELi176ELi256ELi128ELb0ELb1ELb1ELb0ELb1ELb1EEEEEEEEEvNT_6ParamsE,@function
        .size           _ZN7cutlass13device_kernelIN5flash11enable_sm90INS1_16FlashAttnFwdSm90INS1_25CollectiveMainloopFwdSm90ILi2EN4cute5tupleIJNS5_1CILi1EEES8_S8_EEENS6_IJNS7_ILi128EEENS7_ILi176EEESA_EEELi128ENS_6half_tEfNS_4arch4Sm90ELb0ELb0ELb1ELb1ELb0ELb0ELb0ELb1ELb1ELb1ELb0ELb0EEENS1_21CollectiveEpilogueFwdINS6_IJSA_SA_SB_EEES9_SD_SF_Li256ELb1ELb1ELb0ELb0EEENS1_36VarlenDynamicPersistentTileSchedulerILi128ELi176ELi256ELi128ELb0ELb1ELb1ELb0ELb1ELb1EEEEEEEEEvNT_6ParamsE,(.L_x_3219 - _ZN7cutlass13device_kernelIN5flash11enable_sm90INS1_16FlashAttnFwdSm90INS1_25CollectiveMainloopFwdSm90ILi2EN4cute5tupleIJNS5_1CILi1EEES8_S8_EEENS6_IJNS7_ILi128EEENS7_ILi176EEESA_EEELi128ENS_6half_tEfNS_4arch4Sm90ELb0ELb0ELb1ELb1ELb0ELb0ELb0ELb1ELb1ELb1ELb0ELb0EEENS1_21CollectiveEpilogueFwdINS6_IJSA_SA_SB_EEES9_SD_SF_Li256ELb1ELb1ELb0ELb0EEENS1_36VarlenDynamicPersistentTileSchedulerILi128ELi176ELi256ELi128ELb0ELb1ELb1ELb0ELb1ELb1EEEEEEEEEvNT_6ParamsE)
        .other          _ZN7cutlass13device_kernelIN5flash11enable_sm90INS1_16FlashAttnFwdSm90INS1_25CollectiveMainloopFwdSm90ILi2EN4cute5tupleIJNS5_1CILi1EEES8_S8_EEENS6_IJNS7_ILi128EEENS7_ILi176EEESA_EEELi128ENS_6half_tEfNS_4arch4Sm90ELb0ELb0ELb1ELb1ELb0ELb0ELb0ELb1ELb1ELb1ELb0ELb0EEENS1_21CollectiveEpilogueFwdINS6_IJSA_SA_SB_EEES9_SD_SF_Li256ELb1ELb1ELb0ELb0EEENS1_36VarlenDynamicPersistentTileSchedulerILi128ELi176ELi256ELi128ELb0ELb1ELb1ELb0ELb1ELb1EEEEEEEEEvNT_6ParamsE,@"STO_CUDA_ENTRY STV_DEFAULT"
_ZN7cutlass13device_kernelIN5flash11enable_sm90INS1_16FlashAttnFwdSm90INS1_25CollectiveMainloopFwdSm90ILi2EN4cute5tupleIJNS5_1CILi1EEES8_S8_EEENS6_IJNS7_ILi128EEENS7_ILi176EEESA_EEELi128ENS_6half_tEfNS_4arch4Sm90ELb0ELb0ELb1ELb1ELb0ELb0ELb0ELb1ELb1ELb1ELb0ELb0EEENS1_21CollectiveEpilogueFwdINS6_IJSA_SA_SB_EEES9_SD_SF_Li256ELb1ELb1ELb0ELb0EEENS1_36VarlenDynamicPersistentTileSchedulerILi128ELi176ELi256ELi128ELb0ELb1ELb1ELb0ELb1ELb1EEEEEEEEEvNT_6ParamsE:
        /* <DEDUP_REMOVED lines=17> */
.L_x_353:
[----:B------:R-:W-:Y:S05]  /*0110*/  BSYNC B0 ;  /* 0x0000000000007941 */ /* 0x000fea0003800000 */
.L_x_352:
        /* <DEDUP_REMOVED lines=40> */
.L_x_354:
        /* <DEDUP_REMOVED lines=22> */
.L_x_355:
        /* <DEDUP_REMOVED lines=18> */
.L_x_356:
        /* <DEDUP_REMOVED lines=22> */
.L_x_357:
        /* <DEDUP_REMOVED lines=22> */
.L_x_358:
[----:B--2---:R-:W-:Y:S01]  /*08e0*/  ISETP.NE.AND P0, PT, R2, RZ, PT ;  /* 0x000000ff0200720c */ /* 0x004fe20003f05270 */
[----:B------:R-:W-:Y:S01]  /*08f0*/  IMAD.MOV.U32 R2, RZ, RZ, 0x1 ;  /* 0x00000001ff027424 */ /* 0x000fe200078e00ff */
[----:B------:R-:W-:-:S04]  /*0900*/  NOP ;  /* 0x0000000000007918 */ /* 0x000fc80000000000 */
[----:B------:R-:W-:-:S05]  /*0910*/  SEL R2, R2, 0x2, !P0 ;  /* 0x0000000202027807 */ /* 0x000fca0004000000 */
[----:B------:R2:W-:Y:S01]  /*0920*/  STL [R1+0x5c], R2 ;  /* 0x00005c0201007387 */ /* 0x0005e20000100800 */
[----:B01-34-:R-:W-:Y:S06]  /*0930*/  BAR.SYNC.DEFER_BLOCKING 0x0 ;  /* 0x0000000000007b1d */ /* 0x01bfec0000010000 */
[----:B------:R-:W-:Y:S05]  /*0940*/  @!P0 BRA `(.L_x_359) ;  /* 0x000000e800988947 */ /* 0x000fea0003800000 */
.L_x_360:
[----:B------:R-:W-:-:S08]  /*0950*/  NOP ;  /* 0x0000000000007918 */ /* 0x000fd00000000000 */
[----:B------:R-:W0:Y:S02]  /*0960*/  USETMAXREG.TRY_ALLOC.CTAPOOL UP0, 0xf0 ;  /* 0x000000f0000079c8 */ /* 0x000e240008000600 */
[----:B0-----:R-:W-:-:S13]  /*0970*/  PLOP3.LUT P0, PT, PT, PT, UP0, 0x80, 0x0 ;  /* 0x000000000000781c */ /* 0x001fda0003f0f008 */
[----:B------:R-:W-:Y:S05]  /*0980*/  @!P0 BRA `(.L_x_360) ;  /* 0xfffffffc00f08947 */ /* 0x000fea000383ffff */
[----:B--2---:R-:W0:Y:S01]  /*0990*/  S2R R2, SR_TID.X ;  /* 0x0000000000027919 */ /* 0x004e220000002100 */
[----:B------:R-:W1:Y:S01]  /*09a0*/  S2UR UR5, SR_CgaCtaId ;  /* 0x00000000000579c3 */ /* 0x000e620000008800 */
[----:B------:R-:W-:-:S07]  /*09b0*/  UMOV UR4, 0x400 ;  /* 0x0000040000047882 */ /* 0x000fce0000000000 */
[----:B------:R-:W-:Y:S06]  /*09c0*/  BAR.ARV 0x8, 0x180 ;  /* 0x0206000000007b1d */ /* 0x000fec0000002000 */
[----:B-1----:R-:W-:Y:S01]  /*09d0*/  ULEA UR4, UR5, UR4, 0x18 ;  /* 0x0000000405047291 */ /* 0x002fe2000f8ec03f */
[----:B0-----:R-:W-:-:S04]  /*09e0*/  LOP3.LUT R0, R2, 0xffffff80, RZ, 0xc0, !PT ;  /* 0xffffff8002007812 */ /* 0x001fc800078ec0ff */
[----:B------:R-:W-:-:S13]  /*09f0*/  ISETP.NE.AND P0, PT, R0, 0x80, PT ;  /* 0x000000800000780c */ /* 0x000fda0003f05270 */
[----:B------:R-:W-:Y:S08]  /*0a00*/  @!P0 BAR.ARV 0x9, 0x100 ;  /* 0x0244000000008b1d */ /* 0x000ff00000002000 */
[----:B------:R-:W-:Y:S06]  /*0a10*/  BAR.SYNC.DEFER_BLOCKING 0x5, 0x180 ;  /* 0x0146000000007b1d */ /* 0x000fec0000010000 */
[----:B------:R-:W0:Y:S01]  /*0a20*/  LDS.128 R48, [UR4+0x348d0] ;  /* 0x0348d004ff307984 */ /* 0x000e220008000c00 */
[----:B------:R-:W-:Y:S01]  /*0a30*/  ULDC UR4, c[0x0][0xc3c] ;  /* 0x00030f0000047ab9 */ /* 0x000fe20000000800 */
[----:B------:R-:W-:Y:S06]  /*0a40*/  BAR.ARV 0x4, 0x180 ;  /* 0x0106000000007b1d */ /* 0x000fec0000002000 */
[----:B0-----:R-:W-:-:S13]  /*0a50*/  ISETP.GE.AND P0, PT, R51, UR4, PT ;  /* 0x0000000433007c0c */ /* 0x001fda000bf06270 */
[----:B------:R-:W-:Y:S05]  /*0a60*/  @P0 EXIT ;  /* 0x000000000000094d */ /* 0x000fea0003800000 */
[----:B------:R-:W2:Y:S01]  /*0a70*/  LDL.LU R10, [R1+0x5c] ;  /* 0x00005c00010a7983 */ /* 0x000ea20000300800 */
[----:B------:R-:W-:-:S05]  /*0a80*/  VIADD R233, R2, 0xffffff80 ;  /* 0xffffff8002e97836 */ /* 0x000fca0000000000 */
[----:B------:R-:W-:-:S04]  /*0a90*/  SHF.R.S32.HI R0, RZ, 0x1f, R233 ;  /* 0x0000001fff007819 */ /* 0x000fc800000114e9 */
[----:B------:R-:W-:-:S04]  /*0aa0*/  LEA.HI R3, R0, R233, RZ, 0x7 ;  /* 0x000000e900037211 */ /* 0x000fc800078f38ff */
[----:B------:R-:W-:Y:S02]  /*0ab0*/  LOP3.LUT R2, R3, 0xffffff80, RZ, 0xc0, !PT ;  /* 0xffffff8003027812 */ /* 0x000fe400078ec0ff */
[----:B------:R-:W-:-:S03]  /*0ac0*/  LEA.HI R4, R0, R233, RZ, 0x5 ;  /* 0x000000e900047211 */ /* 0x000fc600078f28ff */
[----:B------:R-:W-:Y:S01]  /*0ad0*/  IMAD.IADD R225, R233, 0x1, -R2 ;  /* 0x00000001e9e17824 */ /* 0x000fe200078e0a02 */
[----:B------:R-:W-:Y:S01]  /*0ae0*/  LEA.HI R2, R0, R233, RZ, 0x4 ;  /* 0x000000e900027211 */ /* 0x000fe200078f20ff */
[----:B------:R-:W-:-:S03]  /*0af0*/  IMAD.SHL.U32 R6, R4, 0x20, RZ ;  /* 0x0000002004067824 */ /* 0x000fc600078e00ff */
[----:B------:R-:W-:Y:S02]  /*0b00*/  LOP3.LUT R4, R2, 0x3fffff0, RZ, 0xc0, !PT ;  /* 0x03fffff002047812 */ /* 0x000fe400078ec0ff */
[----:B------:R-:W-:Y:S02]  /*0b10*/  LOP3.LUT R7, R6, 0xfffffc00, RZ, 0xc0, !PT ;  /* 0xfffffc0006077812 */ /* 0x000fe400078ec0ff */
[----:B------:R-:W-:Y:S01]  /*0b20*/  SHF.R.S32.HI R5, RZ, 0x4, R2 ;  /* 0x00000004ff057819 */ /* 0x000fe20000011402 */
[----:B------:R-:W-:-:S03]  /*0b30*/  IMAD.IADD R4, R233, 0x1, -R4 ;  /* 0x00000001e9047824 */ /* 0x000fc600078e0a04 */
[----:B------:R-:W-:Y:S01]  /*0b40*/  LEA.HI R2, R2, R5, RZ, 0x1 ;  /* 0x0000000502027211 */ /* 0x000fe200078f08ff */
[----:B------:R-:W-:Y:S01]  /*0b50*/  IMAD R7, R4, 0x40, R7 ;  /* 0x0000004004077824 */ /* 0x000fe200078e0207 */
[----:B------:R-:W-:Y:S02]  /*0b60*/  LEA.HI R4, R0, R233, RZ, 0x2 ;  /* 0x000000e900047211 */ /* 0x000fe400078f10ff */
[----:B------:R-:W-:Y:S02]  /*0b70*/  SHF.R.S32.HI R8, RZ, 0x1f, R225 ;  /* 0x0000001fff087819 */ /* 0x000fe400000114e1 */
[----:B------:R-:W-:Y:S02]  /*0b80*/  LOP3.LUT R2, R2, 0x1ffffffe, RZ, 0xc0, !PT ;  /* 0x1ffffffe02027812 */ /* 0x000fe400078ec0ff */
[----:B------:R-:W-:Y:S02]  /*0b90*/  LOP3.LUT R4, R4, 0xfffffffc, RZ, 0xc0, !PT ;  /* 0xfffffffc04047812 */ /* 0x000fe400078ec0ff */
[----:B------:R-:W-:Y:S01]  /*0ba0*/  LEA.HI R9, R8, R225, RZ, 0x2 ;  /* 0x000000e108097211 */ /* 0x000fe200078f10ff */
[----:B------:R-:W-:-:S02]  /*0bb0*/  IMAD.IADD R2, R5, 0x1, -R2 ;  /* 0x0000000105027824 */ /* 0x000fc400078e0a02 */
[----:B------:R-:W-:Y:S01]  /*0bc0*/  IMAD.IADD R4, R233, 0x1, -R4 ;  /* 0x00000001e9047824 */ /* 0x000fe200078e0a04 */
[----:B------:R-:W-:Y:S01]  /*0bd0*/  SHF.R.S32.HI R6, RZ, 0x2, R9 ;  /* 0x00000002ff067819 */ /* 0x000fe20000011409 */
[----:B------:R-:W-:Y:S01]  /*0be0*/  IMAD R230, R2, 0x8, R7 ;  /* 0x0000000802e67824 */ /* 0x000fe200078e0207 */
[----:B------:R-:W-:Y:S02]  /*0bf0*/  SHF.R.S32.HI R11, RZ, 0x1f, R9 ;  /* 0x0000001fff0b7819 */ /* 0x000fe40000011409 */
[----:B------:R-:W-:Y:S02]  /*0c00*/  LEA.HI R2, R4, R4, RZ, 0x1 ;  /* 0x0000000404027211 */ /* 0x000fe400078f08ff */
[----:B------:R-:W-:Y:S02]  /*0c10*/  LEA.HI R0, R0, R233, RZ, 0x3 ;  /* 0x000000e900007211 */ /* 0x000fe400078f18ff */
[----:B------:R-:W-:Y:S02]  /*0c20*/  LEA.HI R11, R11, R6, RZ, 0x3 ;  /* 0x000000060b0b7211 */ /* 0x000fe400078f18ff */
[----:B------:R-:W-:-:S02]  /*0c30*/  SHF.R.S32.HI R226, RZ, 0x7, R3 ;  /* 0x00000007ffe27819 */ /* 0x000fc40000011403 */
[----:B------:R-:W-:Y:S02]  /*0c40*/  LOP3.LUT R5, R2, 0x1ffffffe, RZ, 0xc0, !PT ;  /* 0x1ffffffe02057812 */ /* 0x000fe400078ec0ff */
[----:B------:R-:W-:Y:S02]  /*0c50*/  LOP3.LUT R2, R0, 0xfffffff8, RZ, 0xc0, !PT ;  /* 0xfffffff800027812 */ /* 0x000fe400078ec0ff */
[----:B------:R-:W-:Y:S02]  /*0c60*/  LOP3.LUT R11, R11, 0xfffffff8, RZ, 0xc0, !PT ;  /* 0xfffffff80b0b7812 */ /* 0x000fe400078ec0ff */
[----:B------:R-:W-:Y:S02]  /*0c70*/  LEA.HI R8, R8, R225, RZ, 0x5 ;  /* 0x000000e108087211 */ /* 0x000fe400078f28ff */
[----:B------:R-:W-:Y:S01]  /*0c80*/  LEA.HI R3, R3, R226, RZ, 0x1 ;  /* 0x000000e203037211 */ /* 0x000fe200078f08ff */
[----:B------:R-:W-:Y:S01]  /*0c90*/  IMAD.IADD R23, R233, 0x1, -R2 ;  /* 0x00000001e9177824 */ /* 0x000fe200078e0a02 */
[----:B------:R-:W-:-:S02]  /*0ca0*/  IADD3 R11, R6, -R11, RZ ;  /* 0x8000000b060b7210 */ /* 0x000fc40007ffe0ff */
[----:B------:R-:W-:Y:S02]  /*0cb0*/  SHF.R.S32.HI R8, RZ, 0x5, R8 ;  /* 0x00000005ff087819 */ /* 0x000fe40000011408 */
[----:B------:R-:W-:Y:S01]  /*0cc0*/  LOP3.LUT R3, R3, 0x3fffffe, RZ, 0xc0, !PT ;  /* 0x03fffffe03037812 */ /* 0x000fe200078ec0ff */
[----:B------:R-:W-:Y:S01]  /*0cd0*/  IMAD.SHL.U32 R17, R23, 0x8, RZ ;  /* 0x0000000817117824 */ /* 0x000fe200078e00ff */
[----:B------:R-:W-:Y:S01]  /*0ce0*/  LOP3.LUT R6, R9, 0x7ffffffc, RZ, 0xc0, !PT ;  /* 0x7ffffffc09067812 */ /* 0x000fe200078ec0ff */
[----:B------:R-:W-:Y:S02]  /*0cf0*/  IMAD R8, R8, 0x10, R11 ;  /* 0x0000001008087824 */ /* 0x000fe400078e020b */
[----:B------:R-:W-:Y:S02]  /*0d00*/  IMAD.IADD R3, R226, 0x1, -R3 ;  /* 0x00000001e2037824 */ /* 0x000fe400078e0a03 */
[----:B------:R-:W-:Y:S02]  /*0d10*/  VIADD R19, R17, 0x40 ;  /* 0x0000004011137836 */ /* 0x000fe40000000000 */
[----:B------:R-:W-:-:S02]  /*0d20*/  IMAD.MOV.U32 R7, RZ, RZ, -0x2 ;  /* 0xfffffffeff077424 */ /* 0x000fc400078e00ff */
[----:B------:R-:W-:Y:S02]  /*0d30*/  IMAD.IADD R6, R225, 0x1, -R6 ;  /* 0x00000001e1067824 */ /* 0x000fe400078e0a06 */
[----:B------:R-:W-:Y:S02]  /*0d40*/  IMAD.IADD R4, R4, 0x1, -R5 ;  /* 0x0000000104047824 */ /* 0x000fe400078e0a05 */
[----:B------:R-:W-:Y:S01]  /*0d50*/  IMAD R227, R3, 0x40, R8 ;  /* 0x0000004003e37824 */ /* 0x000fe200078e0208 */
[----:B------:R-:W-:Y:S01]  /*0d60*/  MOV R224, RZ ;  /* 0x000000ff00e07202 */ /* 0x000fe20000000f00 */
[----:B------:R-:W-:Y:S01]  /*0d70*/  IMAD R228, R6, R7, 0xb0 ;  /* 0x000000b006e47424 */ /* 0x000fe200078e0207 */
[----:B------:R-:W-:Y:S01]  /*0d80*/  SHF.R.S32.HI R223, RZ, 0x3, R0 ;  /* 0x00000003ffdf7819 */ /* 0x000fe20000011400 */
[----:B------:R-:W-:Y:S01]  /*0d90*/  IMAD.MOV.U32 R16, RZ, RZ, RZ ;  /* 0x000000ffff107224 */ /* 0x000fe200078e00ff */
[----:B------:R-:W-:Y:S01]  /*0da0*/  SHF.R.S32.HI R232, RZ, 0x1f, R17 ;  /* 0x0000001fffe87819 */ /* 0x000fe20000011411 */
[----:B------:R-:W-:Y:S01]  /*0db0*/  IMAD.MOV.U32 R2, RZ, RZ, RZ ;  /* 0x000000ffff027224 */ /* 0x000fe200078e00ff */
[----:B------:R-:W-:Y:S01]  /*0dc0*/  SHF.R.S32.HI R231, RZ, 0x1f, R19 ;  /* 0x0000001fffe77819 */ /* 0x000fe20000011413 */
[----:B------:R-:W-:Y:S01]  /*0dd0*/  IMAD R229, R4, 0x8, R227 ;  /* 0x0000000804e57824 */ /* 0x000fe200078e02e3 */
[----:B--2---:R-:W-:-:S07]  /*0de0*/  LOP3.LUT R18, R10, 0x1, RZ, 0xfc, !PT ;  /* 0x000000010a127812 */ /* 0x004fce00078efcff */
.L_x_403:
[----:B0-2-4-:R-:W0:Y:S01]  /*0df0*/  LDC.64 R4, c[0x0][0xc88] ;  /* 0x00032200ff047b82 */ /* 0x015e220000000a00 */
[----:B------:R-:W-:Y:S01]  /*0e00*/  ULDC.64 UR8, c[0x0][0x208] ;  /* 0x0000820000087ab9 */ /* 0x000fe20000000a00 */
[----:B------:R-:W-:Y:S01]  /*0e10*/  ULDC.64 UR4, c[0x0][0xa28] ;  /* 0x00028a0000047ab9 */ /* 0x000fe20000000a00 */
[----:B------:R-:W-:Y:S01]  /*0e20*/  IMAD.MOV.U32 R0, RZ, RZ, RZ ;  /* 0x000000ffff007224 */ /* 0x000fe200078e00ff */
[----:B------:R-:W-:Y:S01]  /*0e30*/  ULDC.64 UR6, c[0x0][0xa20] ;  /* 0x0002880000067ab9 */ /* 0x000fe20000000a00 */
[----:B0-----:R-:W-:-:S05]  /*0e40*/  IMAD.WIDE R4, R51, 0x4, R4 ;  /* 0x0000000433047825 */ /* 0x001fca00078e0204 */
[----:B------:R-:W2:Y:S01]  /*0e50*/  LDG.E R22, desc[UR8][R4.64] ;  /* 0x0000000804167981 */ /* 0x000ea2000c1e1900 */
[----:B------:R-:W-:-:S04]  /*0e60*/  ISETP.NE.U32.AND P0, PT, RZ, UR4, PT ;  /* 0x00000004ff007c0c */ /* 0x000fc8000bf05070 */
[----:B------:R-:W-:Y:S02]  /*0e70*/  ISETP.NE.AND.EX P0, PT, RZ, UR5, PT, P0 ;  /* 0x00000005ff007c0c */ /* 0x000fe4000bf05300 */
[----:B--2---:R-:W-:-:S11]  /*0e80*/  SHF.R.S32.HI R222, RZ, 0x1f, R22 ;  /* 0x0000001fffde7819 */ /* 0x004fd60000011416 */
[----:B---3--:R-:W-:-:S04]  /*0e90*/  @P0 LEA R6, P1, R22, UR4, 0x2 ;  /* 0x0000000416060c11 */ /* 0x008fc8000f8210ff */
[----:B------:R-:W-:Y:S01]  /*0ea0*/  @P0 LEA.HI.X R7, R22, UR5, R222, 0x2, P1 ;  /* 0x0000000516070c11 */ /* 0x000fe200088f14de */
[----:B------:R-:W-:-:S04]  /*0eb0*/  ULDC.64 UR4, c[0x0][0x418] ;  /* 0x0001060000047ab9 */ /* 0x000fc80000000a00 */
[----:B------:R0:W5:Y:S01]  /*0ec0*/  @P0 LDG.E R0, desc[UR8][R6.64] ;  /* 0x0000000806000981 */ /* 0x000162000c1e1900 */
[----:B------:R-:W-:Y:S01]  /*0ed0*/  ISETP.NE.U32.AND P0, PT, RZ, UR6, PT ;  /* 0x00000006ff007c0c */ /* 0x000fe2000bf05070 */
[----:B------:R-:W-:-:S03]  /*0ee0*/  UISETP.NE.U32.AND UP0, UPT, UR4, URZ, UPT ;  /* 0x0000003f0400728c */ /* 0x000fc6000bf05070 */
[----:B------:R-:W-:Y:S01]  /*0ef0*/  ISETP.NE.AND.EX P0, PT, RZ, UR7, PT, P0 ;  /* 0x00000007ff007c0c */ /* 0x000fe2000bf05300 */
[----:B------:R-:W-:Y:S01]  /*0f00*/  UISETP.NE.AND.EX UP0, UPT, UR5, URZ, UPT, UP0 ;  /* 0x0000003f0500728c */ /* 0x000fe2000bf05300 */
[----:B------:R-:W-:Y:S02]  /*0f10*/  ULDC UR4, c[0x0][0x424] ;  /* 0x0001090000047ab9 */ /* 0x000fe40000000800 */
[----:B------:R-:W-:Y:S01]  /*0f20*/  ULDC UR5, c[0x0][0x2f0] ;  /* 0x0000bc0000057ab9 */ /* 0x000fe20000000800 */
[----:B------:R-:W-:-:S04]  /*0f30*/  USEL UR4, UR4, 0x1, UP0 ;  /* 0x0000000104047887 */ /* 0x000fc80008000000 */
[----:B------:R-:W-:-:S04]  /*0f40*/  UIMAD UR4, UR4, UR5, URZ ;  /* 0x00000005040472a4 */ /* 0x000fc8000f8e023f */
[C---:B------:R-:W-:Y:S02]  /*0f50*/  @P0 LEA R4, P1, R22.reuse, UR6, 0x2 ;  /* 0x0000000616040c11 */ /* 0x040fe4000f8210ff */
[----:B------:R-:W-:Y:S02]  /*0f60*/  IMAD.U32 R81, RZ, RZ, UR4 ;  /* 0x00000004ff517e24 */ /* 0x000fe4000f8e00ff */
[----:B------:R-:W-:-:S05]  /*0f70*/  @P0 LEA.HI.X R5, R22, UR7, R222, 0x2, P1 ;  /* 0x0000000716050c11 */ /* 0x000fca00088f14de */
[----:B------:R0:W5:Y:S01]  /*0f80*/  @P0 LDG.E R81, desc[UR8][R4.64] ;  /* 0x0000000804510981 */ /* 0x000162000c1e1900 */
[----:B------:R-:W-:Y:S05]  /*0f90*/  @P0 BRA `(.L_x_361) ;  /* 0x0000000000280947 */ /* 0x000fea0003800000 */
[----:B------:R-:W-:Y:S02]  /*0fa0*/  ULDC.64 UR4, c[0x0][0xa08] ;  /* 0x0002820000047ab9 */ /* 0x000fe40000000a00 */
[----:B------:R-:W-:-:S04]  /*0fb0*/  ISETP.NE.U32.AND P0, PT, RZ, UR4, PT ;  /* 0x00000004ff007c0c */ /* 0x000fc8000bf05070 */
[----:B------:R-:W-:-:S13]  /*0fc0*/  ISETP.NE.AND.EX P0, PT, RZ, UR5, PT, P0 ;  /* 0x00000005ff007c0c */ /* 0x000fda000bf05300 */
[----:B------:R-:W-:Y:S05]  /*0fd0*/  @!P0 BRA `(.L_x_361) ;  /* 0x0000000000188947 */ /* 0x000fea0003800000 */
[----:B0-----:R-:W0:Y:S01]  /*0fe0*/  LDC.64 R4, c[0x0][0xa08] ;  /* 0x00028200ff047b82 */ /* 0x001e220000000a00 */
[----:B------:R-:W-:Y:S01]  /*0ff0*/  ULDC.64 UR4, c[0x0][0x208] ;  /* 0x0000820000047ab9 */ /* 0x000fe20000000a00 */
[----:B0-----:R-:W-:-:S05]  /*1000*/  IMAD.WIDE R4, R22, 0x4, R4 ;  /* 0x0000000416047825 */ /* 0x001fca00078e0204 */
[----:B-----5:R-:W2:Y:S04]  /*1010*/  LDG.E R81, desc[UR4][R4.64] ;  /* 0x0000000404517981 */ /* 0x020ea8000c1e1900 */
[----:B------:R-:W2:Y:S02]  /*1020*/  LDG.E R6, desc[UR4][R4.64+0x4] ;  /* 0x0000040404067981 */ /* 0x000ea4000c1e1900 */
[----:B--2---:R-:W-:-:S07]  /*1030*/  IMAD.IADD R81, R6, 0x1, -R81 ;  /* 0x0000000106517824 */ /* 0x004fce00078e0a51 */
.L_x_361:
[----:B-----5:R-:W-:Y:S01]  /*1040*/  IMAD.IADD R81, R81, 0x1, -R0 ;  /* 0x0000000151517824 */ /* 0x020fe200078e0a00 */
[----:B------:R-:W-:Y:S01]  /*1050*/  MOV R221, R49 ;  /* 0x0000003100dd7202 */ /* 0x000fe20000000f00 */
[----:B------:R-:W-:Y:S01]  /*1060*/  IMAD.MOV.U32 R220, RZ, RZ, R50 ;  /* 0x000000ffffdc7224 */ /* 0x000fe200078e0032 */
[----:B------:R-:W-:Y:S01]  /*1070*/  PLOP3.LUT P0, PT, PT, PT, PT, 0x80, 0x0 ;  /* 0x000000000000781c */ /* 0x000fe20003f0f070 */
[C---:B------:R-:W-:Y:S01]  /*1080*/  VIADD R0, R81.reuse, 0xaf ;  /* 0x000000af51007836 */ /* 0x040fe20000000000 */
[----:B------:R-:W-:Y:S01]  /*1090*/  ISETP.GE.AND P1, PT, R81, 0x1, PT ;  /* 0x000000015100780c */ /* 0x000fe20003f26270 */
[----:B------:R-:W-:Y:S01]  /*10a0*/  IMAD.MOV.U32 R87, RZ, RZ, RZ ;  /* 0x000000ffff577224 */ /* 0x000fe200078e00ff */
[----:B------:R-:W-:Y:S01]  /*10b0*/  CS2R R36, SRZ ;  /* 0x0000000000247805 */ /* 0x000fe2000001ff00 */
[----:B------:R-:W-:Y:S01]  /*10c0*/  IMAD.HI R0, R0, 0x2e8ba2e9, RZ ;  /* 0x2e8ba2e900007827 */ /* 0x000fe200078e02ff */
[----:B------:R-:W-:Y:S02]  /*10d0*/  CS2R R40, SRZ ;  /* 0x0000000000287805 */ /* 0x000fe4000001ff00 */
[----:B------:R-:W-:-:S02]  /*10e0*/  CS2R R38, SRZ ;  /* 0x0000000000267805 */ /* 0x000fc4000001ff00 */
[----:B------:R-:W-:Y:S01]  /*10f0*/  CS2R R44, SRZ ;  /* 0x00000000002c7805 */ /* 0x000fe2000001ff00 */
[----:B------:R-:W-:Y:S01]  /*1100*/  IMAD.MOV.U32 R29, RZ, RZ, RZ ;  /* 0x000000ffff1d7224 */ /* 0x000fe200078e00ff */
[----:B------:R-:W-:Y:S02]  /*1110*/  SHF.R.U32.HI R3, RZ, 0x1f, R0 ;  /* 0x0000001fff037819 */ /* 0x000fe40000011600 */
[----:B------:R-:W-:Y:S02]  /*1120*/  CS2R R42, SRZ ;  /* 0x00000000002a7805 */ /* 0x000fe4000001ff00 */
[----:B------:R-:W-:Y:S02]  /*1130*/  CS2R R52, SRZ ;  /* 0x0000000000347805 */ /* 0x000fe4000001ff00 */
[----:B------:R-:W-:Y:S02]  /*1140*/  CS2R R46, SRZ ;  /* 0x00000000002e7805 */ /* 0x000fe4000001ff00 */
[----:B------:R-:W-:Y:S01]  /*1150*/  LEA.HI.SX32 R120, R0, R3, 0x1b ;  /* 0x0000000300787211 */ /* 0x000fe200078fdaff */
[----:B------:R-:W-:Y:S01]  /*1160*/  IMAD.MOV.U32 R3, RZ, RZ, RZ ;  /* 0x000000ffff037224 */ /* 0x000fe200078e00ff */
[----:B------:R-:W-:Y:S01]  /*1170*/  CS2R R56, SRZ ;  /* 0x0000000000387805 */ /* 0x000fe2000001ff00 */
[----:B------:R-:W-:Y:S01]  /*1180*/  IMAD.MOV.U32 R0, RZ, RZ, RZ ;  /* 0x000000ffff007224 */ /* 0x000fe200078e00ff */
[----:B------:R-:W-:-:S02]  /*1190*/  CS2R R34, SRZ ;  /* 0x0000000000227805 */ /* 0x000fc4000001ff00 */
[----:B------:R-:W-:Y:S02]  /*11a0*/  CS2R R54, SRZ ;  /* 0x0000000000367805 */ /* 0x000fe4000001ff00 */
[----:B------:R-:W-:Y:S02]  /*11b0*/  CS2R R60, SRZ ;  /* 0x00000000003c7805 */ /* 0x000fe4000001ff00 */
[----:B------:R-:W-:Y:S01]  /*11c0*/  CS2R R32, SRZ ;  /* 0x0000000000207805 */ /* 0x000fe2000001ff00 */
[----:B------:R-:W-:Y:S01]  /*11d0*/  IMAD.MOV.U32 R58, RZ, RZ, RZ ;  /* 0x000000ffff3a7224 */ /* 0x000fe200078e00ff */
        /* <DEDUP_REMOVED lines=8> */
[----:B------:R-:W-:Y:S01]  /*1260*/  CS2R R96, SRZ ;  /* 0x0000000000607805 */ /* 0x000fe2000001ff00 */
[----:B------:R-:W-:Y:S01]  /*1270*/  IMAD.MOV.U32 R80, RZ, RZ, RZ ;  /* 0x000000ffff507224 */ /* 0x000fe200078e00ff */
[----:B------:R-:W-:-:S02]  /*1280*/  CS2R R98, SRZ ;  /* 0x0000000000627805 */ /* 0x000fc4000001ff00 */
[----:B------:R-:W-:Y:S02]  /*1290*/  CS2R R84, SRZ ;  /* 0x0000000000547805 */ /* 0x000fe4000001ff00 */
[----:B------:R-:W-:Y:S02]  /*12a0*/  CS2R R100, SRZ ;  /* 0x0000000000647805 */ /* 0x000fe4000001ff00 */
[----:B------:R-:W-:Y:S02]  /*12b0*/  CS2R R102, SRZ ;  /* 0x0000000000667805 */ /* 0x000fe4000001ff00 */
[----:B------:R-:W-:Y:S02]  /*12c0*/  CS2R R104, SRZ ;  /* 0x0000000000687805 */ /* 0x000fe4000001ff00 */
[----:B0-----:R-:W-:Y:S01]  /*12d0*/  CS2R R6, SRZ ;  /* 0x0000000000067805 */ /* 0x001fe2000001ff00 */
[----:B------:R-:W-:Y:S01]  /*12e0*/  IMAD.MOV.U32 R8, RZ, RZ, RZ ;  /* 0x000000ffff087224 */ /* 0x000fe200078e00ff */
[----:B------:R-:W-:-:S02]  /*12f0*/  CS2R R106, SRZ ;  /* 0x00000000006a7805 */ /* 0x000fc4000001ff00 */
[----:B------:R-:W-:Y:S01]  /*1300*/  MOV R10, RZ ;  /* 0x000000ff000a7202 */ /* 0x000fe20000000f00 */
[----:B------:R-:W-:Y:S02]  /*1310*/  IMAD.MOV.U32 R109, RZ, RZ, RZ ;  /* 0x000000ffff6d7224 */ /* 0x000fe400078e00ff */
[----:B------:R-:W-:Y:S01]  /*1320*/  IMAD.MOV.U32 R111, RZ, RZ, RZ ;  /* 0x000000ffff6f7224 */ /* 0x000fe200078e00ff */
[----:B------:R-:W-:Y:S06]  /*1330*/  @!P1 BRA `(.L_x_362) ;  /* 0x000000bc00f89947 */ /* 0x000fec0003800000 */
[----:B------:R-:W0:Y:S01]  /*1340*/  SHFL.IDX PT, R0, R226, RZ, 0x1f ;  /* 0x00001fffe2007589 */ /* 0x000e2200000e0000 */
[----:B------:R-:W1:Y:S01]  /*1350*/  S2UR UR6, SR_CgaCtaId ;  /* 0x00000000000679c3 */ /* 0x000e620000008800 */
[----:B------:R-:W-:Y:S01]  /*1360*/  UMOV UR5, 0x400 ;  /* 0x0000040000057882 */ /* 0x000fe20000000000 */
[----:B0-----:R-:W-:Y:S01]  /*1370*/  R2UR UR61, R0 ;  /* 0x00000000003d72ca */ /* 0x001fe200000e0000 */
[----:B-1----:R-:W-:-:S04]  /*1380*/  ULEA UR5, UR6, UR5, 0x18 ;  /* 0x0000000506057291 */ /* 0x002fc8000f8ec03f */
[----:B------:R-:W-:-:S04]  /*1390*/  UIADD3 UR5, UR5, 0x16400, URZ ;  /* 0x0001640005057890 */ /* 0x000fc8000fffe03f */
[----:B------:R-:W-:-:S04]  /*13a0*/  ULOP3.LUT UP0, URZ, UR5, 0x9f, URZ, 0xc0, !UPT ;  /* 0x0000009f053f7892 */ /* 0x000fc8000f80c03f */
[----:B------:R-:W-:Y:S02]  /*13b0*/  ULEA.HI UR4, UR61, UR61, URZ, 0x1 ;  /* 0x0000003d3d047291 */ /* 0x000fe4000f8f083f */
[----:B------:R-:W-:Y:S02]  /*13c0*/  PLOP3.LUT P0, PT, PT, PT, UP0, 0x80, 0x0 ;  /* 0x000000000000781c */ /* 0x000fe40003f0f008 */
[----:B------:R-:W-:-:S04]  /*13d0*/  ULOP3.LUT UR4, UR4, 0x1e, URZ, 0xc0, !UPT ;  /* 0x0000001e04047892 */ /* 0x000fc8000f8ec03f */
[----:B------:R-:W-:-:S04]  /*13e0*/  UIADD3 UR4, UR61, -UR4, URZ ;  /* 0x800000043d047290 */ /* 0x000fc8000fffe03f */
[----:B------:R-:W-:-:S04]  /*13f0*/  ULEA UR4, UR4, UR5, 0xd ;  /* 0x0000000504047291 */ /* 0x000fc8000f8e683f */
[----:B------:R-:W-:-:S04]  /*1400*/  USHF.R.U32.HI UR4, URZ, 0x4, UR4 ;  /* 0x000000043f047899 */ /* 0x000fc80008011604 */
        /* <DEDUP_REMOVED lines=9> */
[----:B------:R-:W-:Y:S01]  /*14a0*/  IMAD.U32 R10, RZ, RZ, UR6 ;  /* 0x00000006ff0a7e24 */ /* 0x000fe2000f8e00ff */
[----:B------:R-:W-:Y:S01]  /*14b0*/  MOV R8, 0x70 ;  /* 0x0000007000087802 */ /* 0x000fe20000000f00 */
[----:B------:R-:W-:Y:S02]  /*14c0*/  IMAD.U32 R6, RZ, RZ, UR4 ;  /* 0x00000004ff067e24 */ /* 0x000fe4000f8e00ff */
[----:B------:R-:W-:-:S02]  /*14d0*/  IMAD.U32 R7, RZ, RZ, UR5 ;  /* 0x00000005ff077e24 */ /* 0x000fc4000f8e00ff */
[----:B------:R-:W-:Y:S02]  /*14e0*/  IMAD.U32 R11, RZ, RZ, UR7 ;  /* 0x00000007ff0b7e24 */ /* 0x000fe4000f8e00ff */
[----:B------:R-:W-:Y:S02]  /*14f0*/  IMAD.MOV.U32 R12, RZ, RZ, 0x1 ;  /* 0x00000001ff0c7424 */ /* 0x000fe400078e00ff */
[----:B0-----:R-:W-:-:S07]  /*1500*/  IMAD.MOV.U32 R13, RZ, RZ, RZ ;  /* 0x000000ffff0d7224 */ /* 0x001fce00078e00ff */
[----:B------:R-:W-:-:S07]  /*1510*/  LEPC R20, `(.L_x_363) ;  /* 0x000000001014794e */ /* 0x000fce0000000000 */
[----:B-1----:R-:W-:Y:S05]  /*1520*/  CALL.ABS.NOINC R14 ;  /* 0x000000000e007343 */ /* 0x002fea0003c00000 */
.L_x_363:
[----:B------:R-:W0:Y:S01]  /*1530*/  S2UR UR5, SR_CgaCtaId ;  /* 0x00000000000579c3 */ /* 0x000e220000008800 */
[----:B------:R-:W-:Y:S01]  /*1540*/  LEA.HI R0, R224, R224, RZ, 0x1 ;  /* 0x000000e0e0007211 */ /* 0x000fe200078f08ff */
[----:B------:R-:W-:Y:S01]  /*1550*/  UMOV UR4, 0x400 ;  /* 0x0000040000047882 */ /* 0x000fe20000000000 */
[----:B------:R-:W-:Y:S01]  /*1560*/  BSSY B0, `(.L_x_364) ;  /* 0x0000009000007945 */ /* 0x000fe20003800000 */
[----:B------:R-:W-:Y:S02]  /*1570*/  ISETP.NE.AND P0, PT, R18, 0x3, PT ;  /* 0x000000031200780c */ /* 0x000fe40003f05270 */
[----:B------:R-:W-:-:S05]  /*1580*/  LOP3.LUT R3, R0, 0xfffffffe, RZ, 0xc0, !PT ;  /* 0xfffffffe00037812 */ /* 0x000fca00078ec0ff */
[----:B------:R-:W-:-:S05]  /*1590*/  IMAD.IADD R3, R224, 0x1, -R3 ;  /* 0x00000001e0037824 */ /* 0x000fca00078e0a03 */
[----:B------:R-:W-:Y:S01]  /*15a0*/  SHF.L.U32 R3, R3, 0x1f, RZ ;  /* 0x0000001f03037819 */ /* 0x000fe200000006ff */
[----:B0-----:R-:W-:-:S06]  /*15b0*/  ULEA UR4, UR5, UR4, 0x18 ;  /* 0x0000000405047291 */ /* 0x001fcc000f8ec03f */
[----:B------:R-:W-:-:S04]  /*15c0*/  IMAD.U32 R0, RZ, RZ, UR4 ;  /* 0x00000004ff007e24 */ /* 0x000fc8000f8e00ff */
[----:B------:R-:W0:Y:S02]  /*15d0*/  SYNCS.PHASECHK.TRANS64.TRYWAIT P1, [R0+URZ+0x34800], R3 ;  /* 0x03480003000075a7 */ /* 0x000e24000802017f */
[----:B0-----:R-:W-:Y:S05]  /*15e0*/  @!P1 BRA `(.L_x_365) ;  /* 0x0000013800e89947 */ /* 0x001fea0003800000 */
.L_x_525:
[----:B------:R-:W-:Y:S05]  /*15f0*/  BSYNC B0 ;  /* 0x0000000000007941 */ /* 0x000fea0003800000 */
.L_x_364:
[----:B------:R-:W-:Y:S05]  /*1600*/  @!P0 BRA `(.L_x_366) ;  /* 0x0000000000048947 */ /* 0x000fea0003800000 */
[----:B------:R-:W-:Y:S01]  /*1610*/  BPT.TRAP 0x1 ;  /* 0x000000040000795c */ /* 0x000fe20000300000 */
.L_x_366:
[----:B------:R-:W-:Y:S01]  /*1620*/  IMAD R10, R2, 0x8, R0 ;  /* 0x00000008020a7824 */ /* 0x000fe200078e0200 */
[----:B0-----:R-:W-:-:S04]  /*1630*/  SHF.L.U32 R3, R16, 0x1f, RZ ;  /* 0x0000001f10037819 */ /* 0x001fc800000006ff */
[----:B------:R0:W1:Y:S01]  /*1640*/  SYNCS.PHASECHK.TRANS64.TRYWAIT P2, [R10+URZ+0x34830], R3 ;  /* 0x034830030a0075a7 */ /* 0x000062000804017f */
[----:B------:R-:W-:Y:S05]  /*1650*/  @!P0 BRA `(.L_x_367) ;  /* 0x0000000000048947 */ /* 0x000fea0003800000 */
[----:B------:R-:W-:Y:S01]  /*1660*/  BPT.TRAP 0x1 ;  /* 0x000000040000795c */ /* 0x000fe20000300000 */
.L_x_367:
[----:B------:R-:W2:Y:S01]  /*1670*/  S2R R4, SR_TID.X ;  /* 0x0000000000047919 */ /* 0x000ea20000002100 */
[----:B------:R-:W-:Y:S01]  /*1680*/  IMAD.MOV.U32 R87, RZ, RZ, RZ ;  /* 0x000000ffff577224 */ /* 0x000fe200078e00ff */
[----:B--2---:R-:W-:Y:S01]  /*1690*/  LOP3.LUT P1, RZ, R4, 0x7f, RZ, 0xc0, !PT ;  /* 0x0000007f04ff7812 */ /* 0x004fe2000782c0ff */
[----:B-1----:R-:W-:-:S12]  /*16a0*/  @P2 BRA `(.L_x_368) ;  /* 0x0000000000082947 */ /* 0x002fd80003800000 */
[----:B------:R-:W1:Y:S02]  /*16b0*/  SYNCS.PHASECHK.TRANS64.TRYWAIT P2, [R10+URZ+0x34830], R3 ;  /* 0x034830030a0075a7 */ /* 0x000e64000804017f */
[----:B-1----:R-:W-:Y:S05]  /*16c0*/  @!P2 BRA `(.L_x_369) ;  /* 0x0000013800c4a947 */ /* 0x002fea0003800000 */
.L_x_368:
[----:B------:R-:W-:Y:S05]  /*16d0*/  WARPSYNC.ALL ;  /* 0x0000000000007948 */ /* 0x000fea0003800000 */
[----:B01----:R-:W-:Y:S01]  /*16e0*/  VIADD R3, R0, 0x1e400 ;  /* 0x0001e40000037836 */ /* 0x003fe20000000000 */
[----:B------:R-:W-:Y:S01]  /*16f0*/  ULOP3.LUT UR25, UR36, 0x10000, URZ, 0xfc, !UPT ;  /* 0x0001000024197892 */ /* 0x000fe2000f8efc3f */
[----:B------:R-:W-:Y:S01]  /*1700*/  WARPGROUP.ARRIVE ;  /* 0x00000000000079c5 */ /* 0x000fe20000000000 */
[----:B------:R-:W-:Y:S01]  /*1710*/  UMOV UR5, 0x40000040 ;  /* 0x4000004000057882 */ /* 0x000fe20000000000 */
[----:B------:R-:W-:Y:S01]  /*1720*/  UMOV UR7, 0x40000040 ;  /* 0x4000004000077882 */ /* 0x000fe20000000000 */
[----:B------:R-:W-:Y:S01]  /*1730*/  SHF.R.U32.HI R3, RZ, 0x4, R3 ;  /* 0x00000004ff037819 */ /* 0x000fe20000011603 */
[----:B------:R-:W-:Y:S01]  /*1740*/  UMOV UR45, UR5 ;  /* 0x00000005002d7c82 */ /* 0x000fe20008000000 */
[----:B------:R-:W-:Y:S01]  /*1750*/  MOV R9, UR5 ;  /* 0x0000000500097c02 */ /* 0x000fe20008000f00 */
[----:B------:R-:W-:Y:S01]  /*1760*/  UMOV UR4, UR25 ;  /* 0x0000001900047c82 */ /* 0x000fe20008000000 */
[----:B------:R-:W-:Y:S01]  /*1770*/  LOP3.LUT R3, R3, 0x3fff, RZ, 0xc0, !PT ;  /* 0x00003fff03037812 */ /* 0x000fe200078ec0ff */
[----:B------:R-:W-:Y:S01]  /*1780*/  UMOV UR44, UR4 ;  /* 0x00000004002c7c82 */ /* 0x000fe20008000000 */
[----:B------:R-:W-:Y:S01]  /*1790*/  IMAD.U32 R8, RZ, RZ, UR4 ;  /* 0x00000004ff087e24 */ /* 0x000fe2000f8e00ff */
[----:B------:R-:W-:Y:S01]  /*17a0*/  UMOV UR8, UR44 ;  /* 0x0000002c00087c82 */ /* 0x000fe20008000000 */
[----:B------:R-:W-:Y:S01]  /*17b0*/  LOP3.LUT R3, R3, 0x10000, RZ, 0xfc, !PT ;  /* 0x0001000003037812 */ /* 0x000fe200078efcff */
[----:B------:R-:W-:Y:S01]  /*17c0*/  UMOV UR9, UR45 ;  /* 0x0000002d00097c82 */ /* 0x000fe20008000000 */
[----:B------:R-:W-:Y:S01]  /*17d0*/  UMOV UR11, 0x40000040 ;  /* 0x40000040000b7882 */ /* 0x000fe20000000000 */
[----:B------:R-:W-:Y:S01]  /*17e0*/  UMOV UR12, UR44 ;  /* 0x0000002c000c7c82 */ /* 0x000fe20008000000 */
[----:B------:R-:W-:Y:S01]  /*17f0*/  UMOV UR13, UR45 ;  /* 0x0000002d000d7c82 */ /* 0x000fe20008000000 */
[----:B------:R-:W-:Y:S01]  /*1800*/  IMAD R4, R2, 0xb00, R3 ;  /* 0x00000b0002047824 */ /* 0x000fe200078e0203 */
[----:B------:R-:W-:Y:S01]  /*1810*/  UMOV UR15, 0x40000040 ;  /* 0x40000040000f7882 */ /* 0x000fe20000000000 */
[----:B------:R-:W-:Y:S01]  /*1820*/  UMOV UR32, UR44 ;  /* 0x0000002c00207c82 */ /* 0x000fe20008000000 */
[----:B------:R-:W-:Y:S01]  /*1830*/  UMOV UR33, UR45 ;  /* 0x0000002d00217c82 */ /* 0x000fe20008000000 */
[----:B------:R-:W-:Y:S01]  /*1840*/  UMOV UR35, 0x40000040 ;  /* 0x4000004000237882 */ /* 0x000fe20000000000 */
[----:B------:R-:W-:Y:S01]  /*1850*/  R2UR UR24, R4 ;  /* 0x00000000041872ca */ /* 0x000fe200000e0000 */
[----:B------:R-:W-:Y:S01]  /*1860*/  UMOV UR28, UR44 ;  /* 0x0000002c001c7c82 */ /* 0x000fe20008000000 */
[----:B------:R-:W-:Y:S01]  /*1870*/  UMOV UR29, UR45 ;  /* 0x0000002d001d7c82 */ /* 0x000fe20008000000 */
[----:B------:R-:W-:Y:S01]  /*1880*/  UMOV UR31, 0x40000040 ;  /* 0x40000040001f7882 */ /* 0x000fe20000000000 */
        /* <DEDUP_REMOVED lines=10> */
[----:B------:R-:W-:Y:S01]  /*1930*/  UIADD3 UR10, UR24, 0x100, URZ ;  /* 0x00000100180a7890 */ /* 0x000fe2000fffe03f */
[----:B------:R-:W-:Y:S01]  /*1940*/  HGMMA.64x16x16.F32 R112, gdesc[UR4], RZ, !UPT, gsb0 ;  /* 0x00200000047079f0 */ /* 0x000fe2000c0008ff */
[----:B------:R-:W-:Y:S01]  /*1950*/  UIADD3 UR6, UR24, 0x80, URZ ;  /* 0x0000008018067890 */ /* 0x000fe2000fffe03f */
[----:B------:R-:W-:Y:S01]  /*1960*/  P2R R122, PR, RZ, 0x1 ;  /* 0x00000001ff7a7803 */ /* 0x000fe20000000000 */
[----:B------:R-:W-:Y:S01]  /*1970*/  UMOV UR4, UR44 ;  /* 0x0000002c00047c82 */ /* 0x000fe20008000000 */
[----:B------:R-:W-:Y:S01]  /*1980*/  UMOV UR5, UR45 ;  /* 0x0000002d00057c82 */ /* 0x000fe20008000000 */
[----:B------:R-:W-:Y:S01]  /*1990*/  UMOV UR7, 0x40000040 ;  /* 0x4000004000077882 */ /* 0x000fe20000000000 */
[----:B------:R-:W-:Y:S01]  /*19a0*/  UIADD3 UR14, UR24, 0x180, URZ ;  /* 0x00000180180e7890 */ /* 0x000fe2000fffe03f */
[----:B------:R-:W-:Y:S01]  /*19b0*/  @!P1 VIADD R10, R10, 0x34840 ;  /* 0x000348400a0a9836 */ /* 0x000fe20000000000 */
[----:B------:R-:W-:-:S02]  /*19c0*/  UIADD3 UR34, UR24, 0x200, URZ ;  /* 0x0000020018227890 */ /* 0x000fc4000fffe03f */
[----:B------:R-:W-:Y:S02]  /*19d0*/  UIADD3 UR30, UR24, 0x280, URZ ;  /* 0x00000280181e7890 */ /* 0x000fe4000fffe03f */
[----:B------:R-:W-:Y:S02]  /*19e0*/  UIADD3 UR22, UR24, 0x300, URZ ;  /* 0x0000030018167890 */ /* 0x000fe4000fffe03f */
[----:B------:R-:W-:Y:S02]  /*19f0*/  UIADD3 UR18, UR24, 0x380, URZ ;  /* 0x0000038018127890 */ /* 0x000fe4000fffe03f */
[----:B------:R-:W-:Y:S02]  /*1a00*/  UIADD3 UR38, UR24, 0x400, URZ ;  /* 0x0000040018267890 */ /* 0x000fe4000fffe03f */
[----:B------:R-:W-:Y:S01]  /*1a10*/  UIADD3 UR42, UR24, 0x480, URZ ;  /* 0x00000480182a7890 */ /* 0x000fe2000fffe03f */
[----:B------:R-:W-:Y:S01]  /*1a20*/  UMOV UR40, UR44 ;  /* 0x0000002c00287c82 */ /* 0x000fe20008000000 */
[----:B------:R-:W-:Y:S01]  /*1a30*/  UMOV UR41, UR45 ;  /* 0x0000002d00297c82 */ /* 0x000fe20008000000 */
[----:B------:R-:W-:Y:S01]  /*1a40*/  UMOV UR43, 0x40000040 ;  /* 0x40000040002b7882 */ /* 0x000fe20000000000 */
[----:B------:R-:W-:-:S02]  /*1a50*/  UIADD3 UR26, UR25, 0x2, URZ ;  /* 0x00000002191a7890 */ /* 0x000fc4000fffe03f */
[----:B------:R-:W-:Y:S01]  /*1a60*/  UIADD3 UR46, UR24, 0xa00, URZ ;  /* 0x00000a00182e7890 */ /* 0x000fe2000fffe03f */
[----:B------:R-:W-:Y:S01]  /*1a70*/  UMOV UR47, 0x40000040 ;  /* 0x40000040002f7882 */ /* 0x000fe20000000000 */
[----:B------:R-:W-:Y:S01]  /*1a80*/  UIADD3 UR50, UR24, 0x602, URZ ;  /* 0x0000060218327890 */ /* 0x000fe2000fffe03f */
[----:B------:R-:W-:Y:S01]  /*1a90*/  UMOV UR51, 0x40000040 ;  /* 0x4000004000337882 */ /* 0x000fe20000000000 */
[----:B------:R-:W-:Y:S01]  /*1aa0*/  UIADD3 UR54, UR24, 0x604, URZ ;  /* 0x0000060418367890 */ /* 0x000fe2000fffe03f */
        /* <DEDUP_REMOVED lines=517> */
[----:B------:R-:W-:Y:S08]  /*3b00*/  MUFU.TANH R13, R13 ;  /* 0x0000000d000d7308 */ /* 0x000ff00000002400 */
[----:B------:R-:W1:Y:S08]  /*3b10*/  MUFU.TANH R20, R20 ;  /* 0x0000001400147308 */ /* 0x000e700000002400 */
[----:B------:R-:W2:Y:S08]  /*3b20*/  MUFU.TANH R14, R14 ;  /* 0x0000000e000e7308 */ /* 0x000eb00000002400 */
[----:B------:R-:W3:Y:S08]  /*3b30*/  MUFU.TANH R11, R11 ;  /* 0x0000000b000b7308 */ /* 0x000ef00000002400 */
        /* <DEDUP_REMOVED lines=11> */
[----:B------:R-:W4:Y:S01]  /*3bf0*/  MUFU.TANH R82, R82 ;  /* 0x0000005200527308 */ /* 0x000f220000002400 */
[----:B------:R-:W-:Y:S01]  /*3c00*/  UMOV UR23, 0x40000040 ;  /* 0x4000004000177882 */ /* 0x000fe20000000000 */
[----:B------:R-:W-:Y:S01]  /*3c10*/  FMUL.FTZ R84, R109, UR6 ;  /* 0x000000066d547c20 */ /* 0x000fe20008410000 */
[----:B------:R-:W-:Y:S01]  /*3c20*/  FMUL.FTZ R104, R106, UR6 ;  /* 0x000000066a687c20 */ /* 0x000fe20008410000 */
[----:B------:R-:W-:-:S04]  /*3c30*/  FMUL.FTZ R106, R111, UR6 ;  /* 0x000000066f6a7c20 */ /* 0x000fc80008410000 */
[----:B------:R-:W5:Y:S08]  /*3c40*/  MUFU.TANH R80, R80 ;  /* 0x0000005000507308 */ /* 0x000f700000002400 */
[----:B------:R-:W-:Y:S08]  /*3c50*/  MUFU.TANH R107, R107 ;  /* 0x0000006b006b7308 */ /* 0x000ff00000002400 */
[----:B------:R-:W-:Y:S08]  /*3c60*/  MUFU.TANH R85, R85 ;  /* 0x0000005500557308 */ /* 0x000ff00000002400 */
[----:B------:R-:W5:Y:S08]  /*3c70*/  MUFU.TANH R83, R83 ;  /* 0x0000005300537308 */ /* 0x000f700000002400 */
        /* <DEDUP_REMOVED lines=16> */
[----:B------:R-:W-:Y:S08]  /*3d80*/  MUFU.TANH R110, R103 ;  /* 0x00000067006e7308 */ /* 0x000ff00000002400 */
        /* <DEDUP_REMOVED lines=35> */
[----:B------:R-:W-:Y:S01]  /*3fc0*/  MUFU.TANH R77, R78 ;  /* 0x0000004e004d7308 */ /* 0x000fe20000002400 */
[----:B------:R-:W-:Y:S01]  /*3fd0*/  FMUL.FTZ R75, R75, UR6 ;  /* 0x000000064b4b7c20 */ /* 0x000fe20008410000 */
[----:B------:R-:W-:-:S06]  /*3fe0*/  FMUL.FTZ R79, R79, UR6 ;  /* 0x000000064f4f7c20 */ /* 0x000fcc0008410000 */
[----:B------:R-:W-:Y:S08]  /*3ff0*/  MUFU.TANH R116, R91 ;  /* 0x0000005b00747308 */ /* 0x000ff00000002400 */
[----:B------:R0:W-:Y:S08]  /*4000*/  MUFU.TANH R118, R75 ;  /* 0x0000004b00767308 */ /* 0x0001f00000002400 */
[----:B------:R-:W5:Y:S08]  /*4010*/  MUFU.TANH R88, R88 ;  /* 0x0000005800587308 */ /* 0x000f700000002400 */
        /* <DEDUP_REMOVED lines=8> */
[----:B------:R-:W0:Y:S01]  /*40a0*/  MUFU.TANH R89, R89 ;  /* 0x0000005900597308 */ /* 0x000e220000002400 */
        /* <DEDUP_REMOVED lines=8> */
[----:B------:R-:W0:Y:S08]  /*4130*/  MUFU.TANH R92, R92 ;  /* 0x0000005c005c7308 */ /* 0x000e300000002400 */
[----:B------:R-:W-:Y:S08]  /*4140*/  MUFU.TANH R126, R67 ;  /* 0x00000043007e7308 */ /* 0x000ff00000002400 */
[----:B------:R-:W0:Y:S08]  /*4150*/  MUFU.TANH R72, R72 ;  /* 0x0000004800487308 */ /* 0x000e300000002400 */
[----:B------:R-:W0:Y:S08]  /*4160*/  MUFU.TANH R94, R94 ;  /* 0x0000005e005e7308 */ /* 0x000e300000002400 */
[----:B------:R-:W0:Y:S01]  /*4170*/  MUFU.TANH R74, R74 ;  /* 0x0000004a004a7308 */ /* 0x000e220000002400 */
        /* <DEDUP_REMOVED lines=9> */
[----:B------:R-:W-:Y:S01]  /*4210*/  IMAD.IADD R63, R228, 0x1, R81 ;  /* 0x00000001e43f7824 */ /* 0x000fe200078e0251 */
[----:B------:R-:W-:Y:S01]  /*4220*/  UMOV UR23, 0x40000040 ;  /* 0x4000004000177882 */ /* 0x000fe20000000000 */
[----:B------:R-:W-:Y:S01]  /*4230*/  MUFU.TANH R132, R57 ;  /* 0x0000003900847308 */ /* 0x000fe20000002400 */
[----:B------:R-:W-:Y:S01]  /*4240*/  FMUL.FTZ R58, R61, UR6 ;  /* 0x000000063d3a7c20 */ /* 0x000fe20008410000 */
[----:B------:R-:W-:-:S06]  /*4250*/  FMUL.FTZ R60, R60, UR6 ;  /* 0x000000063c3c7c20 */ /* 0x000fcc0008410000 */
[----:B------:R-:W0:Y:S08]  /*4260*/  MUFU.TANH R64, R64 ;  /* 0x0000004000407308 */ /* 0x000e300000002400 */
[----:B------:R-:W0:Y:S08]  /*4270*/  MUFU.TANH R73, R73 ;  /* 0x0000004900497308 */ /* 0x000e300000002400 */
[----:B------:R1:W-:Y:S08]  /*4280*/  MUFU.TANH R128, R70 ;  /* 0x0000004600807308 */ /* 0x0003f00000002400 */
[----:B------:R-:W0:Y:S01]  /*4290*/  MUFU.TANH R75, R75 ;  /* 0x0000004b004b7308 */ /* 0x000e220000002400 */
[----:B-1----:R-:W-:-:S07]  /*42a0*/  FMUL.FTZ R70, R59, UR6 ;  /* 0x000000063b467c20 */ /* 0x002fce0008410000 */
[----:B------:R-:W1:Y:S01]  /*42b0*/  MUFU.TANH R76, R76 ;  /* 0x0000004c004c7308 */ /* 0x000e620000002400 */
[----:B------:R-:W-:Y:S02]  /*42c0*/  WARPGROUP.DEPBAR.LE gsb0, 0x0 ;  /* 0x00008000000079c5 */ /* 0x000fe40000010000 */
[----:B------:R-:W-:Y:S01]  /*42d0*/  WARPGROUP.ARRIVE ;  /* 0x00000000000079c5 */ /* 0x000fe20000000000 */
[----:B------:R-:W-:Y:S01]  /*42e0*/  FMUL.FTZ R57, R48, UR6 ;  /* 0x0000000630397c20 */ /* 0x000fe20008410000 */
        /* <DEDUP_REMOVED lines=10> */
[----:B------:R-:W-:Y:S01]  /*4390*/  MUFU.TANH R165, R53 ;  /* 0x0000003500a57308 */ /* 0x000fe20000002400 */
[----:B------:R-:W-:Y:S01]  /*43a0*/  ISETP.GT.AND P2, PT, R48, 0x8, PT ;  /* 0x000000083000780c */ /* 0x000fe20003f44270 */
[----:B------:R-:W-:Y:S01]  /*43b0*/  FMUL.FTZ R61, R55, UR6 ;  /* 0x00000006373d7c20 */ /* 0x000fe20008410000 */
[----:B------:R-:W-:Y:S01]  /*43c0*/  FSEL R91, R12, -INF , P5 ;  /* 0xff8000000c5b7808 */ /* 0x000fe20002800000 */
[----:B------:R-:W-:Y:S01]  /*43d0*/  FMUL.FTZ R59, R50, UR6 ;  /* 0x00000006323b7c20 */ /* 0x000fe20008410000 */
[----:B------:R-:W-:Y:S01]  /*43e0*/  FSEL R101, R20, -INF , P3 ;  /* 0xff80000014657808 */ /* 0x000fe20001800000 */
[----:B------:R-:W-:Y:S01]  /*43f0*/  FMUL.FTZ R52, R52, UR6 ;  /* 0x0000000634347c20 */ /* 0x000fe20008410000 */
[----:B--2---:R-:W-:Y:S01]  /*4400*/  FSEL R95, R14, -INF , P2 ;  /* 0xff8000000e5f7808 */ /* 0x004fe20001000000 */
[----:B------:R-:W-:Y:S01]  /*4410*/  MUFU.TANH R50, R57 ;  /* 0x0000003900327308 */ /* 0x000fe20000002400 */
[----:B------:R-:W-:Y:S01]  /*4420*/  ISETP.GT.AND P6, PT, R48, 0x10, PT ;  /* 0x000000103000780c */ /* 0x000fe20003fc4270 */
[----:B------:R-:W-:Y:S01]  /*4430*/  FMUL.FTZ R54, R54, UR6 ;  /* 0x0000000636367c20 */ /* 0x000fe20008410000 */
[----:B---3--:R-:W-:-:S02]  /*4440*/  FSEL R11, R11, -INF , P5 ;  /* 0xff8000000b0b7808 */ /* 0x008fc40002800000 */
[----:B------:R-:W-:Y:S02]  /*4450*/  ISETP.GT.AND P5, PT, R48, 0x11, PT ;  /* 0x000000113000780c */ /* 0x000fe40003fa4270 */
[----:B----4-:R-:W-:Y:S01]  /*4460*/  FSEL R103, R82, -INF , P6 ;  /* 0xff80000052677808 */ /* 0x010fe20003000000 */
[----:B------:R-:W-:Y:S01]  /*4470*/  MUFU.TANH R14, R61 ;  /* 0x0000003d000e7308 */ /* 0x000fe20000002400 */
[----:B------:R-:W-:Y:S01]  /*4480*/  FSEL R12, R15, -INF , P4 ;  /* 0xff8000000f0c7808 */ /* 0x000fe20002000000 */
[--C-:B------:R-:W-:Y:S01]  /*4490*/  IMAD.MOV.U32 R82, RZ, RZ, R87.reuse ;  /* 0x000000ffff527224 */ /* 0x100fe200078e0057 */
[----:B-----5:R-:W-:Y:S01]  /*44a0*/  FSEL R109, R80, -INF , P5 ;  /* 0xff800000506d7808 */ /* 0x020fe20002800000 */
[----:B------:R-:W-:Y:S01]  /*44b0*/  IMAD.MOV.U32 R80, RZ, RZ, R87 ;  /* 0x000000ffff507224 */ /* 0x000fe200078e0057 */
[----:B------:R-:W-:Y:S02]  /*44c0*/  FSEL R15, R83, -INF , P3 ;  /* 0xff800000530f7808 */ /* 0x000fe40001800000 */
[----:B------:R-:W-:Y:S01]  /*44d0*/  ISETP.GT.AND P3, PT, R48, 0x20, PT ;  /* 0x000000203000780c */ /* 0x000fe20003f64270 */
[----:B------:R-:W2:Y:S03]  /*44e0*/  MUFU.TANH R79, R79 ;  /* 0x0000004f004f7308 */ /* 0x000ea60000002400 */
[----:B------:R-:W-:-:S05]  /*44f0*/  FSEL R113, R105, -INF , P3 ;  /* 0xff80000069717808 */ /* 0x000fca0001800000 */
[----:B------:R-:W3:Y:S08]  /*4500*/  MUFU.TANH R66, R66 ;  /* 0x0000004200427308 */ /* 0x000ef00000002400 */
[----:B------:R-:W-:Y:S01]  /*4510*/  MUFU.TANH R60, R60 ;  /* 0x0000003c003c7308 */ /* 0x000fe20000002400 */
[----:B------:R-:W-:Y:S02]  /*4520*/  WARPGROUP.DEPBAR.LE gsb0, 0x0 ;  /* 0x00008000000079c5 */ /* 0x000fe40000010000 */
[----:B------:R-:W-:Y:S01]  /*4530*/  FMUL.FTZ R63, R40, UR6 ;  /* 0x00000006283f7c20 */ /* 0x000fe20008410000 */
[----:B------:R-:W-:Y:S01]  /*4540*/  FSEL R40, R13, -INF , P4 ;  /* 0xff8000000d287808 */ /* 0x000fe20002000000 */
[----:B------:R-:W-:Y:S01]  /*4550*/  WARPGROUP.ARRIVE ;  /* 0x00000000000079c5 */ /* 0x000fe20000000000 */
[----:B------:R-:W-:Y:S01]  /*4560*/  ISETP.GT.AND P4, PT, R48, 0x18, PT ;  /* 0x000000183000780c */ /* 0x000fe20003f84270 */
[----:B------:R-:W-:Y:S01]  /*4570*/  FMUL.FTZ R69, R43, UR6 ;  /* 0x000000062b457c20 */ /* 0x000fe20008410000 */
[----:B------:R-:W-:Y:S01]  /*4580*/  FMNMX.FTZ R20, R91, R40, !PT ;  /* 0x000000285b147209 */ /* 0x000fe20007810000 */
[----:B------:R-:W-:Y:S01]  /*4590*/  FMUL.FTZ R65, R41, UR6 ;  /* 0x0000000629417c20 */ /* 0x000fe20008410000 */
[----:B------:R-:W-:Y:S01]  /*45a0*/  FSEL R13, R21, -INF , P2 ;  /* 0xff800000150d7808 */ /* 0x000fe20001000000 */
[----:B------:R-:W-:Y:S01]  /*45b0*/  HGMMA.64x16x16.F32 R32, gdesc[UR20], R32, gsb0 ;  /* 0x00200000142079f0 */ /* 0x000fe20008000820 */
[----:B------:R-:W-:Y:S01]  /*45c0*/  FMNMX.FTZ R20, R95, R20, !PT ;  /* 0x000000145f147209 */ /* 0x000fe20007810000 */
[----:B------:R-:W-:Y:S01]  /*45d0*/  FMUL.FTZ R135, R45, UR6 ;  /* 0x000000062d877c20 */ /* 0x000fe20008410000 */
[----:B------:R-:W-:Y:S01]  /*45e0*/  FSEL R43, R107, -INF , P4 ;  /* 0xff8000006b2b7808 */ /* 0x000fe20002000000 */
[----:B------:R-:W-:Y:S01]  /*45f0*/  FMUL.FTZ R138, R47, UR6 ;  /* 0x000000062f8a7c20 */ /* 0x000fe20008410000 */
[----:B------:R-:W-:Y:S01]  /*4600*/  FMNMX.FTZ R20, R101, R20, !PT ;  /* 0x0000001465147209 */ /* 0x000fe20007810000 */
[----:B------:R-:W-:Y:S01]  /*4610*/  FMUL.FTZ R67, R42, UR6 ;  /* 0x000000062a437c20 */ /* 0x000fe20008410000 */
[----:B------:R-:W-:Y:S01]  /*4620*/  ISETP.GT.AND P2, PT, R48, 0x19, PT ;  /* 0x000000193000780c */ /* 0x000fe20003f44270 */
[----:B------:R4:W-:Y:S01]  /*4630*/  MUFU.TANH R42, R49 ;  /* 0x00000031002a7308 */ /* 0x0009e20000002400 */
[----:B------:R-:W-:Y:S01]  /*4640*/  FMNMX.FTZ R20, R103, R20, !PT ;  /* 0x0000001467147209 */ /* 0x000fe20007810000 */
[----:B------:R-:W-:Y:S01]  /*4650*/  FMUL.FTZ R136, R46, UR6 ;  /* 0x000000062e887c20 */ /* 0x000fe20008410000 */
[----:B------:R-:W-:Y:S01]  /*4660*/  FSEL R107, R85, -INF , P4 ;  /* 0xff800000556b7808 */ /* 0x000fe20002000000 */
[----:B------:R-:W-:Y:S01]  /*4670*/  FMUL.FTZ R134, R44, UR6 ;  /* 0x000000062c867c20 */ /* 0x000fe20008410000 */
[----:B------:R-:W-:Y:S01]  /*4680*/  FMNMX.FTZ R20, R109, R20, !PT ;  /* 0x000000146d147209 */ /* 0x000fe20007810000 */
[----:B------:R-:W-:Y:S01]  /*4690*/  UIADD3 UR22, UR24, 0xa86, URZ ;  /* 0x00000a8618167890 */ /* 0x000fe2000fffe03f */
[----:B------:R-:W-:Y:S01]  /*46a0*/  FSEL R111, R84, -INF , P2 ;  /* 0xff800000546f7808 */ /* 0x000fe20001000000 */
[----:B------:R5:W-:Y:S01]  /*46b0*/  MUFU.TANH R46, R51 ;  /* 0x00000033002e7308 */ /* 0x000be20000002400 */
[----:B------:R-:W-:Y:S01]  /*46c0*/  FMNMX.FTZ R20, R107, R20, !PT ;  /* 0x000000146b147209 */ /* 0x000fe20007810000 */
[----:B------:R-:W-:Y:S01]  /*46d0*/  UMOV UR23, 0x40000040 ;  /* 0x4000004000177882 */ /* 0x000fe20000000000 */
[----:B------:R-:W-:Y:S01]  /*46e0*/  FSEL R21, R104, -INF , P6 ;  /* 0xff80000068157808 */ /* 0x000fe20003000000 */
[----:B------:R-:W-:Y:S01]  /*46f0*/  IMAD.MOV.U32 R84, RZ, RZ, R87 ;  /* 0x000000ffff547224 */ /* 0x000fe200078e0057 */
[----:B------:R-:W-:-:S02]  /*4700*/  ISETP.GT.AND P6, PT, R48, 0x21, PT ;  /* 0x000000213000780c */ /* 0x000fc40003fc4270 */
[----:B------:R-:W-:Y:S01]  /*4710*/  FMNMX.FTZ R20, R111, R20, !PT ;  /* 0x000000146f147209 */ /* 0x000fe20007810000 */
[----:B------:R1:W-:Y:S01]  /*4720*/  MUFU.TANH R44, R59 ;  /* 0x0000003b002c7308 */ /* 0x0003e20000002400 */
[----:B------:R-:W-:Y:S01]  /*4730*/  FSEL R41, R86, -INF , P5 ;  /* 0xff80000056297808 */ /* 0x000fe20002800000 */
[----:B------:R-:W-:Y:S01]  /*4740*/  IMAD.MOV.U32 R86, RZ, RZ, R87 ;  /* 0x000000ffff567224 */ /* 0x000fe200078e0057 */
[----:B------:R-:W-:Y:S02]  /*4750*/  ISETP.GT.AND P5, PT, R48, 0x28, PT ;  /* 0x000000283000780c */ /* 0x000fe40003fa4270 */
[----:B------:R-:W-:Y:S02]  /*4760*/  FSEL R115, R96, -INF , P6 ;  /* 0xff80000060737808 */ /* 0x000fe40003000000 */
[----:B------:R-:W-:Y:S01]  /*4770*/  FMNMX.FTZ R20, R113, R20, !PT ;  /* 0x0000001471147209 */ /* 0x000fe20007810000 */
[----:B------:R-:W3:Y:S01]  /*4780*/  MUFU.TANH R78, R78 ;  /* 0x0000004e004e7308 */ /* 0x000ee20000002400 */
[----:B------:R-:W-:-:S02]  /*4790*/  ISETP.GT.AND P4, PT, R48, 0x29, PT ;  /* 0x000000293000780c */ /* 0x000fc40003f84270 */
[----:B------:R-:W-:Y:S02]  /*47a0*/  FSEL R117, R98, -INF , P5 ;  /* 0xff80000062757808 */ /* 0x000fe40002800000 */
[----:B------:R-:W-:Y:S02]  /*47b0*/  FMNMX.FTZ R20, R115, R20, !PT ;  /* 0x0000001473147209 */ /* 0x000fe40007810000 */
[----:B------:R-:W-:Y:S01]  /*47c0*/  FSEL R45, R106, -INF , P2 ;  /* 0xff8000006a2d7808 */ /* 0x000fe20001000000 */
[----:B------:R2:W-:Y:S01]  /*47d0*/  MUFU.TANH R167, R63 ;  /* 0x0000003f00a77308 */ /* 0x0005e20000002400 */
[----:B------:R-:W-:Y:S02]  /*47e0*/  ISETP.GT.AND P2, PT, R48, 0x30, PT ;  /* 0x000000303000780c */ /* 0x000fe40003f44270 */
[----:B------:R-:W-:Y:S02]  /*47f0*/  FSEL R119, R97, -INF , P4 ;  /* 0xff80000061777808 */ /* 0x000fe40002000000 */
[----:B------:R-:W-:-:S02]  /*4800*/  FMNMX.FTZ R20, R117, R20, !PT ;  /* 0x0000001475147209 */ /* 0x000fc40007810000 */
[----:B------:R-:W-:Y:S01]  /*4810*/  FSEL R47, R108, -INF , P3 ;  /* 0xff8000006c2f7808 */ /* 0x000fe20001800000 */
[----:B------:R-:W3:Y:S01]  /*4820*/  MUFU.TANH R68, R68 ;  /* 0x0000004400447308 */ /* 0x000ee20000002400 */
[----:B------:R-:W-:Y:S02]  /*4830*/  ISETP.GT.AND P3, PT, R48, 0x31, PT ;  /* 0x000000313000780c */ /* 0x000fe40003f64270 */
[----:B------:R-:W-:Y:S01]  /*4840*/  FSEL R121, R100, -INF , P2 ;  /* 0xff80000064797808 */ /* 0x000fe20001000000 */
[----:B------:R-:W-:Y:S02]  /*4850*/  WARPGROUP.DEPBAR.LE gsb0, 0x0 ;  /* 0x00008000000079c5 */ /* 0x000fe40000010000 */
[----:B------:R-:W-:Y:S01]  /*4860*/  FMNMX.FTZ R20, R119, R20, !PT ;  /* 0x0000001477147209 */ /* 0x000fe20007810000 */
[----:B------:R-:W-:Y:S01]  /*4870*/  WARPGROUP.ARRIVE ;  /* 0x00000000000079c5 */ /* 0x000fe20000000000 */
[----:B----4-:R-:W-:Y:S01]  /*4880*/  FSEL R49, R99, -INF , P6 ;  /* 0xff80000063317808 */ /* 0x010fe20003000000 */
[----:B------:R-:W-:Y:S01]  /*4890*/  FMUL.FTZ R32, R32, UR6 ;  /* 0x0000000620207c20 */ /* 0x000fe20008410000 */
[----:B------:R-:W-:Y:S01]  /*48a0*/  ISETP.GT.AND P6, PT, R48, 0x38, PT ;  /* 0x000000383000780c */ /* 0x000fe20003fc4270 */
[----:B------:R4:W-:Y:S01]  /*48b0*/  MUFU.TANH R169, R65 ;  /* 0x0000004100a97308 */ /* 0x0009e20000002400 */
[----:B------:R-:W-:Y:S01]  /*48c0*/  FSEL R123, R88, -INF , P3 ;  /* 0xff800000587b7808 */ /* 0x000fe20001800000 */
[----:B------:R-:W-:Y:S01]  /*48d0*/  HGMMA.64x16x16.F32 R24, gdesc[UR20], R24, gsb0 ;  /* 0x00200000141879f0 */ /* 0x000fe20008000818 */
[----:B------:R-:W-:Y:S01]  /*48e0*/  FMNMX.FTZ R20, R121, R20, !PT ;  /* 0x0000001479147209 */ /* 0x000fe20007810000 */
[----:B------:R-:W-:Y:S01]  /*48f0*/  FMUL.FTZ R36, R36, UR6 ;  /* 0x0000000624247c20 */ /* 0x000fe20008410000 */
[----:B-----5:R-:W-:Y:S01]  /*4900*/  FSEL R51, R102, -INF , P5 ;  /* 0xff80000066337808 */ /* 0x020fe20002800000 */
[----:B------:R-:W-:Y:S01]  /*4910*/  FMUL.FTZ R34, R34, UR6 ;  /* 0x0000000622227c20 */ /* 0x000fe20008410000 */
[----:B------:R-:W-:Y:S01]  /*4920*/  ISETP.GT.AND P5, PT, R48, 0x39, PT ;  /* 0x000000393000780c */ /* 0x000fe20003fa4270 */
[----:B------:R-:W5:Y:S01]  /*4930*/  MUFU.TANH R56, R56 ;  /* 0x0000003800387308 */ /* 0x000f620000002400 */
[----:B------:R-:W-:Y:S01]  /*4940*/  FSEL R125, R90, -INF , P6 ;  /* 0xff8000005a7d7808 */ /* 0x000fe20003000000 */
[----:B------:R-:W-:Y:S01]  /*4950*/  FMUL.FTZ R38, R38, UR6 ;  /* 0x0000000626267c20 */ /* 0x000fe20008410000 */
[----:B------:R-:W-:Y:S01]  /*4960*/  FMNMX.FTZ R20, R123, R20, !PT ;  /* 0x000000147b147209 */ /* 0x000fe20007810000 */
[----:B------:R-:W-:Y:S01]  /*4970*/  FMUL.FTZ R39, R39, UR6 ;  /* 0x0000000627277c20 */ /* 0x000fe20008410000 */
[----:B------:R-:W-:Y:S01]  /*4980*/  FSEL R53, R110, -INF , P4 ;  /* 0xff8000006e357808 */ /* 0x000fe20002000000 */
[----:B------:R-:W-:Y:S01]  /*4990*/  IMAD.U32 R88, RZ, RZ, UR7 ;  /* 0x00000007ff587e24 */ /* 0x000fe2000f8e00ff */
[----:B------:R-:W-:Y:S01]  /*49a0*/  ISETP.GT.AND P4, PT, R48, 0x40, PT ;  /* 0x000000403000780c */ /* 0x000fe20003f84270 */
[----:B------:R-:W5:Y:S01]  /*49b0*/  MUFU.TANH R32, R32 ;  /* 0x0000002000207308 */ /* 0x000f620000002400 */
[----:B0-----:R-:W-:-:S02]  /*49c0*/  FSEL R127, R89, -INF , P5 ;  /* 0xff800000597f7808 */ /* 0x001fc40002800000 */
[----:B------:R-:W-:Y:S02]  /*49d0*/  FMNMX.FTZ R20, R125, R20, !PT ;  /* 0x000000147d147209 */ /* 0x000fe40007810000 */
[----:B------:R-:W-:Y:S02]  /*49e0*/  FSEL R55, R112, -INF , P2 ;  /* 0xff80000070377808 */ /* 0x000fe40001000000 */
[----:B------:R-:W-:Y:S01]  /*49f0*/  ISETP.GT.AND P2, PT, R48, 0x41, PT ;  /* 0x000000413000780c */ /* 0x000fe20003f44270 */
[----:B------:R0:W-:Y:S01]  /*4a00*/  MUFU.TANH R99, R67 ;  /* 0x0000004300637308 */ /* 0x0001e20000002400 */
[----:B------:R-:W-:Y:S02]  /*4a10*/  FSEL R129, R92, -INF , P4 ;  /* 0xff8000005c817808 */ /* 0x000fe40002000000 */
[----:B------:R-:W-:Y:S02]  /*4a20*/  FMNMX.FTZ R20, R127, R20, !PT ;  /* 0x000000147f147209 */ /* 0x000fe40007810000 */
[----:B------:R-:W-:-:S02]  /*4a30*/  FSEL R57, R114, -INF , P3 ;  /* 0xff80000072397808 */ /* 0x000fc40001800000 */
[----:B------:R-:W-:Y:S01]  /*4a40*/  ISETP.GT.AND P3, PT, R48, 0x48, PT ;  /* 0x000000483000780c */ /* 0x000fe20003f64270 */
[----:B------:R-:W5:Y:S01]  /*4a50*/  MUFU.TANH R130, R71 ;  /* 0x0000004700827308 */ /* 0x000f620000002400 */
[----:B------:R-:W-:Y:S01]  /*4a60*/  FSEL R131, R72, -INF , P2 ;  /* 0xff80000048837808 */ /* 0x000fe20001000000 */
[----:B------:R-:W-:Y:S01]  /*4a70*/  IMAD.MOV.U32 R72, RZ, RZ, R87 ;  /* 0x000000ffff487224 */ /* 0x000fe200078e0057 */
[----:B------:R-:W-:Y:S02]  /*4a80*/  FMNMX.FTZ R20, R129, R20, !PT ;  /* 0x0000001481147209 */ /* 0x000fe40007810000 */
[----:B------:R-:W-:Y:S02]  /*4a90*/  FSEL R61, R93, -INF , P5 ;  /* 0xff8000005d3d7808 */ /* 0x000fe40002800000 */
[----:B-1----:R-:W-:Y:S01]  /*4aa0*/  FSEL R59, R94, -INF , P6 ;  /* 0xff8000005e3b7808 */ /* 0x002fe20003000000 */
[----:B------:R1:W-:Y:S01]  /*4ab0*/  MUFU.TANH R105, R69 ;  /* 0x0000004500697308 */ /* 0x0003e20000002400 */
[----:B------:R-:W-:-:S02]  /*4ac0*/  ISETP.GT.AND P5, PT, R48, 0x50, PT ;  /* 0x000000503000780c */ /* 0x000fc40003fa4270 */
[----:B------:R-:W-:Y:S02]  /*4ad0*/  ISETP.GT.AND P6, PT, R48, 0x49, PT ;  /* 0x000000493000780c */ /* 0x000fe40003fc4270 */
[----:B------:R-:W-:Y:S01]  /*4ae0*/  FSEL R133, R74, -INF , P3 ;  /* 0xff8000004a857808 */ /* 0x000fe20001800000 */
[----:B------:R-:W-:Y:S01]  /*4af0*/  IMAD.MOV.U32 R74, RZ, RZ, R87 ;  /* 0x000000ffff4a7224 */ /* 0x000fe200078e0057 */
[----:B------:R-:W-:Y:S01]  /*4b00*/  FMNMX.FTZ R20, R131, R20, !PT ;  /* 0x0000001483147209 */ /* 0x000fe20007810000 */
[----:B------:R-:W5:Y:S01]  /*4b10*/  MUFU.TANH R58, R58 ;  /* 0x0000003a003a7308 */ /* 0x000f620000002400 */
[----:B------:R-:W-:Y:S02]  /*4b20*/  FSEL R141, R64, -INF , P5 ;  /* 0xff800000408d7808 */ /* 0x000fe40002800000 */
[----:B------:R-:W-:Y:S02]  /*4b30*/  FSEL R137, R73, -INF , P6 ;  /* 0xff80000049897808 */ /* 0x000fe40003000000 */
[----:B------:R-:W-:Y:S01]  /*4b40*/  FMNMX.FTZ R64, R133, R20, !PT ;  /* 0x0000001485407209 */ /* 0x000fe20007810000 */
[----:B------:R-:W-:Y:S01]  /*4b50*/  FMUL.FTZ R20, R33, UR6 ;  /* 0x0000000621147c20 */ /* 0x000fe20008410000 */
[----:B--2---:R-:W-:Y:S01]  /*4b60*/  FSEL R63, R116, -INF , P4 ;  /* 0xff800000743f7808 */ /* 0x004fe20002000000 */
[----:B------:R-:W2:Y:S01]  /*4b70*/  MUFU.TANH R70, R70 ;  /* 0x0000004600467308 */ /* 0x000ea20000002400 */
[----:B------:R-:W-:Y:S01]  /*4b80*/  ISETP.GT.AND P4, PT, R48, 0x51, PT ;  /* 0x000000513000780c */ /* 0x000fe20003f84270 */
[----:B------:R-:W-:-:S02]  /*4b90*/  WARPGROUP.DEPBAR.LE gsb0, 0x0 ;  /* 0x00008000000079c5 */ /* 0x000fc40000010000 */
[----:B------:R-:W-:Y:S01]  /*4ba0*/  FMNMX.FTZ R64, R137, R64, !PT ;  /* 0x0000004089407209 */ /* 0x000fe20007810000 */
[----:B------:R-:W-:Y:S01]  /*4bb0*/  FMUL.FTZ R24, R24, UR6 ;  /* 0x0000000618187c20 */ /* 0x000fe20008410000 */
[----:B----4-:R-:W-:Y:S01]  /*4bc0*/  FSEL R65, R118, -INF , P2 ;  /* 0xff80000076417808 */ /* 0x010fe20001000000 */
[----:B------:R-:W-:Y:S01]  /*4bd0*/  FMUL.FTZ R28, R28, UR6 ;  /* 0x000000061c1c7c20 */ /* 0x000fe20008410000 */
[----:B------:R-:W-:Y:S01]  /*4be0*/  ISETP.GT.AND P2, PT, R48, 0x58, PT ;  /* 0x000000583000780c */ /* 0x000fe20003f44270 */
[----:B------:R-:W4:Y:S01]  /*4bf0*/  MUFU.TANH R52, R52 ;  /* 0x0000003400347308 */ /* 0x000f220000002400 */
[----:B------:R-:W-:Y:S01]  /*4c00*/  FSEL R143, R75, -INF , P4 ;  /* 0xff8000004b8f7808 */ /* 0x000fe20002000000 */
[----:B------:R-:W-:Y:S01]  /*4c10*/  FMUL.FTZ R26, R26, UR6 ;  /* 0x000000061a1a7c20 */ /* 0x000fe20008410000 */
[----:B------:R-:W-:Y:S01]  /*4c20*/  FMNMX.FTZ R64, R141, R64, !PT ;  /* 0x000000408d407209 */ /* 0x000fe20007810000 */
[----:B------:R-:W-:Y:S01]  /*4c30*/  FMUL.FTZ R30, R30, UR6 ;  /* 0x000000061e1e7c20 */ /* 0x000fe20008410000 */
[----:B0-----:R-:W-:-:S02]  /*4c40*/  FSEL R67, R77, -INF , P3 ;  /* 0xff8000004d437808 */ /* 0x001fc40001800000 */
[----:B------:R-:W-:Y:S01]  /*4c50*/  FSEL R73, R126, -INF , P4 ;  /* 0xff8000007e497808 */ /* 0x000fe20002000000 */
[----:B------:R-:W0:Y:S01]  /*4c60*/  MUFU.TANH R62, R62 ;  /* 0x0000003e003e7308 */ /* 0x000e220000002400 */
[C---:B------:R-:W-:Y:S02]  /*4c70*/  ISETP.GT.AND P3, PT, R48.reuse, 0x59, PT ;  /* 0x000000593000780c */ /* 0x040fe40003f64270 */
[----:B------:R-:W-:Y:S02]  /*4c80*/  ISETP.GT.AND P4, PT, R48, 0x68, PT ;  /* 0x000000683000780c */ /* 0x000fe40003f84270 */
[----:B------:R-:W-:Y:S02]  /*4c90*/  FSEL R147, R76, -INF , P2 ;  /* 0xff8000004c937808 */ /* 0x000fe40001000000 */
[----:B------:R-:W-:Y:S01]  /*4ca0*/  FMNMX.FTZ R64, R143, R64, !PT ;  /* 0x000000408f407209 */ /* 0x000fe20007810000 */
[----:B------:R-:W0:Y:S01]  /*4cb0*/  MUFU.TANH R54, R54 ;  /* 0x0000003600367308 */ /* 0x000e220000002400 */
[----:B-1----:R-:W-:-:S02]  /*4cc0*/  FSEL R69, R79, -INF , P6 ;  /* 0xff8000004f457808 */ /* 0x002fc40003000000 */
[----:B------:R-:W-:Y:S02]  /*4cd0*/  ISETP.GT.AND P6, PT, R48, 0x60, PT ;  /* 0x000000603000780c */ /* 0x000fe40003fc4270 */
[----:B---3--:R-:W-:Y:S01]  /*4ce0*/  FSEL R149, R66, -INF , P3 ;  /* 0xff80000042957808 */ /* 0x008fe20001800000 */
[--C-:B------:R-:W-:Y:S01]  /*4cf0*/  IMAD.MOV.U32 R66, RZ, RZ, R87.reuse ;  /* 0x000000ffff427224 */ /* 0x100fe200078e0057 */
[----:B------:R-:W-:Y:S01]  /*4d00*/  FSEL R83, R78, -INF , P4 ;  /* 0xff8000004e537808 */ /* 0x000fe20002000000 */
[----:B------:R-:W1:Y:S01]  /*4d10*/  MUFU.TANH R134, R134 ;  /* 0x0000008600867308 */ /* 0x000e620000002400 */
[----:B------:R-:W-:Y:S01]  /*4d20*/  FSEL R155, R60, -INF , P4 ;  /* 0xff8000003c9b7808 */ /* 0x000fe20002000000 */
[----:B------:R-:W-:Y:S01]  /*4d30*/  IMAD.MOV.U32 R78, RZ, RZ, R87 ;  /* 0x000000ffff4e7224 */ /* 0x000fe200078e0057 */
[----:B------:R-:W-:Y:S02]  /*4d40*/  FMNMX.FTZ R64, R147, R64, !PT ;  /* 0x0000004093407209 */ /* 0x000fe40007810000 */
[----:B------:R-:W-:-:S02]  /*4d50*/  ISETP.GT.AND P4, PT, R48, 0x79, PT ;  /* 0x000000793000780c */ /* 0x000fc40003f84270 */
[----:B------:R-:W-:Y:S01]  /*4d60*/  FSEL R71, R124, -INF , P5 ;  /* 0xff8000007c477808 */ /* 0x000fe20002800000 */
[----:B------:R-:W3:Y:S01]  /*4d70*/  MUFU.TANH R135, R135 ;  /* 0x0000008700877308 */ /* 0x000ee20000002400 */
[----:B------:R-:W-:Y:S02]  /*4d80*/  ISETP.GT.AND P5, PT, R48, 0x61, PT ;  /* 0x000000613000780c */ /* 0x000fe40003fa4270 */
[----:B------:R-:W-:Y:S01]  /*4d90*/  FSEL R151, R68, -INF , P6 ;  /* 0xff80000044977808 */ /* 0x000fe20003000000 */
[----:B------:R-:W-:Y:S01]  /*4da0*/  IMAD.MOV.U32 R68, RZ, RZ, R87 ;  /* 0x000000ffff447224 */ /* 0x000fe200078e0057 */
[----:B------:R-:W-:Y:S02]  /*4db0*/  FMNMX.FTZ R64, R149, R64, !PT ;  /* 0x0000004095407209 */ /* 0x000fe40007810000 */
[----:B------:R-:W-:Y:S01]  /*4dc0*/  FSEL R97, R14, -INF , P4 ;  /* 0xff8000000e617808 */ /* 0x000fe20002000000 */
[----:B------:R-:W3:Y:S01]  /*4dd0*/  MUFU.TANH R20, R20 ;  /* 0x0000001400147308 */ /* 0x000ee20000002400 */
[----:B------:R-:W-:Y:S01]  /*4de0*/  FSEL R165, R165, -INF , P4 ;  /* 0xff800000a5a57808 */ /* 0x000fe20002000000 */
[----:B------:R-:W-:Y:S01]  /*4df0*/  FMUL.FTZ R14, R25, UR6 ;  /* 0x00000006190e7c20 */ /* 0x000fe20008410000 */
[----:B------:R-:W-:-:S02]  /*4e00*/  ISETP.GT.AND P4, PT, R48, 0x90, PT ;  /* 0x000000903000780c */ /* 0x000fc40003f84270 */
[----:B-----5:R-:W-:Y:S01]  /*4e10*/  FSEL R153, R56, -INF , P5 ;  /* 0xff80000038997808 */ /* 0x020fe20002800000 */
[----:B------:R-:W-:Y:S01]  /*4e20*/  FMUL.FTZ R56, R35, UR6 ;  /* 0x0000000623387c20 */ /* 0x000fe20008410000 */
[----:B------:R-:W-:Y:S01]  /*4e30*/  FMNMX.FTZ R64, R151, R64, !PT ;  /* 0x0000004097407209 */ /* 0x000fe20007810000 */
[----:B------:R-:W5:Y:S01]  /*4e40*/  MUFU.TANH R136, R136 ;  /* 0x0000008800887308 */ /* 0x000f620000002400 */
[----:B------:R-:W-:Y:S02]  /*4e50*/  FSEL R175, R32, -INF , P4 ;  /* 0xff80000020af7808 */ /* 0x000fe40002000000 */
[----:B------:R-:W-:Y:S02]  /*4e60*/  FSEL R75, R128, -INF , P2 ;  /* 0xff800000804b7808 */ /* 0x000fe40001000000 */
[----:B------:R-:W-:Y:S02]  /*4e70*/  FMNMX.FTZ R32, R11, R12, !PT ;  /* 0x0000000c0b207209 */ /* 0x000fe40007810000 */
[----:B------:R-:W-:Y:S01]  /*4e80*/  ISETP.GT.AND P2, PT, R48, 0x69, PT ;  /* 0x000000693000780c */ /* 0x000fe20003f44270 */
[----:B------:R-:W5:Y:S01]  /*4e90*/  MUFU.TANH R36, R36 ;  /* 0x0000002400247308 */ /* 0x000f620000002400 */
[----:B------:R-:W-:-:S02]  /*4ea0*/  FMNMX.FTZ R64, R153, R64, !PT ;  /* 0x0000004099407209 */ /* 0x000fc40007810000 */
[----:B------:R-:W-:Y:S02]  /*4eb0*/  FSEL R77, R130, -INF , P3 ;  /* 0xff800000824d7808 */ /* 0x000fe40001800000 */
[----:B------:R-:W-:Y:S02]  /*4ec0*/  FMNMX.FTZ R32, R13, R32, !PT ;  /* 0x000000200d207209 */ /* 0x000fe40007810000 */
[----:B------:R-:W-:Y:S01]  /*4ed0*/  ISETP.GT.AND P3, PT, R48, 0x70, PT ;  /* 0x000000703000780c */ /* 0x000fe20003f64270 */
[----:B------:R-:W5:Y:S01]  /*4ee0*/  MUFU.TANH R138, R138 ;  /* 0x0000008a008a7308 */ /* 0x000f620000002400 */
[----:B------:R-:W-:Y:S02]  /*4ef0*/  FSEL R157, R58, -INF , P2 ;  /* 0xff8000003a9d7808 */ /* 0x000fe40001000000 */
[----:B------:R-:W-:Y:S02]  /*4f00*/  FMNMX.FTZ R64, R155, R64, !PT ;  /* 0x000000409b407209 */ /* 0x000fe40007810000 */
[----:B------:R-:W-:-:S02]  /*4f10*/  FSEL R79, R132, -INF , P6 ;  /* 0xff800000844f7808 */ /* 0x000fc40003000000 */
[----:B------:R-:W-:Y:S01]  /*4f20*/  FMNMX.FTZ R32, R15, R32, !PT ;  /* 0x000000200f207209 */ /* 0x000fe20007810000 */
[----:B------:R-:W-:Y:S01]  /*4f30*/  MUFU.TANH R34, R34 ;  /* 0x0000002200227308 */ /* 0x000fe20000002400 */
[----:B------:R-:W-:Y:S02]  /*4f40*/  ISETP.GT.AND P6, PT, R48, 0x71, PT ;  /* 0x000000713000780c */ /* 0x000fe40003fc4270 */
[----:B------:R-:W-:Y:S02]  /*4f50*/  FSEL R159, R50, -INF , P3 ;  /* 0xff800000329f7808 */ /* 0x000fe40001800000 */
[----:B------:R-:W-:Y:S02]  /*4f60*/  FMNMX.FTZ R64, R157, R64, !PT ;  /* 0x000000409d407209 */ /* 0x000fe40007810000 */
[----:B--2---:R-:W-:Y:S01]  /*4f70*/  FSEL R33, R70, -INF , P5 ;  /* 0xff80000046217808 */ /* 0x004fe20002800000 */
[----:B------:R-:W-:Y:S01]  /*4f80*/  MUFU.TANH R24, R24 ;  /* 0x0000001800187308 */ /* 0x000fe20000002400 */
[----:B------:R-:W-:Y:S01]  /*4f90*/  FMNMX.FTZ R32, R21, R32, !PT ;  /* 0x0000002015207209 */ /* 0x000fe20007810000 */
[----:B------:R-:W-:Y:S01]  /*4fa0*/  IMAD.MOV.U32 R70, RZ, RZ, R87 ;  /* 0x000000ffff467224 */ /* 0x000fe200078e0057 */
[----:B------:R-:W-:-:S02]  /*4fb0*/  ISETP.GT.AND P5, PT, R48, 0x78, PT ;  /* 0x000000783000780c */ /* 0x000fc40003fa4270 */
[----:B------:R-:W-:Y:S02]  /*4fc0*/  FSEL R161, R42, -INF , P6 ;  /* 0xff8000002aa17808 */ /* 0x000fe40003000000 */
[----:B------:R-:W-:Y:S01]  /*4fd0*/  FMNMX.FTZ R64, R159, R64, !PT ;  /* 0x000000409f407209 */ /* 0x000fe20007810000 */
[----:B------:R-:W-:Y:S01]  /*4fe0*/  MUFU.TANH R56, R56 ;  /* 0x0000003800387308 */ /* 0x000fe20000002400 */
[----:B------:R-:W-:Y:S02]  /*4ff0*/  FMNMX.FTZ R32, R41, R32, !PT ;  /* 0x0000002029207209 */ /* 0x000fe40007810000 */
[----:B----4-:R-:W-:Y:S02]  /*5000*/  FSEL R163, R52, -INF , P5 ;  /* 0xff80000034a37808 */ /* 0x010fe40002800000 */
[----:B------:R-:W-:Y:S02]  /*5010*/  FMNMX.FTZ R64, R161, R64, !PT ;  /* 0x00000040a1407209 */ /* 0x000fe40007810000 */
[----:B0-----:R-:W-:Y:S01]  /*5020*/  FSEL R35, R62, -INF , P2 ;  /* 0xff8000003e237808 */ /* 0x001fe20001000000 */
[----:B------:R-:W-:Y:S01]  /*5030*/  MUFU.TANH R14, R14 ;  /* 0x0000000e000e7308 */ /* 0x000fe20000002400 */
[----:B------:R-:W-:Y:S01]  /*5040*/  FMNMX.FTZ R32, R43, R32, !PT ;  /* 0x000000202b207209 */ /* 0x000fe20007810000 */
[----:B------:R-:W-:Y:S01]  /*5050*/  IMAD.MOV.U32 R62, RZ, RZ, R87 ;  /* 0x000000ffff3e7224 */ /* 0x000fe200078e0057 */
[----:B------:R-:W-:-:S02]  /*5060*/  ISETP.GT.AND P2, PT, R48, 0x80, PT ;  /* 0x000000803000780c */ /* 0x000fc40003f44270 */
[----:B------:R-:W-:Y:S02]  /*5070*/  FMNMX.FTZ R64, R163, R64, !PT ;  /* 0x00000040a3407209 */ /* 0x000fe40007810000 */
[----:B------:R-:W-:Y:S01]  /*5080*/  FSEL R85, R44, -INF , P3 ;  /* 0xff8000002c557808 */ /* 0x000fe20001800000 */
[----:B------:R-:W-:Y:S01]  /*5090*/  FMUL.FTZ R44, R37, UR6 ;  /* 0x00000006252c7c20 */ /* 0x000fe20008410000 */
[----:B------:R-:W-:Y:S01]  /*50a0*/  FMNMX.FTZ R32, R45, R32, !PT ;  /* 0x000000202d207209 */ /* 0x000fe20007810000 */
[----:B------:R-:W-:Y:S01]  /*50b0*/  MUFU.TANH R38, R38 ;  /* 0x0000002600267308 */ /* 0x000fe20000002400 */
[----:B------:R-:W-:Y:S02]  /*50c0*/  ISETP.GT.AND P3, PT, R48, 0x81, PT ;  /* 0x000000813000780c */ /* 0x000fe40003f64270 */
[----:B------:R-:W-:Y:S02]  /*50d0*/  FSEL R167, R167, -INF , P2 ;  /* 0xff800000a7a77808 */ /* 0x000fe40001000000 */
[----:B------:R-:W-:-:S02]  /*50e0*/  FMNMX.FTZ R64, R165, R64, !PT ;  /* 0x00000040a5407209 */ /* 0x000fc40007810000 */
[----:B------:R-:W-:Y:S01]  /*50f0*/  FSEL R37, R46, -INF , P6 ;  /* 0xff8000002e257808 */ /* 0x000fe20003000000 */
[----:B------:R-:W0:Y:S01]  /*5100*/  MUFU.TANH R44, R44 ;  /* 0x0000002c002c7308 */ /* 0x000e220000002400 */
[----:B------:R-:W-:Y:S02]  /*5110*/  FMNMX.FTZ R32, R47, R32, !PT ;  /* 0x000000202f207209 */ /* 0x000fe40007810000 */
[----:B------:R-:W-:Y:S02]  /*5120*/  ISETP.GT.AND P6, PT, R48, 0x88, PT ;  /* 0x000000883000780c */ /* 0x000fe40003fc4270 */
[----:B------:R-:W-:Y:S02]  /*5130*/  FSEL R169, R169, -INF , P3 ;  /* 0xff800000a9a97808 */ /* 0x000fe40001800000 */
[----:B------:R-:W-:Y:S01]  /*5140*/  FMNMX.FTZ R64, R167, R64, !PT ;  /* 0x00000040a7407209 */ /* 0x000fe20007810000 */
[----:B------:R-:W2:Y:S01]  /*5150*/  MUFU.TANH R28, R28 ;  /* 0x0000001c001c7308 */ /* 0x000ea20000002400 */
[----:B------:R-:W-:-:S02]  /*5160*/  FSEL R93, R54, -INF , P5 ;  /* 0xff800000365d7808 */ /* 0x000fc40002800000 */
[----:B------:R-:W-:Y:S02]  /*5170*/  FMNMX.FTZ R32, R49, R32, !PT ;  /* 0x0000002031207209 */ /* 0x000fe40007810000 */
[----:B------:R-:W-:Y:S02]  /*5180*/  ISETP.GT.AND P5, PT, R48, 0x89, PT ;  /* 0x000000893000780c */ /* 0x000fe40003fa4270 */
[----:B-1----:R-:W-:Y:S01]  /*5190*/  FSEL R171, R134, -INF , P6 ;  /* 0xff80000086ab7808 */ /* 0x002fe20003000000 */
[----:B------:R-:W-:Y:S01]  /*51a0*/  MUFU.TANH R26, R26 ;  /* 0x0000001a001a7308 */ /* 0x000fe20000002400 */
[----:B------:R-:W-:Y:S02]  /*51b0*/  FMNMX.FTZ R64, R169, R64, !PT ;  /* 0x00000040a9407209 */ /* 0x000fe40007810000 */
[----:B------:R-:W-:Y:S02]  /*51c0*/  FMNMX.FTZ R32, R51, R32, !PT ;  /* 0x0000002033207209 */ /* 0x000fe40007810000 */
[----:B---3--:R-:W-:-:S02]  /*51d0*/  FSEL R173, R135, -INF , P5 ;  /* 0xff80000087ad7808 */ /* 0x008fc40002800000 */
[----:B------:R-:W-:Y:S01]  /*51e0*/  FMNMX.FTZ R64, R171, R64, !PT ;  /* 0x00000040ab407209 */ /* 0x000fe20007810000 */
[----:B------:R-:W-:Y:S01]  /*51f0*/  MUFU.TANH R30, R30 ;  /* 0x0000001e001e7308 */ /* 0x000fe20000002400 */
[----:B------:R-:W-:Y:S02]  /*5200*/  FSEL R105, R105, -INF , P3 ;  /* 0xff80000069697808 */ /* 0x000fe40001800000 */
[----:B------:R-:W-:Y:S02]  /*5210*/  FMNMX.FTZ R32, R53, R32, !PT ;  /* 0x0000002035207209 */ /* 0x000fe40007810000 */
[----:B------:R-:W-:Y:S02]  /*5220*/  ISETP.GT.AND P3, PT, R48, 0x91, PT ;  /* 0x000000913000780c */ /* 0x000fe40003f64270 */
[----:B------:R-:W-:Y:S02]  /*5230*/  FMNMX.FTZ R64, R173, R64, !PT ;  /* 0x00000040ad407209 */ /* 0x000fe40007810000 */
[----:B------:R-:W-:-:S02]  /*5240*/  FSEL R99, R99, -INF , P2 ;  /* 0xff80000063637808 */ /* 0x000fc40001000000 */
[----:B------:R-:W-:Y:S02]  /*5250*/  FMNMX.FTZ R32, R55, R32, !PT ;  /* 0x0000002037207209 */ /* 0x000fe40007810000 */
[----:B------:R-:W-:Y:S02]  /*5260*/  ISETP.GT.AND P2, PT, R48, 0x98, PT ;  /* 0x000000983000780c */ /* 0x000fe40003f44270 */
[----:B------:R-:W-:Y:S01]  /*5270*/  FSEL R177, R20, -INF , P3 ;  /* 0xff80000014b17808 */ /* 0x000fe20001800000 */
[----:B------:R-:W-:Y:S01]  /*5280*/  FMUL.FTZ R20, R29, UR6 ;  /* 0x000000061d147c20 */ /* 0x000fe20008410000 */
[----:B------:R-:W-:Y:S02]  /*5290*/  FMNMX.FTZ R64, R175, R64, !PT ;  /* 0x00000040af407209 */ /* 0x000fe40007810000 */
[----:B-----5:R-:W-:Y:S02]  /*52a0*/  FSEL R25, R136, -INF , P6 ;  /* 0xff80000088197808 */ /* 0x020fe40003000000 */
[----:B------:R-:W-:Y:S01]  /*52b0*/  FMNMX.FTZ R32, R57, R32, !PT ;  /* 0x0000002039207209 */ /* 0x000fe20007810000 */
[----:B------:R-:W1:Y:S01]  /*52c0*/  MUFU.TANH R20, R20 ;  /* 0x0000001400147308 */ /* 0x000e620000002400 */
[----:B------:R-:W-:-:S02]  /*52d0*/  ISETP.GT.AND P6, PT, R48, 0x99, PT ;  /* 0x000000993000780c */ /* 0x000fc40003fc4270 */
[----:B------:R-:W-:Y:S02]  /*52e0*/  FSEL R179, R36, -INF , P2 ;  /* 0xff80000024b37808 */ /* 0x000fe40001000000 */
[----:B------:R-:W-:Y:S02]  /*52f0*/  FMNMX.FTZ R64, R177, R64, !PT ;  /* 0x00000040b1407209 */ /* 0x000fe40007810000 */
[----:B------:R-:W-:Y:S02]  /*5300*/  FSEL R29, R138, -INF , P5 ;  /* 0xff8000008a1d7808 */ /* 0x000fe40002800000 */
[----:B------:R-:W-:Y:S02]  /*5310*/  FMNMX.FTZ R32, R59, R32, !PT ;  /* 0x000000203b207209 */ /* 0x000fe40007810000 */
[----:B------:R-:W-:Y:S02]  /*5320*/  ISETP.GT.AND P5, PT, R48, 0xa0, PT ;  /* 0x000000a03000780c */ /* 0x000fe40003fa4270 */
[----:B0-----:R-:W-:-:S02]  /*5330*/  FSEL R181, R44, -INF , P6 ;  /* 0xff8000002cb57808 */ /* 0x001fc40003000000 */
[----:B------:R-:W-:Y:S02]  /*5340*/  FMNMX.FTZ R64, R179, R64, !PT ;  /* 0x00000040b3407209 */ /* 0x000fe40007810000 */
[----:B------:R-:W-:Y:S02]  /*5350*/  FSEL R135, R34, -INF , P4 ;  /* 0xff80000022877808 */ /* 0x000fe40002000000 */
[----:B------:R-:W-:Y:S02]  /*5360*/  FMNMX.FTZ R32, R61, R32, !PT ;  /* 0x000000203d207209 */ /* 0x000fe40007810000 */
[----:B------:R-:W-:Y:S02]  /*5370*/  ISETP.GT.AND P4, PT, R48, 0xa1, PT ;  /* 0x000000a13000780c */ /* 0x000fe40003f84270 */
[----:B------:R-:W-:Y:S02]  /*5380*/  FSEL R183, R24, -INF , P5 ;  /* 0xff80000018b77808 */ /* 0x000fe40002800000 */
[----:B------:R-:W-:-:S02]  /*5390*/  FMNMX.FTZ R64, R181, R64, !PT ;  /* 0x00000040b5407209 */ /* 0x000fc40007810000 */
[----:B------:R-:W-:Y:S02]  /*53a0*/  FSEL R139, R56, -INF , P3 ;  /* 0xff800000388b7808 */ /* 0x000fe40001800000 */
[----:B------:R-:W-:Y:S02]  /*53b0*/  FMNMX.FTZ R32, R63, R32, !PT ;  /* 0x000000203f207209 */ /* 0x000fe40007810000 */
[----:B------:R-:W-:Y:S02]  /*53c0*/  ISETP.GT.AND P3, PT, R48, 0xa8, PT ;  /* 0x000000a83000780c */ /* 0x000fe40003f64270 */
[----:B------:R-:W-:Y:S02]  /*53d0*/  FSEL R185, R14, -INF , P4 ;  /* 0xff8000000eb97808 */ /* 0x000fe40002000000 */
[----:B------:R-:W-:Y:S02]  /*53e0*/  FMNMX.FTZ R64, R183, R64, !PT ;  /* 0x00000040b7407209 */ /* 0x000fe40007810000 */
[----:B------:R-:W-:-:S02]  /*53f0*/  FSEL R145, R38, -INF , P2 ;  /* 0xff80000026917808 */ /* 0x000fc40001000000 */
[----:B------:R-:W-:Y:S02]  /*5400*/  FMNMX.FTZ R32, R65, R32, !PT ;  /* 0x0000002041207209 */ /* 0x000fe40007810000 */
[----:B------:R-:W-:Y:S02]  /*5410*/  ISETP.GT.AND P2, PT, R48, 0xa9, PT ;  /* 0x000000a93000780c */ /* 0x000fe40003f44270 */
[----:B--2---:R-:W-:Y:S01]  /*5420*/  FSEL R187, R28, -INF , P3 ;  /* 0xff8000001cbb7808 */ /* 0x004fe20001800000 */
[----:B------:R-:W-:Y:S01]  /*5430*/  FMUL.FTZ R28, R31, UR6 ;  /* 0x000000061f1c7c20 */ /* 0x000fe20008410000 */
[----:B------:R-:W-:Y:S02]  /*5440*/  FMNMX.FTZ R64, R185, R64, !PT ;  /* 0x00000040b9407209 */ /* 0x000fe40007810000 */
[----:B------:R-:W-:Y:S02]  /*5450*/  FMNMX.FTZ R32, R67, R32, !PT ;  /* 0x0000002043207209 */ /* 0x000fe40007810000 */
[----:B-1----:R-:W-:Y:S01]  /*5460*/  FSEL R189, R20, -INF , P2 ;  /* 0xff80000014bd7808 */ /* 0x002fe20001000000 */
[----:B------:R-:W-:Y:S01]  /*5470*/  MUFU.TANH R28, R28 ;  /* 0x0000001c001c7308 */ /* 0x000fe20000002400 */
[----:B------:R-:W-:-:S02]  /*5480*/  FMNMX.FTZ R64, R187, R64, !PT ;  /* 0x00000040bb407209 */ /* 0x000fc40007810000 */
[----:B------:R-:W-:Y:S02]  /*5490*/  FMNMX.FTZ R32, R69, R32, !PT ;  /* 0x0000002045207209 */ /* 0x000fe40007810000 */
[----:B------:R-:W-:Y:S02]  /*54a0*/  FMNMX.FTZ R64, R189, R64, !PT ;  /* 0x00000040bd407209 */ /* 0x000fe40007810000 */
[----:B------:R-:W-:Y:S01]  /*54b0*/  FMNMX.FTZ R32, R71, R32, !PT ;  /* 0x0000002047207209 */ /* 0x000fe20007810000 */
[----:B------:R-:W0:Y:S01]  /*54c0*/  MUFU.TANH R20, R39 ;  /* 0x0000002700147308 */ /* 0x000e220000002400 */
[----:B------:R-:W-:Y:S01]  /*54d0*/  MOV R76, R87 ;  /* 0x00000057004c7202 */ /* 0x000fe20000000f00 */
[----:B------:R-:W1:Y:S01]  /*54e0*/  SHFL.BFLY PT, R89, R64, 0x2, 0x1f ;  /* 0x0c401f0040597f89 */ /* 0x000e6200000e0000 */
[----:B------:R-:W-:-:S04]  /*54f0*/  FMNMX.FTZ R32, R73, R32, !PT ;  /* 0x0000002049207209 */ /* 0x000fc80007810000 */
[----:B------:R-:W-:-:S04]  /*5500*/  FMNMX.FTZ R32, R75, R32, !PT ;  /* 0x000000204b207209 */ /* 0x000fc80007810000 */
[----:B------:R-:W-:-:S04]  /*5510*/  FMNMX.FTZ R32, R77, R32, !PT ;  /* 0x000000204d207209 */ /* 0x000fc80007810000 */
[----:B------:R-:W-:-:S04]  /*5520*/  FMNMX.FTZ R32, R79, R32, !PT ;  /* 0x000000204f207209 */ /* 0x000fc80007810000 */
[----:B------:R-:W-:-:S04]  /*5530*/  FMNMX.FTZ R32, R33, R32, !PT ;  /* 0x0000002021207209 */ /* 0x000fc80007810000 */
[----:B------:R-:W-:Y:S02]  /*5540*/  FMNMX.FTZ R32, R83, R32, !PT ;  /* 0x0000002053207209 */ /* 0x000fe40007810000 */
[----:B-1----:R-:W-:Y:S01]  /*5550*/  FMNMX.FTZ R24, R64, R89, !PT ;  /* 0x0000005940187209 */ /* 0x002fe20007810000 */
[----:B------:R-:W-:Y:S01]  /*5560*/  IMAD.MOV.U32 R64, RZ, RZ, R87 ;  /* 0x000000ffff407224 */ /* 0x000fe200078e0057 */
[----:B------:R-:W-:-:S03]  /*5570*/  FMNMX.FTZ R32, R35, R32, !PT ;  /* 0x0000002023207209 */ /* 0x000fc60007810000 */
        /* <DEDUP_REMOVED lines=8> */
[----:B------:R-:W-:Y:S01]  /*5600*/  FMUL.FTZ R24, R27, UR6 ;  /* 0x000000061b187c20 */ /* 0x000fe20008410000 */
[----:B------:R-:W-:Y:S02]  /*5610*/  FMNMX.FTZ R32, R25, R32, !PT ;  /* 0x0000002019207209 */ /* 0x000fe40007810000 */
[C---:B------:R-:W-:Y:S01]  /*5620*/  FSETP.NEU.FTZ.AND P0, PT, R89.reuse, -INF , PT ;  /* 0xff8000005900780b */ /* 0x040fe20003f1d000 */
[----:B------:R-:W-:Y:S01]  /*5630*/  FMUL.FTZ R14, R89, R88 ;  /* 0x00000058590e7220 */ /* 0x000fe20000410000 */
[----:B------:R-:W-:Y:S01]  /*5640*/  FMNMX.FTZ R32, R29, R32, !PT ;  /* 0x000000201d207209 */ /* 0x000fe20007810000 */
[----:B------:R-:W1:Y:S03]  /*5650*/  MUFU.TANH R24, R24 ;  /* 0x0000001800187308 */ /* 0x000e660000002400 */
[----:B------:R-:W-:-:S02]  /*5660*/  FMNMX.FTZ R32, R135, R32, !PT ;  /* 0x0000002087207209 */ /* 0x000fc40007810000 */
[----:B------:R-:W-:Y:S02]  /*5670*/  FSEL R14, R14, RZ, P0 ;  /* 0x000000ff0e0e7208 */ /* 0x000fe40000000000 */
[----:B------:R-:W-:Y:S02]  /*5680*/  FMNMX.FTZ R32, R139, R32, !PT ;  /* 0x000000208b207209 */ /* 0x000fe40007810000 */
[----:B------:R-:W-:Y:S01]  /*5690*/  ISETP.NE.AND P0, PT, R122, RZ, PT ;  /* 0x000000ff7a00720c */ /* 0x000fe20003f05270 */
        /* <DEDUP_REMOVED lines=29> */
[----:B------:R-:W0:Y:S01]  /*5870*/  SHFL.BFLY PT, R133, R32, 0x2, 0x1f ;  /* 0x0c401f0020857f89 */ /* 0x000e2200000e0000 */
        /* <DEDUP_REMOVED lines=8> */
[----:B------:R-:W2:Y:S01]  /*5900*/  MUFU.EX2 R178, R178 ;  /* 0x000000b200b27308 */ /* 0x000ea20000000800 */
        /* <DEDUP_REMOVED lines=19> */
[----:B------:R-:W4:Y:S01]  /*5a40*/  SHFL.BFLY PT, R133, R20, 0x1, 0x1f ;  /* 0x0c201f0014857f89 */ /* 0x000f2200000e0000 */
[-CC-:B------:R-:W-:Y:S01]  /*5a50*/  FFMA.FTZ R216, R183, R88.reuse, -R14.reuse ;  /* 0x00000058b7d87223 */ /* 0x180fe2000001080e */
[-CC-:B------:R-:W-:Y:S01]  /*5a60*/  FFMA.FTZ R151, R185, R88.reuse, -R14.reuse ;  /* 0x00000058b9977223 */ /* 0x180fe2000001080e */
[-CC-:B------:R-:W-:Y:S01]  /*5a70*/  FFMA.FTZ R218, R187, R88.reuse, -R14.reuse ;  /* 0x00000058bbda7223 */ /* 0x180fe2000001080e */
[----:B------:R-:W5:Y:S01]  /*5a80*/  MUFU.EX2 R39, R39 ;  /* 0x0000002700277308 */ /* 0x000f620000000800 */
[----:B------:R-:W-:-:S07]  /*5a90*/  FFMA.FTZ R153, R189, R88, -R14 ;  /* 0x00000058bd997223 */ /* 0x000fce000001080e */
[----:B------:R-:W5:Y:S08]  /*5aa0*/  MUFU.EX2 R182, R182 ;  /* 0x000000b600b67308 */ /* 0x000f700000000800 */
[----:B------:R-:W5:Y:S01]  /*5ab0*/  MUFU.EX2 R91, R91 ;  /* 0x0000005b005b7308 */ /* 0x000f620000000800 */
[----:B----4-:R-:W-:-:S04]  /*5ac0*/  FMNMX.FTZ R133, R20, R133, !PT ;  /* 0x0000008514857209 */ /* 0x010fc80007810000 */
[C---:B------:R-:W-:Y:S01]  /*5ad0*/  FSETP.NEU.FTZ.AND P2, PT, R133.reuse, -INF , PT ;  /* 0xff8000008500780b */ /* 0x040fe20003f5d000 */
[-C--:B------:R-:W-:Y:S02]  /*5ae0*/  FMUL.FTZ R38, R133, R88.reuse ;  /* 0x0000005885267220 */ /* 0x080fe40000410000 */
[----:B------:R-:W4:Y:S03]  /*5af0*/  MUFU.EX2 R184, R184 ;  /* 0x000000b800b87308 */ /* 0x000f260000000800 */
[----:B------:R-:W-:Y:S02]  /*5b00*/  FSEL R38, R38, RZ, P2 ;  /* 0x000000ff26267208 */ /* 0x000fe40001000000 */
[----:B------:R-:W-:Y:S01]  /*5b10*/  ISETP.GE.AND P2, PT, R81, 0xb1, PT ;  /* 0x000000b15100780c */ /* 0x000fe20003f46270 */
[----:B------:R-:W-:Y:S02]  /*5b20*/  IMAD.MOV.U32 R81, RZ, RZ, R87 ;  /* 0x000000ffff517224 */ /* 0x000fe400078e0057 */
[----:B------:R-:W-:Y:S01]  /*5b30*/  MUFU.EX2 R95, R95 ;  /* 0x0000005f005f7308 */ /* 0x000fe20000000800 */
[-CC-:B------:R-:W-:Y:S01]  /*5b40*/  FFMA.FTZ R177, R11, R88.reuse, -R38.reuse ;  /* 0x000000580bb17223 */ /* 0x180fe20000010826 */
[----:B-1----:R-:W-:Y:S01]  /*5b50*/  FADD.FTZ R11, R176, R27 ;  /* 0x0000001bb00b7221 */ /* 0x002fe20000010000 */
[-CC-:B------:R-:W-:Y:S01]  /*5b60*/  FFMA.FTZ R12, R12, R88.reuse, -R38.reuse ;  /* 0x000000580c0c7223 */ /* 0x180fe20000010826 */
[-CC-:B------:R-:W-:Y:S01]  /*5b70*/  FFMA.FTZ R179, R13, R88.reuse, -R38.reuse ;  /* 0x000000580db37223 */ /* 0x180fe20000010826 */
[-CC-:B------:R-:W-:Y:S01]  /*5b80*/  FFMA.FTZ R14, R15, R88.reuse, -R38.reuse ;  /* 0x000000580f0e7223 */ /* 0x180fe20000010826 */
[----:B--2---:R-:W-:Y:S01]  /*5b90*/  FADD.FTZ R42, R178, R11 ;  /* 0x0000000bb22a7221 */ /* 0x004fe20000010000 */
[-CC-:B------:R-:W-:Y:S01]  /*5ba0*/  FFMA.FTZ R181, R21, R88.reuse, -R38.reuse ;  /* 0x0000005815b57223 */ /* 0x180fe20000010826 */
[----:B------:R-:W-:Y:S01]  /*5bb0*/  MUFU.EX2 R177, R177 ;  /* 0x000000b100b17308 */ /* 0x000fe20000000800 */
[-C--:B------:R-:W-:Y:S01]  /*5bc0*/  FFMA.FTZ R20, R41, R88.reuse, -R38 ;  /* 0x0000005829147223 */ /* 0x080fe20000010826 */
[----:B---3--:R-:W-:Y:S01]  /*5bd0*/  FADD.FTZ R11, R31, R42 ;  /* 0x0000002a1f0b7221 */ /* 0x008fe20000010000 */
[-CC-:B------:R-:W-:Y:S01]  /*5be0*/  FFMA.FTZ R183, R43, R88.reuse, -R38.reuse ;  /* 0x000000582bb77223 */ /* 0x180fe20000010826 */
[-CC-:B------:R-:W-:Y:S01]  /*5bf0*/  FFMA.FTZ R24, R45, R88.reuse, -R38.reuse ;  /* 0x000000582d187223 */ /* 0x180fe20000010826 */
[-CC-:B------:R-:W-:Y:S01]  /*5c00*/  FFMA.FTZ R185, R47, R88.reuse, -R38.reuse ;  /* 0x000000582fb97223 */ /* 0x180fe20000010826 */
[----:B0-----:R-:W-:Y:S01]  /*5c10*/  FADD.FTZ R42, R180, R11 ;  /* 0x0000000bb42a7221 */ /* 0x001fe20000010000 */
[-CC-:B------:R-:W-:Y:S01]  /*5c20*/  FFMA.FTZ R26, R49, R88.reuse, -R38.reuse ;  /* 0x00000058311a7223 */ /* 0x180fe20000010826 */
[----:B------:R-:W0:Y:S01]  /*5c30*/  MUFU.EX2 R12, R12 ;  /* 0x0000000c000c7308 */ /* 0x000e220000000800 */
[-C--:B------:R-:W-:Y:S01]  /*5c40*/  FFMA.FTZ R187, R51, R88.reuse, -R38 ;  /* 0x0000005833bb7223 */ /* 0x080fe20000010826 */
[----:B-----5:R-:W-:Y:S01]  /*5c50*/  FADD.FTZ R11, R39, R42 ;  /* 0x0000002a270b7221 */ /* 0x020fe20000010000 */
[-CC-:B------:R-:W-:Y:S01]  /*5c60*/  FFMA.FTZ R28, R53, R88.reuse, -R38.reuse ;  /* 0x00000058351c7223 */ /* 0x180fe20000010826 */
[-CC-:B------:R-:W-:Y:S01]  /*5c70*/  FFMA.FTZ R189, R55, R88.reuse, -R38.reuse ;  /* 0x0000005837bd7223 */ /* 0x180fe20000010826 */
[-CC-:B------:R-:W-:Y:S01]  /*5c80*/  FFMA.FTZ R30, R57, R88.reuse, -R38.reuse ;  /* 0x00000058391e7223 */ /* 0x180fe20000010826 */
[----:B------:R-:W-:Y:S01]  /*5c90*/  FADD.FTZ R44, R182, R11 ;  /* 0x0000000bb62c7221 */ /* 0x000fe20000010000 */
[-CC-:B------:R-:W-:Y:S01]  /*5ca0*/  FFMA.FTZ R191, R59, R88.reuse, -R38.reuse ;  /* 0x000000583bbf7223 */ /* 0x180fe20000010826 */
[----:B------:R-:W1:Y:S01]  /*5cb0*/  MUFU.EX2 R179, R179 ;  /* 0x000000b300b37308 */ /* 0x000e620000000800 */
[-C--:B------:R-:W-:Y:S01]  /*5cc0*/  FFMA.FTZ R32, R61, R88.reuse, -R38 ;  /* 0x000000583d207223 */ /* 0x080fe20000010826 */
[----:B------:R-:W-:Y:S01]  /*5cd0*/  FADD.FTZ R11, R91, R44 ;  /* 0x0000002c5b0b7221 */ /* 0x000fe20000010000 */
[-CC-:B------:R-:W-:Y:S01]  /*5ce0*/  FFMA.FTZ R193, R63, R88.reuse, -R38.reuse ;  /* 0x000000583fc17223 */ /* 0x180fe20000010826 */
[-CC-:B------:R-:W-:Y:S01]  /*5cf0*/  FFMA.FTZ R34, R65, R88.reuse, -R38.reuse ;  /* 0x0000005841227223 */ /* 0x180fe20000010826 */
[-CC-:B------:R-:W-:Y:S01]  /*5d00*/  FFMA.FTZ R195, R67, R88.reuse, -R38.reuse ;  /* 0x0000005843c37223 */ /* 0x180fe20000010826 */
[----:B----4-:R-:W-:Y:S01]  /*5d10*/  FADD.FTZ R44, R184, R11 ;  /* 0x0000000bb82c7221 */ /* 0x010fe20000010000 */
[-C--:B------:R-:W-:Y:S01]  /*5d20*/  FFMA.FTZ R36, R69, R88.reuse, -R38 ;  /* 0x0000005845247223 */ /* 0x080fe20000010826 */
[----:B------:R-:W2:Y:S01]  /*5d30*/  MUFU.EX2 R186, R186 ;  /* 0x000000ba00ba7308 */ /* 0x000ea20000000800 */
[----:B0-----:R-:W-:Y:S01]  /*5d40*/  FADD.FTZ R46, R177, R12 ;  /* 0x0000000cb12e7221 */ /* 0x001fe20000010000 */
[----:B------:R-:W-:Y:S01]  /*5d50*/  FADD.FTZ R13, R95, R44 ;  /* 0x0000002c5f0d7221 */ /* 0x000fe20000010000 */
[-CC-:B------:R-:W-:Y:S01]  /*5d60*/  FFMA.FTZ R197, R71, R88.reuse, -R38.reuse ;  /* 0x0000005847c57223 */ /* 0x180fe20000010826 */
[-CC-:B------:R-:W-:Y:S01]  /*5d70*/  FFMA.FTZ R40, R73, R88.reuse, -R38.reuse ;  /* 0x0000005849287223 */ /* 0x180fe20000010826 */
[-CC-:B------:R-:W-:Y:S01]  /*5d80*/  FFMA.FTZ R199, R75, R88.reuse, -R38.reuse ;  /* 0x000000584bc77223 */ /* 0x180fe20000010826 */
[-CC-:B------:R-:W-:Y:S01]  /*5d90*/  FFMA.FTZ R42, R77, R88.reuse, -R38.reuse ;  /* 0x000000584d2a7223 */ /* 0x180fe20000010826 */
[-C--:B------:R-:W-:Y:S01]  /*5da0*/  FFMA.FTZ R201, R79, R88.reuse, -R38 ;  /* 0x000000584fc97223 */ /* 0x080fe20000010826 */
[----:B------:R-:W0:Y:S01]  /*5db0*/  MUFU.EX2 R14, R14 ;  /* 0x0000000e000e7308 */ /* 0x000e220000000800 */
[----:B-1----:R-:W-:Y:S01]  /*5dc0*/  FADD.FTZ R11, R179, R46 ;  /* 0x0000002eb30b7221 */ /* 0x002fe20000010000 */
[-CC-:B------:R-:W-:Y:S01]  /*5dd0*/  FFMA.FTZ R44, R33, R88.reuse, -R38.reuse ;  /* 0x00000058212c7223 */ /* 0x180fe20000010826 */
[-CC-:B------:R-:W-:Y:S01]  /*5de0*/  FFMA.FTZ R203, R83, R88.reuse, -R38.reuse ;  /* 0x0000005853cb7223 */ /* 0x180fe20000010826 */
[-CC-:B------:R-:W-:Y:S01]  /*5df0*/  FFMA.FTZ R205, R85, R88.reuse, -R38.reuse ;  /* 0x0000005855cd7223 */ /* 0x180fe20000010826 */
[-CC-:B------:R-:W-:Y:S01]  /*5e00*/  FFMA.FTZ R37, R37, R88.reuse, -R38.reuse ;  /* 0x0000005825257223 */ /* 0x180fe20000010826 */
[-CC-:B------:R-:W-:Y:S01]  /*5e10*/  FFMA.FTZ R207, R93, R88.reuse, -R38.reuse ;  /* 0x000000585dcf7223 */ /* 0x180fe20000010826 */
[-CC-:B------:R-:W-:Y:S01]  /*5e20*/  FFMA.FTZ R97, R97, R88.reuse, -R38.reuse ;  /* 0x0000005861617223 */ /* 0x180fe20000010826 */
[----:B------:R-:W1:Y:S01]  /*5e30*/  MUFU.EX2 R101, R101 ;  /* 0x0000006500657308 */ /* 0x000e620000000800 */
[----:B--2---:R-:W-:Y:S01]  /*5e40*/  FADD.FTZ R48, R186, R13 ;  /* 0x0000000dba307221 */ /* 0x004fe20000010000 */
[-CC-:B------:R-:W-:Y:S01]  /*5e50*/  FFMA.FTZ R99, R99, R88.reuse, -R38.reuse ;  /* 0x0000005863637223 */ /* 0x180fe20000010826 */
[-CC-:B------:R-:W-:Y:S01]  /*5e60*/  FFMA.FTZ R105, R105, R88.reuse, -R38.reuse ;  /* 0x0000005869697223 */ /* 0x180fe20000010826 */
[-CC-:B------:R-:W-:Y:S01]  /*5e70*/  FFMA.FTZ R25, R25, R88.reuse, -R38.reuse ;  /* 0x0000005819197223 */ /* 0x180fe20000010826 */
[-CC-:B------:R-:W-:Y:S01]  /*5e80*/  FFMA.FTZ R29, R29, R88.reuse, -R38.reuse ;  /* 0x000000581d1d7223 */ /* 0x180fe20000010826 */
[-CC-:B------:R-:W-:Y:S01]  /*5e90*/  FFMA.FTZ R135, R135, R88.reuse, -R38.reuse ;  /* 0x0000005887877223 */ /* 0x180fe20000010826 */
[-CC-:B------:R-:W-:Y:S01]  /*5ea0*/  FFMA.FTZ R139, R139, R88.reuse, -R38.reuse ;  /* 0x000000588b8b7223 */ /* 0x180fe20000010826 */
[----:B------:R-:W2:Y:S01]  /*5eb0*/  MUFU.EX2 R181, R181 ;  /* 0x000000b500b57308 */ /* 0x000ea20000000800 */
[----:B0-----:R-:W-:Y:S01]  /*5ec0*/  FADD.FTZ R46, R14, R11 ;  /* 0x0000000b0e2e7221 */ /* 0x001fe20000010000 */
[-CC-:B------:R-:W-:Y:S01]  /*5ed0*/  FFMA.FTZ R145, R145, R88.reuse, -R38.reuse ;  /* 0x0000005891917223 */ /* 0x180fe20000010826 */
[-CC-:B------:R-:W-:Y:S01]  /*5ee0*/  FFMA.FTZ R123, R123, R88.reuse, -R38.reuse ;  /* 0x000000587b7b7223 */ /* 0x180fe20000010826 */
[-CC-:B------:R-:W-:Y:S01]  /*5ef0*/  FFMA.FTZ R125, R125, R88.reuse, -R38.reuse ;  /* 0x000000587d7d7223 */ /* 0x180fe20000010826 */
[-CC-:B------:R-:W-:Y:S01]  /*5f00*/  FFMA.FTZ R129, R129, R88.reuse, -R38.reuse ;  /* 0x0000005881817223 */ /* 0x180fe20000010826 */
[-CC-:B------:R-:W-:Y:S01]  /*5f10*/  FFMA.FTZ R137, R137, R88.reuse, -R38.reuse ;  /* 0x0000005889897223 */ /* 0x180fe20000010826 */
[----:B------:R-:W-:Y:S01]  /*5f20*/  FFMA.FTZ R147, R147, R88, -R38 ;  /* 0x0000005893937223 */ /* 0x000fe20000010826 */
[----:B------:R-:W0:Y:S01]  /*5f30*/  MUFU.EX2 R188, R188 ;  /* 0x000000bc00bc7308 */ /* 0x000e220000000800 */
[----:B-1----:R-:W-:Y:S01]  /*5f40*/  FADD.FTZ R13, R101, R48 ;  /* 0x00000030650d7221 */ /* 0x002fe20000010000 */
[----:B------:R-:W-:Y:S01]  /*5f50*/  F2FP.F16.F32.PACK_AB R177, R12, R177 ;  /* 0x000000b10cb1723e */ /* 0x000fe200000000ff */
[--C-:B------:R-:W-:Y:S01]  /*5f60*/  IMAD.MOV.U32 R83, RZ, RZ, R87.reuse ;  /* 0x000000ffff537224 */ /* 0x100fe200078e0057 */
[----:B------:R-:W-:Y:S01]  /*5f70*/  F2FP.F16.F32.PACK_AB R179, R14, R179 ;  /* 0x000000b30eb3723e */ /* 0x000fe200000000ff */
[--C-:B------:R-:W-:Y:S01]  /*5f80*/  IMAD.MOV.U32 R79, RZ, RZ, R87.reuse ;  /* 0x000000ffff4f7224 */ /* 0x100fe200078e0057 */
[----:B------:R-:W-:Y:S01]  /*5f90*/  F2FP.F16.F32.PACK_AB R176, R27, R176 ;  /* 0x000000b01bb0723e */ /* 0x000fe200000000ff */
[--C-:B------:R-:W-:Y:S01]  /*5fa0*/  IMAD.MOV.U32 R77, RZ, RZ, R87.reuse ;  /* 0x000000ffff4d7224 */ /* 0x100fe200078e0057 */
[----:B------:R-:W1:Y:S01]  /*5fb0*/  MUFU.EX2 R20, R20 ;  /* 0x0000001400147308 */ /* 0x000e620000000800 */
[----:B--2---:R-:W-:Y:S01]  /*5fc0*/  FADD.FTZ R11, R181, R46 ;  /* 0x0000002eb50b7221 */ /* 0x004fe20000010000 */
[----:B------:R-:W-:Y:S01]  /*5fd0*/  F2FP.F16.F32.PACK_AB R178, R31, R178 ;  /* 0x000000b21fb2723e */ /* 0x000fe200000000ff */
[--C-:B------:R-:W-:Y:S01]  /*5fe0*/  IMAD.MOV.U32 R75, RZ, RZ, R87.reuse ;  /* 0x000000ffff4b7224 */ /* 0x100fe200078e0057 */
[----:B------:R-:W-:Y:S01]  /*5ff0*/  F2FP.F16.F32.PACK_AB R180, R39, R180 ;  /* 0x000000b427b4723e */ /* 0x000fe200000000ff */
[--C-:B------:R-:W-:Y:S01]  /*6000*/  IMAD.MOV.U32 R73, RZ, RZ, R87.reuse ;  /* 0x000000ffff497224 */ /* 0x100fe200078e0057 */
[----:B------:R-:W-:Y:S01]  /*6010*/  F2FP.F16.F32.PACK_AB R182, R91, R182 ;  /* 0x000000b65bb6723e */ /* 0x000fe200000000ff */
[----:B------:R-:W-:Y:S01]  /*6020*/  IMAD.MOV.U32 R71, RZ, RZ, R87 ;  /* 0x000000ffff477224 */ /* 0x000fe200078e0057 */
[----:B------:R-:W2:Y:S01]  /*6030*/  MUFU.EX2 R103, R103 ;  /* 0x0000006700677308 */ /* 0x000ea20000000800 */
[----:B0-----:R-:W-:Y:S01]  /*6040*/  FADD.FTZ R46, R188, R13 ;  /* 0x0000000dbc2e7221 */ /* 0x001fe20000010000 */
[----:B------:R-:W-:Y:S01]  /*6050*/  F2FP.F16.F32.PACK_AB R184, R95, R184 ;  /* 0x000000b85fb8723e */ /* 0x000fe200000000ff */
[--C-:B------:R-:W-:Y:S01]  /*6060*/  IMAD.MOV.U32 R69, RZ, RZ, R87.reuse ;  /* 0x000000ffff457224 */ /* 0x100fe200078e0057 */
[----:B------:R-:W-:Y:S01]  /*6070*/  F2FP.F16.F32.PACK_AB R186, R101, R186 ;  /* 0x000000ba65ba723e */ /* 0x000fe200000000ff */
[--C-:B------:R-:W-:Y:S01]  /*6080*/  IMAD.MOV.U32 R65, RZ, RZ, R87.reuse ;  /* 0x000000ffff417224 */ /* 0x100fe200078e0057 */
[----:B------:R-:W-:Y:S01]  /*6090*/  MOV R85, R87 ;  /* 0x0000005700557202 */ /* 0x000fe20000000f00 */
[----:B------:R-:W-:Y:S01]  /*60a0*/  IMAD.MOV.U32 R63, RZ, RZ, R87 ;  /* 0x000000ffff3f7224 */ /* 0x000fe200078e0057 */
[----:B------:R-:W0:Y:S01]  /*60b0*/  MUFU.EX2 R183, R183 ;  /* 0x000000b700b77308 */ /* 0x000e220000000800 */
[C---:B-1----:R-:W-:Y:S01]  /*60c0*/  FADD.FTZ R48, R20.reuse, R11 ;  /* 0x0000000b14307221 */ /* 0x042fe20000010000 */
[----:B------:R-:W-:Y:S01]  /*60d0*/  F2FP.F16.F32.PACK_AB R181, R20, R181 ;  /* 0x000000b514b5723e */ /* 0x000fe200000000ff */
[--C-:B------:R-:W-:Y:S01]  /*60e0*/  IMAD.MOV.U32 R61, RZ, RZ, R87.reuse ;  /* 0x000000ffff3d7224 */ /* 0x100fe200078e0057 */
[-C--:B------:R-:W-:Y:S01]  /*60f0*/  MOV R67, R87.reuse ;  /* 0x0000005700437202 */ /* 0x080fe20000000f00 */
[--C-:B------:R-:W-:Y:S01]  /*6100*/  IMAD.MOV.U32 R59, RZ, RZ, R87.reuse ;  /* 0x000000ffff3b7224 */ /* 0x100fe200078e0057 */
[-C--:B------:R-:W-:Y:S01]  /*6110*/  MOV R49, R87.reuse ;  /* 0x0000005700317202 */ /* 0x080fe20000000f00 */
[--C-:B------:R-:W-:Y:S01]  /*6120*/  IMAD.MOV.U32 R57, RZ, RZ, R87.reuse ;  /* 0x000000ffff397224 */ /* 0x100fe200078e0057 */
[----:B------:R-:W1:Y:S01]  /*6130*/  MUFU.EX2 R190, R190 ;  /* 0x000000be00be7308 */ /* 0x000e620000000800 */
[----:B--2---:R-:W-:Y:S01]  /*6140*/  FADD.FTZ R13, R103, R46 ;  /* 0x0000002e670d7221 */ /* 0x004fe20000010000 */
[----:B------:R-:W-:Y:S01]  /*6150*/  FFMA.FTZ R46, R35, R88, -R38 ;  /* 0x00000058232e7223 */ /* 0x000fe20000010826 */
        /* <DEDUP_REMOVED lines=10> */
[----:B-1----:R-:W-:Y:S01]  /*6200*/  FADD.FTZ R50, R190, R13 ;  /* 0x0000000dbe327221 */ /* 0x002fe20000010000 */
[----:B------:R-:W-:-:S02]  /*6210*/  IMAD.MOV.U32 R43, RZ, RZ, R87 ;  /* 0x000000ffff2b7224 */ /* 0x000fc400078e0057 */
[--C-:B------:R-:W-:Y:S02]  /*6220*/  IMAD.MOV.U32 R41, RZ, RZ, R87.reuse ;  /* 0x000000ffff297224 */ /* 0x100fe400078e0057 */
[----:B------:R-:W-:Y:S02]  /*6230*/  IMAD.MOV.U32 R39, RZ, RZ, R87 ;  /* 0x000000ffff277224 */ /* 0x000fe400078e0057 */
[----:B------:R-:W1:Y:S01]  /*6240*/  MUFU.EX2 R185, R185 ;  /* 0x000000b900b97308 */ /* 0x000e620000000800 */
[C---:B--2---:R-:W-:Y:S01]  /*6250*/  FADD.FTZ R48, R24.reuse, R11 ;  /* 0x0000000b18307221 */ /* 0x044fe20000010000 */
[----:B------:R-:W-:Y:S01]  /*6260*/  F2FP.F16.F32.PACK_AB R183, R24, R183 ;  /* 0x000000b718b7723e */ /* 0x000fe200000000ff */
[--C-:B------:R-:W-:Y:S02]  /*6270*/  IMAD.MOV.U32 R35, RZ, RZ, R87.reuse ;  /* 0x000000ffff237224 */ /* 0x100fe400078e0057 */
[--C-:B------:R-:W-:Y:S02]  /*6280*/  IMAD.MOV.U32 R33, RZ, RZ, R87.reuse ;  /* 0x000000ffff217224 */ /* 0x100fe400078e0057 */
[--C-:B------:R-:W-:Y:S01]  /*6290*/  IMAD.MOV.U32 R27, RZ, RZ, R87.reuse ;  /* 0x000000ffff1b7224 */ /* 0x100fe200078e0057 */
        /* <DEDUP_REMOVED lines=10> */
[----:B------:R-:W-:Y:S01]  /*6340*/  F2FP.F16.F32.PACK_AB R185, R26, R185 ;  /* 0x000000b91ab9723e */ /* 0x000fe200000000ff */
[----:B------:R-:W-:-:S05]  /*6350*/  IMAD.MOV.U32 R26, RZ, RZ, R87 ;  /* 0x000000ffff1a7224 */ /* 0x000fca00078e0057 */
[----:B------:R-:W0:Y:S01]  /*6360*/  MUFU.EX2 R194, R194 ;  /* 0x000000c200c27308 */ /* 0x000e220000000800 */
[C---:B-1----:R-:W-:Y:S01]  /*6370*/  FADD.FTZ R11, R109.reuse, R50 ;  /* 0x000000326d0b7221 */ /* 0x042fe20000010000 */
[----:B------:R-:W-:-:S06]  /*6380*/  F2FP.F16.F32.PACK_AB R192, R109, R192 ;  /* 0x000000c06dc0723e */ /* 0x000fcc00000000ff */
[----:B------:R-:W1:Y:S01]  /*6390*/  MUFU.EX2 R28, R28 ;  /* 0x0000001c001c7308 */ /* 0x000e620000000800 */
[----:B--2---:R-:W-:-:S07]  /*63a0*/  FADD.FTZ R13, R187, R48 ;  /* 0x00000030bb0d7221 */ /* 0x004fce0000010000 */
[----:B------:R-:W2:Y:S01]  /*63b0*/  MUFU.EX2 R189, R189 ;  /* 0x000000bd00bd7308 */ /* 0x000ea20000000800 */
[----:B0-----:R-:W-:Y:S01]  /*63c0*/  FADD.FTZ R50, R194, R11 ;  /* 0x0000000bc2327221 */ /* 0x001fe20000010000 */
[----:B------:R-:W-:-:S04]  /*63d0*/  @!P1 PRMT R11, RZ, 0x654, R10 ;  /* 0x00000654ff0b9816 */ /* 0x000fc8000000000a */
[----:B------:R2:W-:Y:S02]  /*63e0*/  @!P1 SYNCS.ARRIVE.TRANS64.RED.A1T0 RZ, [R11+URZ], RZ ;  /* 0x000000ff0bff99a7 */ /* 0x0005e4000810043f */
        /* <DEDUP_REMOVED lines=8> */
[----:B------:R-:W-:-:S06]  /*6470*/  F2FP.F16.F32.PACK_AB R194, R111, R194 ;  /* 0x000000c26fc2723e */ /* 0x000fcc00000000ff */
        /* <DEDUP_REMOVED lines=46> */
[----:B------:R-:W-:Y:S02]  /*6760*/  F2FP.F16.F32.PACK_AB R197, R40, R197 ;  /* 0x000000c528c5723e */ /* 0x000fe400000000ff */
[----:B------:R-:W-:-:S04]  /*6770*/  MOV R40, R87 ;  /* 0x0000005700287202 */ /* 0x000fc80000000f00 */
        /* <DEDUP_REMOVED lines=35> */
[----:B------:R0:W3:Y:S01]  /*69b0*/  MUFU.EX2 R10, R37 ;  /* 0x00000025000a7308 */ /* 0x0000e20000000800 */
[----:B-1----:R-:W-:-:S07]  /*69c0*/  FADD.FTZ R11, R205, R54 ;  /* 0x00000036cd0b7221 */ /* 0x002fce0000010000 */
[----:B------:R-:W1:Y:S01]  /*69d0*/  MUFU.EX2 R212, R212 ;  /* 0x000000d400d47308 */ /* 0x000e620000000800 */
[C---:B--2---:R-:W-:Y:S01]  /*69e0*/  FADD.FTZ R13, R141.reuse, R56 ;  /* 0x000000388d0d7221 */ /* 0x044fe20000010000 */
[----:B------:R-:W-:Y:S01]  /*69f0*/  F2FP.F16.F32.PACK_AB R210, R141, R210 ;  /* 0x000000d28dd2723e */ /* 0x000fe200000000ff */
[----:B0-----:R-:W-:-:S05]  /*6a00*/  IMAD.MOV.U32 R37, RZ, RZ, R87 ;  /* 0x000000ffff257224 */ /* 0x001fca00078e0057 */
[----:B------:R-:W0:Y:S01]  /*6a10*/  MUFU.EX2 R207, R207 ;  /* 0x000000cf00cf7308 */ /* 0x000e220000000800 */
[C---:B---3--:R-:W-:Y:S01]  /*6a20*/  FADD.FTZ R54, R10.reuse, R11 ;  /* 0x0000000b0a367221 */ /* 0x048fe20000010000 */
[----:B------:R-:W-:-:S06]  /*6a30*/  F2FP.F16.F32.PACK_AB R205, R10, R205 ;  /* 0x000000cd0acd723e */ /* 0x000fcc00000000ff */
[----:B------:R-:W2:Y:S01]  /*6a40*/  MUFU.EX2 R143, R143 ;  /* 0x0000008f008f7308 */ /* 0x000ea20000000800 */
[----:B-1----:R-:W-:-:S07]  /*6a50*/  FADD.FTZ R56, R212, R13 ;  /* 0x0000000dd4387221 */ /* 0x002fce0000010000 */
[----:B------:R-:W1:Y:S01]  /*6a60*/  MUFU.EX2 R48, R97 ;  /* 0x0000006100307308 */ /* 0x000e620000000800 */
[----:B0-----:R-:W-:-:S07]  /*6a70*/  FADD.FTZ R11, R207, R54 ;  /* 0x00000036cf0b7221 */ /* 0x001fce0000010000 */
[----:B------:R-:W0:Y:S01]  /*6a80*/  MUFU.EX2 R214, R214 ;  /* 0x000000d600d67308 */ /* 0x000e220000000800 */
[C---:B--2---:R-:W-:Y:S01]  /*6a90*/  FADD.FTZ R13, R143.reuse, R56 ;  /* 0x000000388f0d7221 */ /* 0x044fe20000010000 */
[----:B------:R-:W-:-:S06]  /*6aa0*/  F2FP.F16.F32.PACK_AB R212, R143, R212 ;  /* 0x000000d48fd4723e */ /* 0x000fcc00000000ff */
[----:B------:R-:W2:Y:S01]  /*6ab0*/  MUFU.EX2 R99, R99 ;  /* 0x0000006300637308 */ /* 0x000ea20000000800 */
[C---:B-1----:R-:W-:Y:S01]  /*6ac0*/  FADD.FTZ R56, R48.reuse, R11 ;  /* 0x0000000b30387221 */ /* 0x042fe20000010000 */
[----:B------:R-:W-:Y:S01]  /*6ad0*/  F2FP.F16.F32.PACK_AB R207, R48, R207 ;  /* 0x000000cf30cf723e */ /* 0x000fe200000000ff */
[----:B------:R-:W-:-:S05]  /*6ae0*/  IMAD.MOV.U32 R48, RZ, RZ, R87 ;  /* 0x000000ffff307224 */ /* 0x000fca00078e0057 */
        /* <DEDUP_REMOVED lines=9> */
[----:B------:R-:W-:Y:S01]  /*6b80*/  F2FP.F16.F32.PACK_AB R209, R50, R99 ;  /* 0x0000006332d1723e */ /* 0x000fe200000000ff */
[----:B------:R-:W-:-:S05]  /*6b90*/  IMAD.MOV.U32 R50, RZ, RZ, R87 ;  /* 0x000000ffff327224 */ /* 0x000fca00078e0057 */
[----:B------:R-:W0:Y:S01]  /*6ba0*/  MUFU.EX2 R151, R151 ;  /* 0x0000009700977308 */ /* 0x000e220000000800 */
[----:B--2---:R-:W-:-:S07]  /*6bb0*/  FADD.FTZ R58, R216, R13 ;  /* 0x0000000dd83a7221 */ /* 0x004fce0000010000 */
[----:B------:R2:W3:Y:S01]  /*6bc0*/  MUFU.EX2 R38, R29 ;  /* 0x0000001d00267308 */ /* 0x0004e20000000800 */
[----:B-1----:R-:W-:-:S07]  /*6bd0*/  FADD.FTZ R11, R25, R56 ;  /* 0x00000038190b7221 */ /* 0x002fce0000010000 */
[----:B------:R-:W1:Y:S01]  /*6be0*/  MUFU.EX2 R218, R218 ;  /* 0x000000da00da7308 */ /* 0x000e620000000800 */
[C---:B0-----:R-:W-:Y:S01]  /*6bf0*/  FADD.FTZ R13, R151.reuse, R58 ;  /* 0x0000003a970d7221 */ /* 0x041fe20000010000 */
[----:B------:R-:W-:Y:S01]  /*6c00*/  F2FP.F16.F32.PACK_AB R216, R151, R216 ;  /* 0x000000d897d8723e */ /* 0x000fe200000000ff */
[----:B--2---:R-:W-:-:S05]  /*6c10*/  IMAD.MOV.U32 R29, RZ, RZ, R87 ;  /* 0x000000ffff1d7224 */ /* 0x004fca00078e0057 */
[----:B------:R-:W0:Y:S01]  /*6c20*/  MUFU.EX2 R135, R135 ;  /* 0x0000008700877308 */ /* 0x000e220000000800 */
[C---:B---3--:R-:W-:Y:S01]  /*6c30*/  FADD.FTZ R58, R38.reuse, R11 ;  /* 0x0000000b263a7221 */ /* 0x048fe20000010000 */
[----:B------:R-:W-:Y:S01]  /*6c40*/  F2FP.F16.F32.PACK_AB R211, R38, R25 ;  /* 0x0000001926d3723e */ /* 0x000fe200000000ff */
[--C-:B------:R-:W-:Y:S02]  /*6c50*/  IMAD.MOV.U32 R38, RZ, RZ, R87.reuse ;  /* 0x000000ffff267224 */ /* 0x100fe400078e0057 */
[----:B------:R-:W-:-:S03]  /*6c60*/  IMAD.MOV.U32 R25, RZ, RZ, R87 ;  /* 0x000000ffff197224 */ /* 0x000fc600078e0057 */
[----:B------:R-:W2:Y:S01]  /*6c70*/  MUFU.EX2 R52, R139 ;  /* 0x0000008b00347308 */ /* 0x000ea20000000800 */
[----:B-1----:R-:W-:-:S07]  /*6c80*/  FADD.FTZ R60, R218, R13 ;  /* 0x0000000dda3c7221 */ /* 0x002fce0000010000 */
[----:B------:R-:W1:Y:S01]  /*6c90*/  MUFU.EX2 R145, R145 ;  /* 0x0000009100917308 */ /* 0x000e620000000800 */
[----:B0-----:R-:W-:Y:S01]  /*6ca0*/  FADD.FTZ R13, R135, R58 ;  /* 0x0000003a870d7221 */ /* 0x001fe20000010000 */
[----:B------:R-:W-:-:S06]  /*6cb0*/  MOV R58, R87 ;  /* 0x00000057003a7202 */ /* 0x000fcc0000000f00 */
[----:B------:R-:W0:Y:S01]  /*6cc0*/  MUFU.EX2 R54, R123 ;  /* 0x0000007b00367308 */ /* 0x000e220000000800 */
[C---:B--2---:R-:W-:Y:S01]  /*6cd0*/  FADD.FTZ R12, R52.reuse, R13 ;  /* 0x0000000d340c7221 */ /* 0x044fe20000010000 */
[----:B------:R-:W-:Y:S01]  /*6ce0*/  F2FP.F16.F32.PACK_AB R213, R52, R135 ;  /* 0x0000008734d5723e */ /* 0x000fe200000000ff */
[----:B------:R-:W-:-:S05]  /*6cf0*/  IMAD.MOV.U32 R52, RZ, RZ, R87 ;  /* 0x000000ffff347224 */ /* 0x000fca00078e0057 */
[----:B------:R-:W2:Y:S01]  /*6d00*/  MUFU.EX2 R125, R125 ;  /* 0x0000007d007d7308 */ /* 0x000ea20000000800 */
[----:B-1----:R-:W-:-:S07]  /*6d10*/  FADD.FTZ R13, R145, R12 ;  /* 0x0000000c910d7221 */ /* 0x002fce0000010000 */
[----:B------:R-:W1:Y:S01]  /*6d20*/  MUFU.EX2 R56, R129 ;  /* 0x0000008100387308 */ /* 0x000e620000000800 */
[C---:B0-----:R-:W-:Y:S01]  /*6d30*/  FADD.FTZ R14, R54.reuse, R13 ;  /* 0x0000000d360e7221 */ /* 0x041fe20000010000 */
[----:B------:R-:W-:Y:S01]  /*6d40*/  F2FP.F16.F32.PACK_AB R215, R54, R145 ;  /* 0x0000009136d7723e */ /* 0x000fe200000000ff */
[----:B------:R-:W-:-:S05]  /*6d50*/  IMAD.MOV.U32 R54, RZ, RZ, R87 ;  /* 0x000000ffff367224 */ /* 0x000fca00078e0057 */
[----:B------:R-:W0:Y:S01]  /*6d60*/  MUFU.EX2 R137, R137 ;  /* 0x0000008900897308 */ /* 0x000e220000000800 */
[----:B--2---:R-:W-:-:S07]  /*6d70*/  FADD.FTZ R13, R125, R14 ;  /* 0x0000000e7d0d7221 */ /* 0x004fce0000010000 */
[----:B------:R-:W2:Y:S01]  /*6d80*/  MUFU.EX2 R153, R153 ;  /* 0x0000009900997308 */ /* 0x000ea20000000800 */
[C---:B-1----:R-:W-:Y:S01]  /*6d90*/  FADD.FTZ R10, R56.reuse, R13 ;  /* 0x0000000d380a7221 */ /* 0x042fe20000010000 */
[----:B------:R-:W-:Y:S01]  /*6da0*/  F2FP.F16.F32.PACK_AB R217, R56, R125 ;  /* 0x0000007d38d9723e */ /* 0x000fe200000000ff */
[----:B------:R-:W-:-:S05]  /*6db0*/  IMAD.MOV.U32 R56, RZ, RZ, R87 ;  /* 0x000000ffff387224 */ /* 0x000fca00078e0057 */
[----:B------:R-:W1:Y:S01]  /*6dc0*/  MUFU.EX2 R12, R147 ;  /* 0x00000093000c7308 */ /* 0x000e620000000800 */
[----:B0-----:R-:W-:Y:S01]  /*6dd0*/  FADD.FTZ R13, R137, R10 ;  /* 0x0000000a890d7221 */ /* 0x001fe20000010000 */
[C---:B--2---:R-:W-:Y:S01]  /*6de0*/  FADD.FTZ R11, R153.reuse, R60 ;  /* 0x0000003c990b7221 */ /* 0x044fe20000010000 */
[----:B------:R-:W-:Y:S01]  /*6df0*/  F2FP.F16.F32.PACK_AB R218, R153, R218 ;  /* 0x000000da99da723e */ /* 0x000fe200000000ff */
[----:B------:R-:W-:Y:S02]  /*6e00*/  IMAD.MOV.U32 R60, RZ, RZ, R87 ;  /* 0x000000ffff3c7224 */ /* 0x000fe400078e0057 */
[C---:B-1----:R-:W-:Y:S01]  /*6e10*/  FADD.FTZ R10, R12.reuse, R13 ;  /* 0x0000000d0c0a7221 */ /* 0x042fe20000010000 */
[----:B------:R-:W-:Y:S01]  /*6e20*/  F2FP.F16.F32.PACK_AB R219, R12, R137 ;  /* 0x000000890cdb723e */ /* 0x000fe200000000ff */
[----:B------:R-:W-:Y:S06]  /*6e30*/  @!P2 BRA `(.L_x_370) ;  /* 0x00000058003ca947 */ /* 0x000fec0003800000 */
[----:B------:R-:W-:Y:S01]  /*6e40*/  R2UR UR60, R2 ;  /* 0x00000000023c72ca */ /* 0x000fe200000e0000 */
[----:B------:R-:W-:Y:S01]  /*6e50*/  VIADD R14, R120, 0xfffffffe ;  /* 0xfffffffe780e7836 */ /* 0x000fe20000000000 */
[----:B------:R-:W-:Y:S01]  /*6e60*/  MOV R13, R133 ;  /* 0x00000085000d7202 */ /* 0x000fe20000000f00 */
        /* <DEDUP_REMOVED lines=34> */
[----:B------:R-:W-:-:S06]  /*7090*/  ULDC UR7, c[0x0][0x9d8] ;  /* 0x0002760000077ab9 */ /* 0x000fcc0000000800 */
.L_x_379:
[----:B------:R-:W-:Y:S01]  /*70a0*/  UIADD3 UR6, UR60, 0x1, URZ ;  /* 0x000000013c067890 */ /* 0x000fe2000fffe03f */
[----:B------:R-:W-:-:S03]  /*70b0*/  ISETP.NE.AND P3, PT, RZ, UR61, PT ;  /* 0x0000003dff007c0c */ /* 0x000fc6000bf65270 */
[----:B------:R-:W-:-:S04]  /*70c0*/  UISETP.NE.AND UP0, UPT, UR6, 0x2, UPT ;  /* 0x000000020600788c */ /* 0x000fc8000bf05270 */
[----:B------:R-:W-:Y:S02]  /*70d0*/  USEL UR10, URZ, 0x1, UP0 ;  /* 0x000000013f0a7887 */ /* 0x000fe40008000000 */
[----:B------:R-:W-:-:S04]  /*70e0*/  USEL UR6, UR6, URZ, UP0 ;  /* 0x0000003f06067287 */ /* 0x000fc80008000000 */
[----:B------:R-:W-:Y:S02]  /*70f0*/  LOP3.LUT R16, R15, UR10, RZ, 0x3c, !PT ;  /* 0x0000000a0f107c12 */ /* 0x000fe4000f8e3cff */
[----:B------:R-:W-:Y:S01]  /*7100*/  IMAD.U32 R2, RZ, RZ, UR6 ;  /* 0x00000006ff027e24 */ /* 0x000fe2000f8e00ff */
[----:B------:R-:W-:Y:S06]  /*7110*/  @P3 BRA `(.L_x_371) ;  /* 0x0000000000343947 */ /* 0x000fec0003800000 */
[----:B------:R-:W-:Y:S05]  /*7120*/  @!P0 BRA `(.L_x_372) ;  /* 0x0000000000048947 */ /* 0x000fea0003800000 */
[----:B------:R-:W-:Y:S01]  /*7130*/  BPT.TRAP 0x1 ;  /* 0x000000040000795c */ /* 0x000fe20000300000 */
.L_x_372:
[----:B------:R-:W0:Y:S01]  /*7140*/  S2UR UR10, SR_CgaCtaId ;  /* 0x00000000000a79c3 */ /* 0x000e220000008800 */
[----:B------:R-:W-:Y:S01]  /*7150*/  UMOV UR6, 0x400 ;  /* 0x0000040000067882 */ /* 0x000fe20000000000 */
[----:B------:R-:W-:Y:S01]  /*7160*/  SHF.L.U32 R21, R16, 0x1f, RZ ;  /* 0x0000001f10157819 */ /* 0x000fe200000006ff */
[----:B0-----:R-:W-:-:S06]  /*7170*/  ULEA UR6, UR10, UR6, 0x18 ;  /* 0x000000060a067291 */ /* 0x001fcc000f8ec03f */
[----:B------:R-:W-:-:S04]  /*7180*/  LEA R0, R2, UR6, 0x3 ;  /* 0x0000000602007c11 */ /* 0x000fc8000f8e18ff */
[----:B------:R0:W1:Y:S01]  /*7190*/  SYNCS.PHASECHK.TRANS64.TRYWAIT P2, [R0+URZ+0x34830], R21 ;  /* 0x03483015000075a7 */ /* 0x000062000804017f */
[----:B------:R-:W-:Y:S05]  /*71a0*/  @!P0 BRA `(.L_x_373) ;  /* 0x0000000000048947 */ /* 0x000fea0003800000 */
[----:B------:R-:W-:Y:S01]  /*71b0*/  BPT.TRAP 0x1 ;  /* 0x000000040000795c */ /* 0x000fe20000300000 */
.L_x_373:
[----:B-1----:R-:W-:Y:S05]  /*71c0*/  @P2 BRA `(.L_x_371) ;  /* 0x0000000000082947 */ /* 0x002fea0003800000 */
[----:B------:R-:W1:Y:S02]  /*71d0*/  SYNCS.PHASECHK.TRANS64.TRYWAIT P2, [R0+URZ+0x34830], R21 ;  /* 0x03483015000075a7 */ /* 0x000e64000804017f */
[----:B-1----:R-:W-:Y:S05]  /*71e0*/  @!P2 BRA `(.L_x_374) ;  /* 0x000000e00010a947 */ /* 0x002fea0003800000 */
.L_x_371:
[----:B------:R-:W2:Y:S01]  /*71f0*/  S2R R20, SR_TID.X ;  /* 0x0000000000147919 */ /* 0x000ea20000002100 */
[----:B01----:R-:W-:Y:S01]  /*7200*/  IMAD R0, R2, 0xb00, R3 ;  /* 0x00000b0002007824 */ /* 0x003fe200078e0203 */
        /* <DEDUP_REMOVED lines=8> */
[----:B------:R-:W-:Y:S01]  /*7290*/  R2UR UR18, R6 ;  /* 0x00000000061272ca */ /* 0x000fe200000e0000 */
[----:B------:R-:W-:Y:S01]  /*72a0*/  UMOV UR59, 0x40000040 ;  /* 0x40000040003b7882 */ /* 0x000fe20000000000 */
[----:B------:R-:W-:Y:S01]  /*72b0*/  R2UR UR19, R7 ;  /* 0x00000000071372ca */ /* 0x000fe200000e0000 */
[----:B------:R-:W-:Y:S01]  /*72c0*/  UMOV UR47, 0x40000040 ;  /* 0x40000040002f7882 */ /* 0x000fe20000000000 */
[----:B------:R-:W-:Y:S01]  /*72d0*/  UMOV UR51, 0x40000040 ;  /* 0x4000004000337882 */ /* 0x000fe20000000000 */
[----:B------:R-:W-:Y:S01]  /*72e0*/  UMOV UR40, UR10 ;  /* 0x0000000a00287c82 */ /* 0x000fe20008000000 */
[----:B------:R-:W-:Y:S01]  /*72f0*/  UMOV UR36, UR10 ;  /* 0x0000000a00247c82 */ /* 0x000fe20008000000 */
[----:B------:R-:W-:Y:S01]  /*7300*/  UMOV UR41, UR11 ;  /* 0x0000000b00297c82 */ /* 0x000fe20008000000 */
[----:B------:R-:W-:Y:S01]  /*7310*/  UMOV UR37, UR11 ;  /* 0x0000000b00257c82 */ /* 0x000fe20008000000 */
[----:B------:R-:W-:Y:S01]  /*7320*/  UMOV UR42, UR6 ;  /* 0x00000006002a7c82 */ /* 0x000fe20008000000 */
[----:B------:R-:W-:Y:S01]  /*7330*/  UIADD3 UR38, UR6, 0x80, URZ ;  /* 0x0000008006267890 */ /* 0x000fe2000fffe03f */
[----:B------:R-:W-:Y:S01]  /*7340*/  R2UR UR14, R4 ;  /* 0x00000000040e72ca */ /* 0x000fe200000e0000 */
[----:B------:R-:W-:Y:S01]  /*7350*/  UIADD3 UR26, UR6, 0x100, URZ ;  /* 0x00000100061a7890 */ /* 0x000fe2000fffe03f */
[----:B------:R-:W-:Y:S01]  /*7360*/  R2UR UR15, R5 ;  /* 0x00000000050f72ca */ /* 0x000fe200000e0000 */
        /* <DEDUP_REMOVED lines=10> */
[----:B------:R-:W-:Y:S01]  /*7410*/  VIADD R0, R20, 0x8 ;  /* 0x0000000814007836 */ /* 0x000fe20000000000 */
        /* <DEDUP_REMOVED lines=579> */
.L_x_376:
[----:B------:R-:W0:Y:S01]  /*9850*/  S2UR UR10, SR_CgaCtaId ;  /* 0x00000000000a79c3 */ /* 0x000e220000008800 */
[----:B------:R-:W-:Y:S01]  /*9860*/  UMOV UR6, 0x400 ;  /* 0x0000040000067882 */ /* 0x000fe20000000000 */
[----:B------:R-:W-:Y:S01]  /*9870*/  SHF.L.U32 R0, R15, 0x1f, RZ ;  /* 0x0000001f0f007819 */ /* 0x000fe200000006ff */
[----:B0-----:R-:W-:-:S04]  /*9880*/  ULEA UR6, UR10, UR6, 0x18 ;  /* 0x000000060a067291 */ /* 0x001fc8000f8ec03f */
[----:B------:R-:W-:-:S09]  /*9890*/  ULEA UR6, UR60, UR6, 0x3 ;  /* 0x000000063c067291 */ /* 0x000fd2000f8e183f */
[----:B------:R0:W1:Y:S01]  /*98a0*/  SYNCS.PHASECHK.TRANS64.TRYWAIT P2, [UR6+0x34850], R0 ;  /* 0x03485000ff0075a7 */ /* 0x0000620008040146 */
[----:B------:R-:W-:Y:S05]  /*98b0*/  @!P0 BRA `(.L_x_377) ;  /* 0x0000000000048947 */ /* 0x000fea0003800000 */
[----:B------:R-:W-:Y:S01]  /*98c0*/  BPT.TRAP 0x1 ;  /* 0x000000040000795c */ /* 0x000fe20000300000 */
.L_x_377:
[----:B-1----:R-:W-:Y:S05]  /*98d0*/  @P2 BRA `(.L_x_375) ;  /* 0x0000000000082947 */ /* 0x002fea0003800000 */
[----:B------:R-:W1:Y:S02]  /*98e0*/  SYNCS.PHASECHK.TRANS64.TRYWAIT P2, [UR6+0x34850], R0 ;  /* 0x03485000ff0075a7 */ /* 0x000e640008040146 */
[----:B-1----:R-:W-:Y:S05]  /*98f0*/  @!P2 BRA `(.L_x_378) ;  /* 0x000000b80060a947 */ /* 0x002fea0003800000 */
.L_x_375:
[----:B------:R-:W2:Y:S01]  /*9900*/  S2UR UR10, SR_CgaCtaId ;  /* 0x00000000000a79c3 */ /* 0x000ea20000008800 */
[----:B------:R-:W-:Y:S01]  /*9910*/  UMOV UR6, 0x400 ;  /* 0x0000040000067882 */ /* 0x000fe20000000000 */
[----:B------:R-:W-:Y:S01]  /*9920*/  WARPGROUP.ARRIVE ;  /* 0x00000000000079c5 */ /* 0x000fe20000000000 */
[----:B------:R-:W-:Y:S01]  /*9930*/  UMOV UR11, 0x40000040 ;  /* 0x40000040000b7882 */ /* 0x000fe20000000000 */
[----:B-1----:R-:W-:Y:S01]  /*9940*/  FMUL.FTZ R15, R168, UR7 ;  /* 0x00000007a80f7c20 */ /* 0x002fe20008410000 */
        /* <DEDUP_REMOVED lines=13> */
[----:B------:R-:W3:Y:S01]  /*9a20*/  MUFU.TANH R20, R20 ;  /* 0x0000001400147308 */ /* 0x000ee20000002400 */
[----:B------:R-:W-:Y:S01]  /*9a30*/  FMUL.FTZ R156, R156, UR7 ;  /* 0x000000079c9c7c20 */ /* 0x000fe20008410000 */
[----:B------:R-:W-:Y:S01]  /*9a40*/  FMUL.FTZ R157, R157, UR7 ;  /* 0x000000079d9d7c20 */ /* 0x000fe20008410000 */
[----:B------:R-:W-:Y:S01]  /*9a50*/  FMUL.FTZ R144, R144, UR7 ;  /* 0x0000000790907c20 */ /* 0x000fe20008410000 */
[----:B------:R-:W-:Y:S01]  /*9a60*/  FMUL.FTZ R145, R145, UR7 ;  /* 0x0000000791917c20 */ /* 0x000fe20008410000 */
[----:B------:R-:W-:Y:S01]  /*9a70*/  FMUL.FTZ R148, R148, UR7 ;  /* 0x0000000794947c20 */ /* 0x000fe20008410000 */
[----:B--2---:R-:W-:Y:S01]  /*9a80*/  ULEA UR6, UR10, UR6, 0x18 ;  /* 0x000000060a067291 */ /* 0x004fe2000f8ec03f */
[----:B------:R-:W-:Y:S01]  /*9a90*/  FMUL.FTZ R149, R149, UR7 ;  /* 0x0000000795957c20 */ /* 0x000fe20008410000 */
[----:B------:R-:W2:Y:S01]  /*9aa0*/  MUFU.TANH R169, R169 ;  /* 0x000000a900a97308 */ /* 0x000ea20000002400 */
[----:B-1----:R-:W-:Y:S01]  /*9ab0*/  FMNMX.FTZ R173, R15, R12, !PT ;  /* 0x0000000c0fad7209 */ /* 0x002fe20007810000 */
[----:B------:R-:W-:Y:S01]  /*9ac0*/  FMUL.FTZ R136, R136, UR7 ;  /* 0x0000000788887c20 */ /* 0x000fe20008410000 */
[----:B------:R-:W-:Y:S01]  /*9ad0*/  FMUL.FTZ R137, R137, UR7 ;  /* 0x0000000789897c20 */ /* 0x000fe20008410000 */
[----:B0-----:R-:W-:-:S02]  /*9ae0*/  IMAD.U32 R0, RZ, RZ, UR6 ;  /* 0x00000006ff007e24 */ /* 0x001fc4000f8e00ff */
[----:B------:R-:W-:Y:S01]  /*9af0*/  FMUL.FTZ R140, R140, UR7 ;  /* 0x000000078c8c7c20 */ /* 0x000fe20008410000 */
[----:B------:R-:W-:Y:S01]  /*9b00*/  FMUL.FTZ R172, R175, UR7 ;  /* 0x00000007afac7c20 */ /* 0x000fe20008410000 */
[----:B------:R-:W-:Y:S01]  /*9b10*/  FMUL.FTZ R141, R141, UR7 ;  /* 0x000000078d8d7c20 */ /* 0x000fe20008410000 */
[----:B------:R-:W0:Y:S01]  /*9b20*/  MUFU.TANH R170, R170 ;  /* 0x000000aa00aa7308 */ /* 0x000e220000002400 */
[----:B------:R-:W-:Y:S01]  /*9b30*/  R2UR UR6, R0 ;  /* 0x00000000000672ca */ /* 0x000fe200000e0000 */
[----:B------:R-:W-:Y:S01]  /*9b40*/  FMUL.FTZ R128, R128, UR7 ;  /* 0x0000000780807c20 */ /* 0x000fe20008410000 */
[----:B---3--:R-:W-:Y:S01]  /*9b50*/  FMNMX.FTZ R174, R20, R173, !PT ;  /* 0x000000ad14ae7209 */ /* 0x008fe20007810000 */
        /* <DEDUP_REMOVED lines=10> */
[----:B------:R-:W-:Y:S01]  /*9c00*/  UIADD3 UR6, UR6, 0x400, URZ ;  /* 0x0000040006067890 */ /* 0x000fe2000fffe03f */
[----:B------:R-:W-:Y:S01]  /*9c10*/  FMUL.FTZ R113, R113, UR7 ;  /* 0x0000000771717c20 */ /* 0x000fe20008410000 */
[----:B------:R-:W2:Y:S01]  /*9c20*/  MUFU.TANH R161, R161 ;  /* 0x000000a100a17308 */ /* 0x000ea20000002400 */
[----:B0-----:R-:W-:Y:S01]  /*9c30*/  FMNMX.FTZ R173, R170, R173, !PT ;  /* 0x000000adaaad7209 */ /* 0x001fe20007810000 */
[----:B------:R-:W-:Y:S01]  /*9c40*/  USHF.R.U32.HI UR6, URZ, 0x4, UR6 ;  /* 0x000000043f067899 */ /* 0x000fe20008011606 */
[----:B------:R-:W-:Y:S01]  /*9c50*/  FMUL.FTZ R116, R116, UR7 ;  /* 0x0000000774747c20 */ /* 0x000fe20008410000 */
[----:B------:R-:W-:Y:S01]  /*9c60*/  FMUL.FTZ R117, R117, UR7 ;  /* 0x0000000775757c20 */ /* 0x000fe20008410000 */
[----:B------:R-:W-:Y:S01]  /*9c70*/  FMUL.FTZ R105, R105, UR7 ;  /* 0x0000000769697c20 */ /* 0x000fe20008410000 */
[----:B------:R-:W-:Y:S01]  /*9c80*/  ULOP3.LUT UR6, UR6, 0x3fff, URZ, 0xc0, !UPT ;  /* 0x00003fff06067892 */ /* 0x000fe2000f8ec03f */
[----:B------:R-:W-:Y:S01]  /*9c90*/  FMUL.FTZ R109, R109, UR7 ;  /* 0x000000076d6d7c20 */ /* 0x000fe20008410000 */
[----:B------:R-:W0:Y:S01]  /*9ca0*/  MUFU.TANH R164, R164 ;  /* 0x000000a400a47308 */ /* 0x000e220000002400 */
[----:B-1----:R-:W-:Y:S01]  /*9cb0*/  FMNMX.FTZ R174, R160, R173, !PT ;  /* 0x000000ada0ae7209 */ /* 0x002fe20007810000 */
[----:B------:R-:W-:Y:S01]  /*9cc0*/  ULOP3.LUT UR6, UR6, 0x5800000, URZ, 0xfc, !UPT ;  /* 0x0580000006067892 */ /* 0x000fe2000f8efc3f */
[----:B------:R-:W-:Y:S01]  /*9cd0*/  FMUL.FTZ R97, R97, UR7 ;  /* 0x0000000761617c20 */ /* 0x000fe20008410000 */
[----:B------:R-:W-:Y:S01]  /*9ce0*/  FMUL.FTZ R101, R101, UR7 ;  /* 0x0000000765657c20 */ /* 0x000fe20008410000 */
[----:B------:R-:W-:Y:S01]  /*9cf0*/  FMUL.FTZ R93, R93, UR7 ;  /* 0x000000075d5d7c20 */ /* 0x000fe20008410000 */
[----:B------:R-:W-:Y:S01]  /*9d00*/  UIMAD UR6, UR60, 0xb00, UR6 ;  /* 0x00000b003c0678a4 */ /* 0x000fe2000f8e0206 */
[----:B------:R-:W-:Y:S01]  /*9d10*/  FMUL.FTZ R162, R162, UR7 ;  /* 0x00000007a2a27c20 */ /* 0x000fe20008410000 */
[----:B------:R-:W1:Y:S01]  /*9d20*/  MUFU.TANH R165, R165 ;  /* 0x000000a500a57308 */ /* 0x000e620000002400 */
[----:B--2---:R-:W-:Y:S01]  /*9d30*/  FMNMX.FTZ R173, R161, R174, !PT ;  /* 0x000000aea1ad7209 */ /* 0x004fe20007810000 */
[----:B------:R-:W-:Y:S01]  /*9d40*/  FMUL.FTZ R163, R163, UR7 ;  /* 0x00000007a3a37c20 */ /* 0x000fe20008410000 */
[----:B------:R-:W-:Y:S01]  /*9d50*/  FMUL.FTZ R166, R166, UR7 ;  /* 0x00000007a6a67c20 */ /* 0x000fe20008410000 */
[----:B------:R-:W-:Y:S01]  /*9d60*/  FMUL.FTZ R167, R167, UR7 ;  /* 0x00000007a7a77c20 */ /* 0x000fe20008410000 */
[----:B------:R-:W-:Y:S01]  /*9d70*/  UMOV UR10, UR6 ;  /* 0x00000006000a7c82 */ /* 0x000fe20008000000 */
[----:B------:R-:W-:Y:S01]  /*9d80*/  FMUL.FTZ R154, R154, UR7 ;  /* 0x000000079a9a7c20 */ /* 0x000fe20008410000 */
[----:B------:R-:W-:Y:S01]  /*9d90*/  HGMMA.64x128x16.F32 R24, R176, gdesc[UR8].tnspB, R24, gsb0 ;  /* 0x41e00008b0187df0 */ /* 0x000fe20008000818 */
[----:B------:R-:W-:Y:S01]  /*9da0*/  UIADD3 UR10, UR6, 0x80, URZ ;  /* 0x00000080060a7890 */ /* 0x000fe2000fffe03f */
[----:B------:R-:W2:Y:S01]  /*9db0*/  MUFU.TANH R152, R152 ;  /* 0x0000009800987308 */ /* 0x000ea20000002400 */
[----:B------:R-:W-:Y:S01]  /*9dc0*/  UMOV UR11, 0x40000040 ;  /* 0x40000040000b7882 */ /* 0x000fe20000000000 */
[----:B0-----:R-:W-:Y:S01]  /*9dd0*/  FMNMX.FTZ R174, R164, R173, !PT ;  /* 0x000000ada4ae7209 */ /* 0x001fe20007810000 */
        /* <DEDUP_REMOVED lines=36> */
[----:B------:R-:W1:Y:S01]  /*a020*/  S2R R234, SR_TID.X ;  /* 0x0000000000ea7919 */ /* 0x000e620000002100 */
[----:B------:R-:W3:Y:S01]  /*a030*/  MUFU.TANH R145, R145 ;  /* 0x0000009100917308 */ /* 0x000ee20000002400 */
[----:B--2---:R-:W-:-:S02]  /*a040*/  FMNMX.FTZ R173, R157, R174, !PT ;  /* 0x000000ae9dad7209 */ /* 0x004fc40007810000 */
[C---:B------:R-:W-:Y:S01]  /*a050*/  ISETP.GT.AND P2, PT, R14.reuse, RZ, PT ;  /* 0x000000ff0e00720c */ /* 0x040fe20003f44270 */
[----:B------:R-:W-:-:S04]  /*a060*/  VIADD R14, R14, 0xffffffff ;  /* 0xffffffff0e0e7836 */ /* 0x000fc80000000000 */
        /* <DEDUP_REMOVED lines=13> */
[----:B------:R-:W5:Y:S08]  /*a140*/  MUFU.TANH R129, R129 ;  /* 0x0000008100817308 */ /* 0x000f700000002400 */
[----:B------:R-:W5:Y:S08]  /*a150*/  MUFU.TANH R132, R132 ;  /* 0x0000008400847308 */ /* 0x000f700000002400 */
[----:B------:R-:W5:Y:S08]  /*a160*/  MUFU.TANH R133, R133 ;  /* 0x0000008500857308 */ /* 0x000f700000002400 */
[----:B------:R-:W5:Y:S08]  /*a170*/  MUFU.TANH R120, R120 ;  /* 0x0000007800787308 */ /* 0x000f700000002400 */
[----:B------:R-:W5:Y:S01]  /*a180*/  MUFU.TANH R121, R121 ;  /* 0x0000007900797308 */ /* 0x000f620000002400 */
[----:B------:R-:W-:-:S02]  /*a190*/  WARPGROUP.DEPBAR.LE gsb0, 0x0 ;  /* 0x00008000000079c5 */ /* 0x000fc40000010000 */
[----:B------:R-:W-:Y:S01]  /*a1a0*/  WARPGROUP.ARRIVE ;  /* 0x00000000000079c5 */ /* 0x000fe20000000000 */
[----:B0-----:R-:W-:-:S04]  /*a1b0*/  FMNMX.FTZ R177, R149, R118, !PT ;  /* 0x0000007695b17209 */ /* 0x001fc80007810000 */
[----:B------:R-:W0:Y:S01]  /*a1c0*/  MUFU.TANH R124, R124 ;  /* 0x0000007c007c7308 */ /* 0x000e220000002400 */
[----:B---3--:R-:W-:Y:S01]  /*a1d0*/  FMNMX.FTZ R104, R136, R177, !PT ;  /* 0x000000b188687209 */ /* 0x008fe20007810000 */
[----:B------:R-:W-:Y:S01]  /*a1e0*/  HGMMA.64x128x16.F32 R24, R180, gdesc[UR8].tnspB, R24, gsb0 ;  /* 0x41e00008b4187df0 */ /* 0x000fe20008000818 */
[----:B------:R-:W-:Y:S01]  /*a1f0*/  UIADD3 UR10, UR6, 0x100, URZ ;  /* 0x00000100060a7890 */ /* 0x000fe2000fffe03f */
[----:B------:R-:W-:Y:S01]  /*a200*/  UMOV UR11, 0x40000040 ;  /* 0x40000040000b7882 */ /* 0x000fe20000000000 */
[----:B-1----:R-:W-:-:S03]  /*a210*/  FMNMX.FTZ R177, R137, R104, !PT ;  /* 0x0000006889b17209 */ /* 0x002fc60007810000 */
[----:B------:R-:W1:Y:S01]  /*a220*/  MUFU.TANH R125, R125 ;  /* 0x0000007d007d7308 */ /* 0x000e620000002400 */
[----:B--2---:R-:W-:Y:S01]  /*a230*/  FMNMX.FTZ R104, R140, R177, !PT ;  /* 0x000000b18c687209 */ /* 0x004fe20007810000 */
[----:B------:R-:W-:-:S03]  /*a240*/  FMUL.FTZ R177, R108, UR7 ;  /* 0x000000076cb17c20 */ /* 0x000fc60008410000 */
[----:B----4-:R-:W-:-:S03]  /*a250*/  FMNMX.FTZ R179, R141, R104, !PT ;  /* 0x000000688db37209 */ /* 0x010fc60007810000 */
[----:B------:R-:W2:Y:S01]  /*a260*/  MUFU.TANH R112, R112 ;  /* 0x0000007000707308 */ /* 0x000ea20000002400 */
[----:B-----5:R-:W-:-:S04]  /*a270*/  FMNMX.FTZ R104, R128, R179, !PT ;  /* 0x000000b380687209 */ /* 0x020fc80007810000 */
[----:B------:R-:W-:-:S03]  /*a280*/  FMNMX.FTZ R179, R129, R104, !PT ;  /* 0x0000006881b37209 */ /* 0x000fc60007810000 */
[----:B------:R-:W3:Y:S01]  /*a290*/  MUFU.TANH R113, R113 ;  /* 0x0000007100717308 */ /* 0x000ee20000002400 */
[----:B------:R-:W-:Y:S01]  /*a2a0*/  FMNMX.FTZ R104, R132, R179, !PT ;  /* 0x000000b384687209 */ /* 0x000fe20007810000 */
[----:B------:R-:W-:-:S06]  /*a2b0*/  FMUL.FTZ R179, R96, UR7 ;  /* 0x0000000760b37c20 */ /* 0x000fcc0008410000 */
        /* <DEDUP_REMOVED lines=17> */
[----:B------:R-:W-:-:S04]  /*a3d0*/  FMNMX.FTZ R181, R133, R104, !PT ;  /* 0x0000006885b57209 */ /* 0x000fc80007810000 */
[----:B------:R-:W-:Y:S01]  /*a3e0*/  FMNMX.FTZ R96, R120, R181, !PT ;  /* 0x000000b578607209 */ /* 0x000fe20007810000 */
[----:B------:R-:W-:Y:S01]  /*a3f0*/  HGMMA.64x128x16.F32 R24, R184, gdesc[UR8].tnspB, R24, gsb0 ;  /* 0x41e00008b8187df0 */ /* 0x000fe20008000818 */
[----:B------:R-:W-:Y:S01]  /*a400*/  UIADD3 UR10, UR6, 0x180, URZ ;  /* 0x00000180060a7890 */ /* 0x000fe2000fffe03f */
[----:B------:R-:W-:Y:S01]  /*a410*/  MUFU.TANH R163, R163 ;  /* 0x000000a300a37308 */ /* 0x000fe20000002400 */
[----:B------:R-:W-:Y:S01]  /*a420*/  UMOV UR11, 0x40000040 ;  /* 0x40000040000b7882 */ /* 0x000fe20000000000 */
[----:B------:R-:W-:-:S04]  /*a430*/  FMNMX.FTZ R181, R121, R96, !PT ;  /* 0x0000006079b57209 */ /* 0x000fc80007810000 */
[----:B0-----:R-:W-:Y:S01]  /*a440*/  FMNMX.FTZ R96, R124, R181, !PT ;  /* 0x000000b57c607209 */ /* 0x001fe20007810000 */
[----:B------:R-:W-:Y:S01]  /*a450*/  FMUL.FTZ R181, R100, UR7 ;  /* 0x0000000764b57c20 */ /* 0x000fe20008410000 */
[----:B------:R-:W-:Y:S02]  /*a460*/  MUFU.TANH R166, R166 ;  /* 0x000000a600a67308 */ /* 0x000fe40000002400 */
[----:B-1----:R-:W-:-:S04]  /*a470*/  FMNMX.FTZ R183, R125, R96, !PT ;  /* 0x000000607db77209 */ /* 0x002fc80007810000 */
[----:B--2---:R-:W-:Y:S02]  /*a480*/  FMNMX.FTZ R96, R112, R183, !PT ;  /* 0x000000b770607209 */ /* 0x004fe40007810000 */
[----:B------:R-:W0:Y:S02]  /*a490*/  MUFU.TANH R181, R181 ;  /* 0x000000b500b57308 */ /* 0x000e240000002400 */
[----:B---3--:R-:W-:-:S04]  /*a4a0*/  FMNMX.FTZ R183, R113, R96, !PT ;  /* 0x0000006071b77209 */ /* 0x008fc80007810000 */
[----:B----4-:R-:W-:Y:S01]  /*a4b0*/  FMNMX.FTZ R96, R116, R183, !PT ;  /* 0x000000b774607209 */ /* 0x010fe20007810000 */
[----:B------:R-:W-:Y:S01]  /*a4c0*/  FMUL.FTZ R183, R88, UR7 ;  /* 0x0000000758b77c20 */ /* 0x000fe20008410000 */
[----:B------:R-:W-:Y:S01]  /*a4d0*/  MUFU.TANH R167, R167 ;  /* 0x000000a700a77308 */ /* 0x000fe20000002400 */
[----:B------:R-:W1:Y:S01]  /*a4e0*/  LDC R88, c[0x0][0x988] ;  /* 0x00026200ff587b82 */ /* 0x000e620000000800 */
[----:B-----5:R-:W-:-:S04]  /*a4f0*/  FMNMX.FTZ R96, R117, R96, !PT ;  /* 0x0000006075607209 */ /* 0x020fc80007810000 */
[----:B------:R-:W-:Y:S02]  /*a500*/  FMNMX.FTZ R96, R175, R96, !PT ;  /* 0x00000060af607209 */ /* 0x000fe40007810000 */
[----:B------:R-:W2:Y:S02]  /*a510*/  MUFU.TANH R183, R183 ;  /* 0x000000b700b77308 */ /* 0x000ea40000002400 */
[----:B------:R-:W-:-:S04]  /*a520*/  FMNMX.FTZ R96, R105, R96, !PT ;  /* 0x0000006069607209 */ /* 0x000fc80007810000 */
[----:B------:R-:W-:Y:S02]  /*a530*/  FMNMX.FTZ R96, R177, R96, !PT ;  /* 0x00000060b1607209 */ /* 0x000fe40007810000 */
[----:B------:R-:W-:Y:S02]  /*a540*/  MUFU.TANH R154, R154 ;  /* 0x0000009a009a7308 */ /* 0x000fe40000002400 */
[----:B------:R-:W-:-:S04]  /*a550*/  FMNMX.FTZ R96, R109, R96, !PT ;  /* 0x000000606d607209 */ /* 0x000fc80007810000 */
[----:B------:R-:W-:Y:S02]  /*a560*/  FMNMX.FTZ R96, R179, R96, !PT ;  /* 0x00000060b3607209 */ /* 0x000fe40007810000 */
[----:B------:R-:W-:Y:S02]  /*a570*/  MUFU.TANH R155, R155 ;  /* 0x0000009b009b7308 */ /* 0x000fe40000002400 */
[----:B------:R-:W-:-:S04]  /*a580*/  FMNMX.FTZ R96, R97, R96, !PT ;  /* 0x0000006061607209 */ /* 0x000fc80007810000 */
[----:B0-----:R-:W-:Y:S02]  /*a590*/  FMNMX.FTZ R96, R181, R96, !PT ;  /* 0x00000060b5607209 */ /* 0x001fe40007810000 */
[----:B------:R-:W-:Y:S02]  /*a5a0*/  MUFU.TANH R158, R158 ;  /* 0x0000009e009e7308 */ /* 0x000fe40000002400 */
[----:B------:R-:W-:-:S04]  /*a5b0*/  FMNMX.FTZ R96, R101, R96, !PT ;  /* 0x0000006065607209 */ /* 0x000fc80007810000 */
[----:B--2---:R-:W-:Y:S02]  /*a5c0*/  FMNMX.FTZ R96, R183, R96, !PT ;  /* 0x00000060b7607209 */ /* 0x004fe40007810000 */
        /* <DEDUP_REMOVED lines=37> */
[----:B------:R-:W-:-:S04]  /*a820*/  FADD.FTZ R235, -R89, R12 ;  /* 0x0000000c59eb7221 */ /* 0x000fc80000010100 */
[-C--:B-1----:R-:W-:Y:S01]  /*a830*/  FMUL.FTZ R12, R235, R88.reuse ;  /* 0x00000058eb0c7220 */ /* 0x082fe20000410000 */
[-C--:B------:R-:W-:Y:S02]  /*a840*/  FMUL.FTZ R235, R89, R88.reuse ;  /* 0x0000005859eb7220 */ /* 0x080fe40000410000 */
[----:B------:R-:W-:Y:S02]  /*a850*/  MUFU.TANH R107, R107 ;  /* 0x0000006b006b7308 */ /* 0x000fe40000002400 */
[-CC-:B------:R-:W-:Y:S01]  /*a860*/  FFMA.FTZ R176, R20, R88.reuse, -R235.reuse ;  /* 0x0000005814b07223 */ /* 0x180fe200000108eb */
[----:B------:R-:W-:Y:S01]  /*a870*/  FMNMX.FTZ R20, R168, R13, !PT ;  /* 0x0000000da8147209 */ /* 0x000fe20007810000 */
[-CC-:B------:R-:W-:Y:S01]  /*a880*/  FFMA.FTZ R178, R169, R88.reuse, -R235.reuse ;  /* 0x00000058a9b27223 */ /* 0x180fe200000108eb */
[-CC-:B------:R-:W-:Y:S01]  /*a890*/  FFMA.FTZ R15, R15, R88.reuse, -R235.reuse ;  /* 0x000000580f0f7223 */ /* 0x180fe200000108eb */
[--C-:B------:R-:W-:Y:S01]  /*a8a0*/  FFMA.FTZ R169, R170, R88, -R235.reuse ;  /* 0x00000058aaa97223 */ /* 0x100fe200000108eb */
[----:B------:R-:W-:Y:S01]  /*a8b0*/  FMNMX.FTZ R20, R21, R20, !PT ;  /* 0x0000001415147209 */ /* 0x000fe20007810000 */
        /* <DEDUP_REMOVED lines=20> */
[----:B------:R-:W-:-:S04]  /*aa00*/  FFMA.FTZ R187, R187, R88, -R235 ;  /* 0x00000058bbbb7223 */ /* 0x000fc800000108eb */
        /* <DEDUP_REMOVED lines=19> */
[C---:B-1----:R-:W-:Y:S01]  /*ab40*/  FADD.FTZ R11, R176.reuse, R11 ;  /* 0x0000000bb00b7221 */ /* 0x042fe20000010000 */
[----:B------:R-:W-:-:S06]  /*ab50*/  F2FP.F16.F32.PACK_AB R176, R176, R15 ;  /* 0x0000000fb0b0723e */ /* 0x000fcc00000000ff */
        /* <DEDUP_REMOVED lines=35> */
[-CC-:B------:R-:W-:Y:S01]  /*ad90*/  FFMA.FTZ R90, R157, R88.reuse, -R235.reuse ;  /* 0x000000589d5a7223 */ /* 0x180fe200000108eb */
[----:B------:R-:W-:Y:S01]  /*ada0*/  FMUL.FTZ R199, R94, UR7 ;  /* 0x000000075ec77c20 */ /* 0x000fe20008410000 */
[-CC-:B------:R-:W-:Y:S01]  /*adb0*/  FFMA.FTZ R196, R128, R88.reuse, -R235.reuse ;  /* 0x0000005880c47223 */ /* 0x180fe200000108eb */
[----:B------:R-:W-:Y:S01]  /*adc0*/  FFMA.FTZ R198, R132, R88, -R235 ;  /* 0x0000005884c67223 */ /* 0x000fe200000108eb */
[----:B------:R-:W-:Y:S01]  /*add0*/  HGMMA.64x128x16.F32 R24, R200, gdesc[UR8].tnspB, R24, gsb0 ;  /* 0x41e00008c8187df0 */ /* 0x000fe20008000818 */
[----:B------:R-:W-:Y:S01]  /*ade0*/  UIADD3 UR10, UR6, 0x380, URZ ;  /* 0x00000380060a7890 */ /* 0x000fe2000fffe03f */
[----:B------:R-:W2:Y:S01]  /*adf0*/  MUFU.TANH R197, R197 ;  /* 0x000000c500c57308 */ /* 0x000ea20000002400 */
[----:B------:R-:W-:-:S07]  /*ae00*/  UMOV UR11, 0x40000040 ;  /* 0x40000040000b7882 */ /* 0x000fce0000000000 */
[----:B------:R-:W3:Y:S08]  /*ae10*/  MUFU.TANH R199, R199 ;  /* 0x000000c700c77308 */ /* 0x000ef00000002400 */
[----:B------:R-:W-:Y:S08]  /*ae20*/  MUFU.EX2 R196, R196 ;  /* 0x000000c400c47308 */ /* 0x000ff00000000800 */
[----:B------:R-:W-:Y:S01]  /*ae30*/  MUFU.EX2 R198, R198 ;  /* 0x000000c600c67308 */ /* 0x000fe20000000800 */
[----:B------:R-:W-:-:S02]  /*ae40*/  WARPGROUP.DEPBAR.LE gsb0, 0x0 ;  /* 0x00008000000079c5 */ /* 0x000fc40000010000 */
        /* <DEDUP_REMOVED lines=10> */
[----:B------:R4:W-:Y:S01]  /*aef0*/  MUFU.EX2 R153, R90 ;  /* 0x0000005a00997308 */ /* 0x0009e20000000800 */
[----:B------:R-:W-:Y:S01]  /*af00*/  FFMA.FTZ R202, R124, R88, -R235 ;  /* 0x000000587cca7223 */ /* 0x000fe200000108eb */
[----:B------:R-:W-:Y:S01]  /*af10*/  FMNMX.FTZ R20, R162, R157, !PT ;  /* 0x0000009da2147209 */ /* 0x000fe20007810000 */
[----:B------:R-:W-:Y:S01]  /*af20*/  @!P1 IMAD R120, R2, 0x8, R0 ;  /* 0x0000000802789824 */ /* 0x000fe200078e0200 */
[----:B------:R-:W-:-:S02]  /*af30*/  IADD3 R124, -R234, 0xb, RZ ;  /* 0x0000000bea7c7810 */ /* 0x000fc40007ffe1ff */
[----:B------:R-:W-:Y:S01]  /*af40*/  FMNMX.FTZ R157, R163, R20, !PT ;  /* 0x00000014a39d7209 */ /* 0x000fe20007810000 */
[----:B------:R-:W-:Y:S01]  /*af50*/  @!P1 VIADD R120, R120, 0x34840 ;  /* 0x0003484078789836 */ /* 0x000fe20000000000 */
[----:B------:R-:W-:Y:S02]  /*af60*/  MUFU.EX2 R201, R201 ;  /* 0x000000c900c97308 */ /* 0x000fe40000000800 */
[----:B------:R-:W-:Y:S02]  /*af70*/  FMNMX.FTZ R20, R166, R157, !PT ;  /* 0x0000009da6147209 */ /* 0x000fe40007810000 */
[----:B------:R-:W-:Y:S02]  /*af80*/  @!P1 PRMT R128, RZ, 0x654, R120 ;  /* 0x00000654ff809816 */ /* 0x000fe40000000078 */
[----:B------:R-:W-:Y:S02]  /*af90*/  FMNMX.FTZ R157, R167, R20, !PT ;  /* 0x00000014a79d7209 */ /* 0x000fe40007810000 */
[----:B------:R-:W-:Y:S02]  /*afa0*/  MUFU.EX2 R161, R161 ;  /* 0x000000a100a17308 */ /* 0x000fe40000000800 */
[----:B------:R-:W-:-:S04]  /*afb0*/  FMNMX.FTZ R20, R154, R157, !PT ;  /* 0x0000009d9a147209 */ /* 0x000fc80007810000 */
        /* <DEDUP_REMOVED lines=34> */
[----:B0-----:R-:W-:-:S04]  /*b1e0*/  FMNMX.FTZ R20, R193, R20, !PT ;  /* 0x00000014c1147209 */ /* 0x001fc80007810000 */
[----:B------:R-:W-:Y:S01]  /*b1f0*/  FMNMX.FTZ R20, R99, R20, !PT ;  /* 0x0000001463147209 */ /* 0x000fe20007810000 */
[----:B------:R-:W-:Y:S02]  /*b200*/  WARPGROUP.DEPBAR.LE gsb0, 0x0 ;  /* 0x00008000000079c5 */ /* 0x000fe40000010000 */
[----:B------:R-:W-:Y:S01]  /*b210*/  WARPGROUP.ARRIVE ;  /* 0x00000000000079c5 */ /* 0x000fe20000000000 */
[----:B-1----:R-:W-:Y:S01]  /*b220*/  FMNMX.FTZ R20, R195, R20, !PT ;  /* 0x00000014c3147209 */ /* 0x002fe20007810000 */
[-CC-:B------:R-:W-:Y:S01]  /*b230*/  FFMA.FTZ R204, R112, R88.reuse, -R235.reuse ;  /* 0x0000005870cc7223 */ /* 0x180fe200000108eb */
[----:B------:R-:W-:Y:S02]  /*b240*/  FFMA.FTZ R206, R116, R88, -R235 ;  /* 0x0000005874ce7223 */ /* 0x000fe400000108eb */
[----:B------:R-:W-:Y:S01]  /*b250*/  FMNMX.FTZ R20, R103, R20, !PT ;  /* 0x0000001467147209 */ /* 0x000fe20007810000 */
[----:B------:R-:W-:Y:S01]  /*b260*/  HGMMA.64x128x16.F32 R24, R208, gdesc[UR8].tnspB, R24, gsb0 ;  /* 0x41e00008d0187df0 */ /* 0x000fe20008000818 */
[----:B------:R-:W-:Y:S01]  /*b270*/  UIADD3 UR10, UR6, 0x480, URZ ;  /* 0x00000480060a7890 */ /* 0x000fe2000fffe03f */
[----:B------:R-:W-:Y:S01]  /*b280*/  MUFU.EX2 R204, R204 ;  /* 0x000000cc00cc7308 */ /* 0x000fe20000000800 */
[----:B------:R-:W-:Y:S01]  /*b290*/  UMOV UR11, 0x40000040 ;  /* 0x40000040000b7882 */ /* 0x000fe20000000000 */
[----:B------:R-:W-:Y:S01]  /*b2a0*/  UIADD3 UR6, UR6, 0x500, URZ ;  /* 0x0000050006067890 */ /* 0x000fe2000fffe03f */
[----:B--2---:R-:W-:-:S04]  /*b2b0*/  FMNMX.FTZ R20, R197, R20, !PT ;  /* 0x00000014c5147209 */ /* 0x004fc80007810000 */
[----:B------:R-:W-:Y:S01]  /*b2c0*/  FMNMX.FTZ R20, R91, R20, !PT ;  /* 0x000000145b147209 */ /* 0x000fe20007810000 */
[----:B------:R-:W-:Y:S03]  /*b2d0*/  MUFU.EX2 R206, R206 ;  /* 0x000000ce00ce7308 */ /* 0x000fe60000000800 */
[----:B---3--:R-:W-:-:S04]  /*b2e0*/  FMNMX.FTZ R20, R199, R20, !PT ;  /* 0x00000014c7147209 */ /* 0x008fc80007810000 */
[----:B----4-:R-:W-:Y:S01]  /*b2f0*/  FMNMX.FTZ R90, R95, R20, !PT ;  /* 0x000000145f5a7209 */ /* 0x010fe20007810000 */
        /* <DEDUP_REMOVED lines=19> */
[----:B------:R-:W-:Y:S01]  /*b430*/  FFMA.FTZ R118, R167, R88, -R181 ;  /* 0x00000058a7767223 */ /* 0x000fe200000108b5 */
[----:B------:R-:W-:-:S02]  /*b440*/  IMAD.U32 R135, RZ, RZ, UR60 ;  /* 0x0000003cff877e24 */ /* 0x000fc4000f8e00ff */
[-CC-:B------:R-:W-:Y:S01]  /*b450*/  FFMA.FTZ R122, R122, R88.reuse, -R181.reuse ;  /* 0x000000587a7a7223 */ /* 0x180fe200000108b5 */
[-CC-:B------:R-:W-:Y:S01]  /*b460*/  FFMA.FTZ R110, R155, R88.reuse, -R181.reuse ;  /* 0x000000589b6e7223 */ /* 0x180fe200000108b5 */
[-CC-:B0-----:R-:W-:Y:S01]  /*b470*/  FFMA.FTZ R187, R158, R88.reuse, -R181.reuse ;  /* 0x000000589ebb7223 */ /* 0x181fe200000108b5 */
        /* <DEDUP_REMOVED lines=18> */
[----:B------:R-:W-:Y:S01]  /*b5a0*/  FFMA.FTZ R95, R95, R88, -R181 ;  /* 0x000000585f5f7223 */ /* 0x000fe200000108b5 */
[----:B------:R-:W-:-:S05]  /*b5b0*/  R2UR UR60, R2 ;  /* 0x00000000023c72ca */ /* 0x000fca00000e0000 */
[----:B------:R-:W-:Y:S08]  /*b5c0*/  MUFU.EX2 R163, R163 ;  /* 0x000000a300a37308 */ /* 0x000ff00000000800 */
[----:B------:R-:W-:Y:S08]  /*b5d0*/  MUFU.EX2 R183, R183 ;  /* 0x000000b700b77308 */ /* 0x000ff00000000800 */
[----:B------:R-:W-:Y:S01]  /*b5e0*/  MUFU.EX2 R118, R118 ;  /* 0x0000007600767308 */ /* 0x000fe20000000800 */
[----:B------:R-:W-:-:S02]  /*b5f0*/  WARPGROUP.DEPBAR.LE gsb0, 0x0 ;  /* 0x00008000000079c5 */ /* 0x000fc40000010000 */
[----:B------:R-:W-:Y:S01]  /*b600*/  WARPGROUP.ARRIVE ;  /* 0x00000000000079c5 */ /* 0x000fe20000000000 */
[-CC-:B------:R-:W-:Y:S01]  /*b610*/  FFMA.FTZ R208, R175, R88.reuse, -R235.reuse ;  /* 0x00000058afd07223 */ /* 0x180fe200000108eb */
[-CC-:B------:R-:W-:Y:S01]  /*b620*/  FFMA.FTZ R210, R177, R88.reuse, -R235.reuse ;  /* 0x00000058b1d27223 */ /* 0x180fe200000108eb */
[-CC-:B------:R-:W-:Y:S01]  /*b630*/  FFMA.FTZ R175, R185, R88.reuse, -R235.reuse ;  /* 0x00000058b9af7223 */ /* 0x180fe200000108eb */
[-C--:B------:R-:W-:Y:S01]  /*b640*/  FFMA.FTZ R235, R93, R88.reuse, -R235 ;  /* 0x000000585deb7223 */ /* 0x080fe200000108eb */
[----:B------:R-:W-:Y:S01]  /*b650*/  FADD.FTZ R93, -R133, R13 ;  /* 0x0000000d855d7221 */ /* 0x000fe20000010100 */
[----:B------:R-:W-:Y:S01]  /*b660*/  HGMMA.64x128x16.F32 R24, R212, gdesc[UR8].tnspB, R24, gsb0 ;  /* 0x41e00008d4187df0 */ /* 0x000fe20008000818 */
[----:B------:R-:W-:Y:S01]  /*b670*/  UMOV UR10, UR6 ;  /* 0x00000006000a7c82 */ /* 0x000fe20008000000 */
[----:B------:R-:W-:Y:S01]  /*b680*/  UMOV UR11, 0x40000040 ;  /* 0x40000040000b7882 */ /* 0x000fe20000000000 */
[-C--:B------:R-:W-:Y:S01]  /*b690*/  FMUL.FTZ R93, R93, R88.reuse ;  /* 0x000000585d5d7220 */ /* 0x080fe20000410000 */
[-CC-:B------:R-:W-:Y:S01]  /*b6a0*/  FFMA.FTZ R177, R21, R88.reuse, -R181.reuse ;  /* 0x0000005815b17223 */ /* 0x180fe200000108b5 */
[-CC-:B------:R-:W-:Y:S01]  /*b6b0*/  FFMA.FTZ R185, R154, R88.reuse, -R181.reuse ;  /* 0x000000589ab97223 */ /* 0x180fe200000108b5 */
[--C-:B------:R-:W-:Y:S01]  /*b6c0*/  FFMA.FTZ R21, R130, R88, -R181.reuse ;  /* 0x0000005882157223 */ /* 0x100fe200000108b5 */
[----:B------:R-:W-:Y:S01]  /*b6d0*/  @!P1 LEA R130, R135, R0, 0x3 ;  /* 0x0000000087829211 */ /* 0x000fe200078e18ff */
[----:B------:R-:W-:Y:S01]  /*b6e0*/  MUFU.EX2 R110, R110 ;  /* 0x0000006e006e7308 */ /* 0x000fe20000000800 */
[-CC-:B------:R-:W-:Y:S01]  /*b6f0*/  FFMA.FTZ R209, R189, R88.reuse, -R181.reuse ;  /* 0x00000058bdd17223 */ /* 0x180fe200000108b5 */
[----:B------:R-:W-:-:S02]  /*b700*/  FFMA.FTZ R211, R191, R88, -R181 ;  /* 0x00000058bfd37223 */ /* 0x000fc400000108b5 */
[----:B------:R-:W-:-:S04]  /*b710*/  @!P1 VIADD R130, R130, 0x34860 ;  /* 0x0003486082829836 */ /* 0x000fc80000000000 */
[----:B------:R-:W-:Y:S01]  /*b720*/  MUFU.EX2 R93, R93 ;  /* 0x0000005d005d7308 */ /* 0x000fe20000000800 */
[----:B------:R-:W-:-:S07]  /*b730*/  @!P1 PRMT R130, RZ, 0x654, R130 ;  /* 0x00000654ff829816 */ /* 0x000fce0000000082 */
[----:B------:R-:W-:Y:S08]  /*b740*/  MUFU.EX2 R177, R177 ;  /* 0x000000b100b17308 */ /* 0x000ff00000000800 */
        /* <DEDUP_REMOVED lines=14> */
[----:B------:R-:W-:Y:S08]  /*b830*/  MUFU.EX2 R116, R116 ;  /* 0x0000007400747308 */ /* 0x000ff00000000800 */
[----:B------:R-:W-:Y:S01]  /*b840*/  MUFU.EX2 R120, R134 ;  /* 0x0000008600787308 */ /* 0x000fe20000000800 */
[----:B------:R-:W-:-:S02]  /*b850*/  WARPGROUP.DEPBAR.LE gsb0, 0x0 ;  /* 0x00008000000079c5 */ /* 0x000fc40000010000 */
[----:B------:R-:W-:-:S05]  /*b860*/  WARPGROUP.ARRIVE ;  /* 0x00000000000079c5 */ /* 0x000fca0000000000 */
[----:B------:R-:W-:Y:S01]  /*b870*/  MUFU.EX2 R131, R131 ;  /* 0x0000008300837308 */ /* 0x000fe20000000800 */
[----:B------:R-:W-:Y:S02]  /*b880*/  F2FP.F16.F32.PACK_AB R212, R97, R20 ;  /* 0x0000001461d4723e */ /* 0x000fe400000000ff */
[----:B------:R-:W-:Y:S01]  /*b890*/  F2FP.F16.F32.PACK_AB R214, R101, R90 ;  /* 0x0000005a65d6723e */ /* 0x000fe200000000ff */
[----:B------:R-:W-:Y:S04]  /*b8a0*/  HGMMA.64x128x16.F32 R24, R216, gdesc[UR8].tnspB, R24, gsb0 ;  /* 0x41e00008d8187df0 */ /* 0x000fe80008000818 */
        /* <DEDUP_REMOVED lines=9> */
[----:B------:R-:W0:Y:S08]  /*b940*/  MUFU.EX2 R13, R235 ;  /* 0x000000eb000d7308 */ /* 0x000e300000000800 */
[----:B------:R-:W-:Y:S01]  /*b950*/  MUFU.EX2 R95, R95 ;  /* 0x0000005f005f7308 */ /* 0x000fe20000000800 */
[----:B------:R-:W-:-:S02]  /*b960*/  WARPGROUP.DEPBAR.LE gsb0, 0x0 ;  /* 0x00008000000079c5 */ /* 0x000fc40000010000 */
[----:B------:R1:W-:Y:S06]  /*b970*/  BAR.ARV R124, 0x100 ;  /* 0x0004007c0000751d */ /* 0x0003ec0000002000 */
[----:B------:R2:W-:Y:S01]  /*b980*/  @!P1 SYNCS.ARRIVE.TRANS64.RED.A1T0 RZ, [R128+URZ], RZ ;  /* 0x000000ff80ff99a7 */ /* 0x0005e2000810043f */
[----:B0-----:R-:W-:Y:S01]  /*b990*/  F2FP.F16.F32.PACK_AB R218, R13, R94 ;  /* 0x0000005e0dda723e */ /* 0x001fe200000000ff */
[----:B-1----:R-:W-:Y:S01]  /*b9a0*/  FADD.FTZ R124, R178, R11 ;  /* 0x0000000bb27c7221 */ /* 0x002fe20000010000 */
[----:B------:R-:W-:Y:S01]  /*b9b0*/  FFMA.FTZ R11, R123, R88, -R181 ;  /* 0x000000587b0b7223 */ /* 0x000fe200000108b5 */
[-C--:B------:R-:W-:Y:S01]  /*b9c0*/  FMUL.FTZ R24, R24, R12.reuse ;  /* 0x0000000c18187220 */ /* 0x080fe20000410000 */
[-C--:B------:R-:W-:Y:S01]  /*b9d0*/  FMUL.FTZ R25, R25, R12.reuse ;  /* 0x0000000c19197220 */ /* 0x080fe20000410000 */
[----:B------:R-:W-:Y:S01]  /*b9e0*/  FADD.FTZ R135, R169, R124 ;  /* 0x0000007ca9877221 */ /* 0x000fe20000010000 */
[----:B------:R-:W-:Y:S01]  /*b9f0*/  FMUL.FTZ R28, R28, R12 ;  /* 0x0000000c1c1c7220 */ /* 0x000fe20000410000 */
[----:B--2---:R-:W-:Y:S01]  /*ba00*/  FFMA.FTZ R128, R93, R10, R96 ;  /* 0x0000000a5d807223 */ /* 0x004fe20000010060 */
[----:B------:R0:W-:Y:S01]  /*ba10*/  @!P1 SYNCS.ARRIVE.TRANS64.RED.A1T0 RZ, [R130+URZ], RZ ;  /* 0x000000ff82ff99a7 */ /* 0x0001e2000810043f */
[----:B------:R1:W-:Y:S01]  /*ba20*/  MUFU.EX2 R10, R122 ;  /* 0x0000007a000a7308 */ /* 0x0003e20000000800 */
[----:B------:R-:W-:Y:S01]  /*ba30*/  FMUL.FTZ R29, R29, R12 ;  /* 0x0000000c1d1d7220 */ /* 0x000fe20000410000 */
[C---:B------:R-:W-:Y:S01]  /*ba40*/  FADD.FTZ R128, R177.reuse, R128 ;  /* 0x00000080b1807221 */ /* 0x040fe20000010000 */
[----:B------:R-:W-:Y:S01]  /*ba50*/  F2FP.F16.F32.PACK_AB R177, R177, R96 ;  /* 0x00000060b1b1723e */ /* 0x000fe200000000ff */
[-C--:B------:R-:W-:Y:S01]  /*ba60*/  FMUL.FTZ R32, R32, R12.reuse ;  /* 0x0000000c20207220 */ /* 0x080fe20000410000 */
[----:B------:R-:W-:Y:S01]  /*ba70*/  FMUL.FTZ R33, R33, R12 ;  /* 0x0000000c21217220 */ /* 0x000fe20000410000 */
[----:B------:R-:W-:Y:S01]  /*ba80*/  FADD.FTZ R123, R179, R128 ;  /* 0x00000080b37b7221 */ /* 0x000fe20000010000 */
[----:B------:R-:W-:Y:S01]  /*ba90*/  F2FP.F16.F32.PACK_AB R179, R98, R179 ;  /* 0x000000b362b3723e */ /* 0x000fe200000000ff */
[----:B------:R-:W2:Y:S01]  /*baa0*/  MUFU.EX2 R11, R11 ;  /* 0x0000000b000b7308 */ /* 0x000ea20000000800 */
[----:B-1----:R-:W-:Y:S01]  /*bab0*/  FADD.FTZ R122, R180, R135 ;  /* 0x00000087b47a7221 */ /* 0x002fe20000010000 */
[----:B------:R-:W-:Y:S01]  /*bac0*/  FADD.FTZ R123, R98, R123 ;  /* 0x0000007b627b7221 */ /* 0x000fe20000010000 */
[----:B------:R-:W-:Y:S01]  /*bad0*/  F2FP.F16.F32.PACK_AB R180, R201, R180 ;  /* 0x000000b4c9b4723e */ /* 0x000fe200000000ff */
[-C--:B------:R-:W-:Y:S01]  /*bae0*/  FMUL.FTZ R36, R36, R12.reuse ;  /* 0x0000000c24247220 */ /* 0x080fe20000410000 */
[----:B------:R-:W-:Y:S01]  /*baf0*/  FMUL.FTZ R37, R37, R12 ;  /* 0x0000000c25257220 */ /* 0x000fe20000410000 */
[----:B------:R-:W-:Y:S01]  /*bb00*/  FADD.FTZ R124, R108, R123 ;  /* 0x0000007b6c7c7221 */ /* 0x000fe20000010000 */
[----:B------:R-:W-:Y:S01]  /*bb10*/  FADD.FTZ R123, R201, R122 ;  /* 0x0000007ac97b7221 */ /* 0x000fe20000010000 */
[----:B------:R-:W-:Y:S01]  /*bb20*/  FFMA.FTZ R122, R115, R88, -R181 ;  /* 0x00000058737a7223 */ /* 0x000fe200000108b5 */
[-C--:B------:R-:W-:Y:S01]  /*bb30*/  FMUL.FTZ R40, R40, R12.reuse ;  /* 0x0000000c28287220 */ /* 0x080fe20000410000 */
        /* <DEDUP_REMOVED lines=17> */
[----:B------:R-:W-:Y:S01]  /*bc50*/  FFMA.FTZ R115, R193, R88, -R181 ;  /* 0x00000058c1737223 */ /* 0x000fe200000108b5 */
[----:B0-----:R-:W-:Y:S01]  /*bc60*/  FADD.FTZ R130, R186, R107 ;  /* 0x0000006bba827221 */ /* 0x001fe20000010000 */
[----:B------:R-:W0:Y:S01]  /*bc70*/  MUFU.EX2 R122, R122 ;  /* 0x0000007a007a7308 */ /* 0x000e220000000800 */
[----:B------:R-:W-:Y:S01]  /*bc80*/  FADD.FTZ R107, R187, R128 ;  /* 0x00000080bb6b7221 */ /* 0x000fe20000010000 */
[----:B------:R-:W-:Y:S01]  /*bc90*/  F2FP.F16.F32.PACK_AB R193, R139, R102 ;  /* 0x000000668bc1723e */ /* 0x000fe200000000ff */
[----:B------:R-:W-:Y:S01]  /*bca0*/  FADD.FTZ R111, R153, R130 ;  /* 0x00000082996f7221 */ /* 0x000fe20000010000 */
[----:B--2---:R-:W-:Y:S01]  /*bcb0*/  F2FP.F16.F32.PACK_AB R201, R11, R10 ;  /* 0x0000000a0bc9723e */ /* 0x004fe200000000ff */
[----:B-1----:R-:W-:Y:S01]  /*bcc0*/  FADD.FTZ R127, R112, R107 ;  /* 0x0000006b707f7221 */ /* 0x002fe20000010000 */
[-C--:B------:R-:W-:Y:S01]  /*bcd0*/  FFMA.FTZ R107, R195, R88.reuse, -R181 ;  /* 0x00000058c36b7223 */ /* 0x080fe200000108b5 */
[----:B------:R-:W-:Y:S01]  /*bce0*/  FADD.FTZ R128, R188, R111 ;  /* 0x0000006fbc807221 */ /* 0x000fe20000010000 */
[----:B------:R-:W-:Y:S01]  /*bcf0*/  FFMA.FTZ R111, R197, R88, -R181 ;  /* 0x00000058c56f7223 */ /* 0x000fe200000108b5 */
[----:B------:R-:W-:Y:S01]  /*bd00*/  FADD.FTZ R130, R106, R127 ;  /* 0x0000007f6a827221 */ /* 0x000fe20000010000 */
[----:B------:R-:W1:Y:S01]  /*bd10*/  MUFU.EX2 R124, R124 ;  /* 0x0000007c007c7308 */ /* 0x000e620000000800 */
[----:B------:R-:W-:Y:S01]  /*bd20*/  FADD.FTZ R99, R145, R128 ;  /* 0x0000008091637221 */ /* 0x000fe20000010000 */
[----:B------:R-:W-:Y:S01]  /*bd30*/  F2FP.F16.F32.PACK_AB R195, R143, R100 ;  /* 0x000000648fc3723e */ /* 0x000fe200000000ff */
[----:B------:R-:W-:Y:S01]  /*bd40*/  FADD.FTZ R127, R155, R130 ;  /* 0x000000829b7f7221 */ /* 0x000fe20000010000 */
[----:B------:R-:W-:Y:S01]  /*bd50*/  F2FP.F16.F32.PACK_AB R197, R116, R21 ;  /* 0x0000001574c5723e */ /* 0x000fe200000000ff */
[----:B------:R-:W-:Y:S01]  /*bd60*/  FADD.FTZ R128, R190, R99 ;  /* 0x00000063be807221 */ /* 0x000fe20000010000 */
[-C--:B------:R-:W-:Y:S01]  /*bd70*/  FFMA.FTZ R99, R91, R88.reuse, -R181 ;  /* 0x000000585b637223 */ /* 0x080fe200000108b5 */
[----:B------:R-:W-:Y:S01]  /*bd80*/  FADD.FTZ R130, R104, R127 ;  /* 0x0000007f68827221 */ /* 0x000fe20000010000 */
[----:B------:R-:W-:Y:S01]  /*bd90*/  FFMA.FTZ R91, R199, R88, -R181 ;  /* 0x00000058c75b7223 */ /* 0x000fe200000108b5 */
[----:B------:R-:W-:Y:S01]  /*bda0*/  FADD.FTZ R127, R149, R128 ;  /* 0x00000080957f7221 */ /* 0x000fe20000010000 */
[----:B------:R-:W-:Y:S01]  /*bdb0*/  F2FP.F16.F32.PACK_AB R181, R163, R108 ;  /* 0x0000006ca3b5723e */ /* 0x000fe200000000ff */
        /* <DEDUP_REMOVED lines=33> */
[----:B------:R4:W5:Y:S01]  /*bfd0*/  MUFU.EX2 R98, R123 ;  /* 0x0000007b00627308 */ /* 0x0009620000000800 */
[----:B------:R-:W-:Y:S01]  /*bfe0*/  FADD.FTZ R108, R200, R15 ;  /* 0x0000000fc86c7221 */ /* 0x000fe20000010000 */
[-C--:B------:R-:W-:Y:S01]  /*bff0*/  FMUL.FTZ R69, R69, R12.reuse ;  /* 0x0000000c45457220 */ /* 0x080fe20000410000 */
[----:B------:R-:W-:Y:S01]  /*c000*/  FADD.FTZ R110, R10, R127 ;  /* 0x0000007f0a6e7221 */ /* 0x000fe20000010000 */
[-C--:B------:R-:W-:Y:S01]  /*c010*/  FMUL.FTZ R72, R72, R12.reuse ;  /* 0x0000000c48487220 */ /* 0x080fe20000410000 */
[----:B------:R-:W-:Y:S01]  /*c020*/  FADD.FTZ R15, R121, R108 ;  /* 0x0000006c790f7221 */ /* 0x000fe20000010000 */
[-C--:B------:R-:W-:Y:S01]  /*c030*/  FMUL.FTZ R73, R73, R12.reuse ;  /* 0x0000000c49497220 */ /* 0x080fe20000410000 */
[----:B------:R-:W-:Y:S01]  /*c040*/  FADD.FTZ R110, R11, R110 ;  /* 0x0000006e0b6e7221 */ /* 0x000fe20000010000 */
[----:B------:R-:W5:Y:S01]  /*c050*/  MUFU.EX2 R111, R111 ;  /* 0x0000006f006f7308 */ /* 0x000f620000000800 */
[----:B------:R-:W-:Y:S01]  /*c060*/  FADD.FTZ R106, R202, R15 ;  /* 0x0000000fca6a7221 */ /* 0x000fe20000010000 */
[-C--:B------:R-:W-:Y:S01]  /*c070*/  FMUL.FTZ R76, R76, R12.reuse ;  /* 0x0000000c4c4c7220 */ /* 0x080fe20000410000 */
[----:B------:R-:W-:Y:S01]  /*c080*/  FADD.FTZ R15, R203, R110 ;  /* 0x0000006ecb0f7221 */ /* 0x000fe20000010000 */
[-C--:B------:R-:W-:Y:S01]  /*c090*/  FMUL.FTZ R77, R77, R12.reuse ;  /* 0x0000000c4d4d7220 */ /* 0x080fe20000410000 */
[----:B----4-:R-:W-:Y:S01]  /*c0a0*/  FADD.FTZ R123, R125, R106 ;  /* 0x0000006a7d7b7221 */ /* 0x010fe20000010000 */
[-C--:B------:R-:W-:Y:S01]  /*c0b0*/  FMUL.FTZ R80, R80, R12.reuse ;  /* 0x0000000c50507220 */ /* 0x080fe20000410000 */
[----:B---3--:R-:W-:Y:S01]  /*c0c0*/  FADD.FTZ R104, R114, R15 ;  /* 0x0000000f72687221 */ /* 0x008fe20000010000 */
[----:B------:R-:W3:Y:S01]  /*c0d0*/  MUFU.EX2 R99, R99 ;  /* 0x0000006300637308 */ /* 0x000ee20000000800 */
[----:B------:R-:W-:Y:S01]  /*c0e0*/  FADD.FTZ R102, R204, R123 ;  /* 0x0000007bcc667221 */ /* 0x000fe20000010000 */
[-C--:B------:R-:W-:Y:S01]  /*c0f0*/  FMUL.FTZ R81, R81, R12.reuse ;  /* 0x0000000c51517220 */ /* 0x080fe20000410000 */
[----:B------:R-:W-:Y:S01]  /*c100*/  FADD.FTZ R15, R205, R104 ;  /* 0x00000068cd0f7221 */ /* 0x000fe20000010000 */
[-C--:B------:R-:W-:Y:S01]  /*c110*/  FMUL.FTZ R84, R84, R12.reuse ;  /* 0x0000000c54547220 */ /* 0x080fe20000410000 */
[----:B------:R-:W-:Y:S01]  /*c120*/  FADD.FTZ R123, R113, R102 ;  /* 0x00000066717b7221 */ /* 0x000fe20000010000 */
[----:B------:R-:W-:Y:S01]  /*c130*/  FMUL.FTZ R85, R85, R12 ;  /* 0x0000000c55557220 */ /* 0x000fe20000410000 */
[----:B0-----:R-:W-:Y:S01]  /*c140*/  FADD.FTZ R100, R122, R15 ;  /* 0x0000000f7a647221 */ /* 0x001fe20000010000 */
[----:B------:R-:W0:Y:S01]  /*c150*/  MUFU.EX2 R91, R91 ;  /* 0x0000005b005b7308 */ /* 0x000e220000000800 */
[----:B------:R-:W-:Y:S01]  /*c160*/  FADD.FTZ R102, R206, R123 ;  /* 0x0000007bce667221 */ /* 0x000fe20000010000 */
[----:B------:R-:W-:Y:S01]  /*c170*/  F2FP.F16.F32.PACK_AB R178, R169, R178 ;  /* 0x000000b2a9b2723e */ /* 0x000fe200000000ff */
[----:B------:R-:W-:Y:S01]  /*c180*/  FADD.FTZ R15, R207, R100 ;  /* 0x00000064cf0f7221 */ /* 0x000fe20000010000 */
[----:B------:R-:W-:Y:S01]  /*c190*/  F2FP.F16.F32.PACK_AB R182, R161, R182 ;  /* 0x000000b6a1b6723e */ /* 0x000fe200000000ff */
[----:B------:R-:W-:Y:S01]  /*c1a0*/  FADD.FTZ R21, R117, R102 ;  /* 0x0000006675157221 */ /* 0x000fe20000010000 */
[----:B------:R-:W-:Y:S01]  /*c1b0*/  F2FP.F16.F32.PACK_AB R183, R118, R183 ;  /* 0x000000b776b7723e */ /* 0x000fe200000000ff */
[----:B-1----:R-:W-:Y:S01]  /*c1c0*/  FADD.FTZ R100, R124, R15 ;  /* 0x0000000f7c647221 */ /* 0x002fe20000010000 */
[----:B------:R-:W-:Y:S01]  /*c1d0*/  F2FP.F16.F32.PACK_AB R184, R165, R184 ;  /* 0x000000b8a5b8723e */ /* 0x000fe200000000ff */
[----:B------:R-:W-:Y:S01]  /*c1e0*/  FADD.FTZ R102, R208, R21 ;  /* 0x00000015d0667221 */ /* 0x000fe20000010000 */
[----:B------:R-:W-:Y:S01]  /*c1f0*/  F2FP.F16.F32.PACK_AB R186, R153, R186 ;  /* 0x000000ba99ba723e */ /* 0x000fe200000000ff */
[----:B------:R-:W-:Y:S01]  /*c200*/  FADD.FTZ R15, R209, R100 ;  /* 0x00000064d10f7221 */ /* 0x000fe20000010000 */
[----:B--2---:R-:W-:Y:S01]  /*c210*/  F2FP.F16.F32.PACK_AB R209, R96, R209 ;  /* 0x000000d160d1723e */ /* 0x004fe200000000ff */
[----:B------:R-:W-:Y:S01]  /*c220*/  FADD.FTZ R11, R105, R102 ;  /* 0x00000066690b7221 */ /* 0x000fe20000010000 */
[----:B------:R-:W-:Y:S01]  /*c230*/  F2FP.F16.F32.PACK_AB R187, R112, R187 ;  /* 0x000000bb70bb723e */ /* 0x000fe200000000ff */
        /* <DEDUP_REMOVED lines=8> */
[----:B-----5:R-:W-:Y:S01]  /*c2c0*/  FADD.FTZ R10, R98, R11 ;  /* 0x0000000b620a7221 */ /* 0x020fe20000010000 */
        /* <DEDUP_REMOVED lines=23> */
[----:B---3--:R-:W-:Y:S01]  /*c440*/  FADD.FTZ R10, R99, R10 ;  /* 0x0000000a630a7221 */ /* 0x008fe20000010000 */
[----:B------:R-:W-:Y:S01]  /*c450*/  F2FP.F16.F32.PACK_AB R211, R98, R211 ;  /* 0x000000d362d3723e */ /* 0x000fe200000000ff */
[----:B------:R-:W-:Y:S01]  /*c460*/  FADD.FTZ R20, R94, R11 ;  /* 0x0000000b5e147221 */ /* 0x000fe20000010000 */
[----:B------:R-:W-:Y:S01]  /*c470*/  F2FP.F16.F32.PACK_AB R213, R119, R115 ;  /* 0x0000007377d5723e */ /* 0x000fe200000000ff */
[----:B0-----:R-:W-:Y:S01]  /*c480*/  FADD.FTZ R10, R91, R10 ;  /* 0x0000000a5b0a7221 */ /* 0x001fe20000010000 */
[----:B------:R-:W-:Y:S01]  /*c490*/  F2FP.F16.F32.PACK_AB R215, R103, R107 ;  /* 0x0000006b67d7723e */ /* 0x000fe200000000ff */
[----:B------:R-:W-:Y:S01]  /*c4a0*/  FADD.FTZ R11, R13, R20 ;  /* 0x000000140d0b7221 */ /* 0x000fe20000010000 */
[----:B------:R-:W-:Y:S01]  /*c4b0*/  F2FP.F16.F32.PACK_AB R216, R175, R92 ;  /* 0x0000005cafd8723e */ /* 0x000fe200000000ff */
[----:B------:R-:W-:Y:S01]  /*c4c0*/  FADD.FTZ R10, R95, R10 ;  /* 0x0000000a5f0a7221 */ /* 0x000fe20000010000 */
        /* <DEDUP_REMOVED lines=34> */
[----:B------:R-:W-:-:S02]  /*c6f0*/  IMAD.MOV.U32 R15, RZ, RZ, R16 ;  /* 0x000000ffff0f7224 */ /* 0x000fc400078e0010 */
[----:B------:R-:W-:Y:S02]  /*c700*/  IMAD.MOV.U32 R13, RZ, RZ, R133 ;  /* 0x000000ffff0d7224 */ /* 0x000fe400078e0085 */
[----:B------:R-:W-:Y:S01]  /*c710*/  IMAD.MOV.U32 R12, RZ, RZ, R89 ;  /* 0x000000ffff0c7224 */ /* 0x000fe200078e0059 */
[----:B------:R-:W-:Y:S06]  /*c720*/  @P2 BRA `(.L_x_379) ;  /* 0xffffffa8005c2947 */ /* 0x000fec000383ffff */
.L_x_370:
[----:B------:R-:W-:Y:S06]  /*c730*/  BAR.ARV 0x8, 0x180 ;  /* 0x0206000000007b1d */ /* 0x000fec0000002000 */
[----:B------:R-:W-:Y:S05]  /*c740*/  @!P0 BRA `(.L_x_380) ;  /* 0x0000000000048947 */ /* 0x000fea0003800000 */
[----:B------:R-:W-:Y:S01]  /*c750*/  BPT.TRAP 0x1 ;  /* 0x000000040000795c */ /* 0x000fe20000300000 */
.L_x_380:
[----:B------:R-:W-:Y:S01]  /*c760*/  IMAD R8, R2, 0x8, R0 ;  /* 0x0000000802087824 */ /* 0x000fe200078e0200 */
[----:B------:R-:W-:-:S04]  /*c770*/  SHF.L.U32 R3, R16, 0x1f, RZ ;  /* 0x0000001f10037819 */ /* 0x000fc800000006ff */
[----:B------:R0:W1:Y:S01]  /*c780*/  SYNCS.PHASECHK.TRANS64.TRYWAIT P2, [R8+URZ+0x34850], R3 ;  /* 0x03485003080075a7 */ /* 0x000062000804017f */
[----:B------:R-:W-:Y:S05]  /*c790*/  @!P0 BRA `(.L_x_381) ;  /* 0x0000000000048947 */ /* 0x000fea0003800000 */
[----:B------:R-:W-:Y:S01]  /*c7a0*/  BPT.TRAP 0x1 ;  /* 0x000000040000795c */ /* 0x000fe20000300000 */
.L_x_381:
[----:B-1----:R-:W-:Y:S05]  /*c7b0*/  @P2 BRA `(.L_x_382) ;  /* 0x0000000000082947 */ /* 0x002fea0003800000 */
[----:B------:R-:W1:Y:S02]  /*c7c0*/  SYNCS.PHASECHK.TRANS64.TRYWAIT P0, [R8+URZ+0x34850], R3 ;  /* 0x03485003080075a7 */ /* 0x000e64000800017f */
[----:B-1----:R-:W-:Y:S05]  /*c7d0*/  @!P0 BRA `(.L_x_383) ;  /* 0x0000008800c08947 */ /* 0x002fea0003800000 */
.L_x_382:
[----:B------:R-:W-:Y:S05]  /*c7e0*/  WARPSYNC.ALL ;  /* 0x0000000000007948 */ /* 0x000fea0003800000 */
[----:B------:R-:W-:Y:S01]  /*c7f0*/  VIADD R0, R0, 0x400 ;  /* 0x0000040000007836 */ /* 0x000fe20000000000 */
[----:B------:R-:W-:Y:S01]  /*c800*/  WARPGROUP.ARRIVE ;  /* 0x00000000000079c5 */ /* 0x000fe20000000000 */
[----:B------:R-:W-:Y:S01]  /*c810*/  IMAD.MOV.U32 R7, RZ, RZ, 0x40000040 ;  /* 0x40000040ff077424 */ /* 0x000fe200078e00ff */
[----:B01----:R-:W-:Y:S01]  /*c820*/  SHFL.BFLY PT, R3, R10, 0x2, 0x1f ;  /* 0x0c401f000a037f89 */ /* 0x003fe200000e0000 */
[----:B------:R-:W-:Y:S01]  /*c830*/  IMAD.MOV.U32 R9, RZ, RZ, RZ ;  /* 0x000000ffff097224 */ /* 0x000fe200078e00ff */
[----:B------:R-:W-:Y:S01]  /*c840*/  SHF.R.U32.HI R0, RZ, 0x4, R0 ;  /* 0x00000004ff007819 */ /* 0x000fe20000011600 */
[----:B------:R-:W-:-:S03]  /*c850*/  VIADD R224, R224, 0x1 ;  /* 0x00000001e0e07836 */ /* 0x000fc60000000000 */
[----:B------:R-:W-:-:S04]  /*c860*/  LOP3.LUT R0, R0, 0x3fff, RZ, 0xc0, !PT ;  /* 0x00003fff00007812 */ /* 0x000fc800078ec0ff */
[----:B------:R-:W-:Y:S02]  /*c870*/  LOP3.LUT R5, R0, 0x5800000, RZ, 0xfc, !PT ;  /* 0x0580000000057812 */ /* 0x000fe400078efcff */
[----:B------:R-:W0:Y:S03]  /*c880*/  SHFL.BFLY PT, R0, R11, 0x2, 0x1f ;  /* 0x0c401f000b007f89 */ /* 0x000e2600000e0000 */
[----:B------:R-:W-:Y:S02]  /*c890*/  IMAD R4, R2, 0xb00, R5 ;  /* 0x00000b0002047824 */ /* 0x000fe400078e0205 */
[----:B------:R-:W-:-:S03]  /*c8a0*/  IMAD.MOV.U32 R5, RZ, RZ, 0x40000040 ;  /* 0x40000040ff057424 */ /* 0x000fc600078e00ff */
[C---:B------:R-:W-:Y:S02]  /*c8b0*/  R2UR UR6, R4.reuse ;  /* 0x00000000040672ca */ /* 0x040fe400000e0000 */
[----:B------:R-:W-:Y:S01]  /*c8c0*/  R2UR UR7, R5 ;  /* 0x00000000050772ca */ /* 0x000fe200000e0000 */
[----:B------:R-:W-:Y:S01]  /*c8d0*/  IMAD.MOV.U32 R5, RZ, RZ, 0x40000040 ;  /* 0x40000040ff057424 */ /* 0x000fe200078e00ff */
[----:B------:R-:W-:-:S11]  /*c8e0*/  IADD3 R6, R4, 0x80, RZ ;  /* 0x0000008004067810 */ /* 0x000fd60007ffe0ff */
[----:B------:R-:W-:Y:S01]  /*c8f0*/  HGMMA.64x128x16.F32 R24, R176, gdesc[UR4].tnspB, R24, gsb0 ;  /* 0x41e00004b0187df0 */ /* 0x000fe20008000818 */
[----:B------:R-:W-:Y:S01]  /*c900*/  R2UR UR6, R6 ;  /* 0x00000000060672ca */ /* 0x000fe200000e0000 */
[----:B------:R-:W-:Y:S01]  /*c910*/  VIADD R6, R4, 0x100 ;  /* 0x0000010004067836 */ /* 0x000fe20000000000 */
[----:B------:R-:W-:Y:S01]  /*c920*/  R2UR UR7, R7 ;  /* 0x00000000070772ca */ /* 0x000fe200000e0000 */
[----:B------:R-:W-:Y:S02]  /*c930*/  IMAD.MOV.U32 R7, RZ, RZ, 0x40000040 ;  /* 0x40000040ff077424 */ /* 0x000fe400078e00ff */
[----:B0-----:R-:W-:Y:S01]  /*c940*/  FADD.FTZ R0, R0, R11 ;  /* 0x0000000b00007221 */ /* 0x001fe20000010000 */
[----:B------:R-:W-:Y:S02]  /*c950*/  VIADD R11, R2, 0x1 ;  /* 0x00000001020b7836 */ /* 0x000fe40000000000 */
[----:B------:R-:W-:-:S03]  /*c960*/  IMAD.MOV.U32 R2, RZ, RZ, RZ ;  /* 0x000000ffff027224 */ /* 0x000fc600078e00ff */
[----:B------:R-:W-:Y:S01]  /*c970*/  ISETP.NE.AND P2, PT, R11, 0x2, PT ;  /* 0x000000020b00780c */ /* 0x000fe20003f45270 */
[----:B------:R-:W-:Y:S02]  /*c980*/  WARPGROUP.DEPBAR.LE gsb0, 0x0 ;  /* 0x00008000000079c5 */ /* 0x000fe40000010000 */
[----:B------:R-:W-:-:S06]  /*c990*/  WARPGROUP.ARRIVE ;  /* 0x00000000000079c5 */ /* 0x000fcc0000000000 */
[----:B------:R-:W-:Y:S01]  /*c9a0*/  HGMMA.64x128x16.F32 R24, R180, gdesc[UR4].tnspB, R24, gsb0 ;  /* 0x41e00004b4187df0 */ /* 0x000fe20008000818 */
[----:B------:R-:W-:Y:S01]  /*c9b0*/  R2UR UR6, R6 ;  /* 0x00000000060672ca */ /* 0x000fe200000e0000 */
[----:B------:R-:W-:Y:S01]  /*c9c0*/  VIADD R6, R4, 0x180 ;  /* 0x0000018004067836 */ /* 0x000fe20000000000 */
[----:B------:R-:W-:Y:S01]  /*c9d0*/  R2UR UR7, R7 ;  /* 0x00000000070772ca */ /* 0x000fe200000e0000 */
[----:B------:R-:W-:Y:S01]  /*c9e0*/  IMAD.MOV.U32 R7, RZ, RZ, 0x40000040 ;  /* 0x40000040ff077424 */ /* 0x000fe200078e00ff */
[----:B------:R-:W-:Y:S02]  /*c9f0*/  WARPGROUP.DEPBAR.LE gsb0, 0x0 ;  /* 0x00008000000079c5 */ /* 0x000fe40000010000 */
[----:B------:R-:W-:-:S09]  /*ca00*/  WARPGROUP.ARRIVE ;  /* 0x00000000000079c5 */ /* 0x000fd20000000000 */
        /* <DEDUP_REMOVED lines=10> */
[----:B------:R-:W-:Y:S02]  /*cab0*/  R2UR UR7, R7 ;  /* 0x00000000070772ca */ /* 0x000fe400000e0000 */
[----:B------:R-:W-:Y:S01]  /*cac0*/  MOV R7, 0x40000040 ;  /* 0x4000004000077802 */ /* 0x000fe20000000f00 */
[----:B------:R-:W-:Y:S02]  /*cad0*/  WARPGROUP.DEPBAR.LE gsb0, 0x0 ;  /* 0x00008000000079c5 */ /* 0x000fe40000010000 */
[----:B------:R-:W-:-:S08]  /*cae0*/  WARPGROUP.ARRIVE ;  /* 0x00000000000079c5 */ /* 0x000fd00000000000 */
        /* <DEDUP_REMOVED lines=23> */
[C---:B------:R-:W-:Y:S01]  /*cc60*/  VIADD R6, R4.reuse, 0x480 ;  /* 0x0000048004067836 */ /* 0x040fe20000000000 */
[----:B------:R-:W-:Y:S01]  /*cc70*/  R2UR UR7, R7 ;  /* 0x00000000070772ca */ /* 0x000fe200000e0000 */
[----:B------:R-:W-:Y:S01]  /*cc80*/  IMAD.MOV.U32 R7, RZ, RZ, 0x40000040 ;  /* 0x40000040ff077424 */ /* 0x000fe200078e00ff */
[----:B------:R-:W-:Y:S01]  /*cc90*/  IADD3 R4, R4, 0x500, RZ ;  /* 0x0000050004047810 */ /* 0x000fe20007ffe0ff */
[----:B------:R-:W-:Y:S02]  /*cca0*/  WARPGROUP.DEPBAR.LE gsb0, 0x0 ;  /* 0x00008000000079c5 */ /* 0x000fe40000010000 */
[----:B------:R-:W-:-:S08]  /*ccb0*/  WARPGROUP.ARRIVE ;  /* 0x00000000000079c5 */ /* 0x000fd00000000000 */
[----:B------:R-:W-:Y:S01]  /*ccc0*/  HGMMA.64x128x16.F32 R24, R208, gdesc[UR4].tnspB, R24, gsb0 ;  /* 0x41e00004d0187df0 */ /* 0x000fe20008000818 */
[----:B------:R-:W-:Y:S02]  /*ccd0*/  R2UR UR6, R6 ;  /* 0x00000000060672ca */ /* 0x000fe400000e0000 */
[----:B------:R-:W-:Y:S01]  /*cce0*/  R2UR UR7, R7 ;  /* 0x00000000070772ca */ /* 0x000fe200000e0000 */
[----:B------:R-:W-:-:S05]  /*ccf0*/  @!P1 VIADD R7, R8, 0x34860 ;  /* 0x0003486008079836 */ /* 0x000fca0000000000 */
[----:B------:R-:W-:Y:S01]  /*cd00*/  @!P1 PRMT R7, RZ, 0x654, R7 ;  /* 0x00000654ff079816 */ /* 0x000fe20000000007 */
[----:B------:R-:W-:Y:S02]  /*cd10*/  WARPGROUP.DEPBAR.LE gsb0, 0x0 ;  /* 0x00008000000079c5 */ /* 0x000fe40000010000 */
[----:B------:R-:W-:-:S06]  /*cd20*/  WARPGROUP.ARRIVE ;  /* 0x00000000000079c5 */ /* 0x000fcc0000000000 */
[----:B------:R-:W-:Y:S01]  /*cd30*/  HGMMA.64x128x16.F32 R24, R212, gdesc[UR4].tnspB, R24, gsb0 ;  /* 0x41e00004d4187df0 */ /* 0x000fe20008000818 */
[----:B------:R-:W-:Y:S01]  /*cd40*/  R2UR UR6, R4 ;  /* 0x00000000040672ca */ /* 0x000fe200000e0000 */
[----:B------:R-:W-:Y:S01]  /*cd50*/  FADD.FTZ R4, R3, R10 ;  /* 0x0000000a03047221 */ /* 0x000fe20000010000 */
[----:B------:R-:W-:Y:S01]  /*cd60*/  R2UR UR7, R5 ;  /* 0x00000000050772ca */ /* 0x000fe200000e0000 */
[----:B------:R-:W0:Y:S04]  /*cd70*/  SHFL.BFLY PT, R3, R0, 0x1, 0x1f ;  /* 0x0c201f0000037f89 */ /* 0x000e2800000e0000 */
[----:B------:R-:W1:Y:S01]  /*cd80*/  SHFL.BFLY PT, R5, R4, 0x1, 0x1f ;  /* 0x0c201f0004057f89 */ /* 0x000e6200000e0000 */
[----:B0-----:R-:W-:Y:S01]  /*cd90*/  FADD.FTZ R12, R0, R3 ;  /* 0x00000003000c7221 */ /* 0x001fe20000010000 */
[----:B------:R-:W-:Y:S01]  /*cda0*/  SEL R3, RZ, 0x1, P2 ;  /* 0x00000001ff037807 */ /* 0x000fe20001000000 */
[----:B------:R-:W-:-:S02]  /*cdb0*/  IMAD.MOV.U32 R0, RZ, RZ, -0x800000 ;  /* 0xff800000ff007424 */ /* 0x000fc400078e00ff */
[----:B-1----:R-:W-:Y:S01]  /*cdc0*/  FADD.FTZ R13, R4, R5 ;  /* 0x00000005040d7221 */ /* 0x002fe20000010000 */
[----:B------:R-:W-:Y:S02]  /*cdd0*/  FSETP.NE.FTZ.AND P0, PT, R12, RZ, PT ;  /* 0x000000ff0c00720b */ /* 0x000fe40003f15000 */
[----:B------:R-:W-:Y:S01]  /*cde0*/  LOP3.LUT R16, R16, R3, RZ, 0x3c, !PT ;  /* 0x0000000310107212 */ /* 0x000fe200078e3cff */
[----:B------:R-:W-:Y:S01]  /*cdf0*/  IMAD.MOV.U32 R3, RZ, RZ, -0x800000 ;  /* 0xff800000ff037424 */ /* 0x000fe200078e00ff */
[----:B------:R-:W-:-:S09]  /*ce00*/  FSETP.NE.FTZ.AND P3, PT, R13, RZ, PT ;  /* 0x000000ff0d00720b */ /* 0x000fd20003f75000 */
[----:B------:R-:W0:Y:S01]  /*ce10*/  @P0 MUFU.LG2 R5, R12 ;  /* 0x0000000c00050308 */ /* 0x000e220000000c00 */
[----:B------:R-:W-:-:S03]  /*ce20*/  @P0 FMUL.FTZ R4, R88, 0.69314718246459960938 ;  /* 0x3f31721858040820 */ /* 0x000fc60000410000 */
[----:B------:R-:W-:-:S04]  /*ce30*/  @P3 FMUL.FTZ R15, R88, 0.69314718246459960938 ;  /* 0x3f317218580f3820 */ /* 0x000fc80000410000 */
[----:B------:R-:W1:Y:S08]  /*ce40*/  @P3 MUFU.LG2 R6, R13 ;  /* 0x0000000d00063308 */ /* 0x000e700000000c00 */
[----:B------:R-:W2:Y:S01]  /*ce50*/  @P0 MUFU.RCP R2, R12 ;  /* 0x0000000c00020308 */ /* 0x000ea20000001000 */
[----:B0-----:R-:W-:-:S04]  /*ce60*/  @P0 FMUL.FTZ R5, R5, 0.69314718246459960938 ;  /* 0x3f31721805050820 */ /* 0x001fc80000410000 */
[----:B------:R-:W-:Y:S01]  /*ce70*/  @P0 FFMA.FTZ R0, R4, R89, R5 ;  /* 0x0000005904000223 */ /* 0x000fe20000010005 */
[----:B------:R-:W-:Y:S02]  /*ce80*/  PLOP3.LUT P0, PT, PT, PT, PT, 0x8, 0x0 ;  /* 0x000000000000781c */ /* 0x000fe40003f0e170 */
[----:B------:R-:W0:Y:S01]  /*ce90*/  @P3 MUFU.RCP R9, R13 ;  /* 0x0000000d00093308 */ /* 0x000e220000001000 */
[----:B-1----:R-:W-:-:S04]  /*cea0*/  @P3 FMUL.FTZ R6, R6, 0.69314718246459960938 ;  /* 0x3f31721806063820 */ /* 0x002fc80000410000 */
[----:B------:R-:W-:Y:S01]  /*ceb0*/  @P3 FFMA.FTZ R3, R15, R133, R6 ;  /* 0x000000850f033223 */ /* 0x000fe20000010006 */
[----:B------:R-:W-:Y:S02]  /*cec0*/  WARPGROUP.DEPBAR.LE gsb0, 0x0 ;  /* 0x00008000000079c5 */ /* 0x000fe40000010000 */
[----:B------:R-:W-:-:S06]  /*ced0*/  WARPGROUP.ARRIVE ;  /* 0x00000000000079c5 */ /* 0x000fcc0000000000 */
[----:B------:R-:W-:Y:S03]  /*cee0*/  HGMMA.64x128x16.F32 R24, R216, gdesc[UR4].tnspB, R24, gsb0 ;  /* 0x41e00004d8187df0 */ /* 0x000fe60008000818 */
[----:B------:R-:W-:Y:S02]  /*cef0*/  WARPGROUP.DEPBAR.LE gsb0, 0x0 ;  /* 0x00008000000079c5 */ /* 0x000fe40000010000 */
[-C--:B--2---:R-:W-:Y:S01]  /*cf00*/  FMUL.FTZ R6, R29, R2.reuse ;  /* 0x000000021d067220 */ /* 0x084fe20000410000 */
        /* <DEDUP_REMOVED lines=20> */
[----:B------:R1:W-:Y:S01]  /*d050*/  @!P1 SYNCS.ARRIVE.TRANS64.RED.A1T0 RZ, [R7+URZ], RZ ;  /* 0x000000ff07ff99a7 */ /* 0x0003e2000810043f */
        /* <DEDUP_REMOVED lines=25> */
[-C--:B-1----:R-:W-:Y:S01]  /*d1f0*/  FMUL.FTZ R7, R31, R9.reuse ;  /* 0x000000091f077220 */ /* 0x082fe20000410000 */
        /* <DEDUP_REMOVED lines=17> */
[----:B------:R-:W-:-:S07]  /*d310*/  SEL R2, R11, RZ, P2 ;  /* 0x000000ff0b027207 */ /* 0x000fce0001000000 */
.L_x_362:
[----:B------:R-:W0:Y:S01]  /*d320*/  S2R R5, SR_CgaCtaId ;  /* 0x0000000000057919 */ /* 0x000e220000008800 */
[----:B------:R-:W-:Y:S01]  /*d330*/  MOV R28, 0x400 ;  /* 0x00000400001c7802 */ /* 0x000fe20000000f00 */
[----:B------:R-:W-:Y:S01]  /*d340*/  BSSY B0, `(.L_x_384) ;  /* 0x0000202000007945 */ /* 0x000fe20003800000 */
[----:B------:R-:W-:Y:S02]  /*d350*/  BAR.SYNC.DEFER_BLOCKING 0x5, 0x180 ;  /* 0x0146000000007b1d */ /* 0x000fe40000010000 */
[----:B0-----:R-:W-:-:S05]  /*d360*/  LEA R28, R5, R28, 0x18 ;  /* 0x0000001c051c7211 */ /* 0x001fca00078ec0ff */
[----:B------:R0:W1:Y:S01]  /*d370*/  LDS.128 R48, [R28+0x348d0] ;  /* 0x0348d0001c307984 */ /* 0x0000620000000c00 */
[----:B------:R-:W-:Y:S06]  /*d380*/  BAR.ARV 0x4, 0x180 ;  /* 0x0106000000007b1d */ /* 0x000fec0000002000 */
[----:B------:R-:W-:Y:S05]  /*d390*/  @P0 BRA `(.L_x_385) ;  /* 0x0000001400240947 */ /* 0x000fea0003800000 */
[----:B------:R-:W2:Y:S01]  /*d3a0*/  S2R R5, SR_SWINHI ;  /* 0x0000000000057919 */ /* 0x000ea20000002f00 */
[----:B------:R-:W-:Y:S01]  /*d3b0*/  F2FP.F16.F32.PACK_AB R6, R6, R107 ;  /* 0x0000006b0606723e */ /* 0x000fe200000000ff */
[----:B------:R-:W-:Y:S01]  /*d3c0*/  ULDC.64 UR4, c[0x0][0xc08] ;  /* 0x0003020000047ab9 */ /* 0x000fe20000000a00 */
[----:B------:R-:W-:Y:S01]  /*d3d0*/  F2FP.F16.F32.PACK_AB R7, R7, R8 ;  /* 0x000000080707723e */ /* 0x000fe200000000ff */
[----:B------:R-:W-:Y:S01]  /*d3e0*/  ULDC.64 UR6, c[0x0][0x208] ;  /* 0x0000820000067ab9 */ /* 0x000fe20000000a00 */
[----:B------:R-:W-:Y:S02]  /*d3f0*/  F2FP.F16.F32.PACK_AB R33, R33, R34 ;  /* 0x000000222121723e */ /* 0x000fe400000000ff */
[----:B------:R-:W-:Y:S02]  /*d400*/  F2FP.F16.F32.PACK_AB R34, R57, R60 ;  /* 0x0000003c3922723e */ /* 0x000fe400000000ff */
[----:B------:R-:W3:Y:S01]  /*d410*/  LDC R60, c[0x0][0xbe8] ;  /* 0x0002fa00ff3c7b82 */ /* 0x000ee20000000800 */
[----:B------:R-:W-:-:S02]  /*d420*/  F2FP.F16.F32.PACK_AB R32, R32, R61 ;  /* 0x0000003d2020723e */ /* 0x000fc400000000ff */
[----:B------:R-:W-:Y:S02]  /*d430*/  F2FP.F16.F32.PACK_AB R35, R35, R54 ;  /* 0x000000362323723e */ /* 0x000fe400000000ff */
[----:B------:R-:W-:Y:S02]  /*d440*/  F2FP.F16.F32.PACK_AB R56, R53, R56 ;  /* 0x000000383538723e */ /* 0x000fe400000000ff */
[----:B------:R-:W-:Y:S02]  /*d450*/  F2FP.F16.F32.PACK_AB R57, R43, R46 ;  /* 0x0000002e2b39723e */ /* 0x000fe400000000ff */
[----:B------:R-:W-:Y:S02]  /*d460*/  F2FP.F16.F32.PACK_AB R44, R41, R44 ;  /* 0x0000002c292c723e */ /* 0x000fe400000000ff */
[----:B------:R-:W-:Y:S02]  /*d470*/  F2FP.F16.F32.PACK_AB R46, R29, R40 ;  /* 0x000000281d2e723e */ /* 0x000fe400000000ff */
[----:B------:R-:W-:-:S02]  /*d480*/  MOV R20, R28 ;  /* 0x0000001c00147202 */ /* 0x000fc40000000f00 */
[----:B--2---:R-:W-:-:S03]  /*d490*/  MOV R21, R5 ;  /* 0x0000000500157202 */ /* 0x004fc60000000f00 */
[----:B------:R-:W-:-:S03]  /*d4a0*/  IMAD.WIDE R4, R230, 0x2, R20 ;  /* 0x00000002e6047825 */ /* 0x000fc600078e0214 */
[C---:B------:R-:W-:Y:S02]  /*d4b0*/  LOP3.LUT R9, R4.reuse, 0x380, RZ, 0xc0, !PT ;  /* 0x0000038004097812 */ /* 0x040fe400078ec0ff */
[C---:B------:R-:W-:Y:S02]  /*d4c0*/  IADD3 R63, P5, R4.reuse, 0x40, RZ ;  /* 0x00000040043f7810 */ /* 0x040fe40007fbe0ff */
[----:B------:R-:W-:Y:S02]  /*d4d0*/  SHF.R.U64 R9, R9, 0x3, RZ ;  /* 0x0000000309097819 */ /* 0x000fe400000012ff */
[C---:B------:R-:W-:Y:S01]  /*d4e0*/  IADD3 R59, P6, R4.reuse, 0x20, RZ ;  /* 0x00000020043b7810 */ /* 0x040fe20007fde0ff */
[----:B------:R-:W-:Y:S01]  /*d4f0*/  IMAD.X R25, RZ, RZ, R5, P5 ;  /* 0x000000ffff197224 */ /* 0x000fe200028e0605 */
[C---:B------:R-:W-:Y:S02]  /*d500*/  IADD3 R67, P4, R4.reuse, 0x60, RZ ;  /* 0x0000006004437810 */ /* 0x040fe40007f9e0ff */
[----:B------:R-:W-:-:S02]  /*d510*/  IADD3 R71, P3, R4, 0x4000, RZ ;  /* 0x0000400004477810 */ /* 0x000fc40007f7e0ff */
[C---:B------:R-:W-:Y:S01]  /*d520*/  IADD3 R75, P2, R4.reuse, 0x4020, RZ ;  /* 0x00004020044b7810 */ /* 0x040fe20007f5e0ff */
[--C-:B------:R-:W-:Y:S01]  /*d530*/  IMAD.X R15, RZ, RZ, R5.reuse, P4 ;  /* 0x000000ffff0f7224 */ /* 0x100fe200020e0605 */
[C---:B------:R-:W-:Y:S01]  /*d540*/  IADD3 R79, P1, R4.reuse, 0x4040, RZ ;  /* 0x00004040044f7810 */ /* 0x040fe20007f3e0ff */
[--C-:B------:R-:W-:Y:S01]  /*d550*/  IMAD.X R13, RZ, RZ, R5.reuse, P3 ;  /* 0x000000ffff0d7224 */ /* 0x100fe200018e0605 */
[----:B------:R-:W-:Y:S01]  /*d560*/  BAR.SYNC.DEFER_BLOCKING 0x1, 0x100 ;  /* 0x0044000000007b1d */ /* 0x000fe20000010000 */
[----:B------:R-:W-:Y:S01]  /*d570*/  IADD3 R81, P0, R4, 0x4060, RZ ;  /* 0x0000406004517810 */ /* 0x000fe20007f1e0ff */
[--C-:B------:R-:W-:Y:S01]  /*d580*/  IMAD.X R11, RZ, RZ, R5.reuse, P2 ;  /* 0x000000ffff0b7224 */ /* 0x100fe200010e0605 */
[----:B------:R-:W-:Y:S01]  /*d590*/  LOP3.LUT R4, R9, R4, RZ, 0x3c, !PT ;  /* 0x0000000409047212 */ /* 0x000fe200078e3cff */
[--C-:B------:R-:W-:Y:S01]  /*d5a0*/  IMAD.X R9, RZ, RZ, R5.reuse, P1 ;  /* 0x000000ffff097224 */ /* 0x100fe200008e0605 */
[----:B------:R-:W-:Y:S01]  /*d5b0*/  LOP3.LUT R14, R63, 0x380, RZ, 0xc0, !PT ;  /* 0x000003803f0e7812 */ /* 0x000fe200078ec0ff */
[----:B------:R-:W-:Y:S01]  /*d5c0*/  IMAD.X R31, RZ, RZ, R5, P0 ;  /* 0x000000ffff1f7224 */ /* 0x000fe200000e0605 */
[----:B------:R-:W-:-:S02]  /*d5d0*/  LOP3.LUT R12, R59, 0x380, RZ, 0xc0, !PT ;  /* 0x000003803b0c7812 */ /* 0x000fc400078ec0ff */
[----:B------:R-:W-:Y:S02]  /*d5e0*/  LOP3.LUT R30, R67, 0x380, RZ, 0xc0, !PT ;  /* 0x00000380431e7812 */ /* 0x000fe400078ec0ff */
[----:B-1----:R-:W-:Y:S02]  /*d5f0*/  LOP3.LUT R48, R71, 0x380, RZ, 0xc0, !PT ;  /* 0x0000038047307812 */ /* 0x002fe400078ec0ff */
[-C--:B------:R-:W-:Y:S02]  /*d600*/  IADD3.X R27, RZ, R5.reuse, RZ, P6, !PT ;  /* 0x00000005ff1b7210 */ /* 0x080fe400037fe4ff */
[----:B------:R-:W-:Y:S02]  /*d610*/  SHF.R.U64 R14, R14, 0x3, RZ ;  /* 0x000000030e0e7819 */ /* 0x000fe400000012ff */
[----:B------:R-:W-:Y:S02]  /*d620*/  MOV R70, R4 ;  /* 0x0000000400467202 */ /* 0x000fe40000000f00 */
[----:B------:R-:W-:-:S02]  /*d630*/  SHF.R.U64 R12, R12, 0x3, RZ ;  /* 0x000000030c0c7819 */ /* 0x000fc400000012ff */
[----:B------:R-:W-:Y:S02]  /*d640*/  SHF.R.U64 R30, R30, 0x3, RZ ;  /* 0x000000031e1e7819 */ /* 0x000fe400000012ff */
[----:B------:R-:W-:Y:S02]  /*d650*/  F2FP.F16.F32.PACK_AB R4, R106, R111 ;  /* 0x0000006f6a04723e */ /* 0x000fe400000000ff */
[----:B------:R-:W-:Y:S02]  /*d660*/  F2FP.F16.F32.PACK_AB R5, R10, R109 ;  /* 0x0000006d0a05723e */ /* 0x000fe400000000ff */
[----:B------:R-:W-:Y:S02]  /*d670*/  SHF.R.U64 R48, R48, 0x3, RZ ;  /* 0x0000000330307819 */ /* 0x000fe400000012ff */
[----:B------:R-:W-:Y:S01]  /*d680*/  LOP3.LUT R24, R14, R63, RZ, 0x3c, !PT ;  /* 0x0000003f0e187212 */ /* 0x000fe200078e3cff */
[----:B------:R1:W-:Y:S01]  /*d690*/  STSM.16.M88.4 [R70], R4 ;  /* 0x0000000446007844 */ /* 0x0003e20000000200 */
[----:B------:R-:W-:-:S02]  /*d6a0*/  LOP3.LUT R26, R12, R59, RZ, 0x3c, !PT ;  /* 0x0000003b0c1a7212 */ /* 0x000fc400078e3cff */
[----:B------:R-:W-:Y:S02]  /*d6b0*/  LOP3.LUT R14, R30, R67, RZ, 0x3c, !PT ;  /* 0x000000431e0e7212 */ /* 0x000fe400078e3cff */
[----:B------:R-:W-:Y:S02]  /*d6c0*/  LOP3.LUT R12, R48, R71, RZ, 0x3c, !PT ;  /* 0x00000047300c7212 */ /* 0x000fe400078e3cff */
[----:B------:R-:W-:Y:S02]  /*d6d0*/  LOP3.LUT R10, R75, 0x380, RZ, 0xc0, !PT ;  /* 0x000003804b0a7812 */ /* 0x000fe400078ec0ff */
[----:B------:R-:W-:Y:S02]  /*d6e0*/  LOP3.LUT R30, R79, 0x380, RZ, 0xc0, !PT ;  /* 0x000003804f1e7812 */ /* 0x000fe400078ec0ff */
[----:B------:R-:W-:Y:S02]  /*d6f0*/  LOP3.LUT R48, R81, 0x380, RZ, 0xc0, !PT ;  /* 0x0000038051307812 */ /* 0x000fe400078ec0ff */
[----:B------:R-:W-:-:S02]  /*d700*/  SHF.R.U64 R10, R10, 0x3, RZ ;  /* 0x000000030a0a7819 */ /* 0x000fc400000012ff */
[----:B------:R-:W-:Y:S01]  /*d710*/  SHF.R.U64 R30, R30, 0x3, RZ ;  /* 0x000000031e1e7819 */ /* 0x000fe200000012ff */
[----:B-1----:R-:W1:Y:S01]  /*d720*/  LDC.64 R70, c[0x0][0xc00] ;  /* 0x00030000ff467b82 */ /* 0x002e620000000a00 */
[----:B------:R-:W-:Y:S02]  /*d730*/  SHF.R.U64 R48, R48, 0x3, RZ ;  /* 0x0000000330307819 */ /* 0x000fe400000012ff */
[----:B------:R-:W-:Y:S02]  /*d740*/  LOP3.LUT R10, R10, R75, RZ, 0x3c, !PT ;  /* 0x0000004b0a0a7212 */ /* 0x000fe400078e3cff */
[----:B------:R-:W-:Y:S02]  /*d750*/  LOP3.LUT R8, R30, R79, RZ, 0x3c, !PT ;  /* 0x0000004f1e087212 */ /* 0x000fe400078e3cff */
[----:B------:R-:W-:Y:S02]  /*d760*/  LOP3.LUT R30, R48, R81, RZ, 0x3c, !PT ;  /* 0x00000051301e7212 */ /* 0x000fe400078e3cff */
[----:B------:R-:W-:-:S02]  /*d770*/  MOV R62, R10 ;  /* 0x0000000a003e7202 */ /* 0x000fc40000000f00 */
[----:B------:R-:W-:Y:S02]  /*d780*/  MOV R48, R8 ;  /* 0x0000000800307202 */ /* 0x000fe40000000f00 */
[----:B------:R-:W-:Y:S02]  /*d790*/  MOV R67, R26 ;  /* 0x0000001a00437202 */ /* 0x000fe40000000f00 */
[----:B------:R-:W-:Y:S02]  /*d7a0*/  F2FP.F16.F32.PACK_AB R8, R104, R105 ;  /* 0x000000696808723e */ /* 0x000fe400000000ff */
[----:B------:R-:W-:Y:S02]  /*d7b0*/  F2FP.F16.F32.PACK_AB R9, R102, R103 ;  /* 0x000000676609723e */ /* 0x000fe400000000ff */
[----:B------:R-:W-:Y:S02]  /*d7c0*/  F2FP.F16.F32.PACK_AB R10, R100, R101 ;  /* 0x00000065640a723e */ /* 0x000fe400000000ff */
[----:B------:R-:W-:-:S02]  /*d7d0*/  F2FP.F16.F32.PACK_AB R11, R84, R85 ;  /* 0x00000055540b723e */ /* 0x000fc400000000ff */
[----:B------:R-:W-:Y:S02]  /*d7e0*/  MOV R59, R24 ;  /* 0x00000018003b7202 */ /* 0x000fe40000000f00 */
[----:B------:R-:W-:Y:S01]  /*d7f0*/  F2FP.F16.F32.PACK_AB R4, R98, R99 ;  /* 0x000000636204723e */ /* 0x000fe200000000ff */
[----:B------:R2:W-:Y:S01]  /*d800*/  STSM.16.M88.4 [R67], R8 ;  /* 0x0000000843007844 */ /* 0x0005e20000000200 */
[----:B------:R-:W-:Y:S02]  /*d810*/  F2FP.F16.F32.PACK_AB R5, R77, R80 ;  /* 0x000000504d05723e */ /* 0x000fe400000000ff */
[----:B------:R-:W-:Y:S02]  /*d820*/  F2FP.F16.F32.PACK_AB R6, R96, R97 ;  /* 0x000000616006723e */ /* 0x000fe400000000ff */
[----:B------:R-:W-:Y:S02]  /*d830*/  F2FP.F16.F32.PACK_AB R7, R73, R76 ;  /* 0x0000004c4907723e */ /* 0x000fe400000000ff */
[----:B------:R-:W-:-:S02]  /*d840*/  MOV R66, R14 ;  /* 0x0000000e00427202 */ /* 0x000fc40000000f00 */
[----:B------:R-:W-:Y:S01]  /*d850*/  MOV R63, R12 ;  /* 0x0000000c003f7202 */ /* 0x000fe20000000f00 */
[----:B------:R4:W-:Y:S01]  /*d860*/  STSM.16.M88.4 [R59], R4 ;  /* 0x000000043b007844 */ /* 0x0009e20000000200 */
[----:B------:R-:W-:Y:S02]  /*d870*/  F2FP.F16.F32.PACK_AB R12, R94, R95 ;  /* 0x0000005f5e0c723e */ /* 0x000fe400000000ff */
[----:B------:R-:W-:Y:S02]  /*d880*/  F2FP.F16.F32.PACK_AB R13, R69, R72 ;  /* 0x00000048450d723e */ /* 0x000fe400000000ff */
[----:B------:R-:W-:Y:S02]  /*d890*/  F2FP.F16.F32.PACK_AB R14, R92, R93 ;  /* 0x0000005d5c0e723e */ /* 0x000fe400000000ff */
[----:B--2---:R-:W-:Y:S02]  /*d8a0*/  SHF.L.U64.HI R10, R22, 0x2, R222 ;  /* 0x00000002160a7819 */ /* 0x004fe400000102de */
[----:B------:R-:W-:-:S02]  /*d8b0*/  F2FP.F16.F32.PACK_AB R15, R65, R68 ;  /* 0x00000044410f723e */ /* 0x000fc400000000ff */
[----:B------:R-:W-:Y:S02]  /*d8c0*/  F2FP.F16.F32.PACK_AB R24, R90, R91 ;  /* 0x0000005b5a18723e */ /* 0x000fe400000000ff */
[----:B------:R-:W-:Y:S01]  /*d8d0*/  F2FP.F16.F32.PACK_AB R25, R55, R64 ;  /* 0x000000403719723e */ /* 0x000fe200000000ff */
[----:B------:R2:W-:Y:S01]  /*d8e0*/  STSM.16.M88.4 [R66], R12 ;  /* 0x0000000c42007844 */ /* 0x0005e20000000200 */
[----:B------:R-:W-:Y:S01]  /*d8f0*/  F2FP.F16.F32.PACK_AB R26, R88, R89 ;  /* 0x00000059581a723e */ /* 0x000fe200000000ff */
[----:B----4-:R-:W-:Y:S01]  /*d900*/  IMAD.SHL.U32 R5, R22, 0x4, RZ ;  /* 0x0000000416057824 */ /* 0x010fe200078e00ff */
[----:B------:R-:W-:Y:S02]  /*d910*/  F2FP.F16.F32.PACK_AB R27, R47, R58 ;  /* 0x0000003a2f1b723e */ /* 0x000fe400000000ff */
[----:B------:R-:W-:Y:S02]  /*d920*/  F2FP.F16.F32.PACK_AB R58, R45, R52 ;  /* 0x000000342d3a723e */ /* 0x000fe400000000ff */
[----:B-1----:R-:W-:Y:S01]  /*d930*/  IADD3 R6, P1, R5, R70, RZ ;  /* 0x0000004605067210 */ /* 0x002fe20007f3e0ff */
[----:B------:R2:W-:Y:S01]  /*d940*/  STSM.16.M88.4 [R63], R24 ;  /* 0x000000183f007844 */ /* 0x0005e20000000200 */
[----:B------:R-:W-:-:S02]  /*d950*/  F2FP.F16.F32.PACK_AB R59, R39, R42 ;  /* 0x0000002a273b723e */ /* 0x000fc400000000ff */
[----:B------:R-:W-:Y:S01]  /*d960*/  MOV R31, R30 ;  /* 0x0000001e001f7202 */ /* 0x000fe20000000f00 */
[----:B------:R-:W-:Y:S01]  /*d970*/  IMAD.X R7, R10, 0x1, R71, P1 ;  /* 0x000000010a077824 */ /* 0x000fe200008e0647 */
[----:B------:R-:W-:Y:S01]  /*d980*/  F2FP.F16.F32.PACK_AB R45, R37, R38 ;  /* 0x00000026252d723e */ /* 0x000fe200000000ff */
[----:B------:R2:W-:Y:S01]  /*d990*/  STSM.16.M88.4 [R62], R32 ;  /* 0x000000203e007844 */ /* 0x0005e20000000200 */
[----:B------:R-:W-:Y:S02]  /*d9a0*/  F2FP.F16.F32.PACK_AB R47, R87, R36 ;  /* 0x00000024572f723e */ /* 0x000fe400000000ff */
[----:B---3--:R-:W-:Y:S01]  /*d9b0*/  ISETP.NE.AND P1, PT, R60, 0x1, PT ;  /* 0x000000013c00780c */ /* 0x008fe20003f25270 */
[----:B------:R2:W-:Y:S01]  /*d9c0*/  STSM.16.M88.4 [R48], R56 ;  /* 0x0000003830007844 */ /* 0x0005e20000000200 */
[----:B------:R-:W-:Y:S02]  /*d9d0*/  ISETP.NE.U32.AND P2, PT, RZ, UR4, PT ;  /* 0x00000004ff007c0c */ /* 0x000fe4000bf45070 */
[----:B------:R-:W-:Y:S01]  /*d9e0*/  ISETP.NE.U32.AND P0, PT, R70, RZ, PT ;  /* 0x000000ff4600720c */ /* 0x000fe20003f05070 */
[----:B------:R2:W-:Y:S01]  /*d9f0*/  STSM.16.M88.4 [R31], R44 ;  /* 0x0000002c1f007844 */ /* 0x0005e20000000200 */
[----:B------:R-:W-:Y:S01]  /*da00*/  BAR.SYNC.DEFER_BLOCKING 0x1, 0x100 ;  /* 0x0044000000007b1d */ /* 0x000fe20000010000 */
[----:B------:R-:W-:-:S02]  /*da10*/  ISETP.NE.AND.EX P2, PT, RZ, UR5, PT, P2 ;  /* 0x00000005ff007c0c */ /* 0x000fc4000bf45320 */
[----:B------:R-:W-:Y:S02]  /*da20*/  ISETP.NE.AND.EX P0, PT, R71, RZ, PT, P0 ;  /* 0x000000ff4700720c */ /* 0x000fe40003f05300 */
[----:B------:R-:W-:-:S03]  /*da30*/  MOV R30, RZ ;  /* 0x000000ff001e7202 */ /* 0x000fc60000000f00 */
[----:B------:R-:W1:Y:S08]  /*da40*/  @P1 LDC R8, c[0x0][0xbec] ;  /* 0x0002fb00ff081b82 */ /* 0x000e700000000800 */
[----:B------:R-:W3:Y:S01]  /*da50*/  @P1 LDC R11, c[0x0][0xbf0] ;  /* 0x0002fc00ff0b1b82 */ /* 0x000ee20000000800 */
[----:B------:R-:W-:Y:S01]  /*da60*/  @P2 IADD3 R4, P3, R5, UR4, RZ ;  /* 0x0000000405042c10 */ /* 0x000fe2000ff7e0ff */
[----:B------:R-:W-:-:S02]  /*da70*/  ULDC UR4, c[0x0][0xa88] ;  /* 0x0002a20000047ab9 */ /* 0x000fc40000000800 */
[----:B------:R-:W-:Y:S01]  /*da80*/  IMAD.U32 R9, RZ, RZ, UR4 ;  /* 0x00000004ff097e24 */ /* 0x000fe2000f8e00ff */
[----:B------:R-:W-:Y:S01]  /*da90*/  @P2 IADD3.X R5, R10, UR5, RZ, P3, !PT ;  /* 0x000000050a052c10 */ /* 0x000fe20009ffe4ff */
[----:B------:R2:W5:Y:S04]  /*daa0*/  @P0 LDG.E R30, desc[UR6][R6.64] ;  /* 0x00000006061e0981 */ /* 0x000568000c1e1900 */
[----:B------:R2:W5:Y:S01]  /*dab0*/  @P2 LDG.E R9, desc[UR6][R4.64] ;  /* 0x0000000604092981 */ /* 0x000562000c1e1900 */
[----:B------:R-:W-:Y:S05]  /*dac0*/  @P2 BRA `(.L_x_386) ;  /* 0x0000000000142947 */ /* 0x000fea0003800000 */
[----:B------:R-:W-:Y:S05]  /*dad0*/  @!P0 BRA `(.L_x_386) ;  /* 0x0000000000108947 */ /* 0x000fea0003800000 */
[----:B------:R-:W-:Y:S02]  /*dae0*/  ULDC.64 UR4, c[0x0][0x208] ;  /* 0x0000820000047ab9 */ /* 0x000fe40000000a00 */
[----:B--2---:R-:W2:Y:S04]  /*daf0*/  LDG.E R4, desc[UR4][R6.64] ;  /* 0x0000000406047981 */ /* 0x004ea8000c1e1900 */
[----:B-----5:R-:W2:Y:S02]  /*db00*/  LDG.E R9, desc[UR4][R6.64+0x4] ;  /* 0x0000040406097981 */ /* 0x020ea4000c1e1900 */
[----:B--2---:R-:W-:-:S07]  /*db10*/  IMAD.IADD R9, R9, 0x1, -R4 ;  /* 0x0000000109097824 */ /* 0x004fce00078e0a04 */
.L_x_386:
[----:B------:R-:W-:Y:S01]  /*db20*/  SHF.R.S32.HI R29, RZ, 0x1f, R220 ;  /* 0x0000001fff1d7819 */ /* 0x000fe200000114dc */
[----:B--2---:R-:W-:Y:S01]  /*db30*/  IMAD R15, R221, 0x80, R229 ;  /* 0x00000080dd0f7824 */ /* 0x004fe200078e02e5 */
[----:B------:R-:W-:Y:S01]  /*db40*/  ULDC.64 UR4, c[0x0][0xb90] ;  /* 0x0002e40000047ab9 */ /* 0x000fe20000000a00 */
[----:B-----5:R-:W-:Y:S01]  /*db50*/  SHF.R.S32.HI R31, RZ, 0x1f, R30 ;  /* 0x0000001fff1f7819 */ /* 0x020fe2000001141e */
[----:B------:R-:W-:Y:S01]  /*db60*/  IMAD R59, R9, R60, RZ ;  /* 0x0000003c093b7224 */ /* 0x000fe200078e02ff */
[----:B------:R-:W-:Y:S01]  /*db70*/  SEL R222, R222, RZ, !P0 ;  /* 0x000000ffdede7207 */ /* 0x000fe20004000000 */
[----:B------:R-:W-:Y:S01]  /*db80*/  IMAD R5, R29, UR4, RZ ;  /* 0x000000041d057c24 */ /* 0x000fe2000f8e02ff */
[----:B------:R-:W-:Y:S01]  /*db90*/  SEL R57, R22, RZ, !P0 ;  /* 0x000000ff16397207 */ /* 0x000fe20004000000 */
[----:B-1----:R-:W-:Y:S01]  /*dba0*/  @P1 IMAD.HI.U32 R6, R15, R8, RZ ;  /* 0x000000080f061227 */ /* 0x002fe200078e00ff */
[----:B------:R-:W-:Y:S01]  /*dbb0*/  LEA R22, R221, R227, 0x7 ;  /* 0x000000e3dd167211 */ /* 0x000fe200078e38ff */
[----:B------:R-:W-:-:S02]  /*dbc0*/  ULDC.64 UR6, c[0x0][0x208] ;  /* 0x0000820000067ab9 */ /* 0x000fc40000000a00 */
[----:B------:R-:W-:Y:S01]  /*dbd0*/  IMAD.MOV.U32 R7, RZ, RZ, R15 ;  /* 0x000000ffff077224 */ /* 0x000fe200078e000f */
[----:B---3--:R-:W-:Y:S01]  /*dbe0*/  @P1 SHF.R.U32.HI R7, RZ, R11, R6 ;  /* 0x0000000bff071219 */ /* 0x008fe20000011606 */
[C---:B------:R-:W-:Y:S02]  /*dbf0*/  IMAD R13, R220.reuse, UR5, R5 ;  /* 0x00000005dc0d7c24 */ /* 0x040fe4000f8e0205 */
[----:B------:R-:W-:Y:S01]  /*dc00*/  IMAD.WIDE.U32 R4, R220, UR4, R30 ;  /* 0x00000004dc047c25 */ /* 0x000fe2000f8e001e */
[----:B------:R-:W-:-:S03]  /*dc10*/  ULDC.64 UR4, c[0x0][0xb98] ;  /* 0x0002e60000047ab9 */ /* 0x000fc60000000a00 */
[----:B------:R-:W-:Y:S02]  /*dc20*/  IMAD R11, R223, 0x40, R17 ;  /* 0x00000040df0b7824 */ /* 0x000fe400078e0211 */
[----:B------:R-:W-:Y:S02]  /*dc30*/  IMAD.IADD R5, R5, 0x1, R13 ;  /* 0x0000000105057824 */ /* 0x000fe400078e020d */
[----:B------:R-:W-:Y:S02]  /*dc40*/  IMAD.MOV R13, RZ, RZ, -R7 ;  /* 0x000000ffff0d7224 */ /* 0x000fe400078e0a07 */
[----:B------:R-:W-:-:S04]  /*dc50*/  IMAD.WIDE R20, R11, 0x2, R20 ;  /* 0x000000020b147825 */ /* 0x000fc800078e0214 */
[----:B------:R-:W-:Y:S01]  /*dc60*/  IMAD R6, R222, UR4, RZ ;  /* 0x00000004de067c24 */ /* 0x000fe2000f8e02ff */
[C---:B------:R-:W-:Y:S01]  /*dc70*/  IADD3 R25, P0, R20.reuse, 0x1000, RZ ;  /* 0x0000100014197810 */ /* 0x040fe20007f1e0ff */
[C---:B------:R-:W-:Y:S01]  /*dc80*/  IMAD.WIDE.U32 R4, R57.reuse, UR4, R4 ;  /* 0x0000000439047c25 */ /* 0x040fe2000f8e0004 */
[C---:B------:R-:W-:Y:S02]  /*dc90*/  IADD3 R45, P6, R20.reuse, 0x4000, RZ ;  /* 0x00004000142d7810 */ /* 0x040fe40007fde0ff */
[----:B------:R-:W-:Y:S01]  /*dca0*/  IADD3 R41, P5, R20, 0x5000, RZ ;  /* 0x0000500014297810 */ /* 0x000fe20007fbe0ff */
[----:B------:R-:W-:Y:S01]  /*dcb0*/  IMAD R11, R60, R13, R15 ;  /* 0x0000000d3c0b7224 */ /* 0x000fe200078e020f */
[----:B------:R-:W-:Y:S01]  /*dcc0*/  SHF.R.S32.HI R13, RZ, 0x1f, R7 ;  /* 0x0000001fff0d7819 */ /* 0x000fe20000011407 */
[----:B------:R-:W-:Y:S01]  /*dcd0*/  IMAD R8, R57, UR5, R6 ;  /* 0x0000000539087c24 */ /* 0x000fe2000f8e0206 */
[----:B------:R-:W-:Y:S01]  /*dce0*/  IADD3 R4, P2, R7, R4, RZ ;  /* 0x0000000407047210 */ /* 0x000fe20007f5e0ff */
[----:B------:R-:W-:Y:S01]  /*dcf0*/  ULDC.64 UR4, c[0x0][0xb88] ;  /* 0x0002e20000047ab9 */ /* 0x000fe20000000a00 */
[----:B------:R-:W-:-:S02]  /*dd00*/  SHF.R.S32.HI R6, RZ, 0x1f, R11 ;  /* 0x0000001fff067819 */ /* 0x000fc4000001140b */
[----:B------:R-:W-:Y:S02]  /*dd10*/  IADD3.X R5, R13, R5, R8, P2, !PT ;  /* 0x000000050d057210 */ /* 0x000fe400017fe408 */
[----:B------:R-:W-:Y:S01]  /*dd20*/  IADD3 R15, P3, R20, 0x2000, RZ ;  /* 0x00002000140f7810 */ /* 0x000fe20007f7e0ff */
[----:B------:R-:W-:Y:S01]  /*dd30*/  IMAD R8, R6, UR4, RZ ;  /* 0x0000000406087c24 */ /* 0x000fe2000f8e02ff */
[----:B------:R-:W-:Y:S01]  /*dd40*/  LOP3.LUT R12, R25, 0x380, RZ, 0xc0, !PT ;  /* 0x00000380190c7812 */ /* 0x000fe200078ec0ff */
[----:B------:R-:W-:Y:S01]  /*dd50*/  IMAD.WIDE.U32 R4, R11, UR4, R4 ;  /* 0x000000040b047c25 */ /* 0x000fe2000f8e0004 */
[----:B------:R-:W-:Y:S02]  /*dd60*/  LOP3.LUT R7, R15, 0x380, RZ, 0xc0, !PT ;  /* 0x000003800f077812 */ /* 0x000fe400078ec0ff */
[----:B------:R-:W-:Y:S01]  /*dd70*/  LOP3.LUT R44, R45, 0x380, RZ, 0xc0, !PT ;  /* 0x000003802d2c7812 */ /* 0x000fe200078ec0ff */
[----:B------:R-:W-:Y:S01]  /*dd80*/  IMAD R13, R11, UR5, R8 ;  /* 0x000000050b0d7c24 */ /* 0x000fe2000f8e0208 */
[----:B------:R-:W-:Y:S01]  /*dd90*/  ULDC.64 UR4, c[0x0][0xb50] ;  /* 0x0002d40000047ab9 */ /* 0x000fe20000000a00 */
[----:B------:R-:W-:-:S02]  /*dda0*/  SHF.R.U64 R6, R7, 0x3, RZ ;  /* 0x0000000307067819 */ /* 0x000fc400000012ff */
[----:B------:R-:W-:Y:S01]  /*ddb0*/  IMAD.IADD R5, R5, 0x1, R13 ;  /* 0x0000000105057824 */ /* 0x000fe200078e020d */
[----:B------:R-:W-:Y:S01]  /*ddc0*/  LEA R10, P4, R4, UR4, 0x2 ;  /* 0x00000004040a7c11 */ /* 0x000fe2000f8810ff */
[----:B------:R-:W-:Y:S01]  /*ddd0*/  IMAD.X R13, RZ, RZ, R21, P0 ;  /* 0x000000ffff0d7224 */ /* 0x000fe200000e0615 */
[----:B------:R-:W-:Y:S02]  /*dde0*/  IADD3 R7, P2, R20, 0x3000, RZ ;  /* 0x0000300014077810 */ /* 0x000fe40007f5e0ff */
[----:B------:R-:W-:Y:S01]  /*ddf0*/  LEA.HI.X R14, R4, UR5, R5, 0x2, P4 ;  /* 0x00000005040e7c11 */ /* 0x000fe2000a0f1405 */
[----:B------:R-:W-:Y:S01]  /*de00*/  SHFL.IDX PT, R52, R10, RZ, 0x1c1f ;  /* 0x001c1fff0a347589 */ /* 0x000fe200000e0000 */
[----:B------:R-:W-:Y:S01]  /*de10*/  LOP3.LUT P0, RZ, R225, 0x3, RZ, 0xc0, !PT ;  /* 0x00000003e1ff7812 */ /* 0x000fe2000780c0ff */
[C---:B------:R-:W-:Y:S01]  /*de20*/  VIADD R4, R22.reuse, 0x8 ;  /* 0x0000000816047836 */ /* 0x040fe20000000000 */
[----:B------:R-:W-:Y:S01]  /*de30*/  LOP3.LUT R8, R7, 0x380, RZ, 0xc0, !PT ;  /* 0x0000038007087812 */ /* 0x000fe200078ec0ff */
[----:B------:R-:W1:Y:S01]  /*de40*/  SHFL.IDX PT, R53, R14, RZ, 0x1c1f ;  /* 0x001c1fff0e357589 */ /* 0x000e6200000e0000 */
[----:B------:R-:W-:Y:S01]  /*de50*/  IMAD.X R9, RZ, RZ, R21, P2 ;  /* 0x000000ffff097224 */ /* 0x000fe200010e0615 */
[-C--:B------:R-:W-:Y:S01]  /*de60*/  ISETP.GE.OR P2, PT, R22, R59.reuse, P0 ;  /* 0x0000003b1600720c */ /* 0x080fe20000746670 */
[----:B------:R-:W-:Y:S01]  /*de70*/  ULDC.64 UR4, c[0x0][0xaa0] ;  /* 0x0002a80000047ab9 */ /* 0x000fe20000000a00 */
[----:B------:R-:W-:Y:S01]  /*de80*/  SHFL.IDX PT, R54, R10, 0x1, 0x1c1f ;  /* 0x003c1f000a367f89 */ /* 0x000fe200000e0000 */
[----:B------:R-:W-:-:S02]  /*de90*/  ISETP.GE.OR P0, PT, R4, R59, P0 ;  /* 0x0000003b0400720c */ /* 0x000fc40000706670 */
[C---:B------:R-:W-:Y:S01]  /*dea0*/  IADD3 R37, P4, R20.reuse, 0x6000, RZ ;  /* 0x0000600014257810 */ /* 0x040fe20007f9e0ff */
[----:B------:R-:W2:Y:S01]  /*deb0*/  SHFL.IDX PT, R55, R14, 0x1, 0x1c1f ;  /* 0x003c1f000e377f89 */ /* 0x000ea200000e0000 */
[----:B------:R-:W-:Y:S02]  /*dec0*/  LOP3.LUT R11, R20, 0x380, RZ, 0xc0, !PT ;  /* 0x00000380140b7812 */ /* 0x000fe400078ec0ff */
[----:B------:R-:W-:Y:S02]  /*ded0*/  SHF.R.U64 R8, R8, 0x3, RZ ;  /* 0x0000000308087819 */ /* 0x000fe400000012ff */
[----:B------:R-:W-:Y:S02]  /*dee0*/  LOP3.LUT R40, R41, 0x380, RZ, 0xc0, !PT ;  /* 0x0000038029287812 */ /* 0x000fe400078ec0ff */
[----:B------:R-:W-:Y:S02]  /*def0*/  LOP3.LUT R36, R37, 0x380, RZ, 0xc0, !PT ;  /* 0x0000038025247812 */ /* 0x000fe400078ec0ff */
[----:B------:R-:W-:-:S02]  /*df00*/  SHF.R.U64 R11, R11, 0x3, RZ ;  /* 0x000000030b0b7819 */ /* 0x000fc400000012ff */
[----:B------:R-:W-:Y:S01]  /*df10*/  LOP3.LUT R8, R8, R7, RZ, 0x3c, !PT ;  /* 0x0000000708087212 */ /* 0x000fe200078e3cff */
[--C-:B------:R-:W-:Y:S01]  /*df20*/  IMAD.X R7, RZ, RZ, R21.reuse, P3 ;  /* 0x000000ffff077224 */ /* 0x100fe200018e0615 */
[----:B------:R-:W-:Y:S02]  /*df30*/  IADD3 R5, P3, R20, 0x7000, RZ ;  /* 0x0000700014057810 */ /* 0x000fe40007f7e0ff */
[----:B------:R-:W-:Y:S01]  /*df40*/  SHF.R.U64 R12, R12, 0x3, RZ ;  /* 0x000000030c0c7819 */ /* 0x000fe200000012ff */
[----:B-1----:R1:W-:Y:S01]  /*df50*/  @!P2 ST.E desc[UR6][R52.64], R0 ;  /* 0x000000003400a985 */ /* 0x0023e2000c101906 */
[----:B------:R-:W-:Y:S01]  /*df60*/  SHF.R.U64 R44, R44, 0x3, RZ ;  /* 0x000000032c2c7819 */ /* 0x000fe200000012ff */
[----:B------:R-:W-:Y:S01]  /*df70*/  IMAD.X R33, RZ, RZ, R21, P3 ;  /* 0x000000ffff217224 */ /* 0x000fe200018e0615 */
[----:B------:R-:W-:Y:S02]  /*df80*/  SHF.R.U64 R40, R40, 0x3, RZ ;  /* 0x0000000328287819 */ /* 0x000fe400000012ff */
[----:B------:R-:W-:-:S02]  /*df90*/  SHF.R.U64 R36, R36, 0x3, RZ ;  /* 0x0000000324247819 */ /* 0x000fc400000012ff */
[----:B------:R-:W-:Y:S01]  /*dfa0*/  LOP3.LUT R20, R11, R20, RZ, 0x3c, !PT ;  /* 0x000000140b147212 */ /* 0x000fe200078e3cff */
[----:B--2---:R2:W-:Y:S01]  /*dfb0*/  @!P0 ST.E desc[UR6][R54.64], R3 ;  /* 0x0000000336008985 */ /* 0x0045e2000c101906 */
[----:B------:R-:W-:Y:S02]  /*dfc0*/  LOP3.LUT R12, R12, R25, RZ, 0x3c, !PT ;  /* 0x000000190c0c7212 */ /* 0x000fe400078e3cff */
[----:B------:R-:W-:Y:S01]  /*dfd0*/  LOP3.LUT R44, R44, R45, RZ, 0x3c, !PT ;  /* 0x0000002d2c2c7212 */ /* 0x000fe200078e3cff */
[----:B-1----:R-:W1:Y:S01]  /*dfe0*/  @P1 LDC R53, c[0x0][0xbec] ;  /* 0x0002fb00ff351b82 */ /* 0x002e620000000800 */
[----:B------:R-:W-:Y:S01]  /*dff0*/  LOP3.LUT R40, R40, R41, RZ, 0x3c, !PT ;  /* 0x0000002928287212 */ /* 0x000fe200078e3cff */
[--C-:B------:R-:W-:Y:S01]  /*e000*/  IMAD.X R45, RZ, RZ, R21.reuse, P6 ;  /* 0x000000ffff2d7224 */ /* 0x100fe200030e0615 */
[----:B------:R-:W-:Y:S01]  /*e010*/  LOP3.LUT R36, R36, R37, RZ, 0x3c, !PT ;  /* 0x0000002524247212 */ /* 0x000fe200078e3cff */
[--C-:B------:R-:W-:Y:S01]  /*e020*/  IMAD.X R41, RZ, RZ, R21.reuse, P5 ;  /* 0x000000ffff297224 */ /* 0x100fe200028e0615 */
[----:B------:R3:W5:Y:S01]  /*e030*/  LD.E.128 R24, desc[UR6][R20.64] ;  /* 0x0000000614187980 */ /* 0x000762000c101d00 */
[----:B------:R-:W-:Y:S01]  /*e040*/  IMAD.X R37, RZ, RZ, R21, P4 ;  /* 0x000000ffff257224 */ /* 0x000fe200020e0615 */
[----:B------:R-:W-:Y:S01]  /*e050*/  LOP3.LUT R4, R5, 0x380, RZ, 0xc0, !PT ;  /* 0x0000038005047812 */ /* 0x000fe200078ec0ff */
[----:B--2---:R-:W-:Y:S01]  /*e060*/  IMAD R3, R31, UR4, RZ ;  /* 0x000000041f037c24 */ /* 0x004fe2000f8e02ff */
[----:B------:R-:W-:Y:S01]  /*e070*/  LOP3.LUT R6, R6, R15, RZ, 0x3c, !PT ;  /* 0x0000000f06067212 */ /* 0x000fe200078e3cff */
[----:B------:R-:W2:Y:S01]  /*e080*/  @P1 LDC R31, c[0x0][0xbf0] ;  /* 0x0002fc00ff1f1b82 */ /* 0x000ea20000000800 */
[----:B------:R-:W-:Y:S01]  /*e090*/  IMAD R0, R23, 0x20, R223 ;  /* 0x0000002017007824 */ /* 0x000fe200078e02df */
[----:B------:R-:W-:Y:S01]  /*e0a0*/  SHF.R.U64 R4, R4, 0x3, RZ ;  /* 0x0000000304047819 */ /* 0x000fe200000012ff */
[C---:B------:R-:W-:Y:S01]  /*e0b0*/  IMAD R3, R30.reuse, UR5, R3 ;  /* 0x000000051e037c24 */ /* 0x040fe2000f8e0203 */
[----:B------:R-:W5:Y:S01]  /*e0c0*/  LD.E.128 R12, desc[UR6][R12.64] ;  /* 0x000000060c0c7980 */ /* 0x000f62000c101d00 */
[----:B---3--:R-:W-:Y:S01]  /*e0d0*/  IMAD.WIDE.U32 R20, R30, UR4, RZ ;  /* 0x000000041e147c25 */ /* 0x008fe2000f8e00ff */
[----:B------:R-:W-:Y:S01]  /*e0e0*/  ULDC.64 UR4, c[0x0][0xae8] ;  /* 0x0002ba0000047ab9 */ /* 0x000fe20000000a00 */
[----:B------:R-:W-:Y:S01]  /*e0f0*/  LOP3.LUT R32, R4, R5, RZ, 0x3c, !PT ;  /* 0x0000000504207212 */ /* 0x000fe200078e3cff */
[----:B------:R-:W5:Y:S02]  /*e100*/  LD.E.128 R8, desc[UR6][R8.64] ;  /* 0x0000000608087980 */ /* 0x000f64000c101d00 */
[----:B------:R-:W-:Y:S01]  /*e110*/  IADD3 R21, R21, R3, RZ ;  /* 0x0000000315157210 */ /* 0x000fe20007ffe0ff */
[----:B------:R-:W-:Y:S01]  /*e120*/  IMAD R3, R29, UR4, RZ ;  /* 0x000000041d037c24 */ /* 0x000fe2000f8e02ff */
[----:B------:R-:W5:Y:S01]  /*e130*/  LD.E.128 R4, desc[UR6][R6.64] ;  /* 0x0000000606047980 */ /* 0x000f62000c101d00 */
[----:B------:R-:W-:-:S02]  /*e140*/  IMAD R30, R221, 0x80, R0 ;  /* 0x00000080dd1e7824 */ /* 0x000fc400078e0200 */
[C---:B------:R-:W-:Y:S01]  /*e150*/  IMAD R3, R220.reuse, UR5, R3 ;  /* 0x00000005dc037c24 */ /* 0x040fe2000f8e0203 */
[----:B------:R-:W5:Y:S01]  /*e160*/  LD.E.128 R44, desc[UR6][R44.64] ;  /* 0x000000062c2c7980 */ /* 0x000f62000c101d00 */
[----:B------:R-:W-:Y:S01]  /*e170*/  IMAD.WIDE.U32 R20, R220, UR4, R20 ;  /* 0x00000004dc147c25 */ /* 0x000fe2000f8e0014 */
[----:B------:R-:W-:Y:S02]  /*e180*/  ULDC.64 UR4, c[0x0][0xaf0] ;  /* 0x0002bc0000047ab9 */ /* 0x000fe40000000a00 */
[----:B------:R-:W5:Y:S01]  /*e190*/  LD.E.128 R40, desc[UR6][R40.64] ;  /* 0x0000000628287980 */ /* 0x000f62000c101d00 */
[----:B-1----:R-:W-:-:S03]  /*e1a0*/  @P1 IMAD.HI.U32 R0, R30, R53, RZ ;  /* 0x000000351e001227 */ /* 0x002fc600078e00ff */
[----:B------:R-:W5:Y:S01]  /*e1b0*/  LD.E.128 R36, desc[UR6][R36.64] ;  /* 0x0000000624247980 */ /* 0x000f62000c101d00 */
[----:B------:R-:W-:Y:S02]  /*e1c0*/  IMAD.IADD R21, R21, 0x1, R3 ;  /* 0x0000000115157824 */ /* 0x000fe400078e0203 */
[----:B------:R-:W-:Y:S01]  /*e1d0*/  IMAD.MOV.U32 R3, RZ, RZ, R30 ;  /* 0x000000ffff037224 */ /* 0x000fe200078e001e */
[----:B--2---:R-:W-:Y:S01]  /*e1e0*/  @P1 SHF.R.U32.HI R3, RZ, R31, R0 ;  /* 0x0000001fff031219 */ /* 0x004fe20000011600 */
[----:B------:R-:W-:Y:S01]  /*e1f0*/  IMAD R22, R222, UR4, RZ ;  /* 0x00000004de167c24 */ /* 0x000fe2000f8e02ff */
[----:B------:R-:W5:Y:S01]  /*e200*/  LD.E.128 R32, desc[UR6][R32.64] ;  /* 0x0000000620207980 */ /* 0x000f62000c101d00 */
[C---:B------:R-:W-:Y:S01]  /*e210*/  IMAD.WIDE.U32 R20, R57.reuse, UR4, R20 ;  /* 0x0000000439147c25 */ /* 0x040fe2000f8e0014 */
[--C-:B------:R-:W-:Y:S01]  /*e220*/  SHF.R.S32.HI R0, RZ, 0x1f, R3.reuse ;  /* 0x0000001fff007819 */ /* 0x100fe20000011403 */
[----:B------:R-:W-:Y:S01]  /*e230*/  @!PT LDS RZ, [RZ] ;  /* 0x00000000fffff984 */ /* 0x000fe20000000800 */
[----:B------:R-:W-:Y:S01]  /*e240*/  @!PT LDS RZ, [RZ] ;  /* 0x00000000fffff984 */ /* 0x000fe20000000800 */
[----:B------:R-:W-:Y:S01]  /*e250*/  @!PT LDS RZ, [RZ] ;  /* 0x00000000fffff984 */ /* 0x000fe20000000800 */
[----:B------:R-:W-:Y:S01]  /*e260*/  @!PT LDS RZ, [RZ] ;  /* 0x00000000fffff984 */ /* 0x000fe20000000800 */
[----:B------:R1:W-:Y:S06]  /*e270*/  MEMBAR.ALL.CTA ;  /* 0x0000000000007992 */ /* 0x0003ec0000008000 */
[----:B-1----:R-:W1:Y:S01]  /*e280*/  FENCE.VIEW.ASYNC.S ;  /* 0x00000000000073c6 */ /* 0x002e620000000000 */
[----:B------:R-:W-:Y:S01]  /*e290*/  IMAD R29, R57, UR5, R22 ;  /* 0x00000005391d7c24 */ /* 0x000fe2000f8e0216 */
[----:B------:R-:W-:Y:S01]  /*e2a0*/  ULDC.64 UR4, c[0x0][0xae0] ;  /* 0x0002b80000047ab9 */ /* 0x000fe20000000a00 */
[----:B------:R-:W-:-:S02]  /*e2b0*/  IMAD.MOV R31, RZ, RZ, -R3 ;  /* 0x000000ffff1f7224 */ /* 0x000fc400078e0a03 */
[----:B------:R-:W-:Y:S02]  /*e2c0*/  IMAD.IADD R21, R21, 0x1, R29 ;  /* 0x0000000115157824 */ /* 0x000fe400078e021d */
[----:B------:R-:W-:Y:S02]  /*e2d0*/  IMAD R0, R0, UR4, RZ ;  /* 0x0000000400007c24 */ /* 0x000fe4000f8e02ff */
[----:B------:R-:W-:Y:S02]  /*e2e0*/  IMAD R29, R60, R31, R30 ;  /* 0x0000001f3c1d7224 */ /* 0x000fe400078e021e */
[C---:B------:R-:W-:Y:S02]  /*e2f0*/  IMAD R31, R3.reuse, UR5, R0 ;  /* 0x00000005031f7c24 */ /* 0x040fe4000f8e0200 */
[----:B------:R-:W-:Y:S01]  /*e300*/  IMAD.WIDE.U32 R20, R3, UR4, R20 ;  /* 0x0000000403147c25 */ /* 0x000fe2000f8e0014 */
[----:B------:R-:W-:Y:S01]  /*e310*/  SHF.R.S32.HI R0, RZ, 0x1f, R29 ;  /* 0x0000001fff007819 */ /* 0x000fe2000001141d */
[----:B------:R-:W-:-:S02]  /*e320*/  ULDC.64 UR4, c[0x0][0xad8] ;  /* 0x0002b60000047ab9 */ /* 0x000fc40000000a00 */
[----:B------:R-:W-:Y:S02]  /*e330*/  IMAD.IADD R21, R21, 0x1, R31 ;  /* 0x0000000115157824 */ /* 0x000fe400078e021f */
[----:B------:R-:W-:Y:S02]  /*e340*/  IMAD R22, R0, UR4, RZ ;  /* 0x0000000400167c24 */ /* 0x000fe4000f8e02ff */
[----:B------:R-:W-:Y:S02]  /*e350*/  IMAD R30, R221, 0x80, R223 ;  /* 0x00000080dd1e7824 */ /* 0x000fe400078e02df */
[C---:B------:R-:W-:Y:S02]  /*e360*/  IMAD R3, R29.reuse, UR5, R22 ;  /* 0x000000051d037c24 */ /* 0x040fe4000f8e0216 */
[----:B------:R-:W-:Y:S01]  /*e370*/  IMAD.WIDE.U32 R20, R29, UR4, R20 ;  /* 0x000000041d147c25 */ /* 0x000fe2000f8e0014 */
[CC--:B------:R-:W-:Y:S01]  /*e380*/  ISETP.GE.AND P2, PT, R30.reuse, R59.reuse, PT ;  /* 0x0000003b1e00720c */ /* 0x0c0fe20003f46270 */
[----:B------:R-:W-:Y:S01]  /*e390*/  ULDC.64 UR4, c[0x0][0xa80] ;  /* 0x0002a00000047ab9 */ /* 0x000fe20000000a00 */
[----:B------:R-:W-:Y:S01]  /*e3a0*/  IADD3 R0, R30, 0x20, RZ ;  /* 0x000000201e007810 */ /* 0x000fe20007ffe0ff */
[----:B0-----:R-:W-:Y:S01]  /*e3b0*/  VIADD R28, R28, 0x34820 ;  /* 0x000348201c1c7836 */ /* 0x001fe20000000000 */
[----:B------:R-:W-:Y:S01]  /*e3c0*/  LEA R22, P3, R20, UR4, 0x1 ;  /* 0x0000000414167c11 */ /* 0x000fe2000f8608ff */
[----:B------:R-:W-:Y:S01]  /*e3d0*/  IMAD.IADD R3, R21, 0x1, R3 ;  /* 0x0000000115037824 */ /* 0x000fe200078e0203 */
[----:B------:R-:W-:Y:S01]  /*e3e0*/  ISETP.GE.AND P0, PT, R0, R59, PT ;  /* 0x0000003b0000720c */ /* 0x000fe20003f06270 */
[----:B------:R-:W-:Y:S01]  /*e3f0*/  VIADD R0, R30, 0x40 ;  /* 0x000000401e007836 */ /* 0x000fe20000000000 */
[----:B------:R-:W-:-:S02]  /*e400*/  PRMT R28, RZ, 0x654, R28 ;  /* 0x00000654ff1c7816 */ /* 0x000fc4000000001c */
[----:B------:R-:W-:Y:S01]  /*e410*/  LEA.HI.X R3, R20, UR5, R3, 0x1, P3 ;  /* 0x0000000514037c11 */ /* 0x000fe200098f0c03 */
[----:B------:R-:W-:Y:S01]  /*e420*/  BSSY B1, `(.L_x_387) ;  /* 0x0000010000017945 */ /* 0x000fe20003800000 */
[----:B------:R-:W-:Y:S01]  /*e430*/  ISETP.GE.AND P1, PT, R0, R59, PT ;  /* 0x0000003b0000720c */ /* 0x000fe20003f26270 */
[----:B-1----:R0:W-:Y:S02]  /*e440*/  SYNCS.ARRIVE.TRANS64.RED.A1T0 RZ, [R28+URZ], RZ ;  /* 0x000000ff1cff79a7 */ /* 0x0021e4000810043f */
[----:B------:R1:W2:Y:S04]  /*e450*/  SHFL.IDX PT, R0, R3, RZ, 0x181f ;  /* 0x00181fff03007589 */ /* 0x0002a800000e0000 */
[----:B0-----:R1:W0:Y:S01]  /*e460*/  SHFL.IDX PT, R28, R22, RZ, 0x181f ;  /* 0x00181fff161c7589 */ /* 0x00122200000e0000 */
[----:B------:R-:W-:Y:S05]  /*e470*/  @P2 BRA `(.L_x_388) ;  /* 0x0000000000282947 */ /* 0x000fea0003800000 */
[----:B------:R-:W-:Y:S01]  /*e480*/  ULDC UR4, c[0x0][0xac8] ;  /* 0x0002b20000047ab9 */ /* 0x000fe20000000800 */
[----:B------:R-:W-:Y:S01]  /*e490*/  ULDC.64 UR6, c[0x0][0x208] ;  /* 0x0000820000067ab9 */ /* 0x000fe20000000a00 */
[----:B------:R-:W-:Y:S02]  /*e4a0*/  ISETP.GE.AND P2, PT, R17, UR4, PT ;  /* 0x0000000411007c0c */ /* 0x000fe4000bf46270 */
[----:B------:R-:W-:-:S11]  /*e4b0*/  ISETP.GE.AND P3, PT, R19, UR4, PT ;  /* 0x0000000413007c0c */ /* 0x000fd6000bf66270 */
[-C--:B0-----:R-:W-:Y:S02]  /*e4c0*/  @!P2 LEA R20, P4, R17, R28.reuse, 0x1 ;  /* 0x0000001c1114a211 */ /* 0x081fe400078808ff */
[----:B------:R-:W-:Y:S02]  /*e4d0*/  @!P3 LEA R28, P5, R19, R28, 0x1 ;  /* 0x0000001c131cb211 */ /* 0x000fe400078a08ff */
[-C--:B--2---:R-:W-:Y:S02]  /*e4e0*/  @!P2 LEA.HI.X R21, R17, R0.reuse, R232, 0x1, P4 ;  /* 0x000000001115a211 */ /* 0x084fe400020f0ce8 */
[----:B------:R-:W-:-:S03]  /*e4f0*/  @!P3 LEA.HI.X R29, R19, R0, R231, 0x1, P5 ;  /* 0x00000000131db211 */ /* 0x000fc600028f0ce7 */
[----:B-----5:R3:W-:Y:S04]  /*e500*/  @!P2 ST.E.128 desc[UR6][R20.64], R24 ;  /* 0x000000181400a985 */ /* 0x0207e8000c101d06 */
[----:B------:R3:W-:Y:S02]  /*e510*/  @!P3 ST.E.128 desc[UR6][R28.64], R44 ;  /* 0x0000002c1c00b985 */ /* 0x0007e4000c101d06 */
.L_x_388:
[----:B------:R-:W-:Y:S05]  /*e520*/  BSYNC B1 ;  /* 0x0000000000017941 */ /* 0x000fea0003800000 */
.L_x_387:
[----:B--2---:R2:W4:Y:S01]  /*e530*/  SHFL.IDX PT, R0, R3, 0x1, 0x181f ;  /* 0x00381f0003007f89 */ /* 0x00452200000e0000 */
[----:B------:R-:W-:Y:S03]  /*e540*/  BSSY B1, `(.L_x_389) ;  /* 0x000000d000017945 */ /* 0x000fe60003800000 */
[----:B---3-5:R2:W3:Y:S01]  /*e550*/  SHFL.IDX PT, R24, R22, 0x1, 0x181f ;  /* 0x00381f0016187f89 */ /* 0x0284e200000e0000 */
[----:B------:R-:W-:Y:S05]  /*e560*/  @P0 BRA `(.L_x_390) ;  /* 0x0000000000280947 */ /* 0x000fea0003800000 */
[----:B------:R-:W-:Y:S01]  /*e570*/  ULDC UR4, c[0x0][0xac8] ;  /* 0x0002b20000047ab9 */ /* 0x000fe20000000800 */
[----:B------:R-:W-:Y:S01]  /*e580*/  ULDC.64 UR6, c[0x0][0x208] ;  /* 0x0000820000067ab9 */ /* 0x000fe20000000a00 */
[----:B------:R-:W-:Y:S02]  /*e590*/  ISETP.GE.AND P3, PT, R17, UR4, PT ;  /* 0x0000000411007c0c */ /* 0x000fe4000bf66270 */
[----:B------:R-:W-:-:S11]  /*e5a0*/  ISETP.GE.AND P4, PT, R19, UR4, PT ;  /* 0x0000000413007c0c */ /* 0x000fd6000bf86270 */
[-C--:B---3--:R-:W-:Y:S02]  /*e5b0*/  @!P3 LEA R20, P0, R17, R24.reuse, 0x1 ;  /* 0x000000181114b211 */ /* 0x088fe400078008ff */
[----:B------:R-:W-:Y:S02]  /*e5c0*/  @!P4 LEA R24, P2, R19, R24, 0x1 ;  /* 0x000000181318c211 */ /* 0x000fe400078408ff */
[-C--:B----4-:R-:W-:Y:S02]  /*e5d0*/  @!P3 LEA.HI.X R21, R17, R0.reuse, R232, 0x1, P0 ;  /* 0x000000001115b211 */ /* 0x090fe400000f0ce8 */
[----:B------:R-:W-:-:S03]  /*e5e0*/  @!P4 LEA.HI.X R25, R19, R0, R231, 0x1, P2 ;  /* 0x000000001319c211 */ /* 0x000fc600010f0ce7 */
[----:B------:R3:W-:Y:S04]  /*e5f0*/  @!P3 ST.E.128 desc[UR6][R20.64], R12 ;  /* 0x0000000c1400b985 */ /* 0x0007e8000c101d06 */
[----:B------:R3:W-:Y:S02]  /*e600*/  @!P4 ST.E.128 desc[UR6][R24.64], R40 ;  /* 0x000000281800c985 */ /* 0x0007e4000c101d06 */
.L_x_390:
[----:B------:R-:W-:Y:S05]  /*e610*/  BSYNC B1 ;  /* 0x0000000000017941 */ /* 0x000fea0003800000 */
.L_x_389:
[----:B----4-:R4:W0:Y:S01]  /*e620*/  SHFL.IDX PT, R0, R3, 0x2, 0x181f ;  /* 0x00581f0003007f89 */ /* 0x01082200000e0000 */
[----:B------:R-:W-:Y:S03]  /*e630*/  BSSY B1, `(.L_x_391) ;  /* 0x000000d000017945 */ /* 0x000fe60003800000 */
[----:B---3--:R4:W3:Y:S01]  /*e640*/  SHFL.IDX PT, R14, R22, 0x2, 0x181f ;  /* 0x00581f00160e7f89 */ /* 0x0088e200000e0000 */
[----:B------:R-:W-:Y:S05]  /*e650*/  @P1 BRA `(.L_x_392) ;  /* 0x0000000000281947 */ /* 0x000fea0003800000 */
[----:B------:R-:W-:Y:S01]  /*e660*/  ULDC UR4, c[0x0][0xac8] ;  /* 0x0002b20000047ab9 */ /* 0x000fe20000000800 */
[----:B------:R-:W-:Y:S01]  /*e670*/  ULDC.64 UR6, c[0x0][0x208] ;  /* 0x0000820000067ab9 */ /* 0x000fe20000000a00 */
[----:B------:R-:W-:Y:S02]  /*e680*/  ISETP.GE.AND P2, PT, R17, UR4, PT ;  /* 0x0000000411007c0c */ /* 0x000fe4000bf46270 */
[----:B------:R-:W-:-:S11]  /*e690*/  ISETP.GE.AND P3, PT, R19, UR4, PT ;  /* 0x0000000413007c0c */ /* 0x000fd6000bf66270 */
[-C--:B---3--:R-:W-:Y:S02]  /*e6a0*/  @!P2 LEA R12, P0, R17, R14.reuse, 0x1 ;  /* 0x0000000e110ca211 */ /* 0x088fe400078008ff */
[----:B------:R-:W-:Y:S02]  /*e6b0*/  @!P3 LEA R14, P1, R19, R14, 0x1 ;  /* 0x0000000e130eb211 */ /* 0x000fe400078208ff */
[-C--:B0-----:R-:W-:Y:S02]  /*e6c0*/  @!P2 LEA.HI.X R13, R17, R0.reuse, R232, 0x1, P0 ;  /* 0x00000000110da211 */ /* 0x081fe400000f0ce8 */
[----:B------:R-:W-:-:S03]  /*e6d0*/  @!P3 LEA.HI.X R15, R19, R0, R231, 0x1, P1 ;  /* 0x00000000130fb211 */ /* 0x000fc600008f0ce7 */
[----:B------:R0:W-:Y:S04]  /*e6e0*/  @!P2 ST.E.128 desc[UR6][R12.64], R4 ;  /* 0x000000040c00a985 */ /* 0x0001e8000c101d06 */
[----:B------:R0:W-:Y:S02]  /*e6f0*/  @!P3 ST.E.128 desc[UR6][R14.64], R36 ;  /* 0x000000240e00b985 */ /* 0x0001e4000c101d06 */
.L_x_392:
[----:B------:R-:W-:Y:S05]  /*e700*/  BSYNC B1 ;  /* 0x0000000000017941 */ /* 0x000fea0003800000 */
.L_x_391:
[----:B0-----:R-:W-:Y:S01]  /*e710*/  VIADD R0, R30, 0x60 ;  /* 0x000000601e007836 */ /* 0x001fe20000000000 */
[----:B------:R0:W0:Y:S04]  /*e720*/  SHFL.IDX PT, R6, R3, 0x3, 0x181f ;  /* 0x00781f0003067f89 */ /* 0x00002800000e0000 */
[----:B------:R-:W-:Y:S01]  /*e730*/  ISETP.GE.AND P0, PT, R0, R59, PT ;  /* 0x0000003b0000720c */ /* 0x000fe20003f06270 */
[----:B-12-4-:R-:W1:-:S12]  /*e740*/  SHFL.IDX PT, R22, R22, 0x3, 0x181f ;  /* 0x00781f0016167f89 */ /* 0x016e5800000e0000 */
[----:B------:R-:W-:Y:S05]  /*e750*/  @P0 BRA `(.L_x_393) ;  /* 0x0000000c00000947 */ /* 0x000fea0003800000 */
[----:B------:R-:W-:Y:S01]  /*e760*/  ULDC UR4, c[0x0][0xac8] ;  /* 0x0002b20000047ab9 */ /* 0x000fe20000000800 */
[----:B------:R-:W-:Y:S01]  /*e770*/  ULDC.64 UR6, c[0x0][0x208] ;  /* 0x0000820000067ab9 */ /* 0x000fe20000000a00 */
[----:B------:R-:W-:-:S13]  /*e780*/  ISETP.GE.AND P1, PT, R17, UR4, PT ;  /* 0x0000000411007c0c */ /* 0x000fda000bf26270 */
[----:B-1----:R-:W-:-:S04]  /*e790*/  @!P1 LEA R4, P0, R17, R22, 0x1 ;  /* 0x0000001611049211 */ /* 0x002fc800078008ff */
[----:B0-----:R-:W-:Y:S02]  /*e7a0*/  @!P1 LEA.HI.X R5, R17, R6, R232, 0x1, P0 ;  /* 0x0000000611059211 */ /* 0x001fe400000f0ce8 */
[----:B------:R-:W-:-:S03]  /*e7b0*/  ISETP.GE.AND P0, PT, R19, UR4, PT ;  /* 0x0000000413007c0c */ /* 0x000fc6000bf06270 */
[----:B------:R2:W-:Y:S10]  /*e7c0*/  @!P1 ST.E.128 desc[UR6][R4.64], R8 ;  /* 0x0000000804009985 */ /* 0x0005f4000c101d06 */
[----:B------:R-:W-:Y:S05]  /*e7d0*/  @P0 BRA `(.L_x_393) ;  /* 0x0000000800e00947 */ /* 0x000fea0003800000 */
[----:B--2---:R-:W-:Y:S01]  /*e7e0*/  LEA R4, P0, R19, R22, 0x1 ;  /* 0x0000001613047211 */ /* 0x004fe200078008ff */
[----:B------:R-:W-:-:S03]  /*e7f0*/  ULDC.64 UR4, c[0x0][0x208] ;  /* 0x0000820000047ab9 */ /* 0x000fc60000000a00 */
[----:B------:R-:W-:-:S05]  /*e800*/  LEA.HI.X R5, R19, R6, R231, 0x1, P0 ;  /* 0x0000000613057211 */ /* 0x000fca00000f0ce7 */
[----:B------:R4:W-:Y:S01]  /*e810*/  ST.E.128 desc[UR4][R4.64], R32 ;  /* 0x0000002004007985 */ /* 0x0009e2000c101d04 */
[----:B------:R-:W-:Y:S05]  /*e820*/  BRA `(.L_x_393) ;  /* 0x0000000800cc7947 */ /* 0x000fea0003800000 */
.L_x_385:
[----:B------:R-:W2:Y:S01]  /*e830*/  LDC.64 R6, c[0x0][0xc00] ;  /* 0x00030000ff067b82 */ /* 0x000ea20000000a00 */
[----:B------:R-:W-:Y:S01]  /*e840*/  ULDC.64 UR4, c[0x0][0xc08] ;  /* 0x0003020000047ab9 */ /* 0x000fe20000000a00 */
[----:B------:R-:W-:Y:S01]  /*e850*/  IMAD.MOV.U32 R3, RZ, RZ, RZ ;  /* 0x000000ffff037224 */ /* 0x000fe200078e00ff */
[----:B------:R-:W-:-:S05]  /*e860*/  ULDC.64 UR6, c[0x0][0x208] ;  /* 0x0000820000067ab9 */ /* 0x000fca0000000a00 */
[----:B------:R-:W3:Y:S08]  /*e870*/  LDC.64 R4, c[0x0][0xc00] ;  /* 0x00030000ff047b82 */ /* 0x000ef00000000a00 */
[----:B------:R-:W4:Y:S01]  /*e880*/  LDC R25, c[0x0][0xbe8] ;  /* 0x0002fa00ff197b82 */ /* 0x000f220000000800 */
[----:B------:R-:W-:-:S04]  /*e890*/  ISETP.NE.U32.AND P1, PT, RZ, UR4, PT ;  /* 0x00000004ff007c0c */ /* 0x000fc8000bf25070 */
[----:B------:R-:W-:Y:S02]  /*e8a0*/  ISETP.NE.AND.EX P1, PT, RZ, UR5, PT, P1 ;  /* 0x00000005ff007c0c */ /* 0x000fe4000bf25310 */
[----:B--2---:R-:W-:-:S04]  /*e8b0*/  ISETP.NE.U32.AND P0, PT, R6, RZ, PT ;  /* 0x000000ff0600720c */ /* 0x004fc80003f05070 */
[----:B------:R-:W-:Y:S01]  /*e8c0*/  ISETP.NE.AND.EX P0, PT, R7, RZ, PT, P0 ;  /* 0x000000ff0700720c */ /* 0x000fe20003f05300 */
[----:B---3--:R-:W-:-:S06]  /*e8d0*/  IMAD.WIDE R6, R22, 0x4, R4 ;  /* 0x0000000416067825 */ /* 0x008fcc00078e0204 */
[----:B------:R-:W2:Y:S01]  /*e8e0*/  @P1 LDC.64 R4, c[0x0][0xc08] ;  /* 0x00030200ff041b82 */ /* 0x000ea20000000a00 */
[----:B----4-:R-:W-:Y:S01]  /*e8f0*/  ISETP.NE.AND P2, PT, R25, 0x1, PT ;  /* 0x000000011900780c */ /* 0x010fe20003f45270 */
[----:B------:R-:W-:-:S04]  /*e900*/  ULDC UR4, c[0x0][0xa88] ;  /* 0x0002a20000047ab9 */ /* 0x000fc80000000800 */
[----:B------:R3:W5:Y:S01]  /*e910*/  @P0 LDG.E R3, desc[UR6][R6.64] ;  /* 0x0000000606030981 */ /* 0x000762000c1e1900 */
[----:B------:R-:W-:-:S07]  /*e920*/  IMAD.U32 R0, RZ, RZ, UR4 ;  /* 0x00000004ff007e24 */ /* 0x000fce000f8e00ff */
[----:B------:R-:W4:Y:S01]  /*e930*/  @P2 LDC R14, c[0x0][0xbec] ;  /* 0x0002fb00ff0e2b82 */ /* 0x000f220000000800 */
[----:B--2---:R-:W-:-:S07]  /*e940*/  @P1 IMAD.WIDE R4, R22, 0x4, R4 ;  /* 0x0000000416041825 */ /* 0x004fce00078e0204 */
[----:B------:R-:W2:Y:S01]  /*e950*/  @P2 LDC R27, c[0x0][0xbf0] ;  /* 0x0002fc00ff1b2b82 */ /* 0x000ea20000000800 */
[----:B------:R3:W5:Y:S01]  /*e960*/  @P1 LDG.E R0, desc[UR6][R4.64] ;  /* 0x0000000604001981 */ /* 0x000762000c1e1900 */
[----:B------:R-:W-:Y:S01]  /*e970*/  ISETP.GE.AND P3, PT, R233, 0x80, PT ;  /* 0x00000080e900780c */ /* 0x000fe20003f66270 */
[----:B------:R-:W-:-:S12]  /*e980*/  @P1 BRA `(.L_x_394) ;  /* 0x0000000000141947 */ /* 0x000fd80003800000 */
[----:B------:R-:W-:Y:S05]  /*e990*/  @!P0 BRA `(.L_x_394) ;  /* 0x0000000000108947 */ /* 0x000fea0003800000 */
[----:B------:R-:W-:Y:S02]  /*e9a0*/  ULDC.64 UR4, c[0x0][0x208] ;  /* 0x0000820000047ab9 */ /* 0x000fe40000000a00 */
[----:B---3--:R-:W3:Y:S04]  /*e9b0*/  LDG.E R5, desc[UR4][R6.64] ;  /* 0x0000000406057981 */ /* 0x008ee8000c1e1900 */
[----:B-----5:R-:W3:Y:S02]  /*e9c0*/  LDG.E R0, desc[UR4][R6.64+0x4] ;  /* 0x0000040406007981 */ /* 0x020ee4000c1e1900 */
[----:B---3--:R-:W-:-:S07]  /*e9d0*/  IMAD.IADD R0, R0, 0x1, -R5 ;  /* 0x0000000100007824 */ /* 0x008fce00078e0a05 */
.L_x_394:
[----:B------:R-:W-:Y:S01]  /*e9e0*/  BSSY B1, `(.L_x_395) ;  /* 0x000002f000017945 */ /* 0x000fe20003800000 */
[----:B------:R-:W-:Y:S02]  /*e9f0*/  SHF.R.S32.HI R12, RZ, 0x1f, R220 ;  /* 0x0000001fff0c7819 */ /* 0x000fe400000114dc */
[----:B------:R-:W-:Y:S02]  /*ea00*/  SEL R13, R22, RZ, !P0 ;  /* 0x000000ff160d7207 */ /* 0x000fe40004000000 */
[----:B------:R-:W-:Y:S02]  /*ea10*/  SEL R222, R222, RZ, !P0 ;  /* 0x000000ffdede7207 */ /* 0x000fe40004000000 */
[----:B-----5:R-:W-:Y:S01]  /*ea20*/  SHF.R.S32.HI R10, RZ, 0x1f, R3 ;  /* 0x0000001fff0a7819 */ /* 0x020fe20000011403 */
[----:B------:R-:W-:Y:S06]  /*ea30*/  @P3 BRA `(.L_x_396) ;  /* 0x0000000000a43947 */ /* 0x000fec0003800000 */
[----:B---3--:R-:W3:Y:S01]  /*ea40*/  S2R R4, SR_TID.X ;  /* 0x0000000000047919 */ /* 0x008ee20000002100 */
[----:B------:R-:W5:Y:S02]  /*ea50*/  LDC R11, c[0x0][0xbe8] ;  /* 0x0002fa00ff0b7b82 */ /* 0x000f640000000800 */
[----:B-----5:R-:W-:Y:S02]  /*ea60*/  IMAD R5, R0, R11, RZ ;  /* 0x0000000b00057224 */ /* 0x020fe400078e02ff */
[----:B---3--:R-:W-:-:S05]  /*ea70*/  IMAD R4, R221, 0x80, R4 ;  /* 0x00000080dd047824 */ /* 0x008fca00078e0204 */
[----:B------:R-:W-:-:S04]  /*ea80*/  IADD3 R8, R4, -0x80, RZ ;  /* 0xffffff8004087810 */ /* 0x000fc80007ffe0ff */
[----:B------:R-:W-:-:S13]  /*ea90*/  ISETP.GE.AND P0, PT, R8, R5, PT ;  /* 0x000000050800720c */ /* 0x000fda0003f06270 */
[----:B------:R-:W-:Y:S05]  /*eaa0*/  @P0 BRA `(.L_x_396) ;  /* 0x0000000000880947 */ /* 0x000fea0003800000 */
[----:B------:R-:W-:Y:S01]  /*eab0*/  ISETP.NE.AND P0, PT, R11, 0x1, PT ;  /* 0x000000010b00780c */ /* 0x000fe20003f05270 */
[----:B------:R-:W-:Y:S01]  /*eac0*/  ULDC.64 UR4, c[0x0][0xb90] ;  /* 0x0002e40000047ab9 */ /* 0x000fe20000000a00 */
[----:B------:R-:W-:Y:S01]  /*ead0*/  IMAD.MOV.U32 R4, RZ, RZ, R3 ;  /* 0x000000ffff047224 */ /* 0x000fe200078e0003 */
[----:B------:R-:W-:Y:S01]  /*eae0*/  ULDC.64 UR6, c[0x0][0x208] ;  /* 0x0000820000067ab9 */ /* 0x000fe20000000a00 */
[----:B------:R-:W-:Y:S02]  /*eaf0*/  IMAD R9, R12, UR4, RZ ;  /* 0x000000040c097c24 */ /* 0x000fe4000f8e02ff */
[----:B------:R-:W-:Y:S02]  /*eb00*/  IMAD.MOV.U32 R5, RZ, RZ, R10 ;  /* 0x000000ffff057224 */ /* 0x000fe400078e000a */
[----:B------:R-:W-:Y:S02]  /*eb10*/  IMAD.MOV.U32 R7, RZ, RZ, R8 ;  /* 0x000000ffff077224 */ /* 0x000fe400078e0008 */
[----:B------:R-:W-:-:S03]  /*eb20*/  IMAD.WIDE.U32 R4, R220, UR4, R4 ;  /* 0x00000004dc047c25 */ /* 0x000fc6000f8e0004 */
[----:B------:R-:W3:Y:S01]  /*eb30*/  @P0 LDC R15, c[0x0][0xbec] ;  /* 0x0002fb00ff0f0b82 */ /* 0x000ee20000000800 */
[----:B------:R-:W-:Y:S01]  /*eb40*/  IMAD R9, R220, UR5, R9 ;  /* 0x00000005dc097c24 */ /* 0x000fe2000f8e0209 */
[----:B------:R-:W-:-:S03]  /*eb50*/  ULDC.64 UR4, c[0x0][0xb98] ;  /* 0x0002e60000047ab9 */ /* 0x000fc60000000a00 */
[----:B------:R-:W-:-:S03]  /*eb60*/  IMAD.IADD R5, R5, 0x1, R9 ;  /* 0x0000000105057824 */ /* 0x000fc600078e0209 */
[----:B------:R-:W5:Y:S01]  /*eb70*/  @P0 LDC R21, c[0x0][0xbf0] ;  /* 0x0002fc00ff150b82 */ /* 0x000f620000000800 */
[----:B------:R-:W-:-:S04]  /*eb80*/  IMAD.WIDE.U32 R4, R13, UR4, R4 ;  /* 0x000000040d047c25 */ /* 0x000fc8000f8e0004 */
[----:B---3--:R-:W-:-:S05]  /*eb90*/  @P0 IMAD.HI.U32 R6, R8, R15, RZ ;  /* 0x0000000f08060227 */ /* 0x008fca00078e00ff */
[----:B-----5:R-:W-:Y:S01]  /*eba0*/  @P0 SHF.R.U32.HI R7, RZ, R21, R6 ;  /* 0x00000015ff070219 */ /* 0x020fe20000011606 */
[----:B------:R-:W-:-:S03]  /*ebb0*/  IMAD R6, R222, UR4, RZ ;  /* 0x00000004de067c24 */ /* 0x000fc6000f8e02ff */
[----:B------:R-:W-:Y:S01]  /*ebc0*/  IADD3 R4, P0, R7, R4, RZ ;  /* 0x0000000407047210 */ /* 0x000fe20007f1e0ff */
[----:B------:R-:W-:-:S04]  /*ebd0*/  IMAD.MOV R9, RZ, RZ, -R7 ;  /* 0x000000ffff097224 */ /* 0x000fc800078e0a07 */
[----:B------:R-:W-:Y:S01]  /*ebe0*/  IMAD R9, R11, R9, R8 ;  /* 0x000000090b097224 */ /* 0x000fe200078e0208 */
[----:B------:R-:W-:Y:S01]  /*ebf0*/  SHF.R.S32.HI R11, RZ, 0x1f, R7 ;  /* 0x0000001fff0b7819 */ /* 0x000fe20000011407 */
[----:B------:R-:W-:Y:S01]  /*ec00*/  IMAD R8, R13, UR5, R6 ;  /* 0x000000050d087c24 */ /* 0x000fe2000f8e0206 */
[----:B------:R-:W-:Y:S02]  /*ec10*/  ULDC.64 UR4, c[0x0][0xb88] ;  /* 0x0002e20000047ab9 */ /* 0x000fe40000000a00 */
[----:B------:R-:W-:Y:S02]  /*ec20*/  SHF.R.S32.HI R6, RZ, 0x1f, R9 ;  /* 0x0000001fff067819 */ /* 0x000fe40000011409 */
[----:B------:R-:W-:-:S03]  /*ec30*/  IADD3.X R5, R11, R5, R8, P0, !PT ;  /* 0x000000050b057210 */ /* 0x000fc600007fe408 */
[----:B------:R-:W-:Y:S02]  /*ec40*/  IMAD R6, R6, UR4, RZ ;  /* 0x0000000406067c24 */ /* 0x000fe4000f8e02ff */
[----:B------:R-:W-:-:S04]  /*ec50*/  IMAD.WIDE.U32 R4, R9, UR4, R4 ;  /* 0x0000000409047c25 */ /* 0x000fc8000f8e0004 */
[----:B------:R-:W-:Y:S01]  /*ec60*/  IMAD R7, R9, UR5, R6 ;  /* 0x0000000509077c24 */ /* 0x000fe2000f8e0206 */
[----:B------:R-:W-:Y:S02]  /*ec70*/  ULDC.64 UR4, c[0x0][0xb50] ;  /* 0x0002d40000047ab9 */ /* 0x000fe40000000a00 */
[----:B------:R-:W-:Y:S01]  /*ec80*/  LEA R6, P0, R4, UR4, 0x2 ;  /* 0x0000000404067c11 */ /* 0x000fe2000f8010ff */
[----:B------:R-:W-:-:S05]  /*ec90*/  IMAD.IADD R5, R5, 0x1, R7 ;  /* 0x0000000105057824 */ /* 0x000fca00078e0207 */
[----:B------:R-:W-:Y:S01]  /*eca0*/  LEA.HI.X R7, R4, UR5, R5, 0x2, P0 ;  /* 0x0000000504077c11 */ /* 0x000fe200080f1405 */
[----:B------:R-:W-:-:S05]  /*ecb0*/  IMAD.MOV.U32 R5, RZ, RZ, -0x800000 ;  /* 0xff800000ff057424 */ /* 0x000fca00078e00ff */
[----:B------:R3:W-:Y:S02]  /*ecc0*/  STG.E desc[UR6][R6.64], R5 ;  /* 0x0000000506007986 */ /* 0x0007e4000c101906 */
.L_x_396:
[----:B------:R-:W-:Y:S05]  /*ecd0*/  BSYNC B1 ;  /* 0x0000000000017941 */ /* 0x000fea0003800000 */
.L_x_395:
[----:B------:R-:W-:Y:S01]  /*ece0*/  ULDC.64 UR4, c[0x0][0xaa0] ;  /* 0x0002a80000047ab9 */ /* 0x000fe20000000a00 */
[----:B---3--:R-:W-:Y:S01]  /*ecf0*/  IMAD R6, R23, 0x20, R223 ;  /* 0x0000002017067824 */ /* 0x008fe200078e02df */
[----:B------:R-:W-:Y:S01]  /*ed00*/  BSSY B1, `(.L_x_397) ;  /* 0x0000038000017945 */ /* 0x000fe20003800000 */
[----:B------:R-:W-:Y:S02]  /*ed10*/  IMAD R4, R10, UR4, RZ ;  /* 0x000000040a047c24 */ /* 0x000fe4000f8e02ff */
[----:B------:R-:W-:Y:S02]  /*ed20*/  IMAD R9, R221, 0x80, R6 ;  /* 0x00000080dd097824 */ /* 0x000fe400078e0206 */
[C---:B------:R-:W-:Y:S02]  /*ed30*/  IMAD R7, R3.reuse, UR5, R4 ;  /* 0x0000000503077c24 */ /* 0x040fe4000f8e0204 */
[----:B------:R-:W-:Y:S01]  /*ed40*/  IMAD.WIDE.U32 R4, R3, UR4, RZ ;  /* 0x0000000403047c25 */ /* 0x000fe2000f8e00ff */
[----:B------:R-:W-:-:S03]  /*ed50*/  ULDC.64 UR4, c[0x0][0xae8] ;  /* 0x0002ba0000047ab9 */ /* 0x000fc60000000a00 */
[----:B----4-:R-:W-:Y:S01]  /*ed60*/  @P2 IMAD.HI.U32 R6, R9, R14, RZ ;  /* 0x0000000e09062227 */ /* 0x010fe200078e00ff */
[----:B------:R-:W-:-:S03]  /*ed70*/  IADD3 R5, R5, R7, RZ ;  /* 0x0000000705057210 */ /* 0x000fc60007ffe0ff */
[----:B------:R-:W-:Y:S02]  /*ed80*/  IMAD R7, R12, UR4, RZ ;  /* 0x000000040c077c24 */ /* 0x000fe4000f8e02ff */
[----:B------:R-:W-:-:S04]  /*ed90*/  IMAD.WIDE.U32 R4, R220, UR4, R4 ;  /* 0x00000004dc047c25 */ /* 0x000fc8000f8e0004 */
[----:B------:R-:W-:Y:S01]  /*eda0*/  IMAD R7, R220, UR5, R7 ;  /* 0x00000005dc077c24 */ /* 0x000fe2000f8e0207 */
[----:B------:R-:W-:Y:S01]  /*edb0*/  ULDC.64 UR4, c[0x0][0xaf0] ;  /* 0x0002bc0000047ab9 */ /* 0x000fe20000000a00 */
[----:B------:R-:W-:Y:S01]  /*edc0*/  IMAD.MOV.U32 R3, RZ, RZ, R9 ;  /* 0x000000ffff037224 */ /* 0x000fe200078e0009 */
[----:B--2---:R-:W-:Y:S01]  /*edd0*/  @P2 SHF.R.U32.HI R3, RZ, R27, R6 ;  /* 0x0000001bff032219 */ /* 0x004fe20000011606 */
[----:B------:R-:W-:Y:S02]  /*ede0*/  IMAD R8, R222, UR4, RZ ;  /* 0x00000004de087c24 */ /* 0x000fe4000f8e02ff */
[----:B------:R-:W-:Y:S01]  /*edf0*/  IMAD.IADD R5, R5, 0x1, R7 ;  /* 0x0000000105057824 */ /* 0x000fe200078e0207 */
[----:B------:R-:W-:Y:S01]  /*ee00*/  SHF.R.S32.HI R6, RZ, 0x1f, R3 ;  /* 0x0000001fff067819 */ /* 0x000fe20000011403 */
[C---:B------:R-:W-:Y:S02]  /*ee10*/  IMAD R7, R13.reuse, UR5, R8 ;  /* 0x000000050d077c24 */ /* 0x040fe4000f8e0208 */
[----:B------:R-:W-:Y:S01]  /*ee20*/  IMAD.WIDE.U32 R4, R13, UR4, R4 ;  /* 0x000000040d047c25 */ /* 0x000fe2000f8e0004 */
[----:B------:R-:W-:-:S03]  /*ee30*/  ULDC.64 UR4, c[0x0][0xae0] ;  /* 0x0002b80000047ab9 */ /* 0x000fc60000000a00 */
[----:B------:R-:W-:Y:S02]  /*ee40*/  IMAD.MOV R8, RZ, RZ, -R3 ;  /* 0x000000ffff087224 */ /* 0x000fe400078e0a03 */
        /* <DEDUP_REMOVED lines=10> */
[----:B------:R-:W-:Y:S02]  /*eef0*/  IMAD R25, R0, R25, RZ ;  /* 0x0000001900197224 */ /* 0x000fe400078e02ff */
[C---:B------:R-:W-:Y:S02]  /*ef00*/  IMAD R3, R7.reuse, UR5, R6 ;  /* 0x0000000507037c24 */ /* 0x040fe4000f8e0206 */
[----:B------:R-:W-:Y:S01]  /*ef10*/  IMAD.WIDE.U32 R4, R7, UR4, R4 ;  /* 0x0000000407047c25 */ /* 0x000fe2000f8e0004 */
[----:B------:R-:W-:Y:S01]  /*ef20*/  ISETP.GE.AND P2, PT, R10, R25, PT ;  /* 0x000000190a00720c */ /* 0x000fe20003f46270 */
[----:B------:R-:W-:-:S02]  /*ef30*/  ULDC.64 UR4, c[0x0][0xa80] ;  /* 0x0002a00000047ab9 */ /* 0x000fc40000000a00 */
[----:B------:R-:W-:Y:S01]  /*ef40*/  VIADD R0, R10, 0x20 ;  /* 0x000000200a007836 */ /* 0x000fe20000000000 */
[----:B------:R-:W-:Y:S01]  /*ef50*/  LEA R6, P3, R4, UR4, 0x1 ;  /* 0x0000000404067c11 */ /* 0x000fe2000f8608ff */
[----:B------:R-:W-:-:S03]  /*ef60*/  IMAD.IADD R3, R5, 0x1, R3 ;  /* 0x0000000105037824 */ /* 0x000fc600078e0203 */
[-C--:B------:R-:W-:Y:S02]  /*ef70*/  ISETP.GE.AND P1, PT, R0, R25.reuse, PT ;  /* 0x000000190000720c */ /* 0x080fe40003f26270 */
[----:B------:R-:W-:Y:S02]  /*ef80*/  IADD3 R0, R10, 0x40, RZ ;  /* 0x000000400a007810 */ /* 0x000fe40007ffe0ff */
[----:B------:R-:W-:Y:S02]  /*ef90*/  LEA.HI.X R3, R4, UR5, R3, 0x1, P3 ;  /* 0x0000000504037c11 */ /* 0x000fe400098f0c03 */
[----:B------:R-:W-:Y:S01]  /*efa0*/  ISETP.GE.AND P0, PT, R0, R25, PT ;  /* 0x000000190000720c */ /* 0x000fe20003f06270 */
[----:B------:R2:W3:Y:S04]  /*efb0*/  SHFL.IDX PT, R4, R6, RZ, 0x181f ;  /* 0x00181fff06047589 */ /* 0x0004e800000e0000 */
[----:B------:R2:W4:Y:S01]  /*efc0*/  SHFL.IDX PT, R0, R3, RZ, 0x181f ;  /* 0x00181fff03007589 */ /* 0x00052200000e0000 */
[----:B------:R-:W-:Y:S07]  /*efd0*/  @P2 BRA `(.L_x_398) ;  /* 0x0000000000282947 */ /* 0x000fee0003800000 */
        /* <DEDUP_REMOVED lines=8> */
[----:B------:R3:W-:Y:S04]  /*f060*/  @!P4 ST.E.128 desc[UR6][R8.64], RZ ;  /* 0x000000ff0800c985 */ /* 0x0007e8000c101d06 */
[----:B------:R3:W-:Y:S02]  /*f070*/  @!P5 ST.E.128 desc[UR6][R4.64], RZ ;  /* 0x000000ff0400d985 */ /* 0x0007e4000c101d06 */
.L_x_398:
[----:B------:R-:W-:Y:S05]  /*f080*/  BSYNC B1 ;  /* 0x0000000000017941 */ /* 0x000fea0003800000 */
.L_x_397:
        /* <DEDUP_REMOVED lines=12> */
[----:B------:R0:W-:Y:S04]  /*f150*/  @!P3 ST.E.128 desc[UR6][R8.64], RZ ;  /* 0x000000ff0800b985 */ /* 0x0001e8000c101d06 */
[----:B------:R0:W-:Y:S02]  /*f160*/  @!P4 ST.E.128 desc[UR6][R4.64], RZ ;  /* 0x000000ff0400c985 */ /* 0x0001e4000c101d06 */
.L_x_400:
[----:B------:R-:W-:Y:S05]  /*f170*/  BSYNC B1 ;  /* 0x0000000000017941 */ /* 0x000fea0003800000 */
.L_x_399:
[----:B0-----:R0:W0:Y:S01]  /*f180*/  SHFL.IDX PT, R0, R3, 0x2, 0x181f ;  /* 0x00581f0003007f89 */ /* 0x00102200000e0000 */
[----:B------:R-:W-:Y:S03]  /*f190*/  BSSY B1, `(.L_x_401) ;  /* 0x000000d000017945 */ /* 0x000fe60003800000 */
[----:B---3--:R3:W0:Y:S01]  /*f1a0*/  SHFL.IDX PT, R4, R6, 0x2, 0x181f ;  /* 0x00581f0006047f89 */ /* 0x00862200000e0000 */
[----:B------:R-:W-:Y:S05]  /*f1b0*/  @P0 BRA `(.L_x_402) ;  /* 0x0000000000280947 */ /* 0x000fea0003800000 */
[----:B------:R-:W-:Y:S01]  /*f1c0*/  ULDC UR4, c[0x0][0xac8] ;  /* 0x0002b20000047ab9 */ /* 0x000fe20000000800 */
[----:B------:R-:W-:Y:S01]  /*f1d0*/  ULDC.64 UR6, c[0x0][0x208] ;  /* 0x0000820000067ab9 */ /* 0x000fe20000000a00 */
[----:B------:R-:W-:Y:S02]  /*f1e0*/  ISETP.GE.AND P2, PT, R17, UR4, PT ;  /* 0x0000000411007c0c */ /* 0x000fe4000bf46270 */
[----:B------:R-:W-:-:S11]  /*f1f0*/  ISETP.GE.AND P3, PT, R19, UR4, PT ;  /* 0x0000000413007c0c */ /* 0x000fd6000bf66270 */
[-C--:B0-----:R-:W-:Y:S02]  /*f200*/  @!P2 LEA R8, P0, R17, R4.reuse, 0x1 ;  /* 0x000000041108a211 */ /* 0x081fe400078008ff */
[----:B------:R-:W-:Y:S02]  /*f210*/  @!P3 LEA R4, P1, R19, R4, 0x1 ;  /* 0x000000041304b211 */ /* 0x000fe400078208ff */
[-C--:B------:R-:W-:Y:S02]  /*f220*/  @!P2 LEA.HI.X R9, R17, R0.reuse, R232, 0x1, P0 ;  /* 0x000000001109a211 */ /* 0x080fe400000f0ce8 */
[----:B------:R-:W-:-:S03]  /*f230*/  @!P3 LEA.HI.X R5, R19, R0, R231, 0x1, P1 ;  /* 0x000000001305b211 */ /* 0x000fc600008f0ce7 */
[----:B------:R0:W-:Y:S04]  /*f240*/  @!P2 ST.E.128 desc[UR6][R8.64], RZ ;  /* 0x000000ff0800a985 */ /* 0x0001e8000c101d06 */
[----:B------:R0:W-:Y:S02]  /*f250*/  @!P3 ST.E.128 desc[UR6][R4.64], RZ ;  /* 0x000000ff0400b985 */ /* 0x0001e4000c101d06 */
.L_x_402:
[----:B------:R-:W-:Y:S05]  /*f260*/  BSYNC B1 ;  /* 0x0000000000017941 */ /* 0x000fea0003800000 */
.L_x_401:
[----:B0-----:R-:W-:Y:S01]  /*f270*/  VIADD R0, R10, 0x60 ;  /* 0x000000600a007836 */ /* 0x001fe20000000000 */
[----:B------:R0:W0:Y:S04]  /*f280*/  SHFL.IDX PT, R8, R3, 0x3, 0x181f ;  /* 0x00781f0003087f89 */ /* 0x00002800000e0000 */
[----:B------:R-:W-:Y:S01]  /*f290*/  ISETP.GE.AND P0, PT, R0, R25, PT ;  /* 0x000000190000720c */ /* 0x000fe20003f06270 */
[----:B------:R0:W0:-:S12]  /*f2a0*/  SHFL.IDX PT, R4, R6, 0x3, 0x181f ;  /* 0x00781f0006047f89 */ /* 0x00001800000e0000 */
[----:B------:R-:W-:Y:S05]  /*f2b0*/  @P0 BRA `(.L_x_393) ;  /* 0x0000000000280947 */ /* 0x000fea0003800000 */
[----:B------:R-:W-:Y:S01]  /*f2c0*/  ULDC UR4, c[0x0][0xac8] ;  /* 0x0002b20000047ab9 */ /* 0x000fe20000000800 */
[----:B------:R-:W-:Y:S01]  /*f2d0*/  ULDC.64 UR6, c[0x0][0x208] ;  /* 0x0000820000067ab9 */ /* 0x000fe20000000a00 */
[----:B------:R-:W-:Y:S02]  /*f2e0*/  ISETP.GE.AND P2, PT, R17, UR4, PT ;  /* 0x0000000411007c0c */ /* 0x000fe4000bf46270 */
[----:B------:R-:W-:-:S11]  /*f2f0*/  ISETP.GE.AND P3, PT, R19, UR4, PT ;  /* 0x0000000413007c0c */ /* 0x000fd6000bf66270 */
[-C--:B0-234-:R-:W-:Y:S02]  /*f300*/  @!P2 LEA R6, P0, R17, R4.reuse, 0x1 ;  /* 0x000000041106a211 */ /* 0x09dfe400078008ff */
[----:B------:R-:W-:Y:S02]  /*f310*/  @!P3 LEA R4, P1, R19, R4, 0x1 ;  /* 0x000000041304b211 */ /* 0x000fe400078208ff */
[-C--:B------:R-:W-:Y:S02]  /*f320*/  @!P2 LEA.HI.X R7, R17, R8.reuse, R232, 0x1, P0 ;  /* 0x000000081107a211 */ /* 0x080fe400000f0ce8 */
[----:B------:R-:W-:-:S03]  /*f330*/  @!P3 LEA.HI.X R5, R19, R8, R231, 0x1, P1 ;  /* 0x000000081305b211 */ /* 0x000fc600008f0ce7 */
[----:B------:R0:W-:Y:S04]  /*f340*/  @!P2 ST.E.128 desc[UR6][R6.64], RZ ;  /* 0x000000ff0600a985 */ /* 0x0001e8000c101d06 */
[----:B------:R0:W-:Y:S02]  /*f350*/  @!P3 ST.E.128 desc[UR6][R4.64], RZ ;  /* 0x000000ff0400b985 */ /* 0x0001e4000c101d06 */
.L_x_393:
[----:B------:R-:W-:Y:S05]  /*f360*/  BSYNC B0 ;  /* 0x0000000000007941 */ /* 0x000fea0003800000 */
.L_x_384:
[----:B------:R-:W-:Y:S02]  /*f370*/  ULDC UR4, c[0x0][0xc3c] ;  /* 0x00030f0000047ab9 */ /* 0x000fe40000000800 */
[----:B-1----:R-:W-:-:S13]  /*f380*/  ISETP.GE.AND P0, PT, R51, UR4, PT ;  /* 0x0000000433007c0c */ /* 0x002fda000bf06270 */
[----:B------:R-:W-:Y:S05]  /*f390*/  @!P0 BRA `(.L_x_403) ;  /* 0xffffff1800948947 */ /* 0x000fea000383ffff */
[----:B------:R-:W-:Y:S05]  /*f3a0*/  EXIT ;  /* 0x000000000000794d */ /* 0x000fea0003800000 */
.L_x_359:
[----:B------:R-:W-:-:S08]  /*f3b0*/  NOP ;  /* 0x0000000000007918 */ /* 0x000fd00000000000 */
[----:B--2---:R-:W0:-:S00]  /*f3c0*/  USETMAXREG.DEALLOC.CTAPOOL 0x18 ;  /* 0x00000018000079c8 */ /* 0x004e0000080e0500 */
[----:B0-----:R-:W-:-:S06]  /*f3d0*/  LOP3.LUT R0, R0, 0x3, RZ, 0xc0, !PT ;  /* 0x0000000300007812 */ /* 0x001fcc00078ec0ff */
[----:B------:R-:W0:Y:S02]  /*f3e0*/  SHFL.IDX PT, R0, R0, RZ, 0x1f ;  /* 0x00001fff00007589 */ /* 0x000e2400000e0000 */
[----:B0-----:R-:W-:Y:S01]  /*f3f0*/  ISETP.NE.AND P0, PT, R0, RZ, PT ;  /* 0x000000ff0000720c */ /* 0x001fe20003f05270 */
[----:B------:R-:W-:-:S03]  /*f400*/  IMAD.MOV.U32 R0, RZ, RZ, RZ ;  /* 0x000000ffff007224 */ /* 0x000fc600078e00ff */
[----:B------:R-:W-:-:S05]  /*f410*/  P2R R2, PR, RZ, 0x1 ;  /* 0x00000001ff027803 */ /* 0x000fca0000000000 */
[----:B------:R0:W-:Y:S04]  /*f420*/  STL [R1+0x58], R2 ;  /* 0x0000580201007387 */ /* 0x0001e80000100800 */
[----:B------:R-:W-:Y:S05]  /*f430*/  @!P0 BRA `(.L_x_404) ;  /* 0x00000000001c8947 */ /* 0x000fea0003800000 */
[----:B------:R-:W1:Y:S08]  /*f440*/  S2UR UR5, SR_CgaCtaId ;  /* 0x00000000000579c3 */ /* 0x000e700000008800 */
[----:B------:R-:W-:Y:S06]  /*f450*/  BAR.SYNC.DEFER_BLOCKING 0x5, 0x180 ;  /* 0x0146000000007b1d */ /* 0x000fec0000010000 */
[----:B------:R-:W-:-:S02]  /*f460*/  UMOV UR4, 0x400 ;  /* 0x0000040000047882 */ /* 0x000fc40000000000 */
[----:B-1----:R-:W-:-:S09]  /*f470*/  ULEA UR4, UR5, UR4, 0x18 ;  /* 0x0000000405047291 */ /* 0x002fd2000f8ec03f */
[----:B------:R-:W1:Y:S01]  /*f480*/  LDS.128 R16, [UR4+0x348d0] ;  /* 0x0348d004ff107984 */ /* 0x000e620008000c00 */
[----:B------:R-:W-:Y:S06]  /*f490*/  BAR.ARV 0x4, 0x180 ;  /* 0x0106000000007b1d */ /* 0x000fec0000002000 */
[----:B------:R-:W-:Y:S05]  /*f4a0*/  BRA `(.L_x_405) ;  /* 0x0000000800047947 */ /* 0x000fea0003800000 */
.L_x_404:
[----:B0-----:R-:W0:Y:S01]  /*f4b0*/  S2R R2, SR_TID.X ;  /* 0x0000000000027919 */ /* 0x001e220000002100 */
[----:B------:R-:W-:Y:S01]  /*f4c0*/  ULDC UR4, c[0x0][0xc3c] ;  /* 0x00030f0000047ab9 */ /* 0x000fe20000000800 */
[----:B------:R-:W-:Y:S01]  /*f4d0*/  ULDC.64 UR6, c[0x0][0x208] ;  /* 0x0000820000067ab9 */ /* 0x000fe20000000a00 */
[----:B------:R-:W-:Y:S01]  /*f4e0*/  ULDC UR5, c[0x0][0xc38] ;  /* 0x00030e0000057ab9 */ /* 0x000fe20000000800 */
[----:B0-----:R-:W-:-:S04]  /*f4f0*/  LOP3.LUT R5, R2, 0x1f, RZ, 0xc0, !PT ;  /* 0x0000001f02057812 */ /* 0x001fc800078ec0ff */
[----:B------:R-:W-:-:S04]  /*f500*/  ISETP.NE.AND P0, PT, R5, 0x1f, PT ;  /* 0x0000001f0500780c */ /* 0x000fc80003f05270 */
[----:B------:R-:W-:-:S13]  /*f510*/  ISETP.GE.OR P1, PT, R5, UR4, !P0 ;  /* 0x0000000405007c0c */ /* 0x000fda000c726670 */
[----:B------:R-:W0:Y:S02]  /*f520*/  @!P1 LDC.64 R2, c[0x0][0xc80] ;  /* 0x00032000ff029b82 */ /* 0x000e240000000a00 */
[----:B0-----:R-:W-:-:S05]  /*f530*/  @!P1 IMAD.WIDE.U32 R2, R5, 0x4, R2 ;  /* 0x0000000405029825 */ /* 0x001fca00078e0002 */
[----:B------:R-:W2:Y:S01]  /*f540*/  @!P1 LDG.E R0, desc[UR6][R2.64] ;  /* 0x0000000602009981 */ /* 0x000ea2000c1e1900 */
[C---:B------:R-:W-:Y:S01]  /*f550*/  ISETP.NE.AND P1, PT, R5.reuse, RZ, PT ;  /* 0x000000ff0500720c */ /* 0x040fe20003f25270 */
[----:B------:R-:W0:Y:S01]  /*f560*/  S2UR UR6, SR_CTAID.X ;  /* 0x00000000000679c3 */ /* 0x000e220000002500 */
[C---:B------:R-:W-:Y:S01]  /*f570*/  ISETP.GE.U32.AND P2, PT, R5.reuse, 0x2, PT ;  /* 0x000000020500780c */ /* 0x040fe20003f46070 */
[----:B------:R-:W-:Y:S01]  /*f580*/  UMOV UR4, URZ ;  /* 0x0000003f00047c82 */ /* 0x000fe20008000000 */
[C---:B------:R-:W-:Y:S02]  /*f590*/  ISETP.GE.U32.AND P3, PT, R5.reuse, 0x4, PT ;  /* 0x000000040500780c */ /* 0x040fe40003f66070 */
[C---:B------:R-:W-:Y:S02]  /*f5a0*/  ISETP.GE.U32.AND P4, PT, R5.reuse, 0x8, PT ;  /* 0x000000080500780c */ /* 0x040fe40003f86070 */
[----:B------:R-:W-:Y:S02]  /*f5b0*/  ISETP.GE.U32.AND P5, PT, R5, 0x10, PT ;  /* 0x000000100500780c */ /* 0x000fe40003fa6070 */
[----:B------:R-:W-:Y:S01]  /*f5c0*/  MOV R16, RZ ;  /* 0x000000ff00107202 */ /* 0x000fe20000000f00 */
[----:B--2---:R-:W1:Y:S02]  /*f5d0*/  SHFL.UP PT, R4, R0, 0x1, RZ ;  /* 0x0420000000047989 */ /* 0x004e6400000e00ff */
[----:B-1----:R-:W-:-:S05]  /*f5e0*/  SEL R7, R4, RZ, P1 ;  /* 0x000000ff04077207 */ /* 0x002fca0000800000 */
[----:B------:R-:W-:-:S05]  /*f5f0*/  IMAD.IADD R7, R0, 0x1, R7 ;  /* 0x0000000100077824 */ /* 0x000fca00078e0207 */
[----:B------:R-:W1:Y:S02]  /*f600*/  SHFL.UP PT, R4, R7, 0x2, RZ ;  /* 0x0440000007047989 */ /* 0x000e6400000e00ff */
        /* <DEDUP_REMOVED lines=11> */
[----:B------:R-:W1:Y:S02]  /*f6c0*/  SHFL.IDX PT, R4, R2, 0x1f, 0x1f ;  /* 0x03e01f0002047f89 */ /* 0x000e6400000e0000 */
[----:B-1----:R-:W-:-:S04]  /*f6d0*/  IMAD R4, R4, UR5, RZ ;  /* 0x0000000504047c24 */ /* 0x002fc8000f8e02ff */
[----:B------:R-:W-:Y:S01]  /*f6e0*/  IMAD.MOV.U32 R7, RZ, RZ, R4 ;  /* 0x000000ffff077224 */ /* 0x000fe200078e0004 */
[----:B0-----:R-:W-:-:S13]  /*f6f0*/  ISETP.GT.AND P6, PT, R4, UR6, PT ;  /* 0x0000000604007c0c */ /* 0x001fda000bfc4270 */
[----:B------:R-:W-:Y:S05]  /*f700*/  @P6 BRA `(.L_x_406) ;  /* 0x0000000000a46947 */ /* 0x000fea0003800000 */
[----:B------:R-:W0:Y:S01]  /*f710*/  LDC R6, c[0x0][0xc3c] ;  /* 0x00030f00ff067b82 */ /* 0x000e220000000800 */
[----:B------:R-:W-:Y:S01]  /*f720*/  IMAD.MOV.U32 R4, RZ, RZ, R7 ;  /* 0x000000ffff047224 */ /* 0x000fe200078e0007 */
[----:B------:R-:W-:Y:S01]  /*f730*/  UMOV UR4, URZ ;  /* 0x0000003f00047c82 */ /* 0x000fe20008000000 */
[----:B------:R-:W-:Y:S01]  /*f740*/  ULDC UR7, c[0x0][0xc3c] ;  /* 0x00030f0000077ab9 */ /* 0x000fe20000000800 */
[----:B------:R-:W-:-:S05]  /*f750*/  ULDC UR5, c[0x0][0xc38] ;  /* 0x00030e0000057ab9 */ /* 0x000fca0000000800 */
.L_x_410:
[----:B------:R-:W-:Y:S01]  /*f760*/  UIADD3 UR4, UR4, 0x1f, URZ ;  /* 0x0000001f04047890 */ /* 0x000fe2000fffe03f */
[----:B------:R-:W-:-:S05]  /*f770*/  IMAD.U32 R19, RZ, RZ, UR7 ;  /* 0x00000007ff137e24 */ /* 0x000fca000f8e00ff */
[----:B0-----:R-:W-:-:S13]  /*f780*/  ISETP.LE.AND P6, PT, R6, UR4, PT ;  /* 0x0000000406007c0c */ /* 0x001fda000bfc3270 */
[----:B------:R-:W-:Y:S05]  /*f790*/  @P6 BRA `(.L_x_407) ;  /* 0x0000000400246947 */ /* 0x000fea0003800000 */
[----:B------:R-:W-:Y:S01]  /*f7a0*/  VIADD R7, R5, UR4 ;  /* 0x0000000405077c36 */ /* 0x000fe20008000000 */
[----:B------:R-:W-:Y:S01]  /*f7b0*/  BSSY B0, `(.L_x_408) ;  /* 0x0000008000007945 */ /* 0x000fe20003800000 */
[----:B------:R-:W-:-:S03]  /*f7c0*/  IMAD.MOV.U32 R0, RZ, RZ, RZ ;  /* 0x000000ffff007224 */ /* 0x000fc600078e00ff */
[----:B------:R-:W-:-:S13]  /*f7d0*/  ISETP.GE.OR P6, PT, R7, R6, !P0 ;  /* 0x000000060700720c */ /* 0x000fda00047c6670 */
[----:B------:R-:W-:Y:S05]  /*f7e0*/  @P6 BRA `(.L_x_409) ;  /* 0x0000000000106947 */ /* 0x000fea0003800000 */
[----:B------:R-:W0:Y:S01]  /*f7f0*/  LDC.64 R2, c[0x0][0xc80] ;  /* 0x00032000ff027b82 */ /* 0x000e220000000a00 */
[----:B------:R-:W-:Y:S01]  /*f800*/  ULDC.64 UR8, c[0x0][0x208] ;  /* 0x0000820000087ab9 */ /* 0x000fe20000000a00 */
[----:B0-----:R-:W-:-:S05]  /*f810*/  IMAD.WIDE R2, R7, 0x4, R2 ;  /* 0x0000000407027825 */ /* 0x001fca00078e0202 */
[----:B------:R0:W5:Y:S02]  /*f820*/  LDG.E R0, desc[UR8][R2.64] ;  /* 0x0000000802007981 */ /* 0x000164000c1e1900 */
.L_x_409:
[----:B------:R-:W-:Y:S05]  /*f830*/  BSYNC B0 ;  /* 0x0000000000007941 */ /* 0x000fea0003800000 */
.L_x_408:
[----:B0----5:R-:W0:Y:S02]  /*f840*/  SHFL.UP PT, R2, R0, 0x1, RZ ;  /* 0x0420000000027989 */ /* 0x021e2400000e00ff */
[----:B0-----:R-:W-:-:S05]  /*f850*/  SEL R3, R2, RZ, P1 ;  /* 0x000000ff02037207 */ /* 0x001fca0000800000 */
[----:B------:R-:W-:-:S05]  /*f860*/  IMAD.IADD R3, R0, 0x1, R3 ;  /* 0x0000000100037824 */ /* 0x000fca00078e0203 */
[----:B------:R-:W0:Y:S02]  /*f870*/  SHFL.UP PT, R2, R3, 0x2, RZ ;  /* 0x0440000003027989 */ /* 0x000e2400000e00ff */
[----:B0-----:R-:W-:-:S05]  /*f880*/  SEL R2, R2, RZ, P2 ;  /* 0x000000ff02027207 */ /* 0x001fca0001000000 */
[----:B------:R-:W-:-:S05]  /*f890*/  IMAD.IADD R2, R3, 0x1, R2 ;  /* 0x0000000103027824 */ /* 0x000fca00078e0202 */
[----:B------:R-:W0:Y:S02]  /*f8a0*/  SHFL.UP PT, R7, R2, 0x4, RZ ;  /* 0x0480000002077989 */ /* 0x000e2400000e00ff */
[----:B0-----:R-:W-:-:S05]  /*f8b0*/  SEL R7, R7, RZ, P3 ;  /* 0x000000ff07077207 */ /* 0x001fca0001800000 */
[----:B------:R-:W-:-:S05]  /*f8c0*/  IMAD.IADD R7, R2, 0x1, R7 ;  /* 0x0000000102077824 */ /* 0x000fca00078e0207 */
[----:B------:R-:W0:Y:S02]  /*f8d0*/  SHFL.UP PT, R8, R7, 0x8, RZ ;  /* 0x0500000007087989 */ /* 0x000e2400000e00ff */
[----:B0-----:R-:W-:-:S04]  /*f8e0*/  SEL R8, R8, RZ, P4 ;  /* 0x000000ff08087207 */ /* 0x001fc80002000000 */
[----:B------:R-:W-:-:S05]  /*f8f0*/  IADD3 R8, R7, R8, RZ ;  /* 0x0000000807087210 */ /* 0x000fca0007ffe0ff */
[----:B------:R-:W0:Y:S02]  /*f900*/  SHFL.UP PT, R9, R8, 0x10, RZ ;  /* 0x0600000008097989 */ /* 0x000e2400000e00ff */
[----:B0-----:R-:W-:-:S05]  /*f910*/  SEL R9, R9, RZ, P5 ;  /* 0x000000ff09097207 */ /* 0x001fca0002800000 */
[----:B------:R-:W-:-:S05]  /*f920*/  IMAD.IADD R9, R8, 0x1, R9 ;  /* 0x0000000108097824 */ /* 0x000fca00078e0209 */
[----:B------:R-:W0:Y:S02]  /*f930*/  SHFL.IDX PT, R3, R9, 0x1f, 0x1f ;  /* 0x03e01f0009037f89 */ /* 0x000e2400000e0000 */
[----:B0-----:R-:W-:-:S04]  /*f940*/  IMAD R3, R3, UR5, RZ ;  /* 0x0000000503037c24 */ /* 0x001fc8000f8e02ff */
[----:B------:R-:W-:-:S05]  /*f950*/  IMAD.IADD R4, R3, 0x1, R4 ;  /* 0x0000000103047824 */ /* 0x000fca00078e0204 */
[----:B------:R-:W-:-:S13]  /*f960*/  ISETP.GT.AND P6, PT, R4, UR6, PT ;  /* 0x0000000604007c0c */ /* 0x000fda000bfc4270 */
[----:B------:R-:W-:Y:S05]  /*f970*/  @!P6 BRA `(.L_x_410) ;  /* 0xfffffffc0078e947 */ /* 0x000fea000383ffff */
[----:B------:R-:W-:Y:S02]  /*f980*/  IMAD.MOV.U32 R2, RZ, RZ, R9 ;  /* 0x000000ffff027224 */ /* 0x000fe400078e0009 */
[----:B------:R-:W-:-:S07]  /*f990*/  IMAD.MOV.U32 R7, RZ, RZ, R3 ;  /* 0x000000ffff077224 */ /* 0x000fce00078e0003 */
.L_x_406:
[----:B------:R-:W-:-:S04]  /*f9a0*/  IMAD.IADD R7, R4, 0x1, -R7 ;  /* 0x0000000104077824 */ /* 0x000fc800078e0a07 */
[----:B------:R-:W-:-:S05]  /*f9b0*/  IMAD R3, R2, UR5, R7 ;  /* 0x0000000502037c24 */ /* 0x000fca000f8e0207 */
[----:B------:R-:W-:-:S13]  /*f9c0*/  ISETP.GT.AND P0, PT, R3, UR6, PT ;  /* 0x0000000603007c0c */ /* 0x000fda000bf04270 */
[----:B------:R-:W-:-:S04]  /*f9d0*/  VOTE.ANY R6, PT, !P0 ;  /* 0x0000000000067806 */ /* 0x000fc800040e0100 */
[----:B------:R-:W0:Y:S01]  /*f9e0*/  POPC R19, R6 ;  /* 0x0000000600137309 */ /* 0x000e220000000000 */
[----:B------:R-:W-:Y:S01]  /*f9f0*/  ISETP.NE.AND P0, PT, R6, RZ, PT ;  /* 0x000000ff0600720c */ /* 0x000fe20003f05270 */
[----:B0-----:R-:W0:Y:S02]  /*fa00*/  SHFL.IDX PT, R0, R0, R19, 0x1f ;  /* 0x00001f1300007589 */ /* 0x001e2400000e0000 */
[----:B0-----:R-:W-:-:S04]  /*fa10*/  IABS R4, R0 ;  /* 0x0000000000047213 */ /* 0x001fc80000000000 */
[----:B------:R-:W0:Y:S08]  /*fa20*/  I2F.RP R8, R4 ;  /* 0x0000000400087306 */ /* 0x000e300000209400 */
[----:B0-----:R-:W0:Y:S02]  /*fa30*/  MUFU.RCP R8, R8 ;  /* 0x0000000800087308 */ /* 0x001e240000001000 */
[----:B0-----:R-:W-:-:S06]  /*fa40*/  VIADD R3, R8, 0xffffffe ;  /* 0x0ffffffe08037836 */ /* 0x001fcc0000000000 */
[----:B------:R-:W0:Y:S02]  /*fa50*/  F2I.FTZ.U32.TRUNC.NTZ R3, R3 ;  /* 0x0000000300037305 */ /* 0x000e24000021f000 */
[----:B0-----:R-:W-:Y:S01]  /*fa60*/  IMAD.MOV R11, RZ, RZ, -R3 ;  /* 0x000000ffff0b7224 */ /* 0x001fe200078e0a03 */
[----:B------:R-:W-:Y:S06]  /*fa70*/  @!P0 BRA `(.L_x_411) ;  /* 0x0000000000088947 */ /* 0x000fec0003800000 */
[----:B------:R-:W-:-:S05]  /*fa80*/  VIADD R9, R19, 0xffffffff ;  /* 0xffffffff13097836 */ /* 0x000fca0000000000 */
[----:B------:R0:W1:Y:S02]  /*fa90*/  SHFL.IDX PT, R16, R2, R9, 0x1f ;  /* 0x00001f0902107589 */ /* 0x00006400000e0000 */
.L_x_411:
[----:B-1----:R-:W-:Y:S01]  /*faa0*/  IMAD R16, R16, UR5, R7 ;  /* 0x0000000510107c24 */ /* 0x002fe2000f8e0207 */
[----:B0-----:R-:W-:Y:S01]  /*fab0*/  MOV R2, RZ ;  /* 0x000000ff00027202 */ /* 0x001fe20000000f00 */
[----:B------:R-:W-:Y:S01]  /*fac0*/  IMAD R7, R11, R4, RZ ;  /* 0x000000040b077224 */ /* 0x000fe200078e02ff */
[----:B------:R-:W-:Y:S01]  /*fad0*/  IABS R6, R0 ;  /* 0x0000000000067213 */ /* 0x000fe20000000000 */
[----:B------:R-:W-:Y:S01]  /*fae0*/  VIADD R19, R19, UR4 ;  /* 0x0000000413137c36 */ /* 0x000fe20008000000 */
[----:B------:R-:W-:Y:S01]  /*faf0*/  IADD3 R17, -R16, UR6, RZ ;  /* 0x0000000610117c10 */ /* 0x000fe2000fffe1ff */
[----:B------:R-:W-:-:S03]  /*fb00*/  IMAD.HI.U32 R2, R3, R7, R2 ;  /* 0x0000000703027227 */ /* 0x000fc600078e0002 */
[----:B------:R-:W-:Y:S01]  /*fb10*/  IABS R3, R17 ;  /* 0x0000001100037213 */ /* 0x000fe20000000000 */
[----:B------:R-:W-:-:S04]  /*fb20*/  IMAD.MOV R6, RZ, RZ, -R6 ;  /* 0x000000ffff067224 */ /* 0x000fc800078e0a06 */
[----:B------:R-:W-:-:S04]  /*fb30*/  IMAD.HI.U32 R2, R2, R3, RZ ;  /* 0x0000000302027227 */ /* 0x000fc800078e00ff */
[----:B------:R-:W-:-:S05]  /*fb40*/  IMAD R3, R2, R6, R3 ;  /* 0x0000000602037224 */ /* 0x000fca00078e0203 */
[----:B------:R-:W-:-:S13]  /*fb50*/  ISETP.GT.U32.AND P1, PT, R4, R3, PT ;  /* 0x000000030400720c */ /* 0x000fda0003f24070 */
[----:B------:R-:W-:Y:S02]  /*fb60*/  @!P1 IMAD.IADD R3, R3, 0x1, -R4 ;  /* 0x0000000103039824 */ /* 0x000fe400078e0a04 */
[----:B------:R-:W-:Y:S01]  /*fb70*/  @!P1 VIADD R2, R2, 0x1 ;  /* 0x0000000102029836 */ /* 0x000fe20000000000 */
[----:B------:R-:W-:Y:S02]  /*fb80*/  ISETP.NE.AND P1, PT, R0, RZ, PT ;  /* 0x000000ff0000720c */ /* 0x000fe40003f25270 */
[----:B------:R-:W-:Y:S02]  /*fb90*/  ISETP.GE.U32.AND P0, PT, R3, R4, PT ;  /* 0x000000040300720c */ /* 0x000fe40003f06070 */
[----:B------:R-:W-:-:S04]  /*fba0*/  LOP3.LUT R3, R17, R0, RZ, 0x3c, !PT ;  /* 0x0000000011037212 */ /* 0x000fc800078e3cff */
[----:B------:R-:W-:-:S07]  /*fbb0*/  ISETP.GE.AND P2, PT, R3, RZ, PT ;  /* 0x000000ff0300720c */ /* 0x000fce0003f46270 */
[----:B------:R-:W-:-:S06]  /*fbc0*/  @P0 VIADD R2, R2, 0x1 ;  /* 0x0000000102020836 */ /* 0x000fcc0000000000 */
[----:B------:R-:W-:Y:S01]  /*fbd0*/  @!P2 IMAD.MOV R2, RZ, RZ, -R2 ;  /* 0x000000ffff02a224 */ /* 0x000fe200078e0a02 */
[----:B------:R-:W-:-:S05]  /*fbe0*/  @!P1 LOP3.LUT R2, RZ, R0, RZ, 0x33, !PT ;  /* 0x00000000ff029212 */ /* 0x000fca00078e33ff */
[--C-:B------:R-:W-:Y:S02]  /*fbf0*/  IMAD.MOV R3, RZ, RZ, -R2.reuse ;  /* 0x000000ffff037224 */ /* 0x100fe400078e0a02 */
[----:B------:R-:W-:Y:S02]  /*fc00*/  IMAD.MOV.U32 R18, RZ, RZ, R2 ;  /* 0x000000ffff127224 */ /* 0x000fe400078e0002 */
[----:B------:R-:W-:Y:S01]  /*fc10*/  IMAD R17, R0, R3, R17 ;  /* 0x0000000300117224 */ /* 0x000fe200078e0211 */
[----:B------:R-:W-:Y:S06]  /*fc20*/  BRA `(.L_x_412) ;  /* 0x00000000000c7947 */ /* 0x000fec0003800000 */
.L_x_407:
[----:B------:R-:W-:Y:S01]  /*fc30*/  MOV R17, RZ ;  /* 0x000000ff00117202 */ /* 0x000fe20000000f00 */
[----:B------:R-:W-:Y:S02]  /*fc40*/  IMAD.U32 R16, RZ, RZ, UR6 ;  /* 0x00000006ff107e24 */ /* 0x000fe4000f8e00ff */
[----:B------:R-:W-:-:S07]  /*fc50*/  IMAD.MOV.U32 R18, RZ, RZ, RZ ;  /* 0x000000ffff127224 */ /* 0x000fce00078e00ff */
.L_x_412:
[----:B------:R-:W-:-:S13]  /*fc60*/  ISETP.NE.AND P0, PT, R5, RZ, PT ;  /* 0x000000ff0500720c */ /* 0x000fda0003f05270 */
[----:B------:R-:W0:Y:S01]  /*fc70*/  @!P0 S2R R3, SR_CgaCtaId ;  /* 0x0000000000038919 */ /* 0x000e220000008800 */
[----:B------:R-:W-:-:S04]  /*fc80*/  @!P0 MOV R0, 0x400 ;  /* 0x0000040000008802 */ /* 0x000fc80000000f00 */
[----:B0-----:R-:W-:-:S05]  /*fc90*/  @!P0 LEA R0, R3, R0, 0x18 ;  /* 0x0000000003008211 */ /* 0x001fca00078ec0ff */
[----:B------:R0:W-:Y:S01]  /*fca0*/  @!P0 STS.128 [R0+0x348d0], R16 ;  /* 0x0348d01000008388 */ /* 0x0001e20000000c00 */
[----:B------:R-:W-:Y:S06]  /*fcb0*/  BAR.ARV 0x5, 0x180 ;  /* 0x0146000000007b1d */ /* 0x000fec0000002000 */
.L_x_405:
[----:B0-----:R-:W-:Y:S01]  /*fcc0*/  IMAD.MOV.U32 R0, RZ, RZ, 0x1 ;  /* 0x00000001ff007424 */ /* 0x001fe200078e00ff */
[----:B------:R0:W-:Y:S01]  /*fcd0*/  STL [R1+0x50], RZ ;  /* 0x000050ff01007387 */ /* 0x0001e20000100800 */
[----:B------:R-:W-:Y:S02]  /*fce0*/  ULDC UR4, c[0x0][0xc3c] ;  /* 0x00030f0000047ab9 */ /* 0x000fe40000000800 */
[----:B-1----:R-:W-:Y:S01]  /*fcf0*/  ISETP.GE.AND P0, PT, R19, UR4, PT ;  /* 0x0000000413007c0c */ /* 0x002fe2000bf06270 */
[----:B------:R0:W-:Y:S04]  /*fd00*/  STL [R1+0x10], R0 ;  /* 0x0000100001007387 */ /* 0x0001e80000100800 */
[----:B------:R0:W-:Y:S08]  /*fd10*/  STL [R1+0x8], RZ ;  /* 0x000008ff01007387 */ /* 0x0001f00000100800 */
[----:B0-----:R-:W-:Y:S05]  /*fd20*/  @P0 BRA `(.L_x_413) ;  /* 0x0000005000240947 */ /* 0x001fea0003800000 */
[----:B------:R-:W0:Y:S01]  /*fd30*/  S2R R5, SR_TID.X ;  /* 0x0000000000057919 */ /* 0x000e220000002100 */
[----:B------:R-:W1:Y:S01]  /*fd40*/  S2UR UR5, SR_CgaCtaId ;  /* 0x00000000000579c3 */ /* 0x000e620000008800 */
[----:B------:R-:W-:Y:S01]  /*fd50*/  UMOV UR4, 0x400 ;  /* 0x0000040000047882 */ /* 0x000fe20000000000 */
[----:B------:R-:W-:Y:S01]  /*fd60*/  BSSY B8, `(.L_x_413) ;  /* 0x0000505000087945 */ /* 0x000fe20003800000 */
[----:B------:R-:W-:Y:S01]  /*fd70*/  ULDC UR38, c[0x0][0xc] ;  /* 0x0000030000267ab9 */ /* 0x000fe20000000800 */
[----:B------:R-:W-:Y:S01]  /*fd80*/  ULDC.64 UR36, c[0x0][0x198] ;  /* 0x0000660000247ab9 */ /* 0x000fe20000000a00 */
[----:B-1----:R-:W-:Y:S01]  /*fd90*/  ULEA UR4, UR5, UR4, 0x18 ;  /* 0x0000000405047291 */ /* 0x002fe2000f8ec03f */
[C---:B0-----:R-:W-:Y:S01]  /*fda0*/  IMAD.SHL.U32 R0, R5.reuse, 0x8, RZ ;  /* 0x0000000805007824 */ /* 0x041fe200078e00ff */
[----:B------:R-:W-:-:S04]  /*fdb0*/  LOP3.LUT R4, R5, 0x7f, RZ, 0xc0, !PT ;  /* 0x0000007f05047812 */ /* 0x000fc800078ec0ff */
[C---:B------:R-:W-:Y:S02]  /*fdc0*/  LOP3.LUT R2, R0.reuse, 0x1f8, RZ, 0xc0, !PT ;  /* 0x000001f800027812 */ /* 0x040fe400078ec0ff */
[----:B------:R-:W-:Y:S02]  /*fdd0*/  LOP3.LUT R0, R0, 0x38, RZ, 0xc0, !PT ;  /* 0x0000003800007812 */ /* 0x000fe400078ec0ff */
[----:B------:R-:W-:Y:S01]  /*fde0*/  LOP3.LUT R3, R2, 0x38, R5, 0x78, !PT ;  /* 0x0000003802037812 */ /* 0x000fe200078e7805 */
[----:B------:R-:W-:Y:S01]  /*fdf0*/  IMAD.SHL.U32 R2, R4, 0x8, RZ ;  /* 0x0000000804027824 */ /* 0x000fe200078e00ff */
[----:B------:R-:W-:-:S04]  /*fe00*/  LOP3.LUT R0, R0, 0x40, RZ, 0xfc, !PT ;  /* 0x0000004000007812 */ /* 0x000fc800078efcff */
[----:B------:R-:W-:Y:S01]  /*fe10*/  LOP3.LUT R3, R3, 0x200, R2, 0xf8, !PT ;  /* 0x0000020003037812 */ /* 0x000fe200078ef802 */
[----:B------:R-:W-:Y:S01]  /*fe20*/  IMAD.SHL.U32 R2, R5, 0x10, RZ ;  /* 0x0000001005027824 */ /* 0x000fe200078e00ff */
[----:B------:R-:W-:Y:S01]  /*fe30*/  SHF.R.U32.HI R5, RZ, 0x3, R4 ;  /* 0x00000003ff057819 */ /* 0x000fe20000011604 */
[----:B------:R-:W-:-:S03]  /*fe40*/  IMAD.U32 R4, RZ, RZ, UR4 ;  /* 0x00000004ff047e24 */ /* 0x000fc6000f8e00ff */
[----:B------:R-:W-:Y:S01]  /*fe50*/  LOP3.LUT R2, R5, 0x70, R2, 0xf8, !PT ;  /* 0x0000007005027812 */ /* 0x000fe200078ef802 */
[----:B------:R-:W-:Y:S01]  /*fe60*/  IMAD R3, R3, 0x2, R4 ;  /* 0x0000000203037824 */ /* 0x000fe200078e0204 */
[----:B------:R-:W-:Y:S01]  /*fe70*/  MOV R2, 0x1 ;  /* 0x0000000100027802 */ /* 0x000fe20000000f00 */
[----:B------:R0:W-:Y:S04]  /*fe80*/  STL [R1+0x4], R4 ;  /* 0x0000040401007387 */ /* 0x0001e80000100800 */
[----:B------:R0:W-:Y:S04]  /*fe90*/  STL [R1+0x24], R3 ;  /* 0x0000240301007387 */ /* 0x0001e80000100800 */
[----:B------:R0:W-:Y:S04]  /*fea0*/  STL [R1+0x8], RZ ;  /* 0x000008ff01007387 */ /* 0x0001e80000100800 */
[----:B------:R0:W-:Y:S04]  /*feb0*/  STL [R1+0x10], R2 ;  /* 0x0000100201007387 */ /* 0x0001e80000100800 */
[----:B------:R0:W-:Y:S02]  /*fec0*/  STL [R1+0x50], RZ ;  /* 0x000050ff01007387 */ /* 0x0001e40000100800 */
.L_x_512:
[----:B0-----:R-:W0:Y:S01]  /*fed0*/  LDC.64 R2, c[0x0][0xc88] ;  /* 0x00032200ff027b82 */ /* 0x001e220000000a00 */
[----:B------:R-:W-:Y:S01]  /*fee0*/  ULDC.64 UR4, c[0x0][0x208] ;  /* 0x0000820000047ab9 */ /* 0x000fe20000000a00 */
[----:B0-----:R-:W-:-:S05]  /*fef0*/  IMAD.WIDE R2, R19, 0x4, R2 ;  /* 0x0000000413027825 */ /* 0x001fca00078e0202 */
[----:B--2---:R-:W2:Y:S01]  /*ff00*/  LDG.E R11, desc[UR4][R2.64] ;  /* 0x00000004020b7981 */ /* 0x004ea2000c1e1900 */
[----:B------:R-:W-:Y:S05]  /*ff10*/  YIELD ;  /* 0x0000000000007946 */ /* 0x000fea0003800000 */
[----:B------:R-:W-:Y:S01]  /*ff20*/  ULDC.64 UR4, c[0x0][0xa28] ;  /* 0x00028a0000047ab9 */ /* 0x000fe20000000a00 */
[----:B------:R-:W-:Y:S01]  /*ff30*/  IMAD.MOV.U32 R0, RZ, RZ, RZ ;  /* 0x000000ffff007224 */ /* 0x000fe200078e00ff */
[----:B------:R-:W-:Y:S01]  /*ff40*/  ISETP.NE.U32.AND P0, PT, RZ, UR4, PT ;  /* 0x00000004ff007c0c */ /* 0x000fe2000bf05070 */
[----:B------:R-:W-:Y:S01]  /*ff50*/  ULDC.64 UR10, c[0x0][0x208] ;  /* 0x00008200000a7ab9 */ /* 0x000fe20000000a00 */
[----:B------:R-:W-:Y:S01]  /*ff60*/  IMAD.MOV.U32 R6, RZ, RZ, RZ ;  /* 0x000000ffff067224 */ /* 0x000fe200078e00ff */
[----:B------:R-:W-:Y:S01]  /*ff70*/  ULDC.64 UR6, c[0x0][0xa18] ;  /* 0x0002860000067ab9 */ /* 0x000fe20000000a00 */
[----:B------:R-:W-:Y:S01]  /*ff80*/  ISETP.NE.AND.EX P0, PT, RZ, UR5, PT, P0 ;  /* 0x00000005ff007c0c */ /* 0x000fe2000bf05300 */
[----:B------:R-:W-:Y:S01]  /*ff90*/  ULDC.64 UR8, c[0x0][0xa08] ;  /* 0x0002820000087ab9 */ /* 0x000fe20000000a00 */
[----:B--2---:R-:W-:Y:S01]  /*ffa0*/  SHF.R.S32.HI R4, RZ, 0x1f, R11 ;  /* 0x0000001fff047819 */ /* 0x004fe2000001140b */
[----:B------:R-:W-:-:S10]  /*ffb0*/  IMAD.SHL.U32 R10, R11, 0x4, RZ ;  /* 0x000000040b0a7824 */ /* 0x000fd400078e00ff */
[C---:B------:R-:W-:Y:S01]  /*ffc0*/  @P0 LEA R2, P1, R11.reuse, UR4, 0x2 ;  /* 0x000000040b020c11 */ /* 0x040fe2000f8210ff */
[----:B------:R-:W-:Y:S03]  /*ffd0*/  STL [R1+0x28], R11 ;  /* 0x0000280b01007387 */ /* 0x000fe60000100800 */
[C-C-:B------:R-:W-:Y:S01]  /*ffe0*/  @P0 LEA.HI.X R3, R11.reuse, UR5, R4.reuse, 0x2, P1 ;  /* 0x000000050b030c11 */ /* 0x140fe200088f1404 */
[----:B------:R-:W-:Y:S01]  /*fff0*/  ULDC.64 UR4, c[0x0][0xa00] ;  /* 0x0002800000047ab9 */ /* 0x000fe20000000a00 */
[----:B------:R-:W-:Y:S01]  /*10000*/  SHF.L.U64.HI R9, R11, 0x2, R4 ;  /* 0x000000020b097819 */ /* 0x000fe20000010204 */
[----:B------:R0:W-:Y:S01]  /*10010*/  STL [R1+0x38], R4 ;  /* 0x0000380401007387 */ /* 0x0001e20000100800 */
[----:B------:R-:W-:-:S03]  /*10020*/  ISETP.NE.U32.AND P1, PT, RZ, UR4, PT ;  /* 0x00000004ff007c0c */ /* 0x000fc6000bf25070 */
[----:B-1---5:R1:W5:Y:S01]  /*10030*/  @P0 LDG.E R0, desc[UR10][R2.64] ;  /* 0x0000000a02000981 */ /* 0x022362000c1e1900 */
[----:B------:R-:W-:Y:S01]  /*10040*/  ISETP.NE.AND.EX P1, PT, RZ, UR5, PT, P1 ;  /* 0x00000005ff007c0c */ /* 0x000fe2000bf25310 */
[----:B----4-:R-:W-:Y:S01]  /*10050*/  IMAD.MOV.U32 R8, RZ, RZ, RZ ;  /* 0x000000ffff087224 */ /* 0x010fe200078e00ff */
[----:B------:R-:W-:Y:S01]  /*10060*/  ISETP.NE.U32.AND P2, PT, RZ, UR6, PT ;  /* 0x00000006ff007c0c */ /* 0x000fe2000bf45070 */
[----:B------:R-:W-:Y:S01]  /*10070*/  STL [R1], R10 ;  /* 0x0000000a01007387 */ /* 0x000fe20000100800 */
[----:B------:R-:W-:Y:S02]  /*10080*/  ISETP.NE.U32.AND P0, PT, RZ, UR8, PT ;  /* 0x00000008ff007c0c */ /* 0x000fe4000bf05070 */
[----:B------:R-:W-:Y:S01]  /*10090*/  ISETP.NE.AND.EX P2, PT, RZ, UR7, PT, P2 ;  /* 0x00000007ff007c0c */ /* 0x000fe2000bf45320 */
[----:B------:R-:W-:Y:S01]  /*100a0*/  STL [R1+0x1c], R9 ;  /* 0x00001c0901007387 */ /* 0x000fe20000100800 */
[----:B------:R-:W-:Y:S02]  /*100b0*/  ISETP.NE.AND.EX P0, PT, RZ, UR9, PT, P0 ;  /* 0x00000009ff007c0c */ /* 0x000fe4000bf05300 */
[----:B-1----:R-:W-:-:S02]  /*100c0*/  IADD3 R2, P3, R10, UR4, RZ ;  /* 0x000000040a027c10 */ /* 0x002fc4000ff7e0ff */
[----:B0-----:R-:W-:Y:S02]  /*100d0*/  IADD3 R4, P4, R10, UR8, RZ ;  /* 0x000000080a047c10 */ /* 0x001fe4000ff9e0ff */
[C---:B------:R-:W-:Y:S01]  /*100e0*/  IADD3.X R3, R9.reuse, UR5, RZ, P3, !PT ;  /* 0x0000000509037c10 */ /* 0x040fe20009ffe4ff */
[----:B------:R-:W-:Y:S01]  /*100f0*/  ULDC UR4, c[0x0][0x288] ;  /* 0x0000a20000047ab9 */ /* 0x000fe20000000800 */
[----:B------:R-:W-:-:S03]  /*10100*/  IADD3.X R5, R9, UR9, RZ, P4, !PT ;  /* 0x0000000909057c10 */ /* 0x000fc6000a7fe4ff */
[----:B------:R-:W2:Y:S01]  /*10110*/  @P1 LDG.E R6, desc[UR10][R2.64] ;  /* 0x0000000a02061981 */ /* 0x000ea2000c1e1900 */
[----:B------:R-:W-:Y:S01]  /*10120*/  IMAD.U32 R12, RZ, RZ, UR4 ;  /* 0x00000004ff0c7e24 */ /* 0x000fe2000f8e00ff */
[----:B------:R-:W-:Y:S02]  /*10130*/  ULDC.64 UR4, c[0x0][0x418] ;  /* 0x0001060000047ab9 */ /* 0x000fe40000000a00 */
[----:B------:R-:W5:Y:S04]  /*10140*/  @P0 LDG.E R8, desc[UR10][R4.64] ;  /* 0x0000000a04080981 */ /* 0x000f68000c1e1900 */
[----:B--2---:R0:W-:Y:S02]  /*10150*/  STL [R1+0x34], R6 ;  /* 0x0000340601007387 */ /* 0x0041e40000100800 */
[----:B0-----:R-:W-:-:S04]  /*10160*/  @P2 IADD3 R6, P3, R10, UR6, RZ ;  /* 0x000000060a062c10 */ /* 0x001fc8000ff7e0ff */
[----:B------:R-:W-:-:S05]  /*10170*/  @P2 IADD3.X R7, R9, UR7, RZ, P3, !PT ;  /* 0x0000000709072c10 */ /* 0x000fca0009ffe4ff */
[----:B------:R0:W2:Y:S01]  /*10180*/  @P2 LDG.E R12, desc[UR10][R6.64] ;  /* 0x0000000a060c2981 */ /* 0x0000a2000c1e1900 */
[----:B------:R-:W-:-:S03]  /*10190*/  UISETP.NE.U32.AND UP0, UPT, UR4, URZ, UPT ;  /* 0x0000003f0400728c */ /* 0x000fc6000bf05070 */
[----:B------:R-:W-:Y:S01]  /*101a0*/  ULDC UR4, c[0x0][0x424] ;  /* 0x0001090000047ab9 */ /* 0x000fe20000000800 */
[----:B------:R-:W-:-:S03]  /*101b0*/  UISETP.NE.AND.EX UP0, UPT, UR5, URZ, UPT, UP0 ;  /* 0x0000003f0500728c */ /* 0x000fc6000bf05300 */
[----:B------:R-:W-:Y:S01]  /*101c0*/  ULDC UR5, c[0x0][0x2f0] ;  /* 0x0000bc0000057ab9 */ /* 0x000fe20000000800 */
[----:B------:R-:W-:-:S04]  /*101d0*/  USEL UR4, UR4, 0x1, UP0 ;  /* 0x0000000104047887 */ /* 0x000fc80008000000 */
[----:B------:R-:W-:-:S06]  /*101e0*/  UIMAD UR4, UR4, UR5, URZ ;  /* 0x00000005040472a4 */ /* 0x000fcc000f8e023f */
[----:B0-----:R-:W-:Y:S01]  /*101f0*/  IMAD.U32 R6, RZ, RZ, UR4 ;  /* 0x00000004ff067e24 */ /* 0x001fe2000f8e00ff */
[----:B--2---:R0:W-:Y:S01]  /*10200*/  STL [R1+0x40], R12 ;  /* 0x0000400c01007387 */ /* 0x0041e20000100800 */
[----:B------:R-:W-:Y:S05]  /*10210*/  @P2 BRA `(.L_x_414) ;  /* 0x0000000000182947 */ /* 0x000fea0003800000 */
[----:B------:R-:W-:Y:S05]  /*10220*/  @!P1 BRA `(.L_x_414) ;  /* 0x0000000000149947 */ /* 0x000fea0003800000 */
[----:B------:R-:W-:Y:S02]  /*10230*/  ULDC.64 UR4, c[0x0][0x208] ;  /* 0x0000820000047ab9 */ /* 0x000fe40000000a00 */
[----:B------:R-:W2:Y:S04]  /*10240*/  LDG.E R7, desc[UR4][R2.64] ;  /* 0x0000000402077981 */ /* 0x000ea8000c1e1900 */
[----:B------:R-:W2:Y:S02]  /*10250*/  LDG.E R2, desc[UR4][R2.64+0x4] ;  /* 0x0000040402027981 */ /* 0x000ea4000c1e1900 */
[----:B--2---:R-:W-:-:S05]  /*10260*/  IMAD.IADD R2, R2, 0x1, -R7 ;  /* 0x0000000102027824 */ /* 0x004fca00078e0a07 */
[----:B------:R1:W-:Y:S02]  /*10270*/  STL [R1+0x40], R2 ;  /* 0x0000400201007387 */ /* 0x0003e40000100800 */
.L_x_414:
[----:B-1----:R-:W-:Y:S01]  /*10280*/  MOV R2, R11 ;  /* 0x0000000b00027202 */ /* 0x002fe20000000f00 */
[----:B-----5:R-:W-:Y:S01]  /*10290*/  IMAD.IADD R3, R8, 0x1, R0 ;  /* 0x0000000108037824 */ /* 0x020fe200078e0200 */
[----:B------:R-:W-:Y:S02]  /*102a0*/  ULDC.64 UR4, c[0x0][0xa20] ;  /* 0x0002880000047ab9 */ /* 0x000fe40000000a00 */
[----:B------:R-:W-:Y:S01]  /*102b0*/  ISETP.NE.U32.AND P1, PT, RZ, UR4, PT ;  /* 0x00000004ff007c0c */ /* 0x000fe2000bf25070 */
[----:B------:R1:W-:Y:S03]  /*102c0*/  STL [R1+0xc], R2 ;  /* 0x00000c0201007387 */ /* 0x0003e60000100800 */
[----:B------:R-:W-:Y:S01]  /*102d0*/  ISETP.NE.AND.EX P1, PT, RZ, UR5, PT, P1 ;  /* 0x00000005ff007c0c */ /* 0x000fe2000bf25310 */
[----:B------:R1:W-:-:S12]  /*102e0*/  STL [R1+0x18], R3 ;  /* 0x0000180301007387 */ /* 0x0003d80000100800 */
[----:B-1----:R-:W-:Y:S05]  /*102f0*/  @!P1 BRA `(.L_x_415) ;  /* 0x0000000000149947 */ /* 0x002fea0003800000 */
[----:B------:R-:W-:Y:S01]  /*10300*/  IADD3 R6, P0, R10, UR4, RZ ;  /* 0x000000040a067c10 */ /* 0x000fe2000ff1e0ff */
[----:B------:R-:W-:-:S03]  /*10310*/  ULDC.64 UR6, c[0x0][0x208] ;  /* 0x0000820000067ab9 */ /* 0x000fc60000000a00 */
[----:B------:R-:W-:-:S05]  /*10320*/  IADD3.X R7, R9, UR5, RZ, P0, !PT ;  /* 0x0000000509077c10 */ /* 0x000fca00087fe4ff */
[----:B------:R1:W5:Y:S01]  /*10330*/  LDG.E R6, desc[UR6][R6.64] ;  /* 0x0000000606067981 */ /* 0x000362000c1e1900 */
[----:B------:R-:W-:Y:S05]  /*10340*/  BRA `(.L_x_416) ;  /* 0x0000000000147947 */ /* 0x000fea0003800000 */
.L_x_415:
[----:B------:R-:W-:Y:S05]  /*10350*/  @!P0 BRA `(.L_x_416) ;  /* 0x0000000000108947 */ /* 0x000fea0003800000 */
[----:B------:R-:W-:Y:S02]  /*10360*/  ULDC.64 UR4, c[0x0][0x208] ;  /* 0x0000820000047ab9 */ /* 0x000fe40000000a00 */
[----:B------:R-:W2:Y:S04]  /*10370*/  LDG.E R6, desc[UR4][R4.64] ;  /* 0x0000000404067981 */ /* 0x000ea8000c1e1900 */
[----:B------:R-:W2:Y:S02]  /*10380*/  LDG.E R4, desc[UR4][R4.64+0x4] ;  /* 0x0000040404047981 */ /* 0x000ea4000c1e1900 */
[----:B--2---:R-:W-:-:S07]  /*10390*/  IMAD.IADD R6, R4, 0x1, -R6 ;  /* 0x0000000104067824 */ /* 0x004fce00078e0a06 */
.L_x_416:
[----:B-----5:R-:W-:Y:S01]  /*103a0*/  IMAD.IADD R2, R6, 0x1, -R0 ;  /* 0x0000000106027824 */ /* 0x020fe200078e0a00 */
[----:B------:R-:W-:Y:S03]  /*103b0*/  BSSY B7, `(.L_x_417) ;  /* 0x00003fb000077945 */ /* 0x000fe60003800000 */
[C---:B------:R-:W-:Y:S01]  /*103c0*/  VIADD R0, R2.reuse, 0xaf ;  /* 0x000000af02007836 */ /* 0x040fe20000000000 */
[----:B------:R2:W-:Y:S01]  /*103d0*/  STL [R1+0x3c], R2 ;  /* 0x00003c0201007387 */ /* 0x0005e20000100800 */
[----:B------:R-:W-:Y:S02]  /*103e0*/  ISETP.GT.AND P0, PT, R2, RZ, PT ;  /* 0x000000ff0200720c */ /* 0x000fe40003f04270 */
[----:B------:R-:W-:-:S05]  /*103f0*/  IMAD.HI R0, R0, 0x2e8ba2e9, RZ ;  /* 0x2e8ba2e900007827 */ /* 0x000fca00078e02ff */
[----:B--2---:R-:W-:-:S04]  /*10400*/  SHF.R.U32.HI R2, RZ, 0x1f, R0 ;  /* 0x0000001fff027819 */ /* 0x004fc80000011600 */
[----:B------:R-:W-:-:S05]  /*10410*/  LEA.HI.SX32 R0, R0, R2, 0x1b ;  /* 0x0000000200007211 */ /* 0x000fca00078fdaff */
[----:B------:R2:W-:Y:S01]  /*10420*/  STL [R1+0x30], R0 ;  /* 0x0000300001007387 */ /* 0x0005e20000100800 */
[----:B------:R-:W-:Y:S05]  /*10430*/  @P0 BRA `(.L_x_418) ;  /* 0x0000000000480947 */ /* 0x000fea0003800000 */
[----:B------:R-:W3:Y:S02]  /*10440*/  S2R R3, SR_TID.X ;  /* 0x0000000000037919 */ /* 0x000ee40000002100 */
[----:B---3--:R-:W-:-:S04]  /*10450*/  LOP3.LUT R3, R3, 0x7f, RZ, 0xc0, !PT ;  /* 0x0000007f03037812 */ /* 0x008fc800078ec0ff */
[----:B------:R-:W-:-:S13]  /*10460*/  ISETP.NE.AND P0, PT, R3, RZ, PT ;  /* 0x000000ff0300720c */ /* 0x000fda0003f05270 */
[----:B------:R-:W-:Y:S05]  /*10470*/  @P0 BRA `(.L_x_419) ;  /* 0x0000003c00b80947 */ /* 0x000fea0003800000 */
[----:B------:R-:W3:Y:S01]  /*10480*/  S2R R3, SR_LANEID ;  /* 0x0000000000037919 */ /* 0x000ee20000000000 */
[----:B------:R-:W-:Y:S01]  /*10490*/  VOTEU.ANY UR4, UPT, PT ;  /* 0x0000000000047886 */ /* 0x000fe200038e0100 */
[----:B------:R-:W-:Y:S01]  /*104a0*/  ULDC.64 UR6, c[0x0][0x208] ;  /* 0x0000820000067ab9 */ /* 0x000fe20000000a00 */
[----:B--2---:R-:W3:Y:S08]  /*104b0*/  FLO.U32 R0, UR4 ;  /* 0x0000000400007d00 */ /* 0x004ef000080e0000 */
[----:B------:R-:W2:Y:S01]  /*104c0*/  POPC R5, UR4 ;  /* 0x0000000400057d09 */ /* 0x000ea20008000000 */
[----:B---3--:R-:W-:-:S02]  /*104d0*/  ISETP.EQ.U32.AND P0, PT, R0, R3, PT ;  /* 0x000000030000720c */ /* 0x008fc40003f02070 */
[----:B------:R-:W2:Y:S11]  /*104e0*/  LDC.64 R2, c[0x0][0xc60] ;  /* 0x00031800ff027b82 */ /* 0x000eb60000000a00 */
[----:B--2---:R-:W2:Y:S01]  /*104f0*/  @P0 ATOMG.E.ADD.STRONG.GPU PT, R3, desc[UR6][R2.64], R5 ;  /* 0x00000005020309a8 */ /* 0x004ea200081ee1c6 */
[----:B------:R-:W3:Y:S02]  /*10500*/  S2R R4, SR_LTMASK ;  /* 0x0000000000047919 */ /* 0x000ee40000003900 */
[----:B---3--:R-:W-:-:S04]  /*10510*/  LOP3.LUT R4, R4, UR4, RZ, 0xc0, !PT ;  /* 0x0000000404047c12 */ /* 0x008fc8000f8ec0ff */
[----:B-1----:R-:W1:Y:S01]  /*10520*/  POPC R7, R4 ;  /* 0x0000000400077309 */ /* 0x002e620000000000 */
[----:B--2---:R-:W1:Y:S02]  /*10530*/  SHFL.IDX PT, R0, R3, R0, 0x1f ;  /* 0x00001f0003007589 */ /* 0x004e6400000e0000 */
[----:B-1----:R-:W-:Y:S01]  /*10540*/  IADD3 R16, R0, UR38, R7 ;  /* 0x0000002600107c10 */ /* 0x002fe2000fffe007 */
[----:B------:R-:W-:Y:S06]  /*10550*/  BRA `(.L_x_419) ;  /* 0x0000003c00807947 */ /* 0x000fec0003800000 */
.L_x_418:
[----:B--2---:R-:W2:Y:S01]  /*10560*/  LDL R0, [R1+0x4] ;  /* 0x0000040001007983 */ /* 0x004ea20000100800 */
[----:B------:R-:W-:Y:S01]  /*10570*/  BSSY B6, `(.L_x_420) ;  /* 0x0000014000067945 */ /* 0x000fe20003800000 */
[----:B--2---:R-:W-:-:S05]  /*10580*/  VIADD R0, R0, 0x1e400 ;  /* 0x0001e40000007836 */ /* 0x004fca0000000000 */
[----:B------:R-:W-:-:S13]  /*10590*/  LOP3.LUT P0, RZ, R0, 0x3ff, RZ, 0xc0, !PT ;  /* 0x000003ff00ff7812 */ /* 0x000fda000780c0ff */
[----:B------:R-:W-:Y:S05]  /*105a0*/  @!P0 BRA `(.L_x_421) ;  /* 0x0000000000408947 */ /* 0x000fea0003800000 */
[----:B------:R-:W-:Y:S01]  /*105b0*/  MOV R2, 0x0 ;  /* 0x0000000000027802 */ /* 0x000fe20000000f00 */
[----:B------:R-:W-:Y:S01]  /*105c0*/  ULDC.64 UR6, c[0x4][0xa0] ;  /* 0x0100280000067ab9 */ /* 0x000fe20000000a00 */
[----:B------:R-:W-:Y:S01]  /*105d0*/  ULDC.64 UR8, c[0x4][0xa8] ;  /* 0x01002a0000087ab9 */ /* 0x000fe20000000a00 */
[----:B------:R-:W-:Y:S01]  /*105e0*/  ULDC.64 UR4, c[0x4][0x28] ;  /* 0x01000a0000047ab9 */ /* 0x000fe20000000a00 */
[----:B------:R-:W-:Y:S01]  /*105f0*/  IMAD.U32 R4, RZ, RZ, UR6 ;  /* 0x00000006ff047e24 */ /* 0x000fe2000f8e00ff */
[----:B------:R-:W-:Y:S01]  /*10600*/  MOV R10, UR4 ;  /* 0x00000004000a7c02 */ /* 0x000fe20008000f00 */
[----:B------:R-:W2:Y:S01]  /*10610*/  LDC.64 R2, c[0x4][R2] ;  /* 0x0100000002027b82 */ /* 0x000ea20000000a00 */
[----:B------:R-:W-:Y:S02]  /*10620*/  IMAD.U32 R5, RZ, RZ, UR7 ;  /* 0x00000007ff057e24 */ /* 0x000fe4000f8e00ff */
[----:B------:R-:W-:Y:S02]  /*10630*/  IMAD.U32 R6, RZ, RZ, UR8 ;  /* 0x00000008ff067e24 */ /* 0x000fe4000f8e00ff */
[----:B-1----:R-:W-:-:S02]  /*10640*/  IMAD.U32 R7, RZ, RZ, UR9 ;  /* 0x00000009ff077e24 */ /* 0x002fc4000f8e00ff */
[----:B------:R-:W-:Y:S02]  /*10650*/  IMAD.U32 R11, RZ, RZ, UR5 ;  /* 0x00000005ff0b7e24 */ /* 0x000fe4000f8e00ff */
[----:B------:R-:W-:Y:S02]  /*10660*/  IMAD.MOV.U32 R8, RZ, RZ, 0x70 ;  /* 0x00000070ff087424 */ /* 0x000fe400078e00ff */
[----:B0-----:R-:W-:Y:S02]  /*10670*/  IMAD.MOV.U32 R12, RZ, RZ, 0x1 ;  /* 0x00000001ff0c7424 */ /* 0x001fe400078e00ff */
[----:B------:R-:W-:-:S07]  /*10680*/  IMAD.MOV.U32 R13, RZ, RZ, RZ ;  /* 0x000000ffff0d7224 */ /* 0x000fce00078e00ff */
[----:B------:R-:W-:-:S07]  /*10690*/  LEPC R20, `(.L_x_421) ;  /* 0x000000001014794e */ /* 0x000fce0000000000 */
[----:B--2---:R-:W-:Y:S05]  /*106a0*/  CALL.ABS.NOINC R2 ;  /* 0x0000000002007343 */ /* 0x004fea0003c00000 */
.L_x_421:
[----:B------:R-:W-:Y:S05]  /*106b0*/  BSYNC B6 ;  /* 0x0000000000067941 */ /* 0x000fea0003800000 */
.L_x_420:
[----:B------:R-:W2:Y:S01]  /*106c0*/  LDL R2, [R1+0x4] ;  /* 0x0000040001027983 */ /* 0x000ea20000100800 */
        /* <DEDUP_REMOVED lines=8> */
[----:B------:R2:W3:Y:S01]  /*10750*/  LDC.64 R2, c[0x4][R0] ;  /* 0x0100000000027b82 */ /* 0x0004e20000000a00 */
[----:B------:R-:W-:Y:S01]  /*10760*/  IMAD.U32 R4, RZ, RZ, UR6 ;  /* 0x00000006ff047e24 */ /* 0x000fe2000f8e00ff */
[----:B-1----:R-:W-:Y:S01]  /*10770*/  MOV R7, UR9 ;  /* 0x0000000900077c02 */ /* 0x002fe20008000f00 */
[----:B------:R-:W-:Y:S02]  /*10780*/  IMAD.U32 R5, RZ, RZ, UR7 ;  /* 0x00000007ff057e24 */ /* 0x000fe4000f8e00ff */
[----:B------:R-:W-:Y:S02]  /*10790*/  IMAD.U32 R6, RZ, RZ, UR8 ;  /* 0x00000008ff067e24 */ /* 0x000fe4000f8e00ff */
[----:B------:R-:W-:-:S02]  /*107a0*/  IMAD.U32 R10, RZ, RZ, UR4 ;  /* 0x00000004ff0a7e24 */ /* 0x000fc4000f8e00ff */
[----:B------:R-:W-:Y:S02]  /*107b0*/  IMAD.U32 R11, RZ, RZ, UR5 ;  /* 0x00000005ff0b7e24 */ /* 0x000fe4000f8e00ff */
[----:B------:R-:W-:Y:S02]  /*107c0*/  IMAD.MOV.U32 R8, RZ, RZ, 0x70 ;  /* 0x00000070ff087424 */ /* 0x000fe400078e00ff */
[----:B0-----:R-:W-:Y:S02]  /*107d0*/  IMAD.MOV.U32 R12, RZ, RZ, 0x1 ;  /* 0x00000001ff0c7424 */ /* 0x001fe400078e00ff */
[----:B--2---:R-:W-:-:S07]  /*107e0*/  IMAD.MOV.U32 R13, RZ, RZ, RZ ;  /* 0x000000ffff0d7224 */ /* 0x004fce00078e00ff */
[----:B------:R-:W-:-:S07]  /*107f0*/  LEPC R20, `(.L_x_424) ;  /* 0x000000001014794e */ /* 0x000fce0000000000 */
[----:B---3--:R-:W-:Y:S05]  /*10800*/  CALL.ABS.NOINC R2 ;  /* 0x0000000002007343 */ /* 0x008fea0003c00000 */
.L_x_424:
[----:B------:R-:W-:Y:S01]  /*10810*/  MOV R2, 0x0 ;  /* 0x0000000000027802 */ /* 0x000fe20000000f00 */
        /* <DEDUP_REMOVED lines=14> */
[----:B0-----:R-:W-:Y:S05]  /*10900*/  CALL.ABS.NOINC R2 ;  /* 0x0000000002007343 */ /* 0x001fea0003c00000 */
.L_x_423:
[----:B------:R-:W-:Y:S05]  /*10910*/  BSYNC B6 ;  /* 0x0000000000067941 */ /* 0x000fea0003800000 */
.L_x_422:
[----:B------:R-:W2:Y:S01]  /*10920*/  LDL.LU R2, [R1] ;  /* 0x0000000001027983 */ /* 0x000ea20000300800 */
[----:B------:R-:W-:-:S03]  /*10930*/  ULDC.64 UR4, c[0x0][0x9f8] ;  /* 0x00027e0000047ab9 */ /* 0x000fc60000000a00 */
[----:B------:R-:W3:Y:S04]  /*10940*/  LDL.LU R4, [R1+0x1c] ;  /* 0x00001c0001047983 */ /* 0x000ee80000300800 */
[----:B-1----:R-:W4:Y:S01]  /*10950*/  LDL R7, [R1+0xc] ;  /* 0x00000c0001077983 */ /* 0x002f220000100800 */
[----:B------:R-:W-:Y:S01]  /*10960*/  ISETP.NE.U32.AND P0, PT, RZ, UR4, PT ;  /* 0x00000004ff007c0c */ /* 0x000fe2000bf05070 */
[----:B------:R-:W-:Y:S02]  /*10970*/  ULDC.64 UR6, c[0x0][0x208] ;  /* 0x0000820000067ab9 */ /* 0x000fe40000000a00 */
[----:B------:R-:W5:Y:S01]  /*10980*/  LDL R0, [R1+0x30] ;  /* 0x0000300001007983 */ /* 0x000f620000100800 */
[----:B------:R-:W-:-:S13]  /*10990*/  ISETP.NE.AND.EX P0, PT, RZ, UR5, PT, P0 ;  /* 0x00000005ff007c0c */ /* 0x000fda000bf05300 */
[----:B--2---:R-:W-:-:S04]  /*109a0*/  @P0 IADD3 R2, P1, R2, UR4, RZ ;  /* 0x0000000402020c10 */ /* 0x004fc8000ff3e0ff */
[----:B---3--:R-:W-:Y:S01]  /*109b0*/  @P0 IADD3.X R3, R4, UR5, RZ, P1, !PT ;  /* 0x0000000504030c10 */ /* 0x008fe20008ffe4ff */
[----:B------:R-:W-:-:S04]  /*109c0*/  ULDC.64 UR4, c[0x0][0xa08] ;  /* 0x0002820000047ab9 */ /* 0x000fc80000000a00 */
[----:B----4-:R1:W2:Y:S01]  /*109d0*/  @P0 LDG.E R7, desc[UR6][R2.64] ;  /* 0x0000000602070981 */ /* 0x0102a2000c1e1900 */
[----:B-----5:R-:W-:Y:S01]  /*109e0*/  VIADD R9, R0, 0xffffffff ;  /* 0xffffffff00097836 */ /* 0x020fe20000000000 */
[----:B-1----:R-:W1:Y:S01]  /*109f0*/  LDC.64 R2, c[0x0][0x418] ;  /* 0x00010600ff027b82 */ /* 0x002e620000000a00 */
[----:B--2---:R-:W-:Y:S01]  /*10a00*/  SHF.R.S32.HI R8, RZ, 0x1f, R7 ;  /* 0x0000001fff087819 */ /* 0x004fe20000011407 */
[----:B------:R2:W-:Y:S04]  /*10a10*/  @P0 STL [R1+0xc], R7 ;  /* 0x00000c0701000387 */ /* 0x0005e80000100800 */
[----:B------:R2:W-:Y:S04]  /*10a20*/  STL [R1+0x2c], R9 ;  /* 0x00002c0901007387 */ /* 0x0005e80000100800 */
[----:B------:R2:W-:Y:S01]  /*10a30*/  STL [R1+0x1c], R8 ;  /* 0x00001c0801007387 */ /* 0x0005e20000100800 */
[----:B-1----:R-:W-:Y:S01]  /*10a40*/  LOP3.LUT P0, RZ, R2, UR4, RZ, 0xfc, !PT ;  /* 0x0000000402ff7c12 */ /* 0x002fe2000f80fcff */
[----:B------:R-:W-:-:S03]  /*10a50*/  UMOV UR4, 0xffffffff ;  /* 0xffffffff00047882 */ /* 0x000fc60000000000 */
[----:B------:R-:W-:-:S04]  /*10a60*/  LOP3.LUT P0, RZ, R3, UR5, RZ, 0xfc, P0 ;  /* 0x0000000503ff7c12 */ /* 0x000fc8000800fcff */
[----:B------:R-:W-:Y:S01]  /*10a70*/  SEL R0, R7, RZ, !P0 ;  /* 0x000000ff07007207 */ /* 0x000fe20004000000 */
[----:B--2---:R-:W-:Y:S08]  /*10a80*/  BRA.DIV UR4, `(.L_x_425) ;  /* 0x0000004a04287947 */ /* 0x004ff0000b800000 */
[----:B------:R-:W1:Y:S02]  /*10a90*/  S2R R4, SR_TID.X ;  /* 0x0000000000047919 */ /* 0x000e640000002100 */
[----:B-1----:R-:W-:-:S04]  /*10aa0*/  SHF.R.U32.HI R4, RZ, 0x5, R4 ;  /* 0x00000005ff047819 */ /* 0x002fc80000011604 */
[----:B------:R-:W-:-:S05]  /*10ab0*/  LOP3.LUT R4, R4, 0x3, RZ, 0xc0, !PT ;  /* 0x0000000304047812 */ /* 0x000fca00078ec0ff */
[----:B------:R1:W2:Y:S02]  /*10ac0*/  SHFL.IDX PT, R14, R4, RZ, 0x1f ;  /* 0x00001fff040e7589 */ /* 0x0002a400000e0000 */
.L_x_528:
[----:B------:R-:W-:Y:S01]  /*10ad0*/  PLOP3.LUT P1, PT, PT, PT, PT, 0x8, 0x0 ;  /* 0x000000000000781c */ /* 0x000fe20003f2e170 */
[----:B------:R3:W-:Y:S01]  /*10ae0*/  STL [R1], R0 ;  /* 0x0000000001007387 */ /* 0x0007e20000100800 */
[----:B--2---:R-:W-:Y:S02]  /*10af0*/  ISETP.NE.AND P0, PT, R14, RZ, PT ;  /* 0x000000ff0e00720c */ /* 0x004fe40003f05270 */
[----:B---3--:R-:W-:-:S05]  /*10b00*/  P2R R0, PR, RZ, 0x2 ;  /* 0x00000002ff007803 */ /* 0x008fca0000000000 */
[----:B------:R2:W-:Y:S06]  /*10b10*/  STL [R1+0x20], R0 ;  /* 0x0000200001007387 */ /* 0x0005ec0000100800 */
[----:B------:R-:W-:Y:S05]  /*10b20*/  @P0 BRA `(.L_x_426) ;  /* 0x0000000400340947 */ /* 0x000fea0003800000 */
[----:B------:R-:W-:-:S03]  /*10b30*/  UMOV UR4, 0xffffffff ;  /* 0xffffffff00047882 */ /* 0x000fc60000000000 */
[----:B------:R-:W-:Y:S05]  /*10b40*/  BRA.DIV UR4, `(.L_x_427) ;  /* 0x0000004a042c7947 */ /* 0x000fea000b800000 */
[----:B------:R-:W-:-:S13]  /*10b50*/  ELECT P6, URZ, PT ;  /* 0x00000000003f782f */ /* 0x000fda00038c0000 */
.L_x_531:
[----:B------:R-:W-:Y:S05]  /*10b60*/  @!P6 BRA `(.L_x_426) ;  /* 0x000000040024e947 */ /* 0x000fea0003800000 */
[----:B------:R3:W-:Y:S01]  /*10b70*/  STL [R1+0x14], R9 ;  /* 0x0000140901007387 */ /* 0x0007e20000100800 */
[----:B------:R-:W-:-:S04]  /*10b80*/  ISETP.NE.U32.AND P0, PT, R2, RZ, PT ;  /* 0x000000ff0200720c */ /* 0x000fc80003f05070 */
[----:B------:R-:W-:-:S13]  /*10b90*/  ISETP.NE.AND.EX P0, PT, R3, RZ, PT, P0 ;  /* 0x000000ff0300720c */ /* 0x000fda0003f05300 */
[----:B---3--:R-:W-:Y:S05]  /*10ba0*/  @!P0 BRA `(.L_x_428) ;  /* 0x0000000000548947 */ /* 0x008fea0003800000 */
[----:B------:R-:W3:Y:S01]  /*10bb0*/  LDC R6, c[0x0][0x43c] ;  /* 0x00010f00ff067b82 */ /* 0x000ee20000000800 */
[----:B--2---:R-:W-:Y:S01]  /*10bc0*/  IMAD.MOV.U32 R0, RZ, RZ, R9 ;  /* 0x000000ffff007224 */ /* 0x004fe200078e0009 */
[----:B------:R-:W-:Y:S01]  /*10bd0*/  ULDC.64 UR4, c[0x0][0x428] ;  /* 0x00010a0000047ab9 */ /* 0x000fe20000000a00 */
[----:B------:R-:W-:Y:S01]  /*10be0*/  ULDC.64 UR6, c[0x0][0x208] ;  /* 0x0000820000067ab9 */ /* 0x000fe20000000a00 */
[----:B---3--:R-:W-:-:S13]  /*10bf0*/  ISETP.NE.AND P0, PT, R6, 0x1, PT ;  /* 0x000000010600780c */ /* 0x008fda0003f05270 */
[----:B-1----:R-:W1:Y:S02]  /*10c00*/  @P0 LDC.64 R4, c[0x0][0x440] ;  /* 0x00011000ff040b82 */ /* 0x002e640000000a00 */
[----:B-1----:R-:W-:-:S05]  /*10c10*/  @P0 IMAD.HI.U32 R4, R9, R4, RZ ;  /* 0x0000000409040227 */ /* 0x002fca00078e00ff */
        /* <DEDUP_REMOVED lines=8> */
[----:B-1----:R-:W-:-:S04]  /*10ca0*/  IMAD R6, R8, UR4, RZ ;  /* 0x0000000408067c24 */ /* 0x002fc8000f8e02ff */
[----:B------:R-:W-:-:S04]  /*10cb0*/  IMAD R0, R7, UR5, R6 ;  /* 0x0000000507007c24 */ /* 0x000fc8000f8e0206 */
[----:B------:R-:W-:-:S05]  /*10cc0*/  IMAD.IADD R0, R5, 0x1, R0 ;  /* 0x0000000105007824 */ /* 0x000fca00078e0200 */
[----:B------:R-:W-:-:S05]  /*10cd0*/  LEA.HI.X R3, R4, R3, R0, 0x2, P0 ;  /* 0x0000000304037211 */ /* 0x000fca00000f1400 */
[----:B------:R-:W2:Y:S04]  /*10ce0*/  LDG.E R0, desc[UR6][R2.64] ;  /* 0x0000000602007981 */ /* 0x000ea8000c1e1900 */
[----:B--2---:R3:W-:Y:S02]  /*10cf0*/  STL [R1], R0 ;  /* 0x0000000001007387 */ /* 0x0047e40000100800 */
.L_x_428:
[----:B------:R-:W4:Y:S04]  /*10d00*/  LDL R7, [R1+0x4] ;  /* 0x0000040001077983 */ /* 0x000f280000100800 */
[----:B--23--:R-:W4:Y:S04]  /*10d10*/  LDL R0, [R1+0x8] ;  /* 0x0000080001007983 */ /* 0x00cf280000100800 */
[----:B------:R-:W2:Y:S01]  /*10d20*/  LDL R2, [R1+0x10] ;  /* 0x0000100001027983 */ /* 0x000ea20000100800 */
[----:B----4-:R-:W-:Y:S01]  /*10d30*/  IMAD R0, R0, 0x8, R7 ;  /* 0x0000000800007824 */ /* 0x010fe200078e0207 */
[----:B--2---:R-:W-:-:S04]  /*10d40*/  SHF.L.U32 R2, R2, 0x1f, RZ ;  /* 0x0000001f02027819 */ /* 0x004fc800000006ff */
[----:B------:R-:W2:Y:S02]  /*10d50*/  SYNCS.PHASECHK.TRANS64.TRYWAIT P0, [R0+URZ+0x34840], R2 ;  /* 0x03484002000075a7 */ /* 0x000ea4000800017f */
[----:B--2---:R-:W-:Y:S05]  /*10d60*/  @!P0 BRA `(.L_x_429) ;  /* 0x0000004400c48947 */ /* 0x004fea0003800000 */
.L_x_532:
[----:B------:R-:W3:Y:S02]  /*10d70*/  S2R R3, SR_TID.X ;  /* 0x0000000000037919 */ /* 0x000ee40000002100 */
[----:B---3--:R-:W-:-:S04]  /*10d80*/  LOP3.LUT R3, R3, 0x7f, RZ, 0xc0, !PT ;  /* 0x0000007f03037812 */ /* 0x008fc800078ec0ff */
[----:B------:R-:W-:-:S13]  /*10d90*/  ISETP.NE.AND P0, PT, R3, RZ, PT ;  /* 0x000000ff0300720c */ /* 0x000fda0003f05270 */
[----:B------:R-:W-:Y:S05]  /*10da0*/  @P0 BRA `(.L_x_430) ;  /* 0x00000000001c0947 */ /* 0x000fea0003800000 */
[----:B------:R-:W3:Y:S01]  /*10db0*/  S2R R3, SR_TID.X ;  /* 0x0000000000037919 */ /* 0x000ee20000002100 */
[----:B--2---:R-:W-:-:S04]  /*10dc0*/  IMAD.MOV.U32 R2, RZ, RZ, 0xb000 ;  /* 0x0000b000ff027424 */ /* 0x004fc800078e00ff */
[----:B------:R4:W-:Y:S01]  /*10dd0*/  SYNCS.ARRIVE.TRANS64 RZ, [R0+URZ+0x34830], R2 ;  /* 0x0348300200ff79a7 */ /* 0x0009e2000800003f */
[----:B---3--:R-:W-:-:S04]  /*10de0*/  LOP3.LUT R3, R3, 0x1f, RZ, 0xc0, !PT ;  /* 0x0000001f03037812 */ /* 0x008fc800078ec0ff */
[----:B------:R-:W-:-:S13]  /*10df0*/  ISETP.NE.AND P0, PT, R3, RZ, PT ;  /* 0x000000ff0300720c */ /* 0x000fda0003f05270 */
[----:B----4-:R-:W-:Y:S05]  /*10e00*/  @!P0 BRA `(.L_x_430) ;  /* 0x0000000000048947 */ /* 0x010fea0003800000 */
[----:B------:R-:W-:Y:S01]  /*10e10*/  BPT.TRAP 0x1 ;  /* 0x000000040000795c */ /* 0x000fe20000300000 */
.L_x_430:
[----:B------:R-:W3:Y:S04]  /*10e20*/  LDL R6, [R1+0x4] ;  /* 0x0000040001067983 */ /* 0x000ee80000100800 */
[----:B------:R-:W3:Y:S04]  /*10e30*/  LDL R5, [R1+0x8] ;  /* 0x0000080001057983 */ /* 0x000ee80000100800 */
[----:B-1----:R-:W4:Y:S04]  /*10e40*/  LDL R4, [R1+0x14] ;  /* 0x0000140001047983 */ /* 0x002f280000100800 */
[----:B------:R-:W5:Y:S04]  /*10e50*/  LDL R3, [R1+0x18] ;  /* 0x0000180001037983 */ /* 0x000f680000100800 */
[----:B--2---:R-:W2:Y:S01]  /*10e60*/  LDL R2, [R1] ;  /* 0x0000000001027983 */ /* 0x004ea20000100800 */
[----:B------:R-:W-:Y:S01]  /*10e70*/  R2UR UR9, R0 ;  /* 0x00000000000972ca */ /* 0x000fe200000e0000 */
[----:B------:R-:W-:Y:S01]  /*10e80*/  UIADD3 UR4, UP0, UR36, 0x370, URZ ;  /* 0x0000037024047890 */ /* 0x000fe2000ff1e03f */
[----:B------:R-:W-:Y:S01]  /*10e90*/  R2UR UR12, R18 ;  /* 0x00000000120c72ca */ /* 0x000fe200000e0000 */
[----:B------:R-:W-:Y:S01]  /*10ea0*/  UMOV UR10, URZ ;  /* 0x0000003f000a7c82 */ /* 0x000fe20008000000 */
[----:B------:R-:W-:Y:S01]  /*10eb0*/  PLOP3.LUT P0, PT, PT, PT, PT, 0x80, 0x0 ;  /* 0x000000000000781c */ /* 0x000fe20003f0f070 */
[----:B------:R-:W-:Y:S01]  /*10ec0*/  UMOV UR7, 0x14f00000 ;  /* 0x14f0000000077882 */ /* 0x000fe20000000000 */
[----:B------:R-:W-:-:S07]  /*10ed0*/  UMOV UR15, 0x40 ;  /* 0x00000040000f7882 */ /* 0x000fce0000000000 */
[----:B------:R-:W-:Y:S01]  /*10ee0*/  UIADD3 UR9, UR9, 0x34830, URZ ;  /* 0x0003483009097890 */ /* 0x000fe2000fffe03f */
[----:B---3--:R-:W-:Y:S01]  /*10ef0*/  IMAD R0, R5, 0xb000, R6 ;  /* 0x0000b00005007824 */ /* 0x008fe200078e0206 */
[----:B----4-:R-:W-:-:S04]  /*10f00*/  R2UR UR11, R4 ;  /* 0x00000000040b72ca */ /* 0x010fc800000e0000 */
[----:B------:R-:W-:Y:S02]  /*10f10*/  R2UR UR6, R0 ;  /* 0x00000000000672ca */ /* 0x000fe400000e0000 */
[----:B-----5:R-:W-:Y:S02]  /*10f20*/  R2UR UR5, R3 ;  /* 0x00000000030572ca */ /* 0x020fe400000e0000 */
[----:B------:R-:W-:Y:S02]  /*10f30*/  P2R R0, PR, RZ, 0x1 ;  /* 0x00000001ff007803 */ /* 0x000fe40000000000 */
[----:B--2---:R-:W-:-:S03]  /*10f40*/  R2UR UR13, R2 ;  /* 0x00000000020d72ca */ /* 0x004fc600000e0000 */
[----:B------:R3:W-:Y:S04]  /*10f50*/  STL [R1+0x20], R0 ;  /* 0x0000200001007387 */ /* 0x0007e80000100800 */
[----:B------:R-:W-:Y:S02]  /*10f60*/  UIADD3 UR8, UR6, 0x1e400, URZ ;  /* 0x0001e40006087890 */ /* 0x000fe4000fffe03f */
[----:B------:R-:W-:Y:S02]  /*10f70*/  UIMAD UR11, UR11, 0xb0, UR5 ;  /* 0x000000b00b0b78a4 */ /* 0x000fe4000f8e0205 */
[----:B------:R-:W-:Y:S02]  /*10f80*/  UIADD3.X UR5, URZ, UR37, URZ, UP0, !UPT ;  /* 0x000000253f057290 */ /* 0x000fe400087fe43f */
[----:B------:R-:W-:-:S03]  /*10f90*/  UIADD3 UR14, UR6, 0x23c00, URZ ;  /* 0x00023c00060e7890 */ /* 0x000fc6000fffe03f */
[----:B------:R-:W-:-:S04]  /*10fa0*/  UMOV UR6, 0x0 ;  /* 0x0000000000067882 */ /* 0x000fc80000000000 */
[----:B------:R1:W-:Y:S02]  /*10fb0*/  UTMALDG.4D [UR8], [UR4], desc[UR6] ;  /* 0x00000608040075b4 */ /* 0x0003e40008019000 */
[----:B-1----:R-:W-:Y:S01]  /*10fc0*/  UMOV UR8, UR14 ;  /* 0x0000000e00087c82 */ /* 0x002fe20008000000 */
[----:B------:R-:W-:Y:S02]  /*10fd0*/  UMOV UR10, UR15 ;  /* 0x0000000f000a7c82 */ /* 0x000fe40008000000 */
[----:B------:R3:W-:Y:S02]  /*10fe0*/  UTMALDG.4D [UR8], [UR4], desc[UR6] ;  /* 0x00000608040075b4 */ /* 0x0007e40008019000 */
[----:B---3--:R-:W-:Y:S01]  /*10ff0*/  NOP ;  /* 0x0000000000007918 */ /* 0x008fe20000000000 */
.L_x_426:
[----:B------:R-:W3:Y:S04]  /*11000*/  LDL R2, [R1+0x4] ;  /* 0x0000040001027983 */ /* 0x000ee80000100800 */
[----:B------:R-:W2:Y:S04]  /*11010*/  LDL.LU R3, [R1+0x34] ;  /* 0x0000340001037983 */ /* 0x000ea80000300800 */
[----:B------:R-:W4:Y:S04]  /*11020*/  LDL.LU R5, [R1+0x28] ;  /* 0x0000280001057983 */ /* 0x000f280000300800 */
[----:B-1----:R-:W5:Y:S01]  /*11030*/  LDL.LU R4, [R1+0x38] ;  /* 0x0000380001047983 */ /* 0x002f620000300800 */
[----:B------:R-:W-:Y:S05]  /*11040*/  WARPSYNC.ALL ;  /* 0x0000000000007948 */ /* 0x000fea0003800000 */
[----:B------:R-:W-:Y:S01]  /*11050*/  ULDC.64 UR4, c[0x0][0x298] ;  /* 0x0000a60000047ab9 */ /* 0x000fe20000000a00 */
[----:B------:R-:W-:Y:S01]  /*11060*/  ULDC.64 UR6, c[0x0][0xa00] ;  /* 0x0002800000067ab9 */ /* 0x000fe20000000a00 */
[----:B------:R-:W-:Y:S01]  /*11070*/  BSSY B6, `(.L_x_431) ;  /* 0x0000024000067945 */ /* 0x000fe20003800000 */
[----:B------:R-:W-:Y:S01]  /*11080*/  BAR.SYNC.DEFER_BLOCKING 0x8, 0x180 ;  /* 0x0206000000007b1d */ /* 0x000fe20000010000 */
[----:B------:R-:W-:-:S04]  /*11090*/  ISETP.NE.U32.AND P0, PT, RZ, UR6, PT ;  /* 0x00000006ff007c0c */ /* 0x000fc8000bf05070 */
[----:B------:R-:W-:Y:S01]  /*110a0*/  ISETP.NE.AND.EX P0, PT, RZ, UR7, PT, P0 ;  /* 0x00000007ff007c0c */ /* 0x000fe2000bf05300 */
[----:B---3--:R-:W-:Y:S01]  /*110b0*/  VIADD R2, R2, 0x16400 ;  /* 0x0001640002027836 */ /* 0x008fe20000000000 */
[----:B--2---:R-:W-:-:S04]  /*110c0*/  SHF.R.S32.HI R0, RZ, 0x1f, R3 ;  /* 0x0000001fff007819 */ /* 0x004fc80000011403 */
[----:B------:R-:W-:Y:S02]  /*110d0*/  LOP3.LUT P1, RZ, R2, 0x3ff, RZ, 0xc0, !PT ;  /* 0x000003ff02ff7812 */ /* 0x000fe4000782c0ff */
[----:B----4-:R-:W-:Y:S01]  /*110e0*/  SEL R5, R5, RZ, !P0 ;  /* 0x000000ff05057207 */ /* 0x010fe20004000000 */
[----:B------:R-:W-:Y:S01]  /*110f0*/  IMAD R0, R0, UR4, RZ ;  /* 0x0000000400007c24 */ /* 0x000fe2000f8e02ff */
[----:B-----5:R-:W-:-:S03]  /*11100*/  SEL R4, R4, RZ, !P0 ;  /* 0x000000ff04047207 */ /* 0x020fc60004000000 */
[C---:B------:R-:W-:Y:S02]  /*11110*/  IMAD R0, R3.reuse, UR5, R0 ;  /* 0x0000000503007c24 */ /* 0x040fe4000f8e0200 */
[----:B------:R-:W-:-:S05]  /*11120*/  IMAD.WIDE.U32 R2, R3, UR4, RZ ;  /* 0x0000000403027c25 */ /* 0x000fca000f8e00ff */
[----:B------:R1:W-:Y:S04]  /*11130*/  STL.64 [R1+0x48], R2 ;  /* 0x0000480201007387 */ /* 0x0003e80000100a00 */
[----:B------:R2:W-:Y:S04]  /*11140*/  STL [R1+0x28], R5 ;  /* 0x0000280501007387 */ /* 0x0005e80000100800 */
[----:B------:R2:W-:Y:S01]  /*11150*/  STL [R1+0x54], R4 ;  /* 0x0000540401007387 */ /* 0x0005e20000100800 */
[----:B-1----:R-:W-:Y:S01]  /*11160*/  IMAD.IADD R2, R3, 0x1, R0 ;  /* 0x0000000103027824 */ /* 0x002fe200078e0200 */
[----:B------:R-:W-:-:S05]  /*11170*/  SHF.R.S32.HI R0, RZ, 0x1f, R18 ;  /* 0x0000001fff007819 */ /* 0x000fca0000011412 */
[----:B------:R2:W-:Y:S04]  /*11180*/  STL [R1+0x38], R0 ;  /* 0x0000380001007387 */ /* 0x0005e80000100800 */
[----:B------:R2:W-:Y:S01]  /*11190*/  STL [R1+0x34], R2 ;  /* 0x0000340201007387 */ /* 0x0005e20000100800 */
[----:B------:R-:W-:Y:S05]  /*111a0*/  @!P1 BRA `(.L_x_432) ;  /* 0x0000000000409947 */ /* 0x000fea0003800000 */
[----:B--2---:R-:W-:Y:S01]  /*111b0*/  MOV R2, 0x0 ;  /* 0x0000000000027802 */ /* 0x004fe20000000f00 */
[----:B------:R-:W-:Y:S01]  /*111c0*/  ULDC.64 UR6, c[0x4][0xa0] ;  /* 0x0100280000067ab9 */ /* 0x000fe20000000a00 */
[----:B------:R-:W-:Y:S01]  /*111d0*/  ULDC.64 UR8, c[0x4][0xa8] ;  /* 0x01002a0000087ab9 */ /* 0x000fe20000000a00 */
[----:B------:R-:W-:Y:S01]  /*111e0*/  ULDC.64 UR4, c[0x4][0x20] ;  /* 0x0100080000047ab9 */ /* 0x000fe20000000a00 */
[----:B------:R-:W-:Y:S01]  /*111f0*/  IMAD.U32 R4, RZ, RZ, UR6 ;  /* 0x00000006ff047e24 */ /* 0x000fe2000f8e00ff */
[----:B------:R-:W-:Y:S01]  /*11200*/  MOV R7, UR9 ;  /* 0x0000000900077c02 */ /* 0x000fe20008000f00 */
[----:B------:R-:W1:Y:S01]  /*11210*/  LDC.64 R2, c[0x4][R2] ;  /* 0x0100000002027b82 */ /* 0x000e620000000a00 */
[----:B------:R-:W-:Y:S02]  /*11220*/  IMAD.U32 R5, RZ, RZ, UR7 ;  /* 0x00000007ff057e24 */ /* 0x000fe4000f8e00ff */
[----:B------:R-:W-:Y:S02]  /*11230*/  IMAD.U32 R6, RZ, RZ, UR8 ;  /* 0x00000008ff067e24 */ /* 0x000fe4000f8e00ff */
[----:B------:R-:W-:-:S02]  /*11240*/  IMAD.U32 R10, RZ, RZ, UR4 ;  /* 0x00000004ff0a7e24 */ /* 0x000fc4000f8e00ff */
[----:B------:R-:W-:Y:S02]  /*11250*/  IMAD.U32 R11, RZ, RZ, UR5 ;  /* 0x00000005ff0b7e24 */ /* 0x000fe4000f8e00ff */
[----:B------:R-:W-:Y:S02]  /*11260*/  IMAD.MOV.U32 R8, RZ, RZ, 0x70 ;  /* 0x00000070ff087424 */ /* 0x000fe400078e00ff */
[----:B0-----:R-:W-:Y:S02]  /*11270*/  IMAD.MOV.U32 R12, RZ, RZ, 0x1 ;  /* 0x00000001ff0c7424 */ /* 0x001fe400078e00ff */
[----:B------:R-:W-:-:S07]  /*11280*/  IMAD.MOV.U32 R13, RZ, RZ, RZ ;  /* 0x000000ffff0d7224 */ /* 0x000fce00078e00ff */
[----:B------:R-:W-:-:S07]  /*11290*/  LEPC R20, `(.L_x_432) ;  /* 0x000000001014794e */ /* 0x000fce0000000000 */
[----:B-1----:R-:W-:Y:S05]  /*112a0*/  CALL.ABS.NOINC R2 ;  /* 0x0000000002007343 */ /* 0x002fea0003c00000 */
.L_x_432:
[----:B------:R-:W-:Y:S05]  /*112b0*/  BSYNC B6 ;  /* 0x0000000000067941 */ /* 0x000fea0003800000 */
.L_x_431:
[----:B--2---:R-:W2:Y:S01]  /*112c0*/  LDL.LU R4, [R1+0x34] ;  /* 0x0000340001047983 */ /* 0x004ea20000300800 */
[----:B------:R-:W1:Y:S01]  /*112d0*/  LDC R7, c[0x0][0x448] ;  /* 0x00011200ff077b82 */ /* 0x000e620000000800 */
[----:B------:R-:W-:Y:S01]  /*112e0*/  ULDC.64 UR4, c[0x0][0x2d8] ;  /* 0x0000b60000047ab9 */ /* 0x000fe20000000a00 */
[----:B------:R-:W-:Y:S01]  /*112f0*/  IMAD.SHL.U32 R17, R17, 0x80, RZ ;  /* 0x0000008011117824 */ /* 0x000fe200078e00ff */
[----:B------:R-:W2:Y:S01]  /*11300*/  LDL.LU.64 R2, [R1+0x48] ;  /* 0x0000480001027983 */ /* 0x000ea20000300a00 */
[----:B------:R-:W-:-:S03]  /*11310*/  ULDC.64 UR6, c[0x0][0x280] ;  /* 0x0000a00000067ab9 */ /* 0x000fc60000000a00 */
[----:B------:R-:W3:Y:S04]  /*11320*/  LDL.LU R0, [R1+0x38] ;  /* 0x0000380001007983 */ /* 0x000ee80000300800 */
[----:B------:R-:W4:Y:S04]  /*11330*/  LDL.LU R6, [R1+0x54] ;  /* 0x0000540001067983 */ /* 0x000f280000300800 */
[----:B------:R-:W4:Y:S01]  /*11340*/  LDL.LU R5, [R1+0x28] ;  /* 0x0000280001057983 */ /* 0x000f220000300800 */
[----:B------:R-:W0:Y:S01]  /*11350*/  S2R R9, SR_TID.X ;  /* 0x0000000000097919 */ /* 0x000e220000002100 */
[----:B------:R-:W0:Y:S01]  /*11360*/  S2R R8, SR_TID.X ;  /* 0x0000000000087919 */ /* 0x000e220000002100 */
[----:B-1----:R-:W-:Y:S01]  /*11370*/  ISETP.NE.AND P0, PT, R7, 0x1, PT ;  /* 0x000000010700780c */ /* 0x002fe20003f05270 */
[----:B0-----:R-:W-:-:S02]  /*11380*/  IMAD.SHL.U32 R9, R9, 0x8, RZ ;  /* 0x0000000809097824 */ /* 0x001fc400078e00ff */
[----:B------:R-:W-:-:S03]  /*11390*/  IMAD.SHL.U32 R10, R8, 0x8, RZ ;  /* 0x00000008080a7824 */ /* 0x000fc600078e00ff */
[----:B------:R-:W-:-:S04]  /*113a0*/  LOP3.LUT R9, R9, 0x38, RZ, 0xc0, !PT ;  /* 0x0000003809097812 */ /* 0x000fc800078ec0ff */
[----:B------:R-:W-:Y:S02]  /*113b0*/  LOP3.LUT R9, R9, 0x40, RZ, 0xfc, !PT ;  /* 0x0000004009097812 */ /* 0x000fe400078efcff */
[----:B------:R-:W-:Y:S01]  /*113c0*/  LOP3.LUT R10, R10, 0x38, RZ, 0xc0, !PT ;  /* 0x000000380a0a7812 */ /* 0x000fe200078ec0ff */
[----:B--2---:R-:W-:Y:S02]  /*113d0*/  IMAD.MOV.U32 R3, RZ, RZ, R4 ;  /* 0x000000ffff037224 */ /* 0x004fe400078e0004 */
[----:B------:R-:W0:Y:S01]  /*113e0*/  S2R R4, SR_TID.X ;  /* 0x0000000000047919 */ /* 0x000e220000002100 */
[----:B---3--:R-:W-:Y:S02]  /*113f0*/  IMAD R0, R0, UR4, RZ ;  /* 0x0000000400007c24 */ /* 0x008fe4000f8e02ff */
[----:B------:R-:W-:-:S04]  /*11400*/  IMAD.WIDE.U32 R2, R18, UR4, R2 ;  /* 0x0000000412027c25 */ /* 0x000fc8000f8e0002 */
[----:B------:R-:W-:Y:S01]  /*11410*/  IMAD R0, R18, UR5, R0 ;  /* 0x0000000512007c24 */ /* 0x000fe2000f8e0200 */
[----:B------:R-:W-:-:S03]  /*11420*/  ULDC.64 UR4, c[0x0][0x2e0] ;  /* 0x0000b80000047ab9 */ /* 0x000fc60000000a00 */
[----:B------:R-:W-:Y:S02]  /*11430*/  IMAD.IADD R3, R3, 0x1, R0 ;  /* 0x0000000103037824 */ /* 0x000fe400078e0200 */
[----:B----4-:R-:W-:Y:S02]  /*11440*/  IMAD R0, R6, UR4, RZ ;  /* 0x0000000406007c24 */ /* 0x010fe4000f8e02ff */
[C---:B------:R-:W-:Y:S01]  /*11450*/  IMAD.WIDE.U32 R2, R5.reuse, UR4, R2 ;  /* 0x0000000405027c25 */ /* 0x040fe2000f8e0002 */
[----:B------:R-:W1:Y:S03]  /*11460*/  @P0 LDC R6, c[0x0][0x450] ;  /* 0x00011400ff060b82 */ /* 0x000e660000000800 */
[----:B------:R-:W-:Y:S01]  /*11470*/  IMAD R0, R5, UR5, R0 ;  /* 0x0000000505007c24 */ /* 0x000fe2000f8e0200 */
[----:B------:R-:W-:-:S03]  /*11480*/  ULDC.64 UR4, c[0x0][0x2d0] ;  /* 0x0000b40000047ab9 */ /* 0x000fc60000000a00 */
[----:B------:R-:W-:Y:S01]  /*11490*/  IMAD.IADD R3, R3, 0x1, R0 ;  /* 0x0000000103037824 */ /* 0x000fe200078e0200 */
[C---:B0-----:R-:W-:Y:S02]  /*114a0*/  LOP3.LUT R5, R4.reuse, 0x7f, RZ, 0xc0, !PT ;  /* 0x0000007f04057812 */ /* 0x041fe400078ec0ff */
[----:B------:R-:W-:Y:S02]  /*114b0*/  SHF.L.U32 R4, R4, 0x4, RZ ;  /* 0x0000000404047819 */ /* 0x000fe400000006ff */
[----:B------:R-:W-:-:S04]  /*114c0*/  SHF.R.U32.HI R5, RZ, 0x3, R5 ;  /* 0x00000003ff057819 */ /* 0x000fc80000011605 */
[----:B------:R-:W-:Y:S02]  /*114d0*/  LOP3.LUT R4, R5, 0x70, R4, 0xf8, !PT ;  /* 0x0000007005047812 */ /* 0x000fe400078ef804 */
[----:B------:R-:W0:Y:S02]  /*114e0*/  @P0 LDC R5, c[0x0][0x44c] ;  /* 0x00011300ff050b82 */ /* 0x000e240000000800 */
[----:B------:R-:W-:-:S05]  /*114f0*/  LOP3.LUT R0, R4, R17, RZ, 0xfc, !PT ;  /* 0x0000001104007212 */ /* 0x000fca00078efcff */
[----:B------:R-:W-:Y:S02]  /*11500*/  IMAD.MOV.U32 R4, RZ, RZ, R0 ;  /* 0x000000ffff047224 */ /* 0x000fe400078e0000 */
[----:B0-----:R-:W-:-:S05]  /*11510*/  @P0 IMAD.HI.U32 R5, R0, R5, RZ ;  /* 0x0000000500050227 */ /* 0x001fca00078e00ff */
[----:B-1----:R-:W-:-:S05]  /*11520*/  @P0 SHF.R.U32.HI R4, RZ, R6, R5 ;  /* 0x00000006ff040219 */ /* 0x002fca0000011605 */
[----:B------:R-:W-:Y:S02]  /*11530*/  IMAD.MOV R5, RZ, RZ, -R4 ;  /* 0x000000ffff057224 */ /* 0x000fe400078e0a04 */
[----:B------:R-:W-:-:S04]  /*11540*/  IMAD.WIDE.U32 R2, R4, UR4, R2 ;  /* 0x0000000404027c25 */ /* 0x000fc8000f8e0002 */
[----:B------:R-:W-:Y:S01]  /*11550*/  IMAD R0, R7, R5, R0 ;  /* 0x0000000507007224 */ /* 0x000fe200078e0200 */
[----:B------:R-:W-:-:S05]  /*11560*/  SHF.R.S32.HI R5, RZ, 0x1f, R4 ;  /* 0x0000001fff057819 */ /* 0x000fca0000011404 */
[----:B------:R-:W-:-:S04]  /*11570*/  IMAD R5, R5, UR4, RZ ;  /* 0x0000000405057c24 */ /* 0x000fc8000f8e02ff */
[----:B------:R-:W-:Y:S01]  /*11580*/  IMAD R4, R4, UR5, R5 ;  /* 0x0000000504047c24 */ /* 0x000fe2000f8e0205 */
[----:B------:R-:W-:-:S03]  /*11590*/  ULDC.64 UR4, c[0x0][0x2c8] ;  /* 0x0000b20000047ab9 */ /* 0x000fc60000000a00 */
[----:B------:R-:W-:Y:S01]  /*115a0*/  IMAD.IADD R3, R3, 0x1, R4 ;  /* 0x0000000103037824 */ /* 0x000fe200078e0204 */
[----:B------:R-:W-:Y:S01]  /*115b0*/  SHF.R.S32.HI R4, RZ, 0x1f, R0 ;  /* 0x0000001fff047819 */ /* 0x000fe20000011400 */
        /* <DEDUP_REMOVED lines=12> */
[----:B------:R-:W0:Y:S02]  /*11680*/  S2R R5, SR_TID.X ;  /* 0x0000000000057919 */ /* 0x000e240000002100 */
[----:B0-----:R-:W-:-:S04]  /*11690*/  LOP3.LUT R5, R5, 0x7f, RZ, 0xc0, !PT ;  /* 0x0000007f05057812 */ /* 0x001fc800078ec0ff */
[----:B------:R-:W-:Y:S02]  /*116a0*/  SHF.R.U32.HI R6, RZ, 0x3, R5 ;  /* 0x00000003ff067819 */ /* 0x000fe40000011605 */
[----:B------:R-:W2:Y:S01]  /*116b0*/  LDL.LU R5, [R1+0x40] ;  /* 0x0000400001057983 */ /* 0x000ea20000300800 */
[----:B------:R-:W-:Y:S02]  /*116c0*/  ULDC.64 UR4, c[0x0][0x208] ;  /* 0x0000820000047ab9 */ /* 0x000fe40000000a00 */
[----:B------:R-:W-:Y:S01]  /*116d0*/  IMAD.IADD R2, R6, 0x1, R17 ;  /* 0x0000000106027824 */ /* 0x000fe200078e0211 */
[----:B------:R-:W-:Y:S04]  /*116e0*/  SHFL.IDX PT, R8, R0, 0x1, 0x181f ;  /* 0x00381f0000087f89 */ /* 0x000fe800000e0000 */
[----:B------:R-:W-:Y:S01]  /*116f0*/  SHFL.IDX PT, R6, R0, RZ, 0x181f ;  /* 0x00181fff00067589 */ /* 0x000fe200000e0000 */
[----:B--2---:R-:W-:Y:S01]  /*11700*/  IMAD R3, R5, R7, RZ ;  /* 0x0000000705037224 */ /* 0x004fe200078e02ff */
[----:B------:R-:W-:-:S02]  /*11710*/  IADD3 R5, R2, 0x10, RZ ;  /* 0x0000001002057810 */ /* 0x000fc40007ffe0ff */
[----:B------:R-:W0:Y:S02]  /*11720*/  SHFL.IDX PT, R7, R4, RZ, 0x181f ;  /* 0x00181fff04077589 */ /* 0x000e2400000e0000 */
[-C--:B------:R-:W-:Y:S02]  /*11730*/  ISETP.GE.AND P4, PT, R2, R3.reuse, PT ;  /* 0x000000030200720c */ /* 0x080fe40003f86270 */
[----:B------:R-:W-:Y:S02]  /*11740*/  ISETP.GE.AND P2, PT, R5, R3, PT ;  /* 0x000000030500720c */ /* 0x000fe40003f46270 */
[----:B------:R-:W1:Y:S09]  /*11750*/  SHFL.IDX PT, R5, R4, 0x1, 0x181f ;  /* 0x00381f0004057f89 */ /* 0x000e7200000e0000 */
[----:B0-----:R-:W-:-:S05]  /*11760*/  @!P4 LEA R7, P3, R10, R7, 0x1 ;  /* 0x000000070a07c211 */ /* 0x001fca00078608ff */
[----:B------:R-:W-:-:S05]  /*11770*/  @!P4 IMAD.X R6, RZ, RZ, R6, P3 ;  /* 0x000000ffff06c224 */ /* 0x000fca00018e0606 */
[----:B------:R-:W-:-:S04]  /*11780*/  @!P4 LOP3.LUT R7, R7, R6, RZ, 0x3c, !PT ;  /* 0x000000060707c212 */ /* 0x000fc800078e3cff */
[----:B------:R-:W-:-:S04]  /*11790*/  @!P4 LOP3.LUT R6, R7, R6, RZ, 0x3c, !PT ;  /* 0x000000060706c212 */ /* 0x000fc800078e3cff */
[----:B------:R-:W-:-:S05]  /*117a0*/  @!P4 LOP3.LUT R7, R7, R6, RZ, 0x3c, !PT ;  /* 0x000000060707c212 */ /* 0x000fca00078e3cff */
[----:B-----5:R-:W-:Y:S04]  /*117b0*/  @!P4 LDGSTS.E.BYPASS.LTC128B.128 [R9+0x16400], desc[UR4][R6.64], !P0 ;  /* 0x164000000609cfae */ /* 0x020fe8000c101d44 */
[----:B------:R1:W-:Y:S02]  /*117c0*/  @!P4 LDGSTS.E.BYPASS.LTC128B.128 [R9+0x1a400], desc[UR4][R6.64+0x80], !P1 ;  /* 0x1a4000800609cfae */ /* 0x0003e4000c901d44 */
[----:B-1----:R-:W-:Y:S01]  /*117d0*/  @!P2 LEA R7, P3, R10, R5, 0x1 ;  /* 0x000000050a07a211 */ /* 0x002fe200078608ff */
[----:B------:R-:W-:-:S04]  /*117e0*/  VIADD R5, R2, 0x20 ;  /* 0x0000002002057836 */ /* 0x000fc80000000000 */
[----:B------:R-:W-:-:S05]  /*117f0*/  @!P2 IMAD.X R6, RZ, RZ, R8, P3 ;  /* 0x000000ffff06a224 */ /* 0x000fca00018e0608 */
[----:B------:R-:W-:-:S04]  /*11800*/  @!P2 LOP3.LUT R7, R7, R6, RZ, 0x3c, !PT ;  /* 0x000000060707a212 */ /* 0x000fc800078e3cff */
[----:B------:R-:W-:-:S04]  /*11810*/  @!P2 LOP3.LUT R6, R7, R6, RZ, 0x3c, !PT ;  /* 0x000000060706a212 */ /* 0x000fc800078e3cff */
[----:B------:R-:W-:-:S05]  /*11820*/  @!P2 LOP3.LUT R7, R7, R6, RZ, 0x3c, !PT ;  /* 0x000000060707a212 */ /* 0x000fca00078e3cff */
        /* <DEDUP_REMOVED lines=16> */
[----:B0-----:R-:W-:-:S05]  /*11930*/  @!P2 IMAD.X R6, RZ, RZ, R6, P3 ;  /* 0x000000ffff06a224 */ /* 0x001fca00018e0606 */
[----:B------:R-:W-:Y:S01]  /*11940*/  @!P2 MOV R7, R6 ;  /* 0x000000060007a202 */ /* 0x000fe20000000f00 */
        /* <DEDUP_REMOVED lines=19> */
[----:B------:R-:W-:Y:S01]  /*11a80*/  @!P2 IMAD.MOV.U32 R7, RZ, RZ, R6 ;  /* 0x000000ffff07a224 */ /* 0x000fe200078e0006 */
[----:B------:R-:W-:Y:S01]  /*11a90*/  @!P2 MOV R6, R5 ;  /* 0x000000050006a202 */ /* 0x000fe20000000f00 */
[----:B------:R-:W-:-:S04]  /*11aa0*/  VIADD R5, R2, 0x60 ;  /* 0x0000006002057836 */ /* 0x000fc80000000000 */
[----:B------:R-:W-:Y:S04]  /*11ab0*/  @!P2 LDGSTS.E.BYPASS.LTC128B.128 [R9+0x18c00], desc[UR4][R6.64], !P0 ;  /* 0x18c000000609afae */ /* 0x000fe8000c101d44 */
[----:B------:R0:W-:Y:S01]  /*11ac0*/  @!P2 LDGSTS.E.BYPASS.LTC128B.128 [R9+0x1cc00], desc[UR4][R6.64+0x80], !P1 ;  /* 0x1cc000800609afae */ /* 0x0001e2000c901d44 */
[----:B------:R-:W-:-:S03]  /*11ad0*/  ISETP.GE.AND P2, PT, R5, R3, PT ;  /* 0x000000030500720c */ /* 0x000fc60003f46270 */
[----:B------:R-:W1:Y:S04]  /*11ae0*/  SHFL.IDX PT, R5, R4, 0x6, 0x181f ;  /* 0x00d81f0004057f89 */ /* 0x000e6800000e0000 */
[----:B------:R-:W-:Y:S04]  /*11af0*/  SHFL.IDX PT, R4, R4, 0x7, 0x181f ;  /* 0x00f81f0004047f89 */ /* 0x000fe800000e0000 */
[----:B0-----:R-:W0:Y:S04]  /*11b00*/  SHFL.IDX PT, R6, R0, 0x6, 0x181f ;  /* 0x00d81f0000067f89 */ /* 0x001e2800000e0000 */
[----:B------:R-:W2:Y:S01]  /*11b10*/  SHFL.IDX PT, R0, R0, 0x7, 0x181f ;  /* 0x00f81f0000007f89 */ /* 0x000ea200000e0000 */
[----:B-1----:R-:W-:-:S05]  /*11b20*/  @!P2 LEA R5, P3, R10, R5, 0x1 ;  /* 0x000000050a05a211 */ /* 0x002fca00078608ff */
[----:B0-----:R-:W-:-:S04]  /*11b30*/  @!P2 IMAD.X R6, RZ, RZ, R6, P3 ;  /* 0x000000ffff06a224 */ /* 0x001fc800018e0606 */
[----:B------:R-:W-:Y:S02]  /*11b40*/  @!P2 IMAD.MOV.U32 R7, RZ, RZ, R6 ;  /* 0x000000ffff07a224 */ /* 0x000fe400078e0006 */
[----:B------:R-:W-:-:S05]  /*11b50*/  @!P2 IMAD.MOV.U32 R6, RZ, RZ, R5 ;  /* 0x000000ffff06a224 */ /* 0x000fca00078e0005 */
[----:B------:R0:W-:Y:S04]  /*11b60*/  @!P2 LDGSTS.E.BYPASS.LTC128B.128 [R9+0x19400], desc[UR4][R6.64], !P0 ;  /* 0x194000000609afae */ /* 0x0001e8000c101d44 */
[----:B--2---:R0:W-:Y:S02]  /*11b70*/  @!P2 LDGSTS.E.BYPASS.LTC128B.128 [R9+0x1d400], desc[UR4][R6.64+0x80], !P1 ;  /* 0x1d4000800609afae */ /* 0x0041e4000c901d44 */
.L_x_549:
[----:B------:R-:W-:Y:S01]  /*11b80*/  VIADD R2, R2, 0x70 ;  /* 0x0000007002027836 */ /* 0x000fe20000000000 */
[----:B------:R-:W-:Y:S04]  /*11b90*/  BSSY B0, `(.L_x_434) ;  /* 0x000000b000007945 */ /* 0x000fe80003800000 */
[----:B------:R-:W-:-:S13]  /*11ba0*/  ISETP.GE.AND P2, PT, R2, R3, PT ;  /* 0x000000030200720c */ /* 0x000fda0003f46270 */
[----:B------:R-:W-:Y:S05]  /*11bb0*/  @P2 BRA `(.L_x_435) ;  /* 0x0000000000202947 */ /* 0x000fea0003800000 */
[----:B------:R-:W-:Y:S01]  /*11bc0*/  LEA R2, P2, R10, R4, 0x1 ;  /* 0x000000040a027211 */ /* 0x000fe200078408ff */
[----:B------:R-:W-:-:S04]  /*11bd0*/  ULDC.64 UR4, c[0x0][0x208] ;  /* 0x0000820000047ab9 */ /* 0x000fc80000000a00 */
[----:B------:R-:W-:-:S05]  /*11be0*/  IMAD.X R3, RZ, RZ, R0, P2 ;  /* 0x000000ffff037224 */ /* 0x000fca00010e0600 */
[----:B------:R-:W-:Y:S01]  /*11bf0*/  @!PT LDS RZ, [RZ] ;  /* 0x00000000fffff984 */ /* 0x000fe20000000800 */
[----:B------:R-:W-:Y:S01]  /*11c00*/  @!PT LDS RZ, [RZ] ;  /* 0x00000000fffff984 */ /* 0x000fe20000000800 */
[----:B------:R-:W-:Y:S01]  /*11c10*/  @!PT LDS RZ, [RZ] ;  /* 0x00000000fffff984 */ /* 0x000fe20000000800 */
[----:B------:R1:W-:Y:S04]  /*11c20*/  LDGSTS.E.BYPASS.LTC128B.128 [R9+0x19c00], desc[UR4][R2.64], !P0 ;  /* 0x19c0000002097fae */ /* 0x0003e8000c101d44 */
[----:B------:R1:W-:Y:S02]  /*11c30*/  LDGSTS.E.BYPASS.LTC128B.128 [R9+0x1dc00], desc[UR4][R2.64+0x80], !P1 ;  /* 0x1dc0008002097fae */ /* 0x0003e4000c901d44 */
.L_x_435:
[----:B------:R-:W-:Y:S05]  /*11c40*/  BSYNC B0 ;  /* 0x0000000000007941 */ /* 0x000fea0003800000 */
.L_x_434:
[----:B01----:R-:W2:Y:S01]  /*11c50*/  LDL R9, [R1+0x4] ;  /* 0x0000040001097983 */ /* 0x003ea20000100800 */
[----:B------:R-:W-:Y:S01]  /*11c60*/  PLOP3.LUT P0, PT, PT, PT, PT, 0x80, 0x0 ;  /* 0x000000000000781c */ /* 0x000fe20003f0f070 */
[----:B------:R-:W-:Y:S01]  /*11c70*/  NOP ;  /* 0x0000000000007918 */ /* 0x000fe20000000000 */
[----:B--2---:R-:W-:-:S11]  /*11c80*/  VIADD R6, R9, 0x34800 ;  /* 0x0003480009067836 */ /* 0x004fd60000000000 */
.L_x_436:
[----:B------:R-:W2:Y:S01]  /*11c90*/  LDL R2, [R1+0x4] ;  /* 0x0000040001027983 */ /* 0x000ea20000100800 */
[----:B------:R-:W-:Y:S02]  /*11ca0*/  PLOP3.LUT P1, PT, P1, P0, PT, 0xa2, 0x0 ;  /* 0x000000000000781c */ /* 0x000fe40000f21472 */
[----:B--2---:R-:W-:-:S08]  /*11cb0*/  @P0 R2UR P1, UR4, R2 ;  /* 0x00000000020402ca */ /* 0x004fd00000020000 */
[----:B------:R-:W-:-:S05]  /*11cc0*/  @P0 PLOP3.LUT P0, PT, P1, PT, PT, 0x80, 0x0 ;  /* 0x000000000000081c */ /* 0x000fca0000f0f070 */
[----:B------:R-:W-:Y:S01]  /*11cd0*/  @!P1 SYNCS.ARRIVE.TRANS64.RED.A0T1 RZ, [UR4+0x34800], RZ ;  /* 0x034800ffffff99a7 */ /* 0x000fe20008200404 */
[----:B------:R-:W-:Y:S07]  /*11ce0*/  @!P1 ARRIVES.LDGSTSBAR.64.TRANSCNT [UR4+0x34800] ;  /* 0x03480000ff0099b0 */ /* 0x000fee0008000a84 */
[----:B------:R-:W-:Y:S05]  /*11cf0*/  @P0 BRA.U.ANY `(.L_x_436) ;  /* 0xfffffffd00e40947 */ /* 0x000fea000393ffff */
[----:B------:R-:W2:Y:S02]  /*11d00*/  LDL.LU R3, [R1+0x50] ;  /* 0x0000500001037983 */ /* 0x000ea40000300800 */
[----:B--2---:R-:W-:-:S05]  /*11d10*/  VIADD R3, R3, 0x1 ;  /* 0x0000000103037836 */ /* 0x004fca0000000000 */
[----:B------:R0:W-:Y:S01]  /*11d20*/  STL [R1+0x50], R3 ;  /* 0x0000500301007387 */ /* 0x0001e20000100800 */
[----:B------:R-:W-:-:S04]  /*11d30*/  LEA.HI R0, R3, R3, RZ, 0x1 ;  /* 0x0000000303007211 */ /* 0x000fc800078f08ff */
[----:B------:R-:W-:-:S04]  /*11d40*/  LOP3.LUT R0, R0, 0xfffffffe, RZ, 0xc0, !PT ;  /* 0xfffffffe00007812 */ /* 0x000fc800078ec0ff */
[----:B------:R-:W-:-:S04]  /*11d50*/  IADD3 R0, R3, -R0, RZ ;  /* 0x8000000003007210 */ /* 0x000fc80007ffe0ff */
[----:B------:R-:W-:Y:S01]  /*11d60*/  SHF.L.U32 R0, R0, 0x1f, RZ ;  /* 0x0000001f00007819 */ /* 0x000fe200000006ff */
[----:B------:R-:W-:Y:S01]  /*11d70*/  NOP ;  /* 0x0000000000007918 */ /* 0x000fe20000000000 */
[----:B------:R0:W-:Y:S01]  /*11d80*/  SYNCS.ARRIVE.TRANS64.A1T0 RZ, [R2+URZ+0x34800], RZ ;  /* 0x034800ff02ff79a7 */ /* 0x0001e2000810003f */
[----:B------:R-:W-:Y:S01]  /*11d90*/  BSSY B0, `(.L_x_437) ;  /* 0x0000003000007945 */ /* 0x000fe20003800000 */
[----:B------:R-:W1:Y:S03]  /*11da0*/  SYNCS.PHASECHK.TRANS64.TRYWAIT P0, [R2+URZ+0x34820], R0 ;  /* 0x03482000020075a7 */ /* 0x000e66000800017f */
[----:B01----:R-:W-:Y:S05]  /*11db0*/  @!P0 BRA `(.L_x_438) ;  /* 0x0000004000988947 */ /* 0x003fea0003800000 */
.L_x_550:
[----:B------:R-:W-:Y:S05]  /*11dc0*/  BSYNC B0 ;  /* 0x0000000000007941 */ /* 0x000fea0003800000 */
.L_x_437:
[----:B0-----:R-:W2:Y:S01]  /*11dd0*/  LDL.LU R2, [R1+0x3c] ;  /* 0x00003c0001027983 */ /* 0x001ea20000300800 */
[----:B------:R-:W-:Y:S01]  /*11de0*/  BSSY B0, `(.L_x_439) ;  /* 0x00001f9000007945 */ /* 0x000fe20003800000 */
[----:B--2---:R-:W-:-:S13]  /*11df0*/  ISETP.GE.AND P0, PT, R2, 0xb1, PT ;  /* 0x000000b10200780c */ /* 0x004fda0003f06270 */
[----:B------:R-:W-:Y:S05]  /*11e00*/  @!P0 BRA `(.L_x_440) ;  /* 0x0000001c00d88947 */ /* 0x000fea0003800000 */
[----:B------:R-:W2:Y:S01]  /*11e10*/  LDL R2, [R1+0x30] ;  /* 0x0000300001027983 */ /* 0x000ea20000100800 */
[----:B------:R-:W-:Y:S01]  /*11e20*/  IMAD.MOV.U32 R0, RZ, RZ, 0x1 ;  /* 0x00000001ff007424 */ /* 0x000fe200078e00ff */
[----:B------:R-:W-:Y:S01]  /*11e30*/  BSSY B2, `(.L_x_441) ;  /* 0x00000ad000027945 */ /* 0x000fe20003800000 */
[----:B--2---:R-:W-:-:S05]  /*11e40*/  IMAD.MOV R9, RZ, RZ, -R2 ;  /* 0x000000ffff097224 */ /* 0x004fca00078e0a02 */
[----:B------:R-:W-:-:S05]  /*11e50*/  VIADDMNMX R9, R9, R0, 0xffffffff, !PT ;  /* 0xffffffff09097446 */ /* 0x000fca0007800100 */
[----:B------:R-:W-:-:S05]  /*11e60*/  IMAD.IADD R0, R2, 0x1, R9 ;  /* 0x0000000102007824 */ /* 0x000fca00078e0209 */
[----:B------:R-:W-:-:S04]  /*11e70*/  LOP3.LUT R0, R0, 0x1, RZ, 0xc0, !PT ;  /* 0x0000000100007812 */ /* 0x000fc800078ec0ff */
[----:B------:R-:W-:Y:S01]  /*11e80*/  ISETP.NE.U32.AND P0, PT, R0, 0x1, PT ;  /* 0x000000010000780c */ /* 0x000fe20003f05070 */
[----:B------:R-:W-:-:S12]  /*11e90*/  VIADD R0, R2, 0xfffffffe ;  /* 0xfffffffe02007836 */ /* 0x000fd80000000000 */
[----:B------:R-:W-:Y:S05]  /*11ea0*/  @P0 BRA `(.L_x_442) ;  /* 0x0000000800940947 */ /* 0x000fea0003800000 */
[----:B------:R-:W2:Y:S04]  /*11eb0*/  LDL R4, [R1+0x20] ;  /* 0x0000200001047983 */ /* 0x000ea80000100800 */
[----:B------:R-:W3:Y:S04]  /*11ec0*/  LDL R3, [R1+0x8] ;  /* 0x0000080001037983 */ /* 0x000ee80000100800 */
[----:B------:R-:W4:Y:S01]  /*11ed0*/  LDL R2, [R1+0x10] ;  /* 0x0000100001027983 */ /* 0x000f220000100800 */
[----:B------:R-:W-:Y:S01]  /*11ee0*/  BSSY B1, `(.L_x_443) ;  /* 0x000009d000017945 */ /* 0x000fe20003800000 */
[----:B--2---:R-:W-:Y:S01]  /*11ef0*/  ISETP.NE.AND P1, PT, R4, RZ, PT ;  /* 0x000000ff0400720c */ /* 0x004fe20003f25270 */
[----:B---3--:R-:W-:-:S05]  /*11f00*/  VIADD R7, R3, 0x1 ;  /* 0x0000000103077836 */ /* 0x008fca0000000000 */
[----:B------:R-:W-:-:S04]  /*11f10*/  ISETP.NE.AND P0, PT, R7, 0x2, PT ;  /* 0x000000020700780c */ /* 0x000fc80003f05270 */
[----:B------:R-:W-:Y:S02]  /*11f20*/  SEL R10, RZ, 0x1, P0 ;  /* 0x00000001ff0a7807 */ /* 0x000fe40000000000 */
[----:B------:R-:W-:Y:S02]  /*11f30*/  SEL R7, R7, RZ, P0 ;  /* 0x000000ff07077207 */ /* 0x000fe40000000000 */
[----:B----4-:R-:W-:Y:S01]  /*11f40*/  LOP3.LUT R10, R2, R10, RZ, 0x3c, !PT ;  /* 0x0000000a020a7212 */ /* 0x010fe200078e3cff */
[----:B------:R-:W-:Y:S06]  /*11f50*/  @!P1 BRA `(.L_x_444) ;  /* 0x0000000800549947 */ /* 0x000fec0003800000 */
[----:B------:R0:W5:Y:S01]  /*11f60*/  LDL R4, [R1] ;  /* 0x0000000001047983 */ /* 0x0001620000100800 */
[----:B------:R-:W-:Y:S02]  /*11f70*/  ULDC.64 UR4, c[0x0][0x418] ;  /* 0x0001060000047ab9 */ /* 0x000fe40000000a00 */
[----:B------:R-:W-:-:S04]  /*11f80*/  ISETP.NE.U32.AND P0, PT, RZ, UR4, PT ;  /* 0x00000004ff007c0c */ /* 0x000fc8000bf05070 */
[----:B------:R-:W-:-:S13]  /*11f90*/  ISETP.NE.AND.EX P0, PT, RZ, UR5, PT, P0 ;  /* 0x00000005ff007c0c */ /* 0x000fda000bf05300 */
[----:B0-----:R-:W-:Y:S05]  /*11fa0*/  @!P0 BRA `(.L_x_445) ;  /* 0x0000000000508947 */ /* 0x001fea0003800000 */
[----:B------:R-:W2:Y:S01]  /*11fb0*/  LDL R11, [R1+0x1c] ;  /* 0x00001c00010b7983 */ /* 0x000ea20000100800 */
[----:B------:R-:W0:Y:S01]  /*11fc0*/  LDC R5, c[0x0][0x43c] ;  /* 0x00010f00ff057b82 */ /* 0x000e220000000800 */
[----:B------:R-:W-:Y:S02]  /*11fd0*/  ULDC.64 UR6, c[0x0][0x428] ;  /* 0x00010a0000067ab9 */ /* 0x000fe40000000a00 */
[----:B------:R-:W3:Y:S01]  /*11fe0*/  LDL R8, [R1+0xc] ;  /* 0x00000c0001087983 */ /* 0x000ee20000100800 */
[----:B------:R-:W-:Y:S01]  /*11ff0*/  ULDC.64 UR8, c[0x0][0x208] ;  /* 0x0000820000087ab9 */ /* 0x000fe20000000a00 */
[----:B0-----:R-:W-:-:S13]  /*12000*/  ISETP.NE.AND P0, PT, R5, 0x1, PT ;  /* 0x000000010500780c */ /* 0x001fda0003f05270 */
[----:B------:R-:W0:Y:S02]  /*12010*/  @P0 LDC.64 R2, c[0x0][0x440] ;  /* 0x00011000ff020b82 */ /* 0x000e240000000a00 */
[----:B0----5:R-:W-:-:S04]  /*12020*/  @P0 IMAD.HI.U32 R4, R0, R2, RZ ;  /* 0x0000000200040227 */ /* 0x021fc800078e00ff */
[----:B------:R-:W-:Y:S01]  /*12030*/  IMAD.MOV.U32 R2, RZ, RZ, R0 ;  /* 0x000000ffff027224 */ /* 0x000fe200078e0000 */
[----:B------:R-:W-:-:S05]  /*12040*/  @P0 SHF.R.U32.HI R2, RZ, R3, R4 ;  /* 0x00000003ff020219 */ /* 0x000fca0000011604 */
[----:B------:R-:W-:-:S04]  /*12050*/  IMAD.MOV R3, RZ, RZ, -R2 ;  /* 0x000000ffff037224 */ /* 0x000fc800078e0a02 */
[----:B------:R-:W-:Y:S01]  /*12060*/  IMAD R0, R5, R3, R0 ;  /* 0x0000000305007224 */ /* 0x000fe200078e0200 */
[----:B------:R-:W-:Y:S01]  /*12070*/  SHF.R.S32.HI R3, RZ, 0x1f, R2 ;  /* 0x0000001fff037819 */ /* 0x000fe20000011402 */
[----:B--2---:R-:W-:-:S04]  /*12080*/  IMAD R4, R11, UR6, RZ ;  /* 0x000000060b047c24 */ /* 0x004fc8000f8e02ff */
[C---:B---3--:R-:W-:Y:S02]  /*12090*/  IMAD R4, R8.reuse, UR7, R4 ;  /* 0x0000000708047c24 */ /* 0x048fe4000f8e0204 */
[----:B------:R-:W-:-:S04]  /*120a0*/  IMAD.WIDE.U32 R2, R8, UR6, R2 ;  /* 0x0000000608027c25 */ /* 0x000fc8000f8e0002 */
[----:B------:R-:W-:Y:S01]  /*120b0*/  IMAD.IADD R3, R4, 0x1, R3 ;  /* 0x0000000104037824 */ /* 0x000fe200078e0203 */
[----:B------:R-:W-:-:S04]  /*120c0*/  LEA R4, P0, R2, UR4, 0x2 ;  /* 0x0000000402047c11 */ /* 0x000fc8000f8010ff */
[----:B------:R-:W-:-:S05]  /*120d0*/  LEA.HI.X R5, R2, UR5, R3, 0x2, P0 ;  /* 0x0000000502057c11 */ /* 0x000fca00080f1403 */
[----:B------:R0:W5:Y:S04]  /*120e0*/  LDG.E R4, desc[UR8][R4.64] ;  /* 0x0000000804047981 */ /* 0x000168000c1e1900 */
.L_x_445:
[----:B------:R-:W2:Y:S01]  /*120f0*/  LDL R2, [R1+0x4] ;  /* 0x0000040001027983 */ /* 0x000ea20000100800 */
[----:B------:R-:W-:Y:S01]  /*12100*/  BSSY B3, `(.L_x_446) ;  /* 0x0000005000037945 */ /* 0x000fe20003800000 */
[----:B--2---:R-:W-:Y:S02]  /*12110*/  LEA R3, R7, R2, 0x3 ;  /* 0x0000000207037211 */ /* 0x004fe400078e18ff */
[----:B------:R-:W-:-:S04]  /*12120*/  SHF.L.U32 R2, R10, 0x1f, RZ ;  /* 0x0000001f0a027819 */ /* 0x000fc800000006ff */
[----:B------:R-:W1:Y:S02]  /*12130*/  SYNCS.PHASECHK.TRANS64.TRYWAIT P0, [R3+URZ+0x34840], R2 ;  /* 0x03484002030075a7 */ /* 0x000e64000800017f */
[----:B-1----:R-:W-:Y:S05]  /*12140*/  @!P0 BRA `(.L_x_447) ;  /* 0x0000003c00cc8947 */ /* 0x002fea0003800000 */
.L_x_551:
[----:B------:R-:W-:Y:S05]  /*12150*/  BSYNC B3 ;  /* 0x0000000000037941 */ /* 0x000fea0003800000 */
.L_x_446:
[----:B0-----:R-:W0:Y:S01]  /*12160*/  S2R R5, SR_TID.X ;  /* 0x0000000000057919 */ /* 0x001e220000002100 */
        /* <DEDUP_REMOVED lines=11> */
.L_x_449:
[----:B------:R-:W-:Y:S05]  /*12220*/  BSYNC B3 ;  /* 0x0000000000037941 */ /* 0x000fea0003800000 */
.L_x_448:
[----:B------:R-:W2:Y:S04]  /*12230*/  LDL R5, [R1+0x4] ;  /* 0x0000040001057983 */ /* 0x000ea80000100800 */
[----:B-1----:R-:W3:Y:S01]  /*12240*/  LDL R2, [R1+0x18] ;  /* 0x0000180001027983 */ /* 0x002ee20000100800 */
        /* <DEDUP_REMOVED lines=8> */
[----:B--2---:R-:W-:-:S02]  /*122d0*/  IMAD R8, R7, 0xb000, R5 ;  /* 0x0000b00007087824 */ /* 0x004fc400078e0205 */
[----:B---3--:R-:W-:Y:S02]  /*122e0*/  IMAD R2, R0, 0xb0, R2 ;  /* 0x000000b000027824 */ /* 0x008fe400078e0202 */
[----:B------:R-:W-:-:S08]  /*122f0*/  VIADD R5, R8, 0x1e400 ;  /* 0x0001e40008057836 */ /* 0x000fd00000000000 */
.L_x_450:
        /* <DEDUP_REMOVED lines=16> */
.L_x_451:
        /* <DEDUP_REMOVED lines=10> */
[----:B------:R-:W2:Y:S04]  /*124a0*/  LDL.LU R12, [R1+0x10] ;  /* 0x00001000010c7983 */ /* 0x000ea80000300800 */
[----:B------:R-:W3:Y:S01]  /*124b0*/  LDL R8, [R1+0x8] ;  /* 0x0000080001087983 */ /* 0x000ee20000100800 */
[----:B------:R-:W-:Y:S01]  /*124c0*/  BSSY B3, `(.L_x_452) ;  /* 0x0000005000037945 */ /* 0x000fe20003800000 */
[----:B--2---:R-:W-:Y:S01]  /*124d0*/  SHF.L.U32 R2, R12, 0x1f, RZ ;  /* 0x0000001f0c027819 */ /* 0x004fe200000006ff */
[----:B---3--:R-:W-:-:S04]  /*124e0*/  IMAD R3, R8, 0x8, R6 ;  /* 0x0000000808037824 */ /* 0x008fc800078e0206 */
[----:B------:R-:W0:Y:S02]  /*124f0*/  SYNCS.PHASECHK.TRANS64.TRYWAIT P0, [R3+URZ+0x60], R2 ;  /* 0x00006002030075a7 */ /* 0x000e24000800017f */
[----:B0-----:R-:W-:Y:S05]  /*12500*/  @!P0 BRA `(.L_x_453) ;  /* 0x0000003800f08947 */ /* 0x001fea0003800000 */
.L_x_552:
[----:B------:R-:W-:Y:S05]  /*12510*/  BSYNC B3 ;  /* 0x0000000000037941 */ /* 0x000fea0003800000 */
.L_x_452:
[----:B------:R1:W5:Y:S04]  /*12520*/  LDL R17, [R1+0x4] ;  /* 0x0000040001117983 */ /* 0x0003680000100800 */
[----:B------:R1:W5:Y:S01]  /*12530*/  LDL R15, [R1+0x8] ;  /* 0x00000800010f7983 */ /* 0x0003620000100800 */
[----:B------:R-:W-:Y:S01]  /*12540*/  BSSY B3, `(.L_x_454) ;  /* 0x000000c000037945 */ /* 0x000fe20003800000 */
[----:B------:R-:W-:Y:S01]  /*12550*/  IMAD.MOV.U32 R12, RZ, RZ, 0x0 ;  /* 0x00000000ff0c7424 */ /* 0x000fe200078e00ff */
[----:B------:R-:W-:Y:S02]  /*12560*/  MOV R13, 0x14f00000 ;  /* 0x14f00000000d7802 */ /* 0x000fe40000000f00 */
[----:B------:R-:W-:Y:S05]  /*12570*/  @P1 BRA `(.L_x_455) ;  /* 0x0000000000201947 */ /* 0x000fea0003800000 */
[----:B------:R-:W2:Y:S01]  /*12580*/  S2R R5, SR_TID.X ;  /* 0x0000000000057919 */ /* 0x000ea20000002100 */
[----:B0----5:R-:W-:Y:S02]  /*12590*/  IMAD R2, R15, 0x8, R17 ;  /* 0x000000080f027824 */ /* 0x021fe400078e0211 */
[----:B------:R-:W-:-:S04]  /*125a0*/  IMAD.MOV.U32 R3, RZ, RZ, 0xb000 ;  /* 0x0000b000ff037424 */ /* 0x000fc800078e00ff */
[----:B------:R3:W-:Y:S01]  /*125b0*/  SYNCS.ARRIVE.TRANS64 RZ, [R2+URZ+0x34850], R3 ;  /* 0x0348500302ff79a7 */ /* 0x0007e2000800003f */
[----:B--2---:R-:W-:-:S04]  /*125c0*/  LOP3.LUT R5, R5, 0x1f, RZ, 0xc0, !PT ;  /* 0x0000001f05057812 */ /* 0x004fc800078ec0ff */
[----:B------:R-:W-:-:S13]  /*125d0*/  ISETP.NE.AND P0, PT, R5, RZ, PT ;  /* 0x000000ff0500720c */ /* 0x000fda0003f05270 */
[----:B---3--:R-:W-:Y:S05]  /*125e0*/  @!P0 BRA `(.L_x_455) ;  /* 0x0000000000048947 */ /* 0x008fea0003800000 */
[----:B------:R-:W-:Y:S01]  /*125f0*/  BPT.TRAP 0x1 ;  /* 0x000000040000795c */ /* 0x000fe20000300000 */
.L_x_455:
[----:B------:R-:W-:Y:S05]  /*12600*/  BSYNC B3 ;  /* 0x0000000000037941 */ /* 0x000fea0003800000 */
.L_x_454:
[----:B------:R-:W2:Y:S04]  /*12610*/  LDL R8, [R1+0x18] ;  /* 0x0000180001087983 */ /* 0x000ea80000100800 */
[----:B0-----:R-:W2:Y:S01]  /*12620*/  LDL.LU R3, [R1+0x14] ;  /* 0x0000140001037983 */ /* 0x001ea20000300800 */
[----:B------:R-:W-:Y:S01]  /*12630*/  R2UR UR10, R11 ;  /* 0x000000000b0a72ca */ /* 0x000fe200000e0000 */
[C-C-:B-----5:R-:W-:Y:S01]  /*12640*/  IMAD R5, R15.reuse, 0x8, R17.reuse ;  /* 0x000000080f057824 */ /* 0x160fe200078e0211 */
[----:B------:R-:W-:Y:S01]  /*12650*/  R2UR UR6, R12 ;  /* 0x000000000c0672ca */ /* 0x000fe200000e0000 */
[----:B------:R-:W-:Y:S01]  /*12660*/  IMAD R2, R15, 0xb000, R17 ;  /* 0x0000b0000f027824 */ /* 0x000fe200078e0211 */
[----:B------:R-:W-:Y:S01]  /*12670*/  R2UR UR7, R13 ;  /* 0x000000000d0772ca */ /* 0x000fe200000e0000 */
[----:B------:R-:W-:Y:S01]  /*12680*/  UIADD3 UR4, UP0, UR36, 0x470, URZ ;  /* 0x0000047024047890 */ /* 0x000fe2000ff1e03f */
[----:B------:R-:W-:Y:S01]  /*12690*/  PLOP3.LUT P0, PT, PT, PT, PT, 0x80, 0x0 ;  /* 0x000000000000781c */ /* 0x000fe20003f0f070 */
[----:B------:R-:W-:-:S02]  /*126a0*/  VIADD R5, R5, 0x34850 ;  /* 0x0003485005057836 */ /* 0x000fc40000000000 */
[----:B------:R-:W-:Y:S01]  /*126b0*/  UIADD3.X UR5, URZ, UR37, URZ, UP0, !UPT ;  /* 0x000000253f057290 */ /* 0x000fe200087fe43f */
[----:B--2---:R-:W-:Y:S02]  /*126c0*/  IMAD R3, R3, 0xb0, R8 ;  /* 0x000000b003037824 */ /* 0x004fe400078e0208 */
[----:B------:R-:W-:-:S09]  /*126d0*/  VIADD R8, R2, 0x400 ;  /* 0x0000040002087836 */ /* 0x000fd20000000000 */
.L_x_456:
[----:B------:R-:W2:Y:S01]  /*126e0*/  LDL R11, [R1] ;  /* 0x00000000010b7983 */ /* 0x000ea20000100800 */
[----:B------:R-:W-:-:S13]  /*126f0*/  @P0 ELECT P1, URZ, PT ;  /* 0x00000000003f082f */ /* 0x000fda0003820000 */
[----:B------:R-:W-:Y:S02]  /*12700*/  @P1 R2UR UR12, R18 ;  /* 0x00000000120c12ca */ /* 0x000fe400000e0000 */
[----:B------:R-:W-:Y:S02]  /*12710*/  @P1 R2UR UR11, R3 ;  /* 0x00000000030b12ca */ /* 0x000fe400000e0000 */
[----:B------:R-:W-:Y:S02]  /*12720*/  @P1 R2UR UR9, R5 ;  /* 0x00000000050912ca */ /* 0x000fe400000e0000 */
[----:B------:R-:W-:Y:S02]  /*12730*/  @P1 R2UR UR8, R8 ;  /* 0x00000000080812ca */ /* 0x000fe400000e0000 */
[----:B------:R-:W-:Y:S02]  /*12740*/  @P1 PLOP3.LUT P0, PT, P1, PT, PT, 0x8, 0x0 ;  /* 0x000000000000181c */ /* 0x000fe40000f0e170 */
[----:B--2---:R-:W-:-:S02]  /*12750*/  @P1 R2UR UR13, R11 ;  /* 0x000000000b0d12ca */ /* 0x004fc400000e0000 */
[----:B------:R-:W-:-:S11]  /*12760*/  PLOP3.LUT P1, PT, PT, PT, PT, 0x8, 0x0 ;  /* 0x000000000000781c */ /* 0x000fd60003f2e170 */
[----:B------:R0:W-:Y:S02]  /*12770*/  UTMALDG.4D [UR8], [UR4], desc[UR6] ;  /* 0x00000608040075b4 */ /* 0x0001e40008019000 */
[----:B0-----:R-:W-:Y:S05]  /*12780*/  @P0 BRA.U.ANY `(.L_x_456) ;  /* 0xfffffffd00d40947 */ /* 0x001fea000393ffff */
[----:B------:R-:W-:Y:S01]  /*12790*/  R2UR UR10, R14 ;  /* 0x000000000e0a72ca */ /* 0x000fe200000e0000 */
[----:B------:R-:W-:Y:S01]  /*127a0*/  VIADD R2, R2, 0x5c00 ;  /* 0x00005c0002027836 */ /* 0x000fe20000000000 */
[----:B------:R-:W-:Y:S02]  /*127b0*/  R2UR UR6, R12 ;  /* 0x000000000c0672ca */ /* 0x000fe400000e0000 */
[----:B------:R-:W-:Y:S02]  /*127c0*/  R2UR UR7, R13 ;  /* 0x000000000d0772ca */ /* 0x000fe400000e0000 */
[----:B------:R-:W-:-:S13]  /*127d0*/  PLOP3.LUT P0, PT, PT, PT, PT, 0x80, 0x0 ;  /* 0x000000000000781c */ /* 0x000fda0003f0f070 */
.L_x_457:
        /* <DEDUP_REMOVED lines=11> */
[----:B------:R0:W-:Y:S04]  /*12890*/  STL [R1], R4 ;  /* 0x0000000401007387 */ /* 0x0001e80000100800 */
[----:B------:R0:W-:Y:S02]  /*128a0*/  STL [R1+0x14], R0 ;  /* 0x0000140001007387 */ /* 0x0001e40000100800 */
.L_x_444:
[----:B------:R-:W-:Y:S05]  /*128b0*/  BSYNC B1 ;  /* 0x0000000000017941 */ /* 0x000fea0003800000 */
.L_x_443:
[----:B0-----:R-:W2:Y:S04]  /*128c0*/  LDL.LU R0, [R1+0x30] ;  /* 0x0000300001007983 */ /* 0x001ea80000300800 */
[----:B------:R0:W-:Y:S04]  /*128d0*/  STL [R1+0x8], R7 ;  /* 0x0000080701007387 */ /* 0x0001e80000100800 */
[----:B------:R0:W-:Y:S02]  /*128e0*/  STL [R1+0x10], R10 ;  /* 0x0000100a01007387 */ /* 0x0001e40000100800 */
[----:B0-2---:R-:W-:-:S07]  /*128f0*/  VIADD R0, R0, 0xfffffffd ;  /* 0xfffffffd00007836 */ /* 0x005fce0000000000 */
.L_x_442:
[----:B------:R-:W-:Y:S05]  /*12900*/  BSYNC B2 ;  /* 0x0000000000027941 */ /* 0x000fea0003800000 */
.L_x_441:
[----:B------:R-:W2:Y:S01]  /*12910*/  LDL.LU R2, [R1+0x2c] ;  /* 0x00002c0001027983 */ /* 0x000ea20000300800 */
[----:B------:R-:W-:-:S05]  /*12920*/  IMAD.MOV R9, RZ, RZ, -R9 ;  /* 0x000000ffff097224 */ /* 0x000fca00078e0a09 */
[----:B--2---:R-:W-:-:S13]  /*12930*/  ISETP.NE.AND P0, PT, R2, R9, PT ;  /* 0x000000090200720c */ /* 0x004fda0003f05270 */
[----:B------:R-:W-:Y:S05]  /*12940*/  @!P0 BRA `(.L_x_440) ;  /* 0x0000001400088947 */ /* 0x000fea0003800000 */
[----:B------:R0:W5:Y:S02]  /*12950*/  LDL R8, [R1] ;  /* 0x0000000001087983 */ /* 0x0001640000100800 */
.L_x_488:
[----:B--2---:R-:W2:Y:S04]  /*12960*/  LDL R4, [R1+0x20] ;  /* 0x0000200001047983 */ /* 0x004ea80000100800 */
[----:B---3--:R-:W3:Y:S04]  /*12970*/  LDL R3, [R1+0x8] ;  /* 0x0000080001037983 */ /* 0x008ee80000100800 */
[----:B----4-:R-:W4:Y:S01]  /*12980*/  LDL R2, [R1+0x10] ;  /* 0x0000100001027983 */ /* 0x010f220000100800 */
[----:B------:R-:W-:Y:S05]  /*12990*/  YIELD ;  /* 0x0000000000007946 */ /* 0x000fea0003800000 */
[----:B------:R-:W-:Y:S01]  /*129a0*/  BSSY B1, `(.L_x_458) ;  /* 0x000009b000017945 */ /* 0x000fe20003800000 */
[----:B--2---:R-:W-:-:S02]  /*129b0*/  ISETP.NE.AND P1, PT, R4, RZ, PT ;  /* 0x000000ff0400720c */ /* 0x004fc40003f25270 */
[----:B---3--:R-:W-:-:S04]  /*129c0*/  IADD3 R4, R3, 0x1, RZ ;  /* 0x0000000103047810 */ /* 0x008fc80007ffe0ff */
[----:B------:R-:W-:-:S04]  /*129d0*/  ISETP.NE.AND P0, PT, R4, 0x2, PT ;  /* 0x000000020400780c */ /* 0x000fc80003f05270 */
[----:B------:R-:W-:Y:S02]  /*129e0*/  SEL R5, RZ, 0x1, P0 ;  /* 0x00000001ff057807 */ /* 0x000fe40000000000 */
[----:B------:R-:W-:Y:S02]  /*129f0*/  SEL R4, R4, RZ, P0 ;  /* 0x000000ff04047207 */ /* 0x000fe40000000000 */
[----:B----4-:R-:W-:Y:S01]  /*12a00*/  LOP3.LUT R5, R2, R5, RZ, 0x3c, !PT ;  /* 0x0000000502057212 */ /* 0x010fe200078e3cff */
[----:B------:R-:W-:Y:S06]  /*12a10*/  @!P1 BRA `(.L_x_459) ;  /* 0x00000008004c9947 */ /* 0x000fec0003800000 */
[----:B------:R-:W-:Y:S01]  /*12a20*/  ULDC.64 UR4, c[0x0][0x418] ;  /* 0x0001060000047ab9 */ /* 0x000fe20000000a00 */
[----:B------:R-:W-:Y:S01]  /*12a30*/  IMAD.MOV.U32 R7, RZ, RZ, R0 ;  /* 0x000000ffff077224 */ /* 0x000fe200078e0000 */
[----:B------:R-:W-:-:S04]  /*12a40*/  ISETP.NE.U32.AND P0, PT, RZ, UR4, PT ;  /* 0x00000004ff007c0c */ /* 0x000fc8000bf05070 */
[----:B------:R-:W-:-:S13]  /*12a50*/  ISETP.NE.AND.EX P0, PT, RZ, UR5, PT, P0 ;  /* 0x00000005ff007c0c */ /* 0x000fda000bf05300 */
[----:B------:R-:W-:Y:S05]  /*12a60*/  @!P0 BRA `(.L_x_460) ;  /* 0x0000000000508947 */ /* 0x000fea0003800000 */
[----:B------:R-:W2:Y:S01]  /*12a70*/  LDL R10, [R1+0x1c] ;  /* 0x00001c00010a7983 */ /* 0x000ea20000100800 */
[----:B-----5:R-:W3:Y:S01]  /*12a80*/  LDC R8, c[0x0][0x43c] ;  /* 0x00010f00ff087b82 */ /* 0x020ee20000000800 */
[----:B------:R-:W-:Y:S02]  /*12a90*/  ULDC.64 UR6, c[0x0][0x428] ;  /* 0x00010a0000067ab9 */ /* 0x000fe40000000a00 */
[----:B------:R-:W4:Y:S01]  /*12aa0*/  LDL R9, [R1+0xc] ;  /* 0x00000c0001097983 */ /* 0x000f220000100800 */
[----:B------:R-:W-:Y:S01]  /*12ab0*/  ULDC.64 UR8, c[0x0][0x208] ;  /* 0x0000820000087ab9 */ /* 0x000fe20000000a00 */
[----:B---3--:R-:W-:-:S13]  /*12ac0*/  ISETP.NE.AND P0, PT, R8, 0x1, PT ;  /* 0x000000010800780c */ /* 0x008fda0003f05270 */
[----:B------:R-:W3:Y:S02]  /*12ad0*/  @P0 LDC.64 R2, c[0x0][0x440] ;  /* 0x00011000ff020b82 */ /* 0x000ee40000000a00 */
[----:B---3--:R-:W-:-:S04]  /*12ae0*/  @P0 IMAD.HI.U32 R7, R0, R2, RZ ;  /* 0x0000000200070227 */ /* 0x008fc800078e00ff */
[----:B------:R-:W-:Y:S01]  /*12af0*/  IMAD.MOV.U32 R2, RZ, RZ, R0 ;  /* 0x000000ffff027224 */ /* 0x000fe200078e0000 */
[----:B------:R-:W-:-:S04]  /*12b00*/  @P0 SHF.R.U32.HI R2, RZ, R3, R7 ;  /* 0x00000003ff020219 */ /* 0x000fc80000011607 */
[--C-:B------:R-:W-:Y:S01]  /*12b10*/  SHF.R.S32.HI R3, RZ, 0x1f, R2.reuse ;  /* 0x0000001fff037819 */ /* 0x100fe20000011402 */
[----:B------:R-:W-:-:S04]  /*12b20*/  IMAD.MOV R7, RZ, RZ, -R2 ;  /* 0x000000ffff077224 */ /* 0x000fc800078e0a02 */
[----:B------:R-:W-:Y:S02]  /*12b30*/  IMAD R7, R8, R7, R0 ;  /* 0x0000000708077224 */ /* 0x000fe400078e0200 */
[----:B--2---:R-:W-:-:S04]  /*12b40*/  IMAD R8, R10, UR6, RZ ;  /* 0x000000060a087c24 */ /* 0x004fc8000f8e02ff */
[C---:B----4-:R-:W-:Y:S02]  /*12b50*/  IMAD R8, R9.reuse, UR7, R8 ;  /* 0x0000000709087c24 */ /* 0x050fe4000f8e0208 */
[----:B------:R-:W-:-:S04]  /*12b60*/  IMAD.WIDE.U32 R2, R9, UR6, R2 ;  /* 0x0000000609027c25 */ /* 0x000fc8000f8e0002 */
[----:B------:R-:W-:Y:S01]  /*12b70*/  IMAD.IADD R3, R8, 0x1, R3 ;  /* 0x0000000108037824 */ /* 0x000fe200078e0203 */
[----:B------:R-:W-:-:S04]  /*12b80*/  LEA R8, P0, R2, UR4, 0x2 ;  /* 0x0000000402087c11 */ /* 0x000fc8000f8010ff */
[----:B------:R-:W-:-:S05]  /*12b90*/  LEA.HI.X R9, R2, UR5, R3, 0x2, P0 ;  /* 0x0000000502097c11 */ /* 0x000fca00080f1403 */
[----:B------:R2:W5:Y:S04]  /*12ba0*/  LDG.E R8, desc[UR8][R8.64] ;  /* 0x0000000808087981 */ /* 0x000568000c1e1900 */
.L_x_460:
[----:B------:R-:W3:Y:S01]  /*12bb0*/  LDL R2, [R1+0x4] ;  /* 0x0000040001027983 */ /* 0x000ee20000100800 */
[----:B------:R-:W-:Y:S01]  /*12bc0*/  BSSY B2, `(.L_x_461) ;  /* 0x0000005000027945 */ /* 0x000fe20003800000 */
[----:B---3--:R-:W-:Y:S01]  /*12bd0*/  IMAD R3, R4, 0x8, R2 ;  /* 0x0000000804037824 */ /* 0x008fe200078e0202 */
[----:B------:R-:W-:-:S04]  /*12be0*/  SHF.L.U32 R2, R5, 0x1f, RZ ;  /* 0x0000001f05027819 */ /* 0x000fc800000006ff */
[----:B------:R-:W3:Y:S02]  /*12bf0*/  SYNCS.PHASECHK.TRANS64.TRYWAIT P0, [R3+URZ+0x34840], R2 ;  /* 0x03484002030075a7 */ /* 0x000ee4000800017f */
[----:B---3--:R-:W-:Y:S05]  /*12c00*/  @!P0 BRA `(.L_x_462) ;  /* 0x0000003400448947 */ /* 0x008fea0003800000 */
.L_x_553:
[----:B------:R-:W-:Y:S05]  /*12c10*/  BSYNC B2 ;  /* 0x0000000000027941 */ /* 0x000fea0003800000 */
.L_x_461:
[----:B--2---:R-:W2:Y:S01]  /*12c20*/  S2R R9, SR_TID.X ;  /* 0x0000000000097919 */ /* 0x004ea20000002100 */
[----:B------:R-:W-:Y:S01]  /*12c30*/  BSSY B2, `(.L_x_463) ;  /* 0x000000b000027945 */ /* 0x000fe20003800000 */
[----:B--2---:R-:W-:-:S04]  /*12c40*/  LOP3.LUT R9, R9, 0x7f, RZ, 0xc0, !PT ;  /* 0x0000007f09097812 */ /* 0x004fc800078ec0ff */
[----:B------:R-:W-:-:S13]  /*12c50*/  ISETP.NE.AND P1, PT, R9, RZ, PT ;  /* 0x000000ff0900720c */ /* 0x000fda0003f25270 */
[----:B------:R-:W-:Y:S05]  /*12c60*/  @P1 BRA `(.L_x_464) ;  /* 0x00000000001c1947 */ /* 0x000fea0003800000 */
[----:B------:R-:W2:Y:S01]  /*12c70*/  S2R R9, SR_TID.X ;  /* 0x0000000000097919 */ /* 0x000ea20000002100 */
[----:B---3--:R-:W-:-:S04]  /*12c80*/  IMAD.MOV.U32 R2, RZ, RZ, 0xb000 ;  /* 0x0000b000ff027424 */ /* 0x008fc800078e00ff */
[----:B------:R4:W-:Y:S01]  /*12c90*/  SYNCS.ARRIVE.TRANS64 RZ, [R3+URZ+0x34830], R2 ;  /* 0x0348300203ff79a7 */ /* 0x0009e2000800003f */
[----:B--2---:R-:W-:-:S04]  /*12ca0*/  LOP3.LUT R9, R9, 0x1f, RZ, 0xc0, !PT ;  /* 0x0000001f09097812 */ /* 0x004fc800078ec0ff */
[----:B------:R-:W-:-:S13]  /*12cb0*/  ISETP.NE.AND P0, PT, R9, RZ, PT ;  /* 0x000000ff0900720c */ /* 0x000fda0003f05270 */
[----:B----4-:R-:W-:Y:S05]  /*12cc0*/  @!P0 BRA `(.L_x_464) ;  /* 0x0000000000048947 */ /* 0x010fea0003800000 */
[----:B------:R-:W-:Y:S01]  /*12cd0*/  BPT.TRAP 0x1 ;  /* 0x000000040000795c */ /* 0x000fe20000300000 */
.L_x_464:
[----:B------:R-:W-:Y:S05]  /*12ce0*/  BSYNC B2 ;  /* 0x0000000000027941 */ /* 0x000fea0003800000 */
.L_x_463:
[----:B---3--:R-:W2:Y:S04]  /*12cf0*/  LDL R2, [R1+0x4] ;  /* 0x0000040001027983 */ /* 0x008ea80000100800 */
[----:B------:R-:W3:Y:S01]  /*12d00*/  LDL R9, [R1+0x18] ;  /* 0x0000180001097983 */ /* 0x000ee20000100800 */
        /* <DEDUP_REMOVED lines=9> */
[----:B---3--:R-:W-:-:S03]  /*12da0*/  IMAD R9, R7, 0xb0, R9 ;  /* 0x000000b007097824 */ /* 0x008fc600078e0209 */
[----:B------:R-:W-:-:S07]  /*12db0*/  IADD3 R10, R2, 0x1e400, RZ ;  /* 0x0001e400020a7810 */ /* 0x000fce0007ffe0ff */
.L_x_465:
        /* <DEDUP_REMOVED lines=9> */
[----:B--2---:R-:W-:Y:S05]  /*12e50*/  @P0 BRA.U.ANY `(.L_x_465) ;  /* 0xfffffffd00d80947 */ /* 0x004fea000393ffff */
[----:B------:R-:W-:Y:S01]  /*12e60*/  IMAD.MOV.U32 R14, RZ, RZ, 0x40 ;  /* 0x00000040ff0e7424 */ /* 0x000fe200078e00ff */
[----:B------:R-:W-:Y:S01]  /*12e70*/  PLOP3.LUT P0, PT, PT, PT, PT, 0x80, 0x0 ;  /* 0x000000000000781c */ /* 0x000fe20003f0f070 */
[----:B------:R-:W-:Y:S01]  /*12e80*/  VIADD R2, R2, 0x23c00 ;  /* 0x00023c0002027836 */ /* 0x000fe20000000000 */
[----:B------:R-:W-:Y:S01]  /*12e90*/  UMOV UR6, 0x0 ;  /* 0x0000000000067882 */ /* 0x000fe20000000000 */
[----:B------:R-:W-:Y:S01]  /*12ea0*/  UMOV UR7, 0x14f00000 ;  /* 0x14f0000000077882 */ /* 0x000fe20000000000 */
[----:B------:R-:W-:-:S15]  /*12eb0*/  R2UR UR10, R14 ;  /* 0x000000000e0a72ca */ /* 0x000fde00000e0000 */
.L_x_466:
        /* <DEDUP_REMOVED lines=10> */
[----:B------:R-:W2:Y:S04]  /*12f60*/  LDL.LU R12, [R1+0x10] ;  /* 0x00001000010c7983 */ /* 0x000ea80000300800 */
[----:B------:R-:W3:Y:S01]  /*12f70*/  LDL R10, [R1+0x8] ;  /* 0x00000800010a7983 */ /* 0x000ee20000100800 */
[----:B------:R-:W-:Y:S01]  /*12f80*/  BSSY B2, `(.L_x_467) ;  /* 0x0000005000027945 */ /* 0x000fe20003800000 */
[----:B--2---:R-:W-:Y:S01]  /*12f90*/  SHF.L.U32 R3, R12, 0x1f, RZ ;  /* 0x0000001f0c037819 */ /* 0x004fe200000006ff */
[----:B---3--:R-:W-:-:S04]  /*12fa0*/  IMAD R2, R10, 0x8, R6 ;  /* 0x000000080a027824 */ /* 0x008fc800078e0206 */
[----:B------:R-:W2:Y:S02]  /*12fb0*/  SYNCS.PHASECHK.TRANS64.TRYWAIT P0, [R2+URZ+0x60], R3 ;  /* 0x00006003020075a7 */ /* 0x000ea4000800017f */
[----:B--2---:R-:W-:Y:S05]  /*12fc0*/  @!P0 BRA `(.L_x_468) ;  /* 0x0000003000688947 */ /* 0x004fea0003800000 */
.L_x_554:
[----:B------:R-:W-:Y:S05]  /*12fd0*/  BSYNC B2 ;  /* 0x0000000000027941 */ /* 0x000fea0003800000 */
.L_x_467:
[----:B------:R-:W-:Y:S01]  /*12fe0*/  BSSY B2, `(.L_x_469) ;  /* 0x000000b000027945 */ /* 0x000fe20003800000 */
[----:B------:R-:W-:Y:S02]  /*12ff0*/  IMAD.MOV.U32 R12, RZ, RZ, 0x0 ;  /* 0x00000000ff0c7424 */ /* 0x000fe400078e00ff */
[----:B------:R-:W-:Y:S01]  /*13000*/  IMAD.MOV.U32 R13, RZ, RZ, 0x14f00000 ;  /* 0x14f00000ff0d7424 */ /* 0x000fe200078e00ff */
[----:B------:R-:W-:Y:S06]  /*13010*/  @P1 BRA `(.L_x_470) ;  /* 0x00000000001c1947 */ /* 0x000fec0003800000 */
[----:B------:R-:W3:Y:S01]  /*13020*/  S2R R9, SR_TID.X ;  /* 0x0000000000097919 */ /* 0x000ee20000002100 */
[----:B--2---:R-:W-:-:S04]  /*13030*/  IMAD.MOV.U32 R3, RZ, RZ, 0xb000 ;  /* 0x0000b000ff037424 */ /* 0x004fc800078e00ff */
[----:B------:R4:W-:Y:S01]  /*13040*/  SYNCS.ARRIVE.TRANS64 RZ, [R2+URZ+0x50], R3 ;  /* 0x0000500302ff79a7 */ /* 0x0009e2000800003f */
[----:B---3--:R-:W-:-:S04]  /*13050*/  LOP3.LUT R9, R9, 0x1f, RZ, 0xc0, !PT ;  /* 0x0000001f09097812 */ /* 0x008fc800078ec0ff */
[----:B------:R-:W-:-:S13]  /*13060*/  ISETP.NE.AND P0, PT, R9, RZ, PT ;  /* 0x000000ff0900720c */ /* 0x000fda0003f05270 */
[----:B----4-:R-:W-:Y:S05]  /*13070*/  @!P0 BRA `(.L_x_470) ;  /* 0x0000000000048947 */ /* 0x010fea0003800000 */
[----:B------:R-:W-:Y:S01]  /*13080*/  BPT.TRAP 0x1 ;  /* 0x000000040000795c */ /* 0x000fe20000300000 */
.L_x_470:
[----:B------:R-:W-:Y:S05]  /*13090*/  BSYNC B2 ;  /* 0x0000000000027941 */ /* 0x000fea0003800000 */
.L_x_469:
[----:B------:R-:W3:Y:S04]  /*130a0*/  LDL R15, [R1+0x4] ;  /* 0x00000400010f7983 */ /* 0x000ee80000100800 */
[----:B--2---:R-:W3:Y:S04]  /*130b0*/  LDL.LU R3, [R1+0x8] ;  /* 0x0000080001037983 */ /* 0x004ee80000300800 */
[----:B------:R-:W2:Y:S04]  /*130c0*/  LDL R10, [R1+0x18] ;  /* 0x00001800010a7983 */ /* 0x000ea80000100800 */
[----:B------:R-:W2:Y:S01]  /*130d0*/  LDL.LU R9, [R1+0x14] ;  /* 0x0000140001097983 */ /* 0x000ea20000300800 */
[----:B------:R-:W-:Y:S01]  /*130e0*/  R2UR UR10, R11 ;  /* 0x000000000b0a72ca */ /* 0x000fe200000e0000 */
[----:B------:R-:W-:Y:S01]  /*130f0*/  UIADD3 UR4, UP0, UR36, 0x470, URZ ;  /* 0x0000047024047890 */ /* 0x000fe2000ff1e03f */
[----:B------:R-:W-:Y:S01]  /*13100*/  R2UR UR6, R12 ;  /* 0x000000000c0672ca */ /* 0x000fe200000e0000 */
[----:B------:R-:W-:Y:S01]  /*13110*/  VIADD R2, R2, 0x50 ;  /* 0x0000005002027836 */ /* 0x000fe20000000000 */
[----:B------:R-:W-:Y:S01]  /*13120*/  R2UR UR7, R13 ;  /* 0x000000000d0772ca */ /* 0x000fe200000e0000 */
[----:B------:R-:W-:Y:S01]  /*13130*/  UIADD3.X UR5, URZ, UR37, URZ, UP0, !UPT ;  /* 0x000000253f057290 */ /* 0x000fe200087fe43f */
[----:B------:R-:W-:Y:S01]  /*13140*/  PLOP3.LUT P0, PT, PT, PT, PT, 0x80, 0x0 ;  /* 0x000000000000781c */ /* 0x000fe20003f0f070 */
[----:B---3--:R-:W-:-:S02]  /*13150*/  IMAD R3, R3, 0xb000, R15 ;  /* 0x0000b00003037824 */ /* 0x008fc400078e020f */
[----:B--2---:R-:W-:Y:S02]  /*13160*/  IMAD R9, R9, 0xb0, R10 ;  /* 0x000000b009097824 */ /* 0x004fe400078e020a */
[----:B------:R-:W-:-:S08]  /*13170*/  VIADD R10, R3, 0x400 ;  /* 0x00000400030a7836 */ /* 0x000fd00000000000 */
.L_x_471:
        /* <DEDUP_REMOVED lines=10> */
[----:B--2---:R-:W-:Y:S05]  /*13220*/  @P0 BRA.U.ANY `(.L_x_471) ;  /* 0xfffffffd00d40947 */ /* 0x004fea000393ffff */
[----:B------:R-:W-:Y:S02]  /*13230*/  R2UR UR10, R14 ;  /* 0x000000000e0a72ca */ /* 0x000fe400000e0000 */
[----:B------:R-:W-:Y:S02]  /*13240*/  R2UR UR6, R12 ;  /* 0x000000000c0672ca */ /* 0x000fe400000e0000 */
[----:B------:R-:W-:Y:S02]  /*13250*/  R2UR UR7, R13 ;  /* 0x000000000d0772ca */ /* 0x000fe400000e0000 */
[----:B------:R-:W-:Y:S02]  /*13260*/  PLOP3.LUT P0, PT, PT, PT, PT, 0x80, 0x0 ;  /* 0x000000000000781c */ /* 0x000fe40003f0f070 */
[----:B------:R-:W-:-:S11]  /*13270*/  IADD3 R3, R3, 0x5c00, RZ ;  /* 0x00005c0003037810 */ /* 0x000fd60007ffe0ff */
.L_x_472:
        /* <DEDUP_REMOVED lines=11> */
[----:B------:R2:W-:Y:S04]  /*13330*/  STL [R1+0x14], R7 ;  /* 0x0000140701007387 */ /* 0x0005e80000100800 */
[----:B------:R2:W-:Y:S02]  /*13340*/  STL [R1], R8 ;  /* 0x0000000801007387 */ /* 0x0005e40000100800 */
.L_x_459:
[----:B------:R-:W-:Y:S05]  /*13350*/  BSYNC B1 ;  /* 0x0000000000017941 */ /* 0x000fea0003800000 */
.L_x_458:
        /* <DEDUP_REMOVED lines=8> */
[----:B------:R3:W-:Y:S04]  /*133e0*/  STL [R1+0x10], R10 ;  /* 0x0000100a01007387 */ /* 0x0007e80000100800 */
[----:B------:R3:W-:Y:S01]  /*133f0*/  STL [R1+0x8], R11 ;  /* 0x0000080b01007387 */ /* 0x0007e20000100800 */
[----:B------:R-:W-:Y:S05]  /*13400*/  @!P1 BRA `(.L_x_474) ;  /* 0x0000000800489947 */ /* 0x000fea0003800000 */
[----:B------:R-:W-:Y:S01]  /*13410*/  ULDC.64 UR4, c[0x0][0x418] ;  /* 0x0001060000047ab9 */ /* 0x000fe20000000a00 */
[----:B--2---:R-:W-:Y:S01]  /*13420*/  VIADD R7, R0, 0xffffffff ;  /* 0xffffffff00077836 */ /* 0x004fe20000000000 */
[----:B------:R-:W-:-:S04]  /*13430*/  ISETP.NE.U32.AND P0, PT, RZ, UR4, PT ;  /* 0x00000004ff007c0c */ /* 0x000fc8000bf05070 */
[----:B------:R-:W-:-:S13]  /*13440*/  ISETP.NE.AND.EX P0, PT, RZ, UR5, PT, P0 ;  /* 0x00000005ff007c0c */ /* 0x000fda000bf05300 */
[----:B------:R-:W-:Y:S05]  /*13450*/  @!P0 BRA `(.L_x_475) ;  /* 0x0000000000508947 */ /* 0x000fea0003800000 */
[----:B------:R-:W2:Y:S01]  /*13460*/  LDL R13, [R1+0x1c] ;  /* 0x00001c00010d7983 */ /* 0x000ea20000100800 */
[----:B------:R-:W4:Y:S01]  /*13470*/  LDC R9, c[0x0][0x43c] ;  /* 0x00010f00ff097b82 */ /* 0x000f220000000800 */
[----:B------:R-:W-:Y:S02]  /*13480*/  ULDC.64 UR6, c[0x0][0x428] ;  /* 0x00010a0000067ab9 */ /* 0x000fe40000000a00 */
[----:B------:R-:W3:Y:S01]  /*13490*/  LDL R12, [R1+0xc] ;  /* 0x00000c00010c7983 */ /* 0x000ee20000100800 */
[----:B------:R-:W-:Y:S01]  /*134a0*/  ULDC.64 UR8, c[0x0][0x208] ;  /* 0x0000820000087ab9 */ /* 0x000fe20000000a00 */
[----:B----4-:R-:W-:-:S13]  /*134b0*/  ISETP.NE.AND P0, PT, R9, 0x1, PT ;  /* 0x000000010900780c */ /* 0x010fda0003f05270 */
[----:B------:R-:W4:Y:S02]  /*134c0*/  @P0 LDC.64 R2, c[0x0][0x440] ;  /* 0x00011000ff020b82 */ /* 0x000f240000000a00 */
[----:B----45:R-:W-:-:S04]  /*134d0*/  @P0 IMAD.HI.U32 R8, R7, R2, RZ ;  /* 0x0000000207080227 */ /* 0x030fc800078e00ff */
        /* <DEDUP_REMOVED lines=12> */
.L_x_475:
[----:B------:R-:W4:Y:S01]  /*135a0*/  LDL R2, [R1+0x4] ;  /* 0x0000040001027983 */ /* 0x000f220000100800 */
[----:B------:R-:W-:Y:S01]  /*135b0*/  SHF.L.U32 R3, R10, 0x1f, RZ ;  /* 0x0000001f0a037819 */ /* 0x000fe200000006ff */
[----:B------:R-:W-:Y:S01]  /*135c0*/  BSSY B2, `(.L_x_476) ;  /* 0x0000004000027945 */ /* 0x000fe20003800000 */
[----:B----4-:R-:W-:-:S04]  /*135d0*/  IMAD R2, R11, 0x8, R2 ;  /* 0x000000080b027824 */ /* 0x010fc800078e0202 */
[----:B------:R-:W4:Y:S02]  /*135e0*/  SYNCS.PHASECHK.TRANS64.TRYWAIT P0, [R2+URZ+0x34840], R3 ;  /* 0x03484003020075a7 */ /* 0x000f24000800017f */
[----:B----4-:R-:W-:Y:S05]  /*135f0*/  @!P0 BRA `(.L_x_477) ;  /* 0x0000002800f08947 */ /* 0x010fea0003800000 */
.L_x_555:
[----:B------:R-:W-:Y:S05]  /*13600*/  BSYNC B2 ;  /* 0x0000000000027941 */ /* 0x000fea0003800000 */
.L_x_476:
[----:B--2---:R-:W2:Y:S01]  /*13610*/  S2R R9, SR_TID.X ;  /* 0x0000000000097919 */ /* 0x004ea20000002100 */
[----:B------:R-:W-:Y:S01]  /*13620*/  BSSY B2, `(.L_x_478) ;  /* 0x000000b000027945 */ /* 0x000fe20003800000 */
[----:B--2---:R-:W-:-:S04]  /*13630*/  LOP3.LUT R9, R9, 0x7f, RZ, 0xc0, !PT ;  /* 0x0000007f09097812 */ /* 0x004fc800078ec0ff */
[----:B------:R-:W-:-:S13]  /*13640*/  ISETP.NE.AND P1, PT, R9, RZ, PT ;  /* 0x000000ff0900720c */ /* 0x000fda0003f25270 */
[----:B------:R-:W-:Y:S05]  /*13650*/  @P1 BRA `(.L_x_479) ;  /* 0x00000000001c1947 */ /* 0x000fea0003800000 */
[----:B------:R-:W2:Y:S01]  /*13660*/  S2R R9, SR_TID.X ;  /* 0x0000000000097919 */ /* 0x000ea20000002100 */
[----:B----4-:R-:W-:-:S04]  /*13670*/  IMAD.MOV.U32 R3, RZ, RZ, 0xb000 ;  /* 0x0000b000ff037424 */ /* 0x010fc800078e00ff */
[----:B------:R4:W-:Y:S01]  /*13680*/  SYNCS.ARRIVE.TRANS64 RZ, [R2+URZ+0x34830], R3 ;  /* 0x0348300302ff79a7 */ /* 0x0009e2000800003f */
[----:B--2---:R-:W-:-:S04]  /*13690*/  LOP3.LUT R9, R9, 0x1f, RZ, 0xc0, !PT ;  /* 0x0000001f09097812 */ /* 0x004fc800078ec0ff */
[----:B------:R-:W-:-:S13]  /*136a0*/  ISETP.NE.AND P0, PT, R9, RZ, PT ;  /* 0x000000ff0900720c */ /* 0x000fda0003f05270 */
[----:B----4-:R-:W-:Y:S05]  /*136b0*/  @!P0 BRA `(.L_x_479) ;  /* 0x0000000000048947 */ /* 0x010fea0003800000 */
[----:B------:R-:W-:Y:S01]  /*136c0*/  BPT.TRAP 0x1 ;  /* 0x000000040000795c */ /* 0x000fe20000300000 */
.L_x_479:
[----:B------:R-:W-:Y:S05]  /*136d0*/  BSYNC B2 ;  /* 0x0000000000027941 */ /* 0x000fea0003800000 */
.L_x_478:
[----:B----4-:R-:W2:Y:S04]  /*136e0*/  LDL R2, [R1+0x8] ;  /* 0x0000080001027983 */ /* 0x010ea80000100800 */
[----:B---3--:R-:W3:Y:S04]  /*136f0*/  LDL R10, [R1+0x4] ;  /* 0x00000400010a7983 */ /* 0x008ee80000100800 */
[----:B------:R-:W4:Y:S01]  /*13700*/  LDL R9, [R1+0x18] ;  /* 0x0000180001097983 */ /* 0x000f220000100800 */
[----:B------:R-:W-:-:S05]  /*13710*/  IMAD.MOV.U32 R12, RZ, RZ, RZ ;  /* 0x000000ffff0c7224 */ /* 0x000fca00078e00ff */
[----:B------:R-:W-:Y:S01]  /*13720*/  R2UR UR10, R12 ;  /* 0x000000000c0a72ca */ /* 0x000fe200000e0000 */
[----:B------:R-:W-:Y:S01]  /*13730*/  UIADD3 UR4, UP0, UR36, 0x370, URZ ;  /* 0x0000037024047890 */ /* 0x000fe2000ff1e03f */
[----:B------:R-:W-:Y:S01]  /*13740*/  PLOP3.LUT P0, PT, PT, PT, PT, 0x80, 0x0 ;  /* 0x000000000000781c */ /* 0x000fe20003f0f070 */
[----:B------:R-:W-:Y:S01]  /*13750*/  UMOV UR6, 0x0 ;  /* 0x0000000000067882 */ /* 0x000fe20000000000 */
[----:B------:R-:W-:Y:S01]  /*13760*/  UMOV UR7, 0x14f00000 ;  /* 0x14f0000000077882 */ /* 0x000fe20000000000 */
[----:B------:R-:W-:Y:S01]  /*13770*/  UIADD3.X UR5, URZ, UR37, URZ, UP0, !UPT ;  /* 0x000000253f057290 */ /* 0x000fe200087fe43f */
[C---:B--2---:R-:W-:Y:S01]  /*13780*/  LEA R3, R2.reuse, R6, 0x3 ;  /* 0x0000000602037211 */ /* 0x044fe200078e18ff */
[----:B---3--:R-:W-:-:S04]  /*13790*/  IMAD R2, R2, 0xb000, R10 ;  /* 0x0000b00002027824 */ /* 0x008fc800078e020a */
[----:B------:R-:W-:Y:S02]  /*137a0*/  VIADD R3, R3, 0x30 ;  /* 0x0000003003037836 */ /* 0x000fe40000000000 */
[----:B----4-:R-:W-:Y:S02]  /*137b0*/  IMAD R9, R7, 0xb0, R9 ;  /* 0x000000b007097824 */ /* 0x010fe400078e0209 */
[----:B------:R-:W-:-:S07]  /*137c0*/  VIADD R10, R2, 0x1e400 ;  /* 0x0001e400020a7836 */ /* 0x000fce0000000000 */
.L_x_480:
        /* <DEDUP_REMOVED lines=16> */
.L_x_481:
        /* <DEDUP_REMOVED lines=10> */
[----:B------:R-:W-:Y:S01]  /*13970*/  SHF.L.U32 R5, R5, 0x1f, RZ ;  /* 0x0000001f05057819 */ /* 0x000fe200000006ff */
[----:B------:R-:W-:Y:S01]  /*13980*/  IMAD R2, R4, 0x8, R6 ;  /* 0x0000000804027824 */ /* 0x000fe200078e0206 */
[----:B------:R-:W-:Y:S03]  /*13990*/  BSSY B2, `(.L_x_482) ;  /* 0x0000003000027945 */ /* 0x000fe60003800000 */
[----:B------:R-:W2:Y:S02]  /*139a0*/  SYNCS.PHASECHK.TRANS64.TRYWAIT P0, [R2+URZ+0x60], R5 ;  /* 0x00006005020075a7 */ /* 0x000ea4000800017f */
[----:B--2---:R-:W-:Y:S05]  /*139b0*/  @!P0 BRA `(.L_x_483) ;  /* 0x0000002800148947 */ /* 0x004fea0003800000 */
.L_x_556:
[----:B------:R-:W-:Y:S05]  /*139c0*/  BSYNC B2 ;  /* 0x0000000000027941 */ /* 0x000fea0003800000 */
.L_x_482:
[----:B------:R-:W-:Y:S01]  /*139d0*/  BSSY B2, `(.L_x_484) ;  /* 0x000000b000027945 */ /* 0x000fe20003800000 */
[----:B------:R-:W-:Y:S02]  /*139e0*/  IMAD.MOV.U32 R10, RZ, RZ, 0x0 ;  /* 0x00000000ff0a7424 */ /* 0x000fe400078e00ff */
[----:B------:R-:W-:Y:S01]  /*139f0*/  IMAD.MOV.U32 R11, RZ, RZ, 0x14f00000 ;  /* 0x14f00000ff0b7424 */ /* 0x000fe200078e00ff */
[----:B------:R-:W-:Y:S06]  /*13a00*/  @P1 BRA `(.L_x_485) ;  /* 0x00000000001c1947 */ /* 0x000fec0003800000 */
[----:B------:R-:W3:Y:S02]  /*13a10*/  S2R R3, SR_TID.X ;  /* 0x0000000000037919 */ /* 0x000ee40000002100 */
[----:B---3--:R-:W-:Y:S01]  /*13a20*/  LOP3.LUT R9, R3, 0x1f, RZ, 0xc0, !PT ;  /* 0x0000001f03097812 */ /* 0x008fe200078ec0ff */
[----:B------:R-:W-:-:S03]  /*13a30*/  IMAD.MOV.U32 R3, RZ, RZ, 0xb000 ;  /* 0x0000b000ff037424 */ /* 0x000fc600078e00ff */
[----:B------:R-:W-:Y:S01]  /*13a40*/  ISETP.NE.AND P0, PT, R9, RZ, PT ;  /* 0x000000ff0900720c */ /* 0x000fe20003f05270 */
[----:B------:R3:W-:-:S12]  /*13a50*/  SYNCS.ARRIVE.TRANS64 RZ, [R2+URZ+0x50], R3 ;  /* 0x0000500302ff79a7 */ /* 0x0007d8000800003f */
[----:B---3--:R-:W-:Y:S05]  /*13a60*/  @!P0 BRA `(.L_x_485) ;  /* 0x0000000000048947 */ /* 0x008fea0003800000 */
[----:B------:R-:W-:Y:S01]  /*13a70*/  BPT.TRAP 0x1 ;  /* 0x000000040000795c */ /* 0x000fe20000300000 */
.L_x_485:
[----:B------:R-:W-:Y:S05]  /*13a80*/  BSYNC B2 ;  /* 0x0000000000027941 */ /* 0x000fea0003800000 */
.L_x_484:
[----:B------:R-:W3:Y:S04]  /*13a90*/  LDL R9, [R1+0x4] ;  /* 0x0000040001097983 */ /* 0x000ee80000100800 */
[----:B--2---:R-:W2:Y:S04]  /*13aa0*/  LDL R5, [R1+0x18] ;  /* 0x0000180001057983 */ /* 0x004ea80000100800 */
[----:B------:R-:W2:Y:S01]  /*13ab0*/  LDL.LU R3, [R1+0x14] ;  /* 0x0000140001037983 */ /* 0x000ea20000300800 */
[----:B------:R-:W-:Y:S01]  /*13ac0*/  R2UR UR10, R12 ;  /* 0x000000000c0a72ca */ /* 0x000fe200000e0000 */
[----:B------:R-:W-:Y:S01]  /*13ad0*/  UIADD3 UR4, UP0, UR36, 0x470, URZ ;  /* 0x0000047024047890 */ /* 0x000fe2000ff1e03f */
[----:B------:R-:W-:-:S02]  /*13ae0*/  R2UR UR6, R10 ;  /* 0x000000000a0672ca */ /* 0x000fc400000e0000 */
[----:B------:R-:W-:Y:S01]  /*13af0*/  R2UR UR7, R11 ;  /* 0x000000000b0772ca */ /* 0x000fe200000e0000 */
[----:B------:R-:W-:Y:S01]  /*13b00*/  UIADD3.X UR5, URZ, UR37, URZ, UP0, !UPT ;  /* 0x000000253f057290 */ /* 0x000fe200087fe43f */
[----:B------:R-:W-:Y:S02]  /*13b10*/  PLOP3.LUT P0, PT, PT, PT, PT, 0x80, 0x0 ;  /* 0x000000000000781c */ /* 0x000fe40003f0f070 */
[----:B------:R-:W-:Y:S01]  /*13b20*/  IADD3 R2, R2, 0x50, RZ ;  /* 0x0000005002027810 */ /* 0x000fe20007ffe0ff */
[----:B---3--:R-:W-:Y:S02]  /*13b30*/  IMAD R4, R4, 0xb000, R9 ;  /* 0x0000b00004047824 */ /* 0x008fe400078e0209 */
[----:B--2---:R-:W-:Y:S02]  /*13b40*/  IMAD R3, R3, 0xb0, R5 ;  /* 0x000000b003037824 */ /* 0x004fe400078e0205 */
[----:B------:R-:W-:-:S07]  /*13b50*/  VIADD R5, R4, 0x400 ;  /* 0x0000040004057836 */ /* 0x000fce0000000000 */
.L_x_486:
        /* <DEDUP_REMOVED lines=11> */
[----:B------:R-:W-:Y:S01]  /*13c10*/  R2UR UR10, R13 ;  /* 0x000000000d0a72ca */ /* 0x000fe200000e0000 */
[----:B------:R-:W-:Y:S01]  /*13c20*/  VIADD R4, R4, 0x5c00 ;  /* 0x00005c0004047836 */ /* 0x000fe20000000000 */
[----:B------:R-:W-:Y:S02]  /*13c30*/  R2UR UR6, R10 ;  /* 0x000000000a0672ca */ /* 0x000fe400000e0000 */
[----:B------:R-:W-:Y:S02]  /*13c40*/  R2UR UR7, R11 ;  /* 0x000000000b0772ca */ /* 0x000fe400000e0000 */
[----:B------:R-:W-:-:S13]  /*13c50*/  PLOP3.LUT P0, PT, PT, PT, PT, 0x80, 0x0 ;  /* 0x000000000000781c */ /* 0x000fda0003f0f070 */
.L_x_487:
        /* <DEDUP_REMOVED lines=13> */
.L_x_474:
[----:B------:R-:W-:Y:S05]  /*13d30*/  BSYNC B1 ;  /* 0x0000000000017941 */ /* 0x000fea0003800000 */
.L_x_473:
[C---:B------:R-:W-:Y:S01]  /*13d40*/  ISETP.GT.AND P0, PT, R0.reuse, 0x1, PT ;  /* 0x000000010000780c */ /* 0x040fe20003f04270 */
[----:B------:R-:W-:-:S12]  /*13d50*/  VIADD R0, R0, 0xfffffffe ;  /* 0xfffffffe00007836 */ /* 0x000fd80000000000 */
[----:B------:R-:W-:Y:S05]  /*13d60*/  @P0 BRA `(.L_x_488) ;  /* 0xffffffe800fc0947 */ /* 0x000fea000383ffff */
.L_x_440:
[----:B------:R-:W-:Y:S05]  /*13d70*/  BSYNC B0 ;  /* 0x0000000000007941 */ /* 0x000fea0003800000 */
.L_x_439:
[----:B------:R-:W0:Y:S01]  /*13d80*/  S2R R2, SR_TID.X ;  /* 0x0000000000027919 */ /* 0x000e220000002100 */
[----:B------:R-:W-:Y:S01]  /*13d90*/  BSSY B0, `(.L_x_489) ;  /* 0x0000011000007945 */ /* 0x000fe20003800000 */
[----:B0-----:R-:W-:-:S04]  /*13da0*/  LOP3.LUT R3, R2, 0x7f, RZ, 0xc0, !PT ;  /* 0x0000007f02037812 */ /* 0x001fc800078ec0ff */
[----:B------:R-:W-:-:S13]  /*13db0*/  ISETP.NE.AND P0, PT, R3, RZ, PT ;  /* 0x000000ff0300720c */ /* 0x000fda0003f05270 */
[----:B------:R-:W-:Y:S05]  /*13dc0*/  @P0 BRA `(.L_x_490) ;  /* 0x0000000000340947 */ /* 0x000fea0003800000 */
[----:B------:R-:W0:Y:S01]  /*13dd0*/  S2R R2, SR_LANEID ;  /* 0x0000000000027919 */ /* 0x000e220000000000 */
[----:B------:R-:W-:Y:S01]  /*13de0*/  VOTEU.ANY UR4, UPT, PT ;  /* 0x0000000000047886 */ /* 0x000fe200038e0100 */
[----:B------:R-:W1:Y:S01]  /*13df0*/  LDC.64 R4, c[0x0][0xc60] ;  /* 0x00031800ff047b82 */ /* 0x000e620000000a00 */
[----:B------:R-:W0:Y:S01]  /*13e00*/  FLO.U32 R0, UR4 ;  /* 0x0000000400007d00 */ /* 0x000e2200080e0000 */
[----:B------:R-:W-:Y:S01]  /*13e10*/  ULDC.64 UR6, c[0x0][0x208] ;  /* 0x0000820000067ab9 */ /* 0x000fe20000000a00 */
[----:B0-----:R-:W-:-:S06]  /*13e20*/  ISETP.EQ.U32.AND P0, PT, R0, R2, PT ;  /* 0x000000020000720c */ /* 0x001fcc0003f02070 */
[----:B------:R-:W1:Y:S07]  /*13e30*/  POPC R2, UR4 ;  /* 0x0000000400027d09 */ /* 0x000e6e0008000000 */
[----:B-1----:R-:W2:Y:S04]  /*13e40*/  @P0 ATOMG.E.ADD.STRONG.GPU PT, R2, desc[UR6][R4.64], R2 ;  /* 0x00000002040209a8 */ /* 0x002ea800081ee1c6 */
[----:B--2---:R0:W1:Y:S02]  /*13e50*/  SHFL.IDX PT, R2, R2, R0, 0x1f ;  /* 0x00001f0002027589 */ /* 0x00406400000e0000 */
[----:B0-----:R-:W0:Y:S02]  /*13e60*/  S2R R0, SR_LTMASK ;  /* 0x0000000000007919 */ /* 0x001e240000003900 */
[----:B0-----:R-:W-:-:S06]  /*13e70*/  LOP3.LUT R0, R0, UR4, RZ, 0xc0, !PT ;  /* 0x0000000400007c12 */ /* 0x001fcc000f8ec0ff */
[----:B------:R-:W1:Y:S02]  /*13e80*/  POPC R0, R0 ;  /* 0x0000000000007309 */ /* 0x000e640000000000 */
[----:B-1----:R-:W-:-:S07]  /*13e90*/  IADD3 R16, R2, UR38, R0 ;  /* 0x0000002602107c10 */ /* 0x002fce000fffe000 */
.L_x_490:
[----:B------:R-:W-:Y:S05]  /*13ea0*/  BSYNC B0 ;  /* 0x0000000000007941 */ /* 0x000fea0003800000 */
.L_x_489:
[----:B------:R-:W2:Y:S01]  /*13eb0*/  LDL.LU R0, [R1+0x20] ;  /* 0x0000200001007983 */ /* 0x000ea20000300800 */
[----:B------:R-:W-:Y:S01]  /*13ec0*/  BSSY B0, `(.L_x_491) ;  /* 0x0000040000007945 */ /* 0x000fe20003800000 */
[----:B--2---:R-:W-:-:S13]  /*13ed0*/  ISETP.NE.AND P0, PT, R0, RZ, PT ;  /* 0x000000ff0000720c */ /* 0x004fda0003f05270 */
[----:B------:R-:W-:Y:S05]  /*13ee0*/  @!P0 BRA `(.L_x_492) ;  /* 0x0000000000f48947 */ /* 0x000fea0003800000 */
[----:B------:R-:W2:Y:S04]  /*13ef0*/  LDL R4, [R1+0x4] ;  /* 0x0000040001047983 */ /* 0x000ea80000100800 */
[----:B------:R-:W2:Y:S04]  /*13f00*/  LDL R2, [R1+0x8] ;  /* 0x0000080001027983 */ /* 0x000ea80000100800 */
[----:B------:R-:W3:Y:S01]  /*13f10*/  LDL R0, [R1+0x10] ;  /* 0x0000100001007983 */ /* 0x000ee20000100800 */
[----:B------:R-:W-:Y:S01]  /*13f20*/  BSSY B1, `(.L_x_493) ;  /* 0x0000006000017945 */ /* 0x000fe20003800000 */
[----:B------:R-:W-:Y:S01]  /*13f30*/  ISETP.NE.AND P1, PT, R3, RZ, PT ;  /* 0x000000ff0300720c */ /* 0x000fe20003f25270 */
[----:B--2---:R-:W-:Y:S01]  /*13f40*/  IMAD R2, R2, 0x8, R4 ;  /* 0x0000000802027824 */ /* 0x004fe200078e0204 */
[----:B---3--:R-:W-:-:S04]  /*13f50*/  SHF.L.U32 R0, R0, 0x1f, RZ ;  /* 0x0000001f00007819 */ /* 0x008fc800000006ff */
[----:B------:R-:W0:Y:S02]  /*13f60*/  SYNCS.PHASECHK.TRANS64.TRYWAIT P0, [R2+URZ+0x34860], R0 ;  /* 0x03486000020075a7 */ /* 0x000e24000800017f */
[----:B0-----:R-:W-:Y:S05]  /*13f70*/  @!P0 BRA `(.L_x_494) ;  /* 0x0000002000b88947 */ /* 0x001fea0003800000 */
.L_x_557:
[----:B------:R-:W-:Y:S05]  /*13f80*/  BSYNC B1 ;  /* 0x0000000000017941 */ /* 0x000fea0003800000 */
.L_x_493:
[----:B------:R-:W-:Y:S04]  /*13f90*/  BSSY B1, `(.L_x_495) ;  /* 0x0000009000017945 */ /* 0x000fe80003800000 */
[----:B------:R-:W-:Y:S05]  /*13fa0*/  @P1 BRA `(.L_x_496) ;  /* 0x00000000001c1947 */ /* 0x000fea0003800000 */
[----:B------:R-:W2:Y:S01]  /*13fb0*/  S2R R3, SR_TID.X ;  /* 0x0000000000037919 */ /* 0x000ea20000002100 */
[----:B0-----:R-:W-:-:S04]  /*13fc0*/  IMAD.MOV.U32 R0, RZ, RZ, 0xb000 ;  /* 0x0000b000ff007424 */ /* 0x001fc800078e00ff */
[----:B------:R3:W-:Y:S01]  /*13fd0*/  SYNCS.ARRIVE.TRANS64 RZ, [R2+URZ+0x34850], R0 ;  /* 0x0348500002ff79a7 */ /* 0x0007e2000800003f */
[----:B--2---:R-:W-:-:S04]  /*13fe0*/  LOP3.LUT R3, R3, 0x1f, RZ, 0xc0, !PT ;  /* 0x0000001f03037812 */ /* 0x004fc800078ec0ff */
[----:B------:R-:W-:-:S13]  /*13ff0*/  ISETP.NE.AND P0, PT, R3, RZ, PT ;  /* 0x000000ff0300720c */ /* 0x000fda0003f05270 */
[----:B---3--:R-:W-:Y:S05]  /*14000*/  @!P0 BRA `(.L_x_496) ;  /* 0x0000000000048947 */ /* 0x008fea0003800000 */
[----:B------:R-:W-:Y:S01]  /*14010*/  BPT.TRAP 0x1 ;  /* 0x000000040000795c */ /* 0x000fe20000300000 */
.L_x_496:
[----:B------:R-:W-:Y:S05]  /*14020*/  BSYNC B1 ;  /* 0x0000000000017941 */ /* 0x000fea0003800000 */
.L_x_495:
[----:B------:R-:W2:Y:S04]  /*14030*/  LDL R5, [R1+0x4] ;  /* 0x0000040001057983 */ /* 0x000ea80000100800 */
[----:B0-----:R-:W2:Y:S04]  /*14040*/  LDL R0, [R1+0x8] ;  /* 0x0000080001007983 */ /* 0x001ea80000100800 */
[----:B------:R-:W3:Y:S04]  /*14050*/  LDL.LU R4, [R1+0x18] ;  /* 0x0000180001047983 */ /* 0x000ee80000300800 */
[----:B------:R-:W3:Y:S01]  /*14060*/  LDL R3, [R1+0x14] ;  /* 0x0000140001037983 */ /* 0x000ee20000100800 */
[----:B------:R-:W-:Y:S01]  /*14070*/  UIADD3 UR4, UP0, UR36, 0x470, URZ ;  /* 0x0000047024047890 */ /* 0x000fe2000ff1e03f */
[----:B------:R-:W-:Y:S01]  /*14080*/  PLOP3.LUT P0, PT, PT, PT, PT, 0x80, 0x0 ;  /* 0x000000000000781c */ /* 0x000fe20003f0f070 */
[----:B------:R-:W-:Y:S01]  /*14090*/  VIADD R2, R2, 0x34850 ;  /* 0x0003485002027836 */ /* 0x000fe20000000000 */
[----:B------:R-:W-:Y:S01]  /*140a0*/  UMOV UR6, 0x0 ;  /* 0x0000000000067882 */ /* 0x000fe20000000000 */
[----:B------:R-:W-:Y:S01]  /*140b0*/  UIADD3.X UR5, URZ, UR37, URZ, UP0, !UPT ;  /* 0x000000253f057290 */ /* 0x000fe200087fe43f */
[----:B------:R-:W-:Y:S01]  /*140c0*/  UMOV UR7, 0x14f00000 ;  /* 0x14f0000000077882 */ /* 0x000fe20000000000 */
[----:B------:R-:W-:Y:S01]  /*140d0*/  UMOV UR10, URZ ;  /* 0x0000003f000a7c82 */ /* 0x000fe20008000000 */
[----:B--2---:R-:W-:-:S02]  /*140e0*/  IMAD R0, R0, 0xb000, R5 ;  /* 0x0000b00000007824 */ /* 0x004fc400078e0205 */
[----:B---3--:R-:W-:Y:S02]  /*140f0*/  IMAD R3, R3, 0xb0, R4 ;  /* 0x000000b003037824 */ /* 0x008fe400078e0204 */
[----:B------:R-:W-:-:S07]  /*14100*/  VIADD R4, R0, 0x400 ;  /* 0x0000040000047836 */ /* 0x000fce0000000000 */
.L_x_497:
        /* <DEDUP_REMOVED lines=11> */
[----:B------:R-:W-:Y:S01]  /*141c0*/  PLOP3.LUT P0, PT, PT, PT, PT, 0x80, 0x0 ;  /* 0x000000000000781c */ /* 0x000fe20003f0f070 */
[----:B------:R-:W-:Y:S01]  /*141d0*/  VIADD R0, R0, 0x5c00 ;  /* 0x00005c0000007836 */ /* 0x000fe20000000000 */
[----:B------:R-:W-:Y:S01]  /*141e0*/  UMOV UR6, 0x0 ;  /* 0x0000000000067882 */ /* 0x000fe20000000000 */
[----:B------:R-:W-:Y:S01]  /*141f0*/  UMOV UR7, 0x14f00000 ;  /* 0x14f0000000077882 */ /* 0x000fe20000000000 */
[----:B------:R-:W-:-:S09]  /*14200*/  UMOV UR10, 0x40 ;  /* 0x00000040000a7882 */ /* 0x000fd20000000000 */
.L_x_498:
        /* <DEDUP_REMOVED lines=11> */
.L_x_492:
[----:B------:R-:W-:Y:S05]  /*142c0*/  BSYNC B0 ;  /* 0x0000000000007941 */ /* 0x000fea0003800000 */
.L_x_491:
[----:B------:R-:W2:Y:S04]  /*142d0*/  LDL.LU R5, [R1+0x8] ;  /* 0x0000080001057983 */ /* 0x000ea80000300800 */
[----:B------:R-:W3:Y:S01]  /*142e0*/  LDL.LU R4, [R1+0x10] ;  /* 0x0000100001047983 */ /* 0x000ee20000300800 */
[----:B--2---:R-:W-:-:S04]  /*142f0*/  IADD3 R0, R5, 0x1, RZ ;  /* 0x0000000105007810 */ /* 0x004fc80007ffe0ff */
[----:B------:R-:W-:-:S04]  /*14300*/  ISETP.NE.AND P0, PT, R0, 0x2, PT ;  /* 0x000000020000780c */ /* 0x000fc80003f05270 */
[----:B------:R-:W-:Y:S02]  /*14310*/  SEL R2, RZ, 0x1, P0 ;  /* 0x00000001ff027807 */ /* 0x000fe40000000000 */
[----:B------:R-:W-:Y:S02]  /*14320*/  SEL R0, R0, RZ, P0 ;  /* 0x000000ff00007207 */ /* 0x000fe40000000000 */
[----:B---3--:R-:W-:-:S03]  /*14330*/  LOP3.LUT R4, R4, R2, RZ, 0x3c, !PT ;  /* 0x0000000204047212 */ /* 0x008fc600078e3cff */
[----:B------:R0:W-:Y:S04]  /*14340*/  STL [R1+0x8], R0 ;  /* 0x0000080001007387 */ /* 0x0001e80000100800 */
[----:B------:R0:W-:Y:S02]  /*14350*/  STL [R1+0x10], R4 ;  /* 0x0000100401007387 */ /* 0x0001e40000100800 */
.L_x_419:
[----:B------:R-:W-:Y:S05]  /*14360*/  BSYNC B7 ;  /* 0x0000000000077941 */ /* 0x000fea0003800000 */
.L_x_417:
[----:B0-2---:R-:W2:Y:S02]  /*14370*/  LDL R0, [R1+0x58] ;  /* 0x0000580001007983 */ /* 0x005ea40000100800 */
[----:B--2---:R-:W-:-:S13]  /*14380*/  ISETP.NE.AND P0, PT, R0, RZ, PT ;  /* 0x000000ff0000720c */ /* 0x004fda0003f05270 */
[----:B------:R-:W-:Y:S05]  /*14390*/  @!P0 BRA `(.L_x_499) ;  /* 0x0000000000288947 */ /* 0x000fea0003800000 */
[----:B------:R-:W-:Y:S05]  /*143a0*/  WARPSYNC.ALL ;  /* 0x0000000000007948 */ /* 0x000fea0003800000 */
[----:B------:R-:W0:Y:S08]  /*143b0*/  S2UR UR5, SR_CgaCtaId ;  /* 0x00000000000579c3 */ /* 0x000e300000008800 */
[----:B------:R-:W-:Y:S06]  /*143c0*/  BAR.SYNC.DEFER_BLOCKING 0x5, 0x180 ;  /* 0x0146000000007b1d */ /* 0x000fec0000010000 */
[----:B------:R-:W-:-:S02]  /*143d0*/  UMOV UR4, 0x400 ;  /* 0x0000040000047882 */ /* 0x000fc40000000000 */
[----:B0-----:R-:W-:-:S06]  /*143e0*/  ULEA UR4, UR5, UR4, 0x18 ;  /* 0x0000000405047291 */ /* 0x001fcc000f8ec03f */
[----:B------:R-:W-:-:S05]  /*143f0*/  IMAD.U32 R0, RZ, RZ, UR4 ;  /* 0x00000004ff007e24 */ /* 0x000fca000f8e00ff */
[----:B------:R2:W3:Y:S04]  /*14400*/  LDS.128 R16, [R0+0x348d0] ;  /* 0x0348d00000107984 */ /* 0x0004e80000000c00 */
[----:B------:R2:W-:Y:S01]  /*14410*/  STL [R1+0x4], R0 ;  /* 0x0000040001007387 */ /* 0x0005e20000100800 */
[----:B------:R-:W-:Y:S06]  /*14420*/  BAR.ARV 0x4, 0x180 ;  /* 0x0106000000007b1d */ /* 0x000fec0000002000 */
[----:B------:R-:W-:Y:S05]  /*14430*/  BRA `(.L_x_500) ;  /* 0x0000000800507947 */ /* 0x000fea0003800000 */
.L_x_499:
[----:B------:R-:W1:Y:S01]  /*14440*/  S2R R0, SR_TID.X ;  /* 0x0000000000007919 */ /* 0x000e620000002100 */
[----:B------:R-:W-:Y:S01]  /*14450*/  UMOV UR4, 0xffffffff ;  /* 0xffffffff00047882 */ /* 0x000fe20000000000 */
[----:B-1--4-:R-:W-:-:S04]  /*14460*/  LOP3.LUT R7, R0, 0x1f, RZ, 0xc0, !PT ;  /* 0x0000001f00077812 */ /* 0x012fc800078ec0ff */
[----:B------:R-:W-:Y:S01]  /*14470*/  ISETP.NE.AND P0, PT, R7, 0x1f, PT ;  /* 0x0000001f0700780c */ /* 0x000fe20003f05270 */
[----:B------:R-:W-:-:S12]  /*14480*/  BRA.DIV UR4, `(.L_x_501) ;  /* 0x0000001e04887947 */ /* 0x000fd8000b800000 */
[----:B------:R-:W-:Y:S01]  /*14490*/  IMAD.IADD R5, R19, 0x1, R7 ;  /* 0x0000000113057824 */ /* 0x000fe200078e0207 */
[----:B------:R-:W-:Y:S01]  /*144a0*/  ULDC UR4, c[0x0][0xc3c] ;  /* 0x00030f0000047ab9 */ /* 0x000fe20000000800 */
[----:B------:R-:W-:-:S03]  /*144b0*/  ULDC.64 UR6, c[0x0][0x208] ;  /* 0x0000820000067ab9 */ /* 0x000fc60000000a00 */
[----:B------:R-:W-:-:S13]  /*144c0*/  ISETP.GE.OR P1, PT, R5, UR4, !P0 ;  /* 0x0000000405007c0c */ /* 0x000fda000c726670 */
[----:B------:R-:W0:Y:S02]  /*144d0*/  @!P1 LDC.64 R2, c[0x0][0xc80] ;  /* 0x00032000ff029b82 */ /* 0x000e240000000a00 */
[----:B0-----:R-:W-:-:S06]  /*144e0*/  @!P1 IMAD.WIDE R2, R5, 0x4, R2 ;  /* 0x0000000405029825 */ /* 0x001fcc00078e0202 */
[----:B------:R0:W2:Y:S01]  /*144f0*/  @!P1 LDG.E R3, desc[UR6][R2.64] ;  /* 0x0000000602039981 */ /* 0x0000a2000c1e1900 */
[C---:B------:R-:W-:Y:S02]  /*14500*/  ISETP.GE.U32.AND P2, PT, R7.reuse, 0x2, PT ;  /* 0x000000020700780c */ /* 0x040fe40003f46070 */
[C---:B------:R-:W-:Y:S01]  /*14510*/  ISETP.GE.U32.AND P3, PT, R7.reuse, 0x4, PT ;  /* 0x000000040700780c */ /* 0x040fe20003f66070 */
[----:B------:R-:W-:Y:S01]  /*14520*/  SHFL.IDX PT, R4, R16, 0x1, 0x1f ;  /* 0x00201f0010047f89 */ /* 0x000fe200000e0000 */
[C---:B------:R-:W-:Y:S02]  /*14530*/  ISETP.GE.U32.AND P4, PT, R7.reuse, 0x8, PT ;  /* 0x000000080700780c */ /* 0x040fe40003f86070 */
[C---:B------:R-:W-:Y:S01]  /*14540*/  ISETP.GE.U32.AND P5, PT, R7.reuse, 0x10, PT ;  /* 0x000000100700780c */ /* 0x040fe20003fa6070 */
[----:B0-----:R-:W-:Y:S02]  /*14550*/  IMAD.MOV.U32 R2, RZ, RZ, RZ ;  /* 0x000000ffff027224 */ /* 0x001fe400078e00ff */
[----:B--2---:R-:W-:Y:S01]  /*14560*/  @!P1 IMAD.MOV.U32 R2, RZ, RZ, R3 ;  /* 0x000000ffff029224 */ /* 0x004fe200078e0003 */
[----:B------:R-:W-:-:S04]  /*14570*/  ISETP.NE.AND P1, PT, R7, RZ, PT ;  /* 0x000000ff0700720c */ /* 0x000fc80003f25270 */
[----:B------:R-:W0:Y:S02]  /*14580*/  SHFL.UP PT, R14, R2, 0x1, RZ ;  /* 0x04200000020e7989 */ /* 0x000e2400000e00ff */
        /* <DEDUP_REMOVED lines=13> */
[----:B------:R-:W-:Y:S02]  /*14660*/  IADD3 R3, R3, R0, RZ ;  /* 0x0000000003037210 */ /* 0x000fe40007ffe0ff */
[----:B------:R0:W1:Y:S04]  /*14670*/  SHFL.IDX PT, R0, R16, RZ, 0x1f ;  /* 0x00001fff10007589 */ /* 0x00006800000e0000 */
[----:B------:R0:W2:Y:S02]  /*14680*/  SHFL.IDX PT, R6, R3, 0x1f, 0x1f ;  /* 0x03e01f0003067f89 */ /* 0x0000a400000e0000 */
.L_x_567:
[----:B------:R-:W-:Y:S02]  /*14690*/  ULDC UR4, c[0x0][0xc38] ;  /* 0x00030e0000047ab9 */ /* 0x000fe40000000800 */
[----:B0-----:R-:W-:-:S04]  /*146a0*/  IMAD.U32 R16, RZ, RZ, UR4 ;  /* 0x00000004ff107e24 */ /* 0x001fc8000f8e00ff */
[----:B--2---:R-:W-:-:S04]  /*146b0*/  IMAD R6, R6, R16, RZ ;  /* 0x0000001006067224 */ /* 0x004fc800078e02ff */
[----:B------:R-:W-:-:S05]  /*146c0*/  IMAD.IADD R4, R4, 0x1, R6 ;  /* 0x0000000104047824 */ /* 0x000fca00078e0206 */
[----:B-1----:R-:W-:-:S13]  /*146d0*/  ISETP.GT.AND P6, PT, R4, R0, PT ;  /* 0x000000000400720c */ /* 0x002fda0003fc4270 */
[----:B------:R-:W-:Y:S05]  /*146e0*/  @P6 BRA `(.L_x_502) ;  /* 0x0000000000a06947 */ /* 0x000fea0003800000 */
.L_x_507:
[----:B0-----:R-:W0:Y:S01]  /*146f0*/  LDC R2, c[0x0][0xc3c] ;  /* 0x00030f00ff027b82 */ /* 0x001e220000000800 */
[----:B------:R-:W-:-:S05]  /*14700*/  VIADD R19, R19, 0x1f ;  /* 0x0000001f13137836 */ /* 0x000fca0000000000 */
[----:B0-----:R-:W-:-:S13]  /*14710*/  ISETP.GE.AND P6, PT, R19, R2, PT ;  /* 0x000000021300720c */ /* 0x001fda0003fc6270 */
[----:B------:R-:W-:Y:S05]  /*14720*/  @P6 BRA `(.L_x_503) ;  /* 0x0000000400486947 */ /* 0x000fea0003800000 */
[----:B------:R-:W0:Y:S01]  /*14730*/  S2R R3, SR_TID.X ;  /* 0x0000000000037919 */ /* 0x000e220000002100 */
[----:B------:R-:W-:Y:S01]  /*14740*/  BSSY B0, `(.L_x_504) ;  /* 0x000000a000007945 */ /* 0x000fe20003800000 */
[----:B0-----:R-:W-:-:S05]  /*14750*/  LOP3.LUT R3, R3, 0x1f, RZ, 0xc0, !PT ;  /* 0x0000001f03037812 */ /* 0x001fca00078ec0ff */
[----:B------:R-:W-:-:S05]  /*14760*/  IMAD.IADD R5, R19, 0x1, R3 ;  /* 0x0000000113057824 */ /* 0x000fca00078e0203 */
[----:B------:R-:W-:Y:S01]  /*14770*/  ISETP.GE.OR P6, PT, R5, R2, !P0 ;  /* 0x000000020500720c */ /* 0x000fe200047c6670 */
[----:B------:R-:W-:-:S12]  /*14780*/  IMAD.MOV.U32 R2, RZ, RZ, RZ ;  /* 0x000000ffff027224 */ /* 0x000fd800078e00ff */
[----:B------:R-:W-:Y:S05]  /*14790*/  @P6 BRA `(.L_x_505) ;  /* 0x0000000000106947 */ /* 0x000fea0003800000 */
[----:B------:R-:W0:Y:S01]  /*147a0*/  LDC.64 R2, c[0x0][0xc80] ;  /* 0x00032000ff027b82 */ /* 0x000e220000000a00 */
[----:B------:R-:W-:Y:S01]  /*147b0*/  ULDC.64 UR4, c[0x0][0x208] ;  /* 0x0000820000047ab9 */ /* 0x000fe20000000a00 */
[----:B0-----:R-:W-:-:S06]  /*147c0*/  IMAD.WIDE R2, R5, 0x4, R2 ;  /* 0x0000000405027825 */ /* 0x001fcc00078e0202 */
[----:B------:R0:W5:Y:S02]  /*147d0*/  LDG.E R2, desc[UR4][R2.64] ;  /* 0x0000000402027981 */ /* 0x000164000c1e1900 */
.L_x_505:
[----:B------:R-:W-:Y:S05]  /*147e0*/  BSYNC B0 ;  /* 0x0000000000007941 */ /* 0x000fea0003800000 */
.L_x_504:
[----:B------:R-:W-:-:S03]  /*147f0*/  UMOV UR4, 0xffffffff ;  /* 0xffffffff00047882 */ /* 0x000fc60000000000 */
[----:B------:R-:W-:Y:S05]  /*14800*/  BRA.DIV UR4, `(.L_x_506) ;  /* 0x0000001e04e47947 */ /* 0x000fea000b800000 */
[----:B-----5:R-:W0:Y:S02]  /*14810*/  SHFL.UP PT, R14, R2, 0x1, RZ ;  /* 0x04200000020e7989 */ /* 0x020e2400000e00ff */
        /* <DEDUP_REMOVED lines=14> */
[----:B------:R0:W1:Y:S02]  /*14900*/  SHFL.IDX PT, R6, R3, 0x1f, 0x1f ;  /* 0x03e01f0003067f89 */ /* 0x00006400000e0000 */
.L_x_575:
[----:B------:R-:W-:Y:S02]  /*14910*/  ULDC UR4, c[0x0][0xc38] ;  /* 0x00030e0000047ab9 */ /* 0x000fe40000000800 */
[----:B------:R-:W-:-:S04]  /*14920*/  IMAD.U32 R16, RZ, RZ, UR4 ;  /* 0x00000004ff107e24 */ /* 0x000fc8000f8e00ff */
[----:B-1----:R-:W-:-:S04]  /*14930*/  IMAD R6, R6, R16, RZ ;  /* 0x0000001006067224 */ /* 0x002fc800078e02ff */
[----:B------:R-:W-:-:S05]  /*14940*/  IMAD.IADD R4, R6, 0x1, R4 ;  /* 0x0000000106047824 */ /* 0x000fca00078e0204 */
[----:B------:R-:W-:-:S13]  /*14950*/  ISETP.GT.AND P6, PT, R4, R0, PT ;  /* 0x000000000400720c */ /* 0x000fda0003fc4270 */
[----:B------:R-:W-:Y:S05]  /*14960*/  @!P6 BRA `(.L_x_507) ;  /* 0xfffffffc0060e947 */ /* 0x000fea000383ffff */
.L_x_502:
[----:B------:R-:W-:Y:S01]  /*14970*/  IMAD.IADD R6, R4, 0x1, -R6 ;  /* 0x0000000104067824 */ /* 0x000fe200078e0a06 */
[----:B------:R-:W-:-:S03]  /*14980*/  UMOV UR4, 0xffffffff ;  /* 0xffffffff00047882 */ /* 0x000fc60000000000 */
[----:B------:R-:W-:-:S05]  /*14990*/  IMAD R4, R3, R16, R6 ;  /* 0x0000001003047224 */ /* 0x000fca00078e0206 */
[----:B------:R-:W-:Y:S01]  /*149a0*/  ISETP.GT.AND P6, PT, R4, R0, PT ;  /* 0x000000000400720c */ /* 0x000fe20003fc4270 */
[----:B------:R-:W-:-:S12]  /*149b0*/  BRA.DIV UR4, `(.L_x_508) ;  /* 0x00000022043c7947 */ /* 0x000fd8000b800000 */
[----:B------:R-:W-:-:S04]  /*149c0*/  VOTE.ANY R5, PT, !P6 ;  /* 0x0000000000057806 */ /* 0x000fc800070e0100 */
[----:B------:R-:W1:Y:S02]  /*149d0*/  POPC R4, R5 ;  /* 0x0000000500047309 */ /* 0x000e640000000000 */
[----:B-1----:R1:W2:Y:S02]  /*149e0*/  SHFL.IDX PT, R17, R2, R4, 0x1f ;  /* 0x00001f0402117589 */ /* 0x0022a400000e0000 */
.L_x_579:
[----:B------:R-:W-:Y:S01]  /*149f0*/  ISETP.NE.AND P0, PT, R5, RZ, PT ;  /* 0x000000ff0500720c */ /* 0x000fe20003f05270 */
[----:B-1----:R-:W-:-:S12]  /*14a00*/  IMAD.MOV.U32 R2, RZ, RZ, RZ ;  /* 0x000000ffff027224 */ /* 0x002fd800078e00ff */
[----:B------:R-:W-:Y:S05]  /*14a10*/  @!P0 BRA `(.L_x_509) ;  /* 0x0000000000108947 */ /* 0x000fea0003800000 */
[----:B------:R-:W-:Y:S01]  /*14a20*/  UMOV UR4, 0xffffffff ;  /* 0xffffffff00047882 */ /* 0x000fe20000000000 */
[----:B------:R-:W-:Y:S02]  /*14a30*/  VIADD R12, R4, 0xffffffff ;  /* 0xffffffff040c7836 */ /* 0x000fe40000000000 */
[----:B------:R-:W-:Y:S05]  /*14a40*/  BRA.DIV UR4, `(.L_x_510) ;  /* 0x0000002204607947 */ /* 0x000fea000b800000 */
[----:B------:R1:W3:Y:S02]  /*14a50*/  SHFL.IDX PT, R2, R3, R12, 0x1f ;  /* 0x00001f0c03027589 */ /* 0x0002e400000e0000 */
.L_x_509:
[----:B--2---:R-:W-:Y:S01]  /*14a60*/  IABS R5, R17 ;  /* 0x0000001100057213 */ /* 0x004fe20000000000 */
[----:B---3--:R-:W-:Y:S02]  /*14a70*/  IMAD R16, R2, R16, R6 ;  /* 0x0000001002107224 */ /* 0x008fe400078e0206 */
[----:B------:R-:W-:Y:S01]  /*14a80*/  IMAD.IADD R19, R4, 0x1, R19 ;  /* 0x0000000104137824 */ /* 0x000fe200078e0213 */
[----:B------:R-:W2:Y:S01]  /*14a90*/  I2F.RP R2, R5 ;  /* 0x0000000500027306 */ /* 0x000ea20000209400 */
[----:B------:R-:W-:-:S07]  /*14aa0*/  IMAD.IADD R0, R0, 0x1, -R16 ;  /* 0x0000000100007824 */ /* 0x000fce00078e0a10 */
[----:B--2---:R-:W2:Y:S02]  /*14ab0*/  MUFU.RCP R2, R2 ;  /* 0x0000000200027308 */ /* 0x004ea40000001000 */
[----:B--2---:R-:W-:-:S06]  /*14ac0*/  VIADD R2, R2, 0xffffffe ;  /* 0x0ffffffe02027836 */ /* 0x004fcc0000000000 */
[----:B01----:R-:W0:Y:S02]  /*14ad0*/  F2I.FTZ.U32.TRUNC.NTZ R3, R2 ;  /* 0x0000000200037305 */ /* 0x003e24000021f000 */
[----:B0-----:R-:W-:-:S04]  /*14ae0*/  IMAD.MOV R2, RZ, RZ, -R3 ;  /* 0x000000ffff027224 */ /* 0x001fc800078e0a03 */
[----:B------:R-:W-:Y:S01]  /*14af0*/  IMAD R6, R2, R5, RZ ;  /* 0x0000000502067224 */ /* 0x000fe200078e02ff */
[----:B------:R-:W-:-:S05]  /*14b00*/  MOV R2, RZ ;  /* 0x000000ff00027202 */ /* 0x000fca0000000f00 */
[----:B------:R-:W-:Y:S01]  /*14b10*/  IMAD.HI.U32 R2, R3, R6, R2 ;  /* 0x0000000603027227 */ /* 0x000fe200078e0002 */
[----:B------:R-:W-:Y:S02]  /*14b20*/  IABS R6, R17 ;  /* 0x0000001100067213 */ /* 0x000fe40000000000 */
[----:B------:R-:W-:-:S03]  /*14b30*/  IABS R3, R0 ;  /* 0x0000000000037213 */ /* 0x000fc60000000000 */
[----:B------:R-:W-:Y:S02]  /*14b40*/  IMAD.MOV R6, RZ, RZ, -R6 ;  /* 0x000000ffff067224 */ /* 0x000fe400078e0a06 */
        /* <DEDUP_REMOVED lines=11> */
[----:B------:R-:W-:-:S04]  /*14c00*/  @!P1 LOP3.LUT R2, RZ, R17, RZ, 0x33, !PT ;  /* 0x00000011ff029212 */ /* 0x000fc800078e33ff */
[----:B------:R-:W-:Y:S01]  /*14c10*/  MOV R18, R2 ;  /* 0x0000000200127202 */ /* 0x000fe20000000f00 */
[----:B------:R-:W-:-:S04]  /*14c20*/  IMAD.MOV R3, RZ, RZ, -R2 ;  /* 0x000000ffff037224 */ /* 0x000fc800078e0a02 */
[----:B------:R-:W-:Y:S01]  /*14c30*/  IMAD R17, R17, R3, R0 ;  /* 0x0000000311117224 */ /* 0x000fe200078e0200 */
[----:B------:R-:W-:Y:S06]  /*14c40*/  BRA `(.L_x_511) ;  /* 0x00000000001c7947 */ /* 0x000fec0003800000 */
.L_x_503:
[----:B------:R-:W-:Y:S01]  /*14c50*/  UMOV UR4, URZ ;  /* 0x0000003f00047c82 */ /* 0x000fe20008000000 */
[----:B------:R-:W-:Y:S01]  /*14c60*/  UMOV UR5, URZ ;  /* 0x0000003f00057c82 */ /* 0x000fe20008000000 */
[----:B------:R-:W-:Y:S01]  /*14c70*/  ULDC UR6, c[0x0][0xc3c] ;  /* 0x00030f0000067ab9 */ /* 0x000fe20000000800 */
[----:B------:R-:W-:Y:S02]  /*14c80*/  IMAD.MOV.U32 R16, RZ, RZ, R0 ;  /* 0x000000ffff107224 */ /* 0x000fe400078e0000 */
[----:B------:R-:W-:Y:S02]  /*14c90*/  IMAD.U32 R17, RZ, RZ, UR4 ;  /* 0x00000004ff117e24 */ /* 0x000fe4000f8e00ff */
[----:B------:R-:W-:Y:S02]  /*14ca0*/  IMAD.U32 R18, RZ, RZ, UR5 ;  /* 0x00000005ff127e24 */ /* 0x000fe4000f8e00ff */
[----:B------:R-:W-:-:S07]  /*14cb0*/  IMAD.U32 R19, RZ, RZ, UR6 ;  /* 0x00000006ff137e24 */ /* 0x000fce000f8e00ff */
.L_x_511:
[----:B------:R0:W2:Y:S01]  /*14cc0*/  LDL R2, [R1+0x4] ;  /* 0x0000040001027983 */ /* 0x0000a20000100800 */
[----:B------:R-:W1:Y:S01]  /*14cd0*/  S2R R0, SR_TID.X ;  /* 0x0000000000007919 */ /* 0x000e620000002100 */
[----:B------:R-:W-:Y:S05]  /*14ce0*/  WARPSYNC.ALL ;  /* 0x0000000000007948 */ /* 0x000fea0003800000 */
[----:B-1----:R-:W-:Y:S01]  /*14cf0*/  LOP3.LUT R0, R0, 0x1f, RZ, 0xc0, !PT ;  /* 0x0000001f00007812 */ /* 0x002fe200078ec0ff */
[----:B------:R-:W-:Y:S03]  /*14d00*/  BAR.SYNC.DEFER_BLOCKING 0x4, 0x180 ;  /* 0x0106000000007b1d */ /* 0x000fe60000010000 */
[----:B------:R-:W-:-:S13]  /*14d10*/  ISETP.NE.AND P0, PT, R0, RZ, PT ;  /* 0x000000ff0000720c */ /* 0x000fda0003f05270 */
[----:B------:R-:W2:Y:S01]  /*14d20*/  @!P0 S2R R3, SR_CgaCtaId ;  /* 0x0000000000038919 */ /* 0x000ea20000008800 */
[----:B------:R-:W-:-:S04]  /*14d30*/  @!P0 MOV R0, 0x400 ;  /* 0x0000040000008802 */ /* 0x000fc80000000f00 */
[----:B--2---:R-:W-:-:S05]  /*14d40*/  @!P0 LEA R2, R3, R0, 0x18 ;  /* 0x0000000003028211 */ /* 0x004fca00078ec0ff */
[----:B------:R0:W-:Y:S04]  /*14d50*/  @!P0 STS.128 [R2+0x348d0], R16 ;  /* 0x0348d01002008388 */ /* 0x0001e80000000c00 */
[----:B------:R0:W-:Y:S01]  /*14d60*/  @!P0 STL [R1+0x4], R2 ;  /* 0x0000040201008387 */ /* 0x0001e20000100800 */
[----:B------:R-:W-:Y:S06]  /*14d70*/  BAR.ARV 0x5, 0x180 ;  /* 0x0146000000007b1d */ /* 0x000fec0000002000 */
.L_x_500:
[----:B------:R-:W-:Y:S02]  /*14d80*/  ULDC UR4, c[0x0][0xc3c] ;  /* 0x00030f0000047ab9 */ /* 0x000fe40000000800 */
[----:B---3--:R-:W-:-:S13]  /*14d90*/  ISETP.GE.AND P0, PT, R19, UR4, PT ;  /* 0x0000000413007c0c */ /* 0x008fda000bf06270 */
[----:B------:R-:W-:Y:S05]  /*14da0*/  @!P0 BRA `(.L_x_512) ;  /* 0xffffffb000488947 */ /* 0x000fea000383ffff */
[----:B------:R-:W-:Y:S05]  /*14db0*/  BSYNC B8 ;  /* 0x0000000000087941 */ /* 0x000fea0003800000 */
.L_x_413:
[----:B--2---:R-:W2:Y:S01]  /*14dc0*/  LDL.LU R0, [R1+0x50] ;  /* 0x0000500001007983 */ /* 0x004ea20000300800 */
[----:B------:R-:W-:Y:S01]  /*14dd0*/  BSSY B0, `(.L_x_513) ;  /* 0x000000b000007945 */ /* 0x000fe20003800000 */
[----:B------:R-:W3:Y:S01]  /*14de0*/  S2R R5, SR_CgaCtaId ;  /* 0x0000000000057919 */ /* 0x000ee20000008800 */
[----:B--2---:R-:W-:-:S05]  /*14df0*/  VIADD R0, R0, 0x1 ;  /* 0x0000000100007836 */ /* 0x004fca0000000000 */
[----:B0-----:R-:W-:-:S04]  /*14e00*/  LEA.HI R2, R0, R0, RZ, 0x1 ;  /* 0x0000000000027211 */ /* 0x001fc800078f08ff */
[----:B------:R-:W-:-:S05]  /*14e10*/  LOP3.LUT R3, R2, 0xfffffffe, RZ, 0xc0, !PT ;  /* 0xfffffffe02037812 */ /* 0x000fca00078ec0ff */
[----:B------:R-:W-:Y:S01]  /*14e20*/  IMAD.IADD R3, R0, 0x1, -R3 ;  /* 0x0000000100037824 */ /* 0x000fe200078e0a03 */
[----:B------:R-:W-:-:S04]  /*14e30*/  MOV R0, 0x400 ;  /* 0x0000040000007802 */ /* 0x000fc80000000f00 */
[----:B---3--:R-:W-:Y:S02]  /*14e40*/  LEA R0, R5, R0, 0x18 ;  /* 0x0000000005007211 */ /* 0x008fe400078ec0ff */
[----:B------:R-:W-:-:S04]  /*14e50*/  SHF.L.U32 R3, R3, 0x1f, RZ ;  /* 0x0000001f03037819 */ /* 0x000fc800000006ff */
[----:B------:R-:W0:Y:S02]  /*14e60*/  SYNCS.PHASECHK.TRANS64.TRYWAIT P0, [R0+URZ+0x34820], R3 ;  /* 0x03482003000075a7 */ /* 0x000e24000800017f */
[----:B0-----:R-:W-:Y:S05]  /*14e70*/  @!P0 BRA `(.L_x_514) ;  /* 0x0000001c007c8947 */ /* 0x001fea0003800000 */
.L_x_582:
[----:B------:R-:W-:Y:S05]  /*14e80*/  BSYNC B0 ;  /* 0x0000000000007941 */ /* 0x000fea0003800000 */
.L_x_513:
[----:B------:R-:W-:-:S03]  /*14e90*/  UMOV UR4, 0xffffffff ;  /* 0xffffffff00047882 */ /* 0x000fc60000000000 */
[----:B------:R-:W-:Y:S05]  /*14ea0*/  BRA.DIV UR4, `(.L_x_515) ;  /* 0x0000001e04847947 */ /* 0x000fea000b800000 */
[----:B------:R-:W2:Y:S02]  /*14eb0*/  S2R R2, SR_TID.X ;  /* 0x0000000000027919 */ /* 0x000ea40000002100 */
[----:B--2---:R-:W-:-:S04]  /*14ec0*/  SHF.R.U32.HI R2, RZ, 0x5, R2 ;  /* 0x00000005ff027819 */ /* 0x004fc80000011602 */
[----:B------:R-:W-:-:S05]  /*14ed0*/  LOP3.LUT R2, R2, 0x3, RZ, 0xc0, !PT ;  /* 0x0000000302027812 */ /* 0x000fca00078ec0ff */
[----:B------:R2:W3:Y:S02]  /*14ee0*/  SHFL.IDX PT, R14, R2, RZ, 0x1f ;  /* 0x00001fff020e7589 */ /* 0x0004e400000e0000 */
.L_x_585:
[----:B---3--:R-:W-:Y:S01]  /*14ef0*/  ISETP.NE.AND P0, PT, R14, RZ, PT ;  /* 0x000000ff0e00720c */ /* 0x008fe20003f05270 */
[----:B------:R-:W-:-:S12]  /*14f00*/  BSSY B0, `(.L_x_516) ;  /* 0x0000027000007945 */ /* 0x000fd80003800000 */
[----:B------:R-:W-:Y:S05]  /*14f10*/  @P0 BRA `(.L_x_517) ;  /* 0x0000000000940947 */ /* 0x000fea0003800000 */
[----:B------:R-:W-:-:S03]  /*14f20*/  UMOV UR4, 0xffffffff ;  /* 0xffffffff00047882 */ /* 0x000fc60000000000 */
[----:B------:R-:W-:Y:S05]  /*14f30*/  BRA.DIV UR4, `(.L_x_518) ;  /* 0x0000001e04947947 */ /* 0x000fea000b800000 */
[----:B------:R-:W-:-:S13]  /*14f40*/  ELECT P6, URZ, PT ;  /* 0x00000000003f782f */ /* 0x000fda00038c0000 */
.L_x_588:
[----:B------:R-:W-:Y:S05]  /*14f50*/  @!P6 BRA `(.L_x_517) ;  /* 0x000000000084e947 */ /* 0x000fea0003800000 */
[----:B--2---:R-:W2:Y:S02]  /*14f60*/  LDL.LU R2, [R1+0x5c] ;  /* 0x00005c0001027983 */ /* 0x004ea40000300800 */
[----:B--2---:R-:W-:-:S04]  /*14f70*/  LOP3.LUT R2, R2, 0x2, RZ, 0xfc, !PT ;  /* 0x0000000202027812 */ /* 0x004fc800078efcff */
[----:B------:R-:W-:-:S13]  /*14f80*/  ISETP.NE.AND P2, PT, R2, 0x3, PT ;  /* 0x000000030200780c */ /* 0x000fda0003f45270 */
[----:B------:R-:W-:Y:S05]  /*14f90*/  @!P2 BRA `(.L_x_519) ;  /* 0x000000000004a947 */ /* 0x000fea0003800000 */
[----:B------:R-:W-:Y:S01]  /*14fa0*/  BPT.TRAP 0x1 ;  /* 0x000000040000795c */ /* 0x000fe20000300000 */
.L_x_519:
[----:B0-----:R-:W2:Y:S04]  /*14fb0*/  LDL R3, [R1+0x8] ;  /* 0x0000080001037983 */ /* 0x001ea80000100800 */
[----:B-1--4-:R-:W3:Y:S01]  /*14fc0*/  LDL.LU R7, [R1+0x10] ;  /* 0x0000100001077983 */ /* 0x012ee20000300800 */
[----:B------:R-:W-:-:S04]  /*14fd0*/  VIADD R2, R0, 0x34840 ;  /* 0x0003484000027836 */ /* 0x000fc80000000000 */
[C---:B--2---:R-:W-:Y:S01]  /*14fe0*/  IMAD R6, R3.reuse, 0x8, R2 ;  /* 0x0000000803067824 */ /* 0x044fe200078e0202 */
[----:B------:R-:W-:Y:S02]  /*14ff0*/  IADD3 R3, R3, 0x1, RZ ;  /* 0x0000000103037810 */ /* 0x000fe40007ffe0ff */
[----:B---3--:R-:W-:Y:S02]  /*15000*/  SHF.L.U32 R5, R7, 0x1f, RZ ;  /* 0x0000001f07057819 */ /* 0x008fe400000006ff */
[C---:B------:R-:W-:Y:S02]  /*15010*/  ISETP.NE.AND P1, PT, R3.reuse, 0x2, PT ;  /* 0x000000020300780c */ /* 0x040fe40003f25270 */
[----:B------:R-:W0:Y:S02]  /*15020*/  SYNCS.PHASECHK.TRANS64.TRYWAIT P0, [R6+URZ], R5 ;  /* 0x00000005060075a7 */ /* 0x000e24000800017f */
[----:B------:R-:W-:Y:S02]  /*15030*/  SEL R4, RZ, 0x1, P1 ;  /* 0x00000001ff047807 */ /* 0x000fe40000800000 */
[----:B------:R-:W-:-:S02]  /*15040*/  SEL R3, R3, RZ, P1 ;  /* 0x000000ff03037207 */ /* 0x000fc40000800000 */
[----:B------:R-:W-:-:S03]  /*15050*/  LOP3.LUT R4, R7, R4, RZ, 0x3c, !PT ;  /* 0x0000000407047212 */ /* 0x000fc600078e3cff */
[----:B------:R-:W-:Y:S01]  /*15060*/  IMAD R7, R3, 0x8, R2 ;  /* 0x0000000803077824 */ /* 0x000fe200078e0202 */
[----:B------:R-:W-:Y:S01]  /*15070*/  SHF.L.U32 R2, R4, 0x1f, RZ ;  /* 0x0000001f04027819 */ /* 0x000fe200000006ff */
[----:B0-----:R-:W-:Y:S06]  /*15080*/  @!P0 BRA `(.L_x_520) ;  /* 0x0000001c00608947 */ /* 0x001fec0003800000 */
.L_x_589:
[----:B------:R-:W1:Y:S02]  /*15090*/  SYNCS.PHASECHK.TRANS64.TRYWAIT P0, [R7+URZ], R2 ;  /* 0x00000002070075a7 */ /* 0x000e64000800017f */
[----:B-1----:R-:W-:Y:S05]  /*150a0*/  @!P0 BRA `(.L_x_521) ;  /* 0x0000001c006c8947 */ /* 0x002fea0003800000 */
.L_x_590:
[----:B------:R-:W-:Y:S05]  /*150b0*/  @!P2 BRA `(.L_x_522) ;  /* 0x000000000004a947 */ /* 0x000fea0003800000 */
[----:B------:R-:W-:Y:S01]  /*150c0*/  BPT.TRAP 0x1 ;  /* 0x000000040000795c */ /* 0x000fe20000300000 */
.L_x_522:
[----:B------:R-:W2:Y:S01]  /*150d0*/  LDL.LU R4, [R1+0x8] ;  /* 0x0000080001047983 */ /* 0x000ea20000300800 */
[----:B------:R-:W-:-:S04]  /*150e0*/  VIADD R0, R0, 0x34860 ;  /* 0x0003486000007836 */ /* 0x000fc80000000000 */
[----:B--2---:R-:W-:-:S04]  /*150f0*/  IMAD R4, R4, 0x8, R0 ;  /* 0x0000000804047824 */ /* 0x004fc800078e0200 */
[----:B------:R-:W2:Y:S02]  /*15100*/  SYNCS.PHASECHK.TRANS64.TRYWAIT P0, [R4+URZ], R5 ;  /* 0x00000005040075a7 */ /* 0x000ea4000800017f */
[----:B--2---:R-:W-:Y:S05]  /*15110*/  @!P0 BRA `(.L_x_523) ;  /* 0x0000001c00648947 */ /* 0x004fea0003800000 */
.L_x_591:
[----:B------:R-:W-:-:S07]  /*15120*/  IMAD R3, R3, 0x8, R0 ;  /* 0x0000000803037824 */ /* 0x000fce00078e0200 */
.L_x_524:
[----:B---3--:R3:W4:Y:S02]  /*15130*/  SYNCS.PHASECHK.TRANS64.TRYWAIT P0, [R3+URZ], R2 ;  /* 0x00000002030075a7 */ /* 0x008724000800017f */
[----:B----4-:R-:W-:Y:S05]  /*15140*/  @!P0 NANOSLEEP.SYNCS 0x989680 ;  /* 0x009896800000895d */ /* 0x010fea0003900000 */
[----:B------:R-:W4:Y:S02]  /*15150*/  @!P0 SYNCS.PHASECHK.TRANS64 P0, [R3+URZ], R2 ;  /* 0x00000002030085a7 */ /* 0x000f24000800007f */
[----:B----4-:R-:W-:Y:S05]  /*15160*/  @!P0 BRA `(.L_x_524) ;  /* 0xfffffffc00f08947 */ /* 0x010fea000383ffff */
.L_x_517:
[----:B------:R-:W-:Y:S05]  /*15170*/  BSYNC B0 ;  /* 0x0000000000007941 */ /* 0x000fea0003800000 */
.L_x_516:
[----:B------:R-:W-:Y:S05]  /*15180*/  EXIT ;  /* 0x000000000000794d */ /* 0x000fea0003800000 */
.L_x_365:
[----:B0-----:R0:W1:Y:S02]  /*15190*/  SYNCS.PHASECHK.TRANS64.TRYWAIT P1, [R0+URZ+0x34800], R3 ;  /* 0x03480003000075a7 */ /* 0x001064000802017f */
[----:B-1----:R-:W-:Y:S05]  /*151a0*/  @!P1 NANOSLEEP.SYNCS 0x989680 ;  /* 0x009896800000995d */ /* 0x002fea0003900000 */
[----:B------:R-:W1:Y:S02]  /*151b0*/  @!P1 SYNCS.PHASECHK.TRANS64 P1, [R0+URZ+0x34800], R3 ;  /* 0x03480003000095a7 */ /* 0x000e64000802007f */
[----:B-1----:R-:W-:Y:S05]  /*151c0*/  @!P1 BRA `(.L_x_365) ;  /* 0xfffffffc00f09947 */ /* 0x002fea000383ffff */
[----:B------:R-:W-:Y:S05]  /*151d0*/  BRA `(.L_x_525) ;  /* 0xfffffec400047947 */ /* 0x000fea000383ffff */
.L_x_369:
[----:B-1----:R1:W2:Y:S02]  /*151e0*/  SYNCS.PHASECHK.TRANS64.TRYWAIT P2, [R10+URZ+0x34830], R3 ;  /* 0x034830030a0075a7 */ /* 0x0022a4000804017f */
[----:B--2---:R-:W-:Y:S05]  /*151f0*/  @!P2 NANOSLEEP.SYNCS 0x989680 ;  /* 0x009896800000a95d */ /* 0x004fea0003900000 */
[----:B------:R-:W2:Y:S02]  /*15200*/  @!P2 SYNCS.PHASECHK.TRANS64 P2, [R10+URZ+0x34830], R3 ;  /* 0x034830030a00a5a7 */ /* 0x000ea4000804007f */
[----:B--2---:R-:W-:Y:S05]  /*15210*/  @!P2 BRA `(.L_x_369) ;  /* 0xfffffffc00f0a947 */ /* 0x004fea000383ffff */
[----:B------:R-:W-:Y:S05]  /*15220*/  BRA `(.L_x_368) ;  /* 0xfffffec400287947 */ /* 0x000fea000383ffff */
.L_x_374:
[----:B-1----:R1:W2:Y:S02]  /*15230*/  SYNCS.PHASECHK.TRANS64.TRYWAIT P2, [R0+URZ+0x34830], R21 ;  /* 0x03483015000075a7 */ /* 0x0022a4000804017f */
[----:B--2---:R-:W-:Y:S05]  /*15240*/  @!P2 NANOSLEEP.SYNCS 0x989680 ;  /* 0x009896800000a95d */ /* 0x004fea0003900000 */
[----:B------:R-:W2:Y:S02]  /*15250*/  @!P2 SYNCS.PHASECHK.TRANS64 P2, [R0+URZ+0x34830], R21 ;  /* 0x034830150000a5a7 */ /* 0x000ea4000804007f */
[----:B--2---:R-:W-:Y:S05]  /*15260*/  @!P2 BRA `(.L_x_374) ;  /* 0xfffffffc00f0a947 */ /* 0x004fea000383ffff */
[----:B------:R-:W-:Y:S05]  /*15270*/  BRA `(.L_x_371) ;  /* 0xffffff1c00dc7947 */ /* 0x000fea000383ffff */
.L_x_378:
[----:B-1----:R-:W-:-:S04]  /*15280*/  IMAD.U32 R15, RZ, RZ, UR6 ;  /* 0x00000006ff0f7e24 */ /* 0x002fc8000f8e00ff */
[----:B------:R1:W2:Y:S03]  /*15290*/  SYNCS.PHASECHK.TRANS64.TRYWAIT P2, [R15+URZ+0x34850], R0 ;  /* 0x034850000f0075a7 */ /* 0x0002a6000804017f */
[----:B--2---:R-:W-:Y:S05]  /*152a0*/  @!P2 NANOSLEEP.SYNCS 0x989680 ;  /* 0x009896800000a95d */ /* 0x004fea0003900000 */
[----:B------:R-:W2:Y:S02]  /*152b0*/  @!P2 SYNCS.PHASECHK.TRANS64 P2, [R15+URZ+0x34850], R0 ;  /* 0x034850000f00a5a7 */ /* 0x000ea4000804007f */
[----:B--2---:R-:W-:Y:S05]  /*152c0*/  @!P2 BRA `(.L_x_378) ;  /* 0xfffffffc00eca947 */ /* 0x004fea000383ffff */
[----:B------:R-:W-:Y:S05]  /*152d0*/  BRA `(.L_x_375) ;  /* 0xffffff4400887947 */ /* 0x000fea000383ffff */
.L_x_383:
[----:B-1----:R1:W2:Y:S02]  /*152e0*/  SYNCS.PHASECHK.TRANS64.TRYWAIT P0, [R8+URZ+0x34850], R3 ;  /* 0x03485003080075a7 */ /* 0x0022a4000800017f */
[----:B--2---:R-:W-:Y:S05]  /*152f0*/  @!P0 NANOSLEEP.SYNCS 0x989680 ;  /* 0x009896800000895d */ /* 0x004fea0003900000 */
[----:B------:R-:W2:Y:S02]  /*15300*/  @!P0 SYNCS.PHASECHK.TRANS64 P0, [R8+URZ+0x34850], R3 ;  /* 0x03485003080085a7 */ /* 0x000ea4000800007f */
[----:B--2---:R-:W-:Y:S05]  /*15310*/  @!P0 BRA `(.L_x_383) ;  /* 0xfffffffc00f08947 */ /* 0x004fea000383ffff */
[----:B------:R-:W-:Y:S05]  /*15320*/  BRA `(.L_x_382) ;  /* 0xffffff74002c7947 */ /* 0x000fea000383ffff */
.L_x_425:
[----:B------:R-:W1:Y:S01]  /*15330*/  S2R R4, SR_TID.X ;  /* 0x0000000000047919 */ /* 0x000e620000002100 */
[----:B------:R-:W-:Y:S01]  /*15340*/  BSSY B0, `(.L_x_526) ;  /* 0x000000a000007945 */ /* 0x000fe20003800000 */
[----:B0-----:R-:W-:Y:S01]  /*15350*/  IMAD.MOV.U32 R12, RZ, RZ, RZ ;  /* 0x000000ffff0c7224 */ /* 0x001fe200078e00ff */
[----:B------:R-:W-:Y:S01]  /*15360*/  MOV R15, 0xffffffff ;  /* 0xffffffff000f7802 */ /* 0x000fe20000000f00 */
[----:B------:R-:W-:Y:S01]  /*15370*/  IMAD.MOV.U32 R11, RZ, RZ, 0x1f ;  /* 0x0000001fff0b7424 */ /* 0x000fe200078e00ff */
[----:B-1----:R-:W-:-:S04]  /*15380*/  SHF.R.U32.HI R4, RZ, 0x5, R4 ;  /* 0x00000005ff047819 */ /* 0x002fc80000011604 */
[----:B------:R-:W-:-:S05]  /*15390*/  LOP3.LUT R4, R4, 0x3, RZ, 0xc0, !PT ;  /* 0x0000000304047812 */ /* 0x000fca00078ec0ff */
[----:B------:R-:W-:-:S07]  /*153a0*/  IMAD.MOV.U32 R13, RZ, RZ, R4 ;  /* 0x000000ffff0d7224 */ /* 0x000fce00078e0004 */
[----:B------:R-:W-:Y:S05]  /*153b0*/  WARPSYNC.COLLECTIVE R15, `(.L_x_527) ;  /* 0x000000000f087348 */ /* 0x000fea0003c00000 */
[----:B------:R0:W1:Y:S02]  /*153c0*/  SHFL.IDX P6, R14, R13, R12, R11 ;  /* 0x0000000c0d0e7389 */ /* 0x00006400000c000b */
[----:B01----:R-:W-:Y:S01]  /*153d0*/  ENDCOLLECTIVE ;  /* 0x000000000000791b */ /* 0x003fe20003800000 */
.L_x_527:
[----:B------:R-:W-:Y:S05]  /*153e0*/  BSYNC B0 ;  /* 0x0000000000007941 */ /* 0x000fea0003800000 */
.L_x_526:
[----:B------:R-:W-:Y:S05]  /*153f0*/  BRA `(.L_x_528) ;  /* 0xffffffb400b47947 */ /* 0x000fea000383ffff */
.L_x_427:
[----:B------:R-:W-:Y:S01]  /*15400*/  BSSY B0, `(.L_x_529) ;  /* 0x0000006000007945 */ /* 0x000fe20003800000 */
[----:B------:R-:W-:-:S07]  /*15410*/  IMAD.MOV.U32 R15, RZ, RZ, -0x1 ;  /* 0xffffffffff0f7424 */ /* 0x000fce00078e00ff */
[----:B012---:R-:W-:Y:S05]  /*15420*/  WARPSYNC.COLLECTIVE R15, `(.L_x_530) ;  /* 0x000000000f0c7348 */ /* 0x007fea0003c00000 */
[----:B------:R-:W-:Y:S02]  /*15430*/  ELECT P6, UR62, PT ;  /* 0x00000000003e782f */ /* 0x000fe400038c0000 */
[----:B------:R-:W-:Y:S01]  /*15440*/  MOV R14, UR62 ;  /* 0x0000003e000e7c02 */ /* 0x000fe20008000f00 */
[----:B012---:R-:W-:Y:S10]  /*15450*/  ENDCOLLECTIVE ;  /* 0x000000000000791b */ /* 0x007ff40003800000 */
.L_x_530:
[----:B------:R-:W-:Y:S05]  /*15460*/  BSYNC B0 ;  /* 0x0000000000007941 */ /* 0x000fea0003800000 */
.L_x_529:
[----:B------:R-:W-:Y:S05]  /*15470*/  BRA `(.L_x_531) ;  /* 0xffffffb400b87947 */ /* 0x000fea000383ffff */
.L_x_429:
[----:B--2---:R2:W3:Y:S02]  /*15480*/  SYNCS.PHASECHK.TRANS64.TRYWAIT P0, [R0+URZ+0x34840], R2 ;  /* 0x03484002000075a7 */ /* 0x0044e4000800017f */
[----:B---3--:R-:W-:Y:S05]  /*15490*/  @!P0 NANOSLEEP.SYNCS 0x989680 ;  /* 0x009896800000895d */ /* 0x008fea0003900000 */
[----:B------:R-:W3:Y:S02]  /*154a0*/  @!P0 SYNCS.PHASECHK.TRANS64 P0, [R0+URZ+0x34840], R2 ;  /* 0x03484002000085a7 */ /* 0x000ee4000800007f */
[----:B---3--:R-:W-:Y:S05]  /*154b0*/  @!P0 BRA `(.L_x_429) ;  /* 0xfffffffc00f08947 */ /* 0x008fea000383ffff */
[----:B------:R-:W-:Y:S05]  /*154c0*/  BRA `(.L_x_532) ;  /* 0xffffffb800287947 */ /* 0x000fea000383ffff */
.L_x_433:
[----:B------:R-:W2:Y:S01]  /*154d0*/  LDL.LU R11, [R1+0x40] ;  /* 0x00004000010b7983 */ /* 0x000ea20000300800 */
[----:B------:R-:W-:Y:S01]  /*154e0*/  IMAD.MOV.U32 R13, RZ, RZ, R0 ;  /* 0x000000ffff0d7224 */ /* 0x000fe200078e0000 */
[----:B------:R-:W-:Y:S01]  /*154f0*/  LOP3.LUT R8, R8, 0x7f, RZ, 0xc0, !PT ;  /* 0x0000007f08087812 */ /* 0x000fe200078ec0ff */
[----:B------:R-:W-:Y:S02]  /*15500*/  IMAD.MOV.U32 R12, RZ, RZ, RZ ;  /* 0x000000ffff0c7224 */ /* 0x000fe400078e00ff */
[----:B------:R-:W-:Y:S01]  /*15510*/  IMAD.MOV.U32 R15, RZ, RZ, -0x1 ;  /* 0xffffffffff0f7424 */ /* 0x000fe200078e00ff */
[----:B------:R-:W-:-:S04]  /*15520*/  SHF.R.U32.HI R5, RZ, 0x3, R8 ;  /* 0x00000003ff057819 */ /* 0x000fc80000011608 */
[----:B------:R-:W-:-:S05]  /*15530*/  IADD3 R2, R5, R17, RZ ;  /* 0x0000001105027210 */ /* 0x000fca0007ffe0ff */
[----:B------:R-:W-:Y:S02]  /*15540*/  VIADD R5, R2, 0x10 ;  /* 0x0000001002057836 */ /* 0x000fe40000000000 */
[----:B--2---:R-:W-:Y:S02]  /*15550*/  IMAD R3, R11, R7, RZ ;  /* 0x000000070b037224 */ /* 0x004fe400078e02ff */
[----:B------:R-:W-:-:S03]  /*15560*/  IMAD.MOV.U32 R11, RZ, RZ, 0x181f ;  /* 0x0000181fff0b7424 */ /* 0x000fc600078e00ff */
[----:B------:R-:W-:-:S13]  /*15570*/  ISETP.GE.AND P2, PT, R2, R3, PT ;  /* 0x000000030200720c */ /* 0x000fda0003f46270 */
[----:B-----5:R-:W-:Y:S05]  /*15580*/  WARPSYNC.COLLECTIVE R15, `(.L_x_533) ;  /* 0x000000000f087348 */ /* 0x020fea0003c00000 */
[----:B------:R0:W1:Y:S02]  /*15590*/  SHFL.IDX P6, R14, R13, R12, R11 ;  /* 0x0000000c0d0e7389 */ /* 0x00006400000c000b */
[----:B01---5:R-:W-:Y:S01]  /*155a0*/  ENDCOLLECTIVE ;  /* 0x000000000000791b */ /* 0x023fe20003800000 */
.L_x_533:
[----:B------:R-:W-:Y:S02]  /*155b0*/  IMAD.MOV.U32 R13, RZ, RZ, R4 ;  /* 0x000000ffff0d7224 */ /* 0x000fe400078e0004 */
[----:B------:R-:W-:-:S07]  /*155c0*/  IMAD.MOV.U32 R6, RZ, RZ, R14 ;  /* 0x000000ffff067224 */ /* 0x000fce00078e000e */
[----:B------:R-:W-:Y:S05]  /*155d0*/  WARPSYNC.COLLECTIVE R15, `(.L_x_534) ;  /* 0x000000000f087348 */ /* 0x000fea0003c00000 */
[----:B------:R0:W1:Y:S02]  /*155e0*/  SHFL.IDX P6, R14, R13, R12, R11 ;  /* 0x0000000c0d0e7389 */ /* 0x00006400000c000b */
[----:B01----:R-:W-:Y:S01]  /*155f0*/  ENDCOLLECTIVE ;  /* 0x000000000000791b */ /* 0x003fe20003800000 */
.L_x_534:
[----:B------:R-:W-:Y:S01]  /*15600*/  ULDC.64 UR4, c[0x0][0x208] ;  /* 0x0000820000047ab9 */ /* 0x000fe20000000a00 */
[----:B------:R-:W-:Y:S02]  /*15610*/  IMAD.MOV.U32 R13, RZ, RZ, R0 ;  /* 0x000000ffff0d7224 */ /* 0x000fe400078e0000 */
[----:B------:R-:W-:Y:S02]  /*15620*/  IMAD.MOV.U32 R12, RZ, RZ, 0x1 ;  /* 0x00000001ff0c7424 */ /* 0x000fe400078e00ff */
[----:B------:R-:W-:-:S05]  /*15630*/  IMAD.MOV.U32 R7, RZ, RZ, R14 ;  /* 0x000000ffff077224 */ /* 0x000fca00078e000e */
        /* <DEDUP_REMOVED lines=14> */
.L_x_535:
[----:B------:R-:W-:Y:S02]  /*15720*/  IMAD.MOV.U32 R13, RZ, RZ, R4 ;  /* 0x000000ffff0d7224 */ /* 0x000fe400078e0004 */
[----:B------:R-:W-:-:S07]  /*15730*/  IMAD.MOV.U32 R8, RZ, RZ, R14 ;  /* 0x000000ffff087224 */ /* 0x000fce00078e000e */
[----:B------:R-:W-:Y:S05]  /*15740*/  WARPSYNC.COLLECTIVE R15, `(.L_x_536) ;  /* 0x000000000f087348 */ /* 0x000fea0003c00000 */
[----:B------:R0:W1:Y:S02]  /*15750*/  SHFL.IDX P6, R14, R13, R12, R11 ;  /* 0x0000000c0d0e7389 */ /* 0x00006400000c000b */
[----:B01----:R-:W-:Y:S01]  /*15760*/  ENDCOLLECTIVE ;  /* 0x000000000000791b */ /* 0x003fe20003800000 */
.L_x_536:
[----:B------:R-:W-:Y:S01]  /*15770*/  ULDC.64 UR4, c[0x0][0x208] ;  /* 0x0000820000047ab9 */ /* 0x000fe20000000a00 */
[----:B------:R-:W-:Y:S02]  /*15780*/  IMAD.MOV.U32 R13, RZ, RZ, R0 ;  /* 0x000000ffff0d7224 */ /* 0x000fe400078e0000 */
[----:B------:R-:W-:Y:S02]  /*15790*/  IMAD.MOV.U32 R12, RZ, RZ, 0x2 ;  /* 0x00000002ff0c7424 */ /* 0x000fe400078e00ff */
[----:B------:R-:W-:-:S05]  /*157a0*/  IMAD.MOV.U32 R5, RZ, RZ, R14 ;  /* 0x000000ffff057224 */ /* 0x000fca00078e000e */
[----:B------:R-:W-:Y:S02]  /*157b0*/  @!P2 LEA R7, P3, R10, R5, 0x1 ;  /* 0x000000050a07a211 */ /* 0x000fe400078608ff */
[----:B------:R-:W-:-:S03]  /*157c0*/  IADD3 R5, R2, 0x20, RZ ;  /* 0x0000002002057810 */ /* 0x000fc60007ffe0ff */
[----:B------:R-:W-:Y:S02]  /*157d0*/  @!P2 IMAD.X R6, RZ, RZ, R8, P3 ;  /* 0x000000ffff06a224 */ /* 0x000fe400018e0608 */
[----:B------:R-:W-:-:S03]  /*157e0*/  VIADD R8, R2, 0x60 ;  /* 0x0000006002087836 */ /* 0x000fc60000000000 */
        /* <DEDUP_REMOVED lines=12> */
.L_x_537:
[----:B------:R-:W-:Y:S02]  /*158b0*/  IMAD.MOV.U32 R13, RZ, RZ, R4 ;  /* 0x000000ffff0d7224 */ /* 0x000fe400078e0004 */
[----:B------:R-:W-:-:S07]  /*158c0*/  IMAD.MOV.U32 R6, RZ, RZ, R14 ;  /* 0x000000ffff067224 */ /* 0x000fce00078e000e */
[----:B------:R-:W-:Y:S05]  /*158d0*/  WARPSYNC.COLLECTIVE R15, `(.L_x_538) ;  /* 0x000000000f087348 */ /* 0x000fea0003c00000 */
[----:B------:R0:W1:Y:S02]  /*158e0*/  SHFL.IDX P6, R14, R13, R12, R11 ;  /* 0x0000000c0d0e7389 */ /* 0x00006400000c000b */
[----:B01----:R-:W-:Y:S01]  /*158f0*/  ENDCOLLECTIVE ;  /* 0x000000000000791b */ /* 0x003fe20003800000 */
.L_x_538:
[----:B------:R-:W-:Y:S01]  /*15900*/  ULDC.64 UR4, c[0x0][0x208] ;  /* 0x0000820000047ab9 */ /* 0x000fe20000000a00 */
[----:B------:R-:W-:Y:S02]  /*15910*/  IMAD.MOV.U32 R13, RZ, RZ, R0 ;  /* 0x000000ffff0d7224 */ /* 0x000fe400078e0000 */
[----:B------:R-:W-:Y:S02]  /*15920*/  IMAD.MOV.U32 R12, RZ, RZ, 0x3 ;  /* 0x00000003ff0c7424 */ /* 0x000fe400078e00ff */
[----:B------:R-:W-:-:S05]  /*15930*/  IMAD.MOV.U32 R5, RZ, RZ, R14 ;  /* 0x000000ffff057224 */ /* 0x000fca00078e000e */
[----:B------:R-:W-:-:S05]  /*15940*/  @!P2 LEA R5, P3, R10, R5, 0x1 ;  /* 0x000000050a05a211 */ /* 0x000fca00078608ff */
[----:B------:R-:W-:-:S04]  /*15950*/  @!P2 IMAD.X R6, RZ, RZ, R6, P3 ;  /* 0x000000ffff06a224 */ /* 0x000fc800018e0606 */
[----:B------:R-:W-:Y:S02]  /*15960*/  @!P2 IMAD.MOV.U32 R7, RZ, RZ, R6 ;  /* 0x000000ffff07a224 */ /* 0x000fe400078e0006 */
[----:B------:R-:W-:Y:S01]  /*15970*/  @!P2 IMAD.MOV.U32 R6, RZ, RZ, R5 ;  /* 0x000000ffff06a224 */ /* 0x000fe200078e0005 */
[----:B------:R-:W-:-:S04]  /*15980*/  IADD3 R5, R2, 0x30, RZ ;  /* 0x0000003002057810 */ /* 0x000fc80007ffe0ff */
        /* <DEDUP_REMOVED lines=9> */
.L_x_539:
[----:B------:R-:W-:Y:S02]  /*15a20*/  IMAD.MOV.U32 R13, RZ, RZ, R4 ;  /* 0x000000ffff0d7224 */ /* 0x000fe400078e0004 */
[----:B------:R-:W-:-:S07]  /*15a30*/  IMAD.MOV.U32 R6, RZ, RZ, R14 ;  /* 0x000000ffff067224 */ /* 0x000fce00078e000e */
[----:B------:R-:W-:Y:S05]  /*15a40*/  WARPSYNC.COLLECTIVE R15, `(.L_x_540) ;  /* 0x000000000f087348 */ /* 0x000fea0003c00000 */
[----:B------:R0:W1:Y:S02]  /*15a50*/  SHFL.IDX P6, R14, R13, R12, R11 ;  /* 0x0000000c0d0e7389 */ /* 0x00006400000c000b */
[----:B01----:R-:W-:Y:S01]  /*15a60*/  ENDCOLLECTIVE ;  /* 0x000000000000791b */ /* 0x003fe20003800000 */
.L_x_540:
        /* <DEDUP_REMOVED lines=18> */
.L_x_541:
[----:B------:R-:W-:Y:S02]  /*15b90*/  IMAD.MOV.U32 R13, RZ, RZ, R4 ;  /* 0x000000ffff0d7224 */ /* 0x000fe400078e0004 */
[----:B------:R-:W-:-:S07]  /*15ba0*/  IMAD.MOV.U32 R6, RZ, RZ, R14 ;  /* 0x000000ffff067224 */ /* 0x000fce00078e000e */
[----:B------:R-:W-:Y:S05]  /*15bb0*/  WARPSYNC.COLLECTIVE R15, `(.L_x_542) ;  /* 0x000000000f087348 */ /* 0x000fea0003c00000 */
[----:B------:R0:W1:Y:S02]  /*15bc0*/  SHFL.IDX P6, R14, R13, R12, R11 ;  /* 0x0000000c0d0e7389 */ /* 0x00006400000c000b */
[----:B01----:R-:W-:Y:S01]  /*15bd0*/  ENDCOLLECTIVE ;  /* 0x000000000000791b */ /* 0x003fe20003800000 */
.L_x_542:
        /* <DEDUP_REMOVED lines=18> */
.L_x_543:
[----:B------:R-:W-:Y:S02]  /*15d00*/  IMAD.MOV.U32 R13, RZ, RZ, R4 ;  /* 0x000000ffff0d7224 */ /* 0x000fe400078e0004 */
[----:B------:R-:W-:-:S07]  /*15d10*/  IMAD.MOV.U32 R6, RZ, RZ, R14 ;  /* 0x000000ffff067224 */ /* 0x000fce00078e000e */
[----:B------:R-:W-:Y:S05]  /*15d20*/  WARPSYNC.COLLECTIVE R15, `(.L_x_544) ;  /* 0x000000000f087348 */ /* 0x000fea0003c00000 */
[----:B------:R0:W1:Y:S02]  /*15d30*/  SHFL.IDX P6, R14, R13, R12, R11 ;  /* 0x0000000c0d0e7389 */ /* 0x00006400000c000b */
[----:B01----:R-:W-:Y:S01]  /*15d40*/  ENDCOLLECTIVE ;  /* 0x000000000000791b */ /* 0x003fe20003800000 */
.L_x_544:
[----:B------:R-:W-:Y:S01]  /*15d50*/  ULDC.64 UR4, c[0x0][0x208] ;  /* 0x0000820000047ab9 */ /* 0x000fe20000000a00 */
[----:B------:R-:W-:Y:S01]  /*15d60*/  MOV R13, R0 ;  /* 0x00000000000d7202 */ /* 0x000fe20000000f00 */
        /* <DEDUP_REMOVED lines=15> */
.L_x_545:
[----:B------:R-:W-:Y:S02]  /*15e60*/  IMAD.MOV.U32 R13, RZ, RZ, R4 ;  /* 0x000000ffff0d7224 */ /* 0x000fe400078e0004 */
[----:B------:R-:W-:-:S07]  /*15e70*/  IMAD.MOV.U32 R6, RZ, RZ, R14 ;  /* 0x000000ffff067224 */ /* 0x000fce00078e000e */
[----:B------:R-:W-:Y:S05]  /*15e80*/  WARPSYNC.COLLECTIVE R15, `(.L_x_546) ;  /* 0x000000000f087348 */ /* 0x000fea0003c00000 */
[----:B------:R0:W1:Y:S02]  /*15e90*/  SHFL.IDX P6, R14, R13, R12, R11 ;  /* 0x0000000c0d0e7389 */ /* 0x00006400000c000b */
[----:B01----:R-:W-:Y:S01]  /*15ea0*/  ENDCOLLECTIVE ;  /* 0x000000000000791b */ /* 0x003fe20003800000 */
.L_x_546:
        /* <DEDUP_REMOVED lines=16> */
.L_x_547:
[----:B------:R-:W-:Y:S02]  /*15fb0*/  IMAD.MOV.U32 R13, RZ, RZ, R4 ;  /* 0x000000ffff0d7224 */ /* 0x000fe400078e0004 */
[----:B------:R-:W-:-:S07]  /*15fc0*/  IMAD.MOV.U32 R0, RZ, RZ, R14 ;  /* 0x000000ffff007224 */ /* 0x000fce00078e000e */
[----:B------:R-:W-:Y:S05]  /*15fd0*/  WARPSYNC.COLLECTIVE R15, `(.L_x_548) ;  /* 0x000000000f087348 */ /* 0x000fea0003c00000 */
[----:B------:R0:W1:Y:S02]  /*15fe0*/  SHFL.IDX P6, R14, R13, R12, R11 ;  /* 0x0000000c0d0e7389 */ /* 0x00006400000c000b */
[----:B01----:R-:W-:Y:S01]  /*15ff0*/  ENDCOLLECTIVE ;  /* 0x000000000000791b */ /* 0x003fe20003800000 */
.L_x_548:
[----:B------:R-:W-:Y:S01]  /*16000*/  IMAD.MOV.U32 R4, RZ, RZ, R14 ;  /* 0x000000ffff047224 */ /* 0x000fe200078e000e */
[----:B------:R-:W-:Y:S06]  /*16010*/  BRA `(.L_x_549) ;  /* 0xffffffb800d87947 */ /* 0x000fec000383ffff */
.L_x_438:
[----:B0-----:R-:W2:Y:S02]  /*16020*/  LDL R2, [R1+0x4] ;  /* 0x0000040001027983 */ /* 0x001ea40000100800 */
[----:B--2---:R0:W1:Y:S02]  /*16030*/  SYNCS.PHASECHK.TRANS64.TRYWAIT P0, [R2+URZ+0x34820], R0 ;  /* 0x03482000020075a7 */ /* 0x004064000800017f */
[----:B-1----:R-:W-:Y:S05]  /*16040*/  @!P0 NANOSLEEP.SYNCS 0x989680 ;  /* 0x009896800000895d */ /* 0x002fea0003900000 */
[----:B------:R-:W1:Y:S02]  /*16050*/  @!P0 SYNCS.PHASECHK.TRANS64 P0, [R2+URZ+0x34820], R0 ;  /* 0x03482000020085a7 */ /* 0x000e64000800007f */
[----:B-1----:R-:W-:Y:S05]  /*16060*/  @!P0 BRA `(.L_x_438) ;  /* 0xfffffffc00ec8947 */ /* 0x002fea000383ffff */
[----:B------:R-:W-:Y:S05]  /*16070*/  BRA `(.L_x_550) ;  /* 0xffffffbc00507947 */ /* 0x000fea000383ffff */
.L_x_447:
[----:B-1----:R1:W2:Y:S02]  /*16080*/  SYNCS.PHASECHK.TRANS64.TRYWAIT P0, [R3+URZ+0x34840], R2 ;  /* 0x03484002030075a7 */ /* 0x0022a4000800017f */
[----:B--2---:R-:W-:Y:S05]  /*16090*/  @!P0 NANOSLEEP.SYNCS 0x989680 ;  /* 0x009896800000895d */ /* 0x004fea0003900000 */
[----:B------:R-:W2:Y:S02]  /*160a0*/  @!P0 SYNCS.PHASECHK.TRANS64 P0, [R3+URZ+0x34840], R2 ;  /* 0x03484002030085a7 */ /* 0x000ea4000800007f */
[----:B--2---:R-:W-:Y:S05]  /*160b0*/  @!P0 BRA `(.L_x_447) ;  /* 0xfffffffc00f08947 */ /* 0x004fea000383ffff */
[----:B------:R-:W-:Y:S05]  /*160c0*/  BRA `(.L_x_551) ;  /* 0xffffffc000207947 */ /* 0x000fea000383ffff */
.L_x_453:
[----:B0-----:R0:W1:Y:S02]  /*160d0*/  SYNCS.PHASECHK.TRANS64.TRYWAIT P0, [R3+URZ+0x60], R2 ;  /* 0x00006002030075a7 */ /* 0x001064000800017f */
[----:B-1----:R-:W-:Y:S05]  /*160e0*/  @!P0 NANOSLEEP.SYNCS 0x989680 ;  /* 0x009896800000895d */ /* 0x002fea0003900000 */
[----:B------:R-:W1:Y:S02]  /*160f0*/  @!P0 SYNCS.PHASECHK.TRANS64 P0, [R3+URZ+0x60], R2 ;  /* 0x00006002030085a7 */ /* 0x000e64000800007f */
[----:B-1----:R-:W-:Y:S05]  /*16100*/  @!P0 BRA `(.L_x_453) ;  /* 0xfffffffc00f08947 */ /* 0x002fea000383ffff */
[----:B------:R-:W-:Y:S05]  /*16110*/  BRA `(.L_x_552) ;  /* 0xffffffc000fc7947 */ /* 0x000fea000383ffff */
.L_x_462:
[----:B---3--:R3:W4:Y:S02]  /*16120*/  SYNCS.PHASECHK.TRANS64.TRYWAIT P0, [R3+URZ+0x34840], R2 ;  /* 0x03484002030075a7 */ /* 0x008724000800017f */
[----:B----4-:R-:W-:Y:S05]  /*16130*/  @!P0 NANOSLEEP.SYNCS 0x989680 ;  /* 0x009896800000895d */ /* 0x010fea0003900000 */
[----:B------:R-:W4:Y:S02]  /*16140*/  @!P0 SYNCS.PHASECHK.TRANS64 P0, [R3+URZ+0x34840], R2 ;  /* 0x03484002030085a7 */ /* 0x000f24000800007f */
[----:B----4-:R-:W-:Y:S05]  /*16150*/  @!P0 BRA `(.L_x_462) ;  /* 0xfffffffc00f08947 */ /* 0x010fea000383ffff */
[----:B------:R-:W-:Y:S05]  /*16160*/  BRA `(.L_x_553) ;  /* 0xffffffc800a87947 */ /* 0x000fea000383ffff */
.L_x_468:
[----:B--2---:R2:W3:Y:S02]  /*16170*/  SYNCS.PHASECHK.TRANS64.TRYWAIT P0, [R2+URZ+0x60], R3 ;  /* 0x00006003020075a7 */ /* 0x0044e4000800017f */
[----:B---3--:R-:W-:Y:S05]  /*16180*/  @!P0 NANOSLEEP.SYNCS 0x989680 ;  /* 0x009896800000895d */ /* 0x008fea0003900000 */
[----:B------:R-:W3:Y:S02]  /*16190*/  @!P0 SYNCS.PHASECHK.TRANS64 P0, [R2+URZ+0x60], R3 ;  /* 0x00006003020085a7 */ /* 0x000ee4000800007f */
[----:B---3--:R-:W-:Y:S05]  /*161a0*/  @!P0 BRA `(.L_x_468) ;  /* 0xfffffffc00f08947 */ /* 0x008fea000383ffff */
[----:B------:R-:W-:Y:S05]  /*161b0*/  BRA `(.L_x_554) ;  /* 0xffffffcc00847947 */ /* 0x000fea000383ffff */
.L_x_477:
[----:B----4-:R4:W0:Y:S02]  /*161c0*/  SYNCS.PHASECHK.TRANS64.TRYWAIT P0, [R2+URZ+0x34840], R3 ;  /* 0x03484003020075a7 */ /* 0x010824000800017f */
[----:B0-----:R-:W-:Y:S05]  /*161d0*/  @!P0 NANOSLEEP.SYNCS 0x989680 ;  /* 0x009896800000895d */ /* 0x001fea0003900000 */
[----:B------:R-:W0:Y:S02]  /*161e0*/  @!P0 SYNCS.PHASECHK.TRANS64 P0, [R2+URZ+0x34840], R3 ;  /* 0x03484003020085a7 */ /* 0x000e24000800007f */
[----:B0-----:R-:W-:Y:S05]  /*161f0*/  @!P0 BRA `(.L_x_477) ;  /* 0xfffffffc00f08947 */ /* 0x001fea000383ffff */
[----:B------:R-:W-:Y:S05]  /*16200*/  BRA `(.L_x_555) ;  /* 0xffffffd000fc7947 */ /* 0x000fea000383ffff */
.L_x_483:
[----:B--2---:R2:W3:Y:S02]  /*16210*/  SYNCS.PHASECHK.TRANS64.TRYWAIT P0, [R2+URZ+0x60], R5 ;  /* 0x00006005020075a7 */ /* 0x0044e4000800017f */
[----:B---3--:R-:W-:Y:S05]  /*16220*/  @!P0 NANOSLEEP.SYNCS 0x989680 ;  /* 0x009896800000895d */ /* 0x008fea0003900000 */
[----:B------:R-:W3:Y:S02]  /*16230*/  @!P0 SYNCS.PHASECHK.TRANS64 P0, [R2+URZ+0x60], R5 ;  /* 0x00006005020085a7 */ /* 0x000ee4000800007f */
[----:B---3--:R-:W-:Y:S05]  /*16240*/  @!P0 BRA `(.L_x_483) ;  /* 0xfffffffc00f08947 */ /* 0x008fea000383ffff */
[----:B------:R-:W-:Y:S05]  /*16250*/  BRA `(.L_x_556) ;  /* 0xffffffd400d87947 */ /* 0x000fea000383ffff */
.L_x_494:
[----:B0-----:R0:W2:Y:S02]  /*16260*/  SYNCS.PHASECHK.TRANS64.TRYWAIT P0, [R2+URZ+0x34860], R0 ;  /* 0x03486000020075a7 */ /* 0x0010a4000800017f */
[----:B--2---:R-:W-:Y:S05]  /*16270*/  @!P0 NANOSLEEP.SYNCS 0x989680 ;  /* 0x009896800000895d */ /* 0x004fea0003900000 */
[----:B------:R-:W2:Y:S02]  /*16280*/  @!P0 SYNCS.PHASECHK.TRANS64 P0, [R2+URZ+0x34860], R0 ;  /* 0x03486000020085a7 */ /* 0x000ea4000800007f */
[----:B--2---:R-:W-:Y:S05]  /*16290*/  @!P0 BRA `(.L_x_494) ;  /* 0xfffffffc00f08947 */ /* 0x004fea000383ffff */
[----:B------:R-:W-:Y:S05]  /*162a0*/  BRA `(.L_x_557) ;  /* 0xffffffdc00347947 */ /* 0x000fea000383ffff */
.L_x_501:
[----:B------:R-:W-:Y:S01]  /*162b0*/  BSSY B0, `(.L_x_558) ;  /* 0x0000008000007945 */ /* 0x000fe20003800000 */
[----:B------:R-:W-:Y:S02]  /*162c0*/  IMAD.MOV.U32 R13, RZ, RZ, R16 ;  /* 0x000000ffff0d7224 */ /* 0x000fe400078e0010 */
[----:B------:R-:W-:Y:S02]  /*162d0*/  IMAD.MOV.U32 R12, RZ, RZ, RZ ;  /* 0x000000ffff0c7224 */ /* 0x000fe400078e00ff */
[----:B------:R-:W-:Y:S02]  /*162e0*/  IMAD.MOV.U32 R11, RZ, RZ, 0x1f ;  /* 0x0000001fff0b7424 */ /* 0x000fe400078e00ff */
[----:B------:R-:W-:-:S07]  /*162f0*/  IMAD.MOV.U32 R15, RZ, RZ, -0x1 ;  /* 0xffffffffff0f7424 */ /* 0x000fce00078e00ff */
[----:B-----5:R-:W-:Y:S05]  /*16300*/  WARPSYNC.COLLECTIVE R15, `(.L_x_559) ;  /* 0x000000000f087348 */ /* 0x020fea0003c00000 */
[----:B------:R0:W1:Y:S02]  /*16310*/  SHFL.IDX P6, R14, R13, R12, R11 ;  /* 0x0000000c0d0e7389 */ /* 0x00006400000c000b */
[----:B01---5:R-:W-:Y:S01]  /*16320*/  ENDCOLLECTIVE ;  /* 0x000000000000791b */ /* 0x023fe20003800000 */
.L_x_559:
[----:B------:R-:W-:Y:S05]  /*16330*/  BSYNC B0 ;  /* 0x0000000000007941 */ /* 0x000fea0003800000 */
.L_x_558:
[----:B------:R-:W-:Y:S01]  /*16340*/  IMAD.MOV.U32 R13, RZ, RZ, R16 ;  /* 0x000000ffff0d7224 */ /* 0x000fe200078e0010 */
[----:B------:R-:W-:Y:S01]  /*16350*/  MOV R0, R14 ;  /* 0x0000000e00007202 */ /* 0x000fe20000000f00 */
[----:B------:R-:W-:Y:S02]  /*16360*/  IMAD.MOV.U32 R12, RZ, RZ, 0x1 ;  /* 0x00000001ff0c7424 */ /* 0x000fe400078e00ff */
[----:B------:R-:W-:Y:S02]  /*16370*/  IMAD.MOV.U32 R11, RZ, RZ, 0x1f ;  /* 0x0000001fff0b7424 */ /* 0x000fe400078e00ff */
[----:B------:R-:W-:Y:S02]  /*16380*/  IMAD.MOV.U32 R15, RZ, RZ, -0x1 ;  /* 0xffffffffff0f7424 */ /* 0x000fe400078e00ff */
[----:B------:R-:W-:-:S07]  /*16390*/  IMAD.IADD R5, R19, 0x1, R7 ;  /* 0x0000000113057824 */ /* 0x000fce00078e0207 */
[----:B------:R-:W-:Y:S05]  /*163a0*/  WARPSYNC.COLLECTIVE R15, `(.L_x_560) ;  /* 0x000000000f087348 */ /* 0x000fea0003c00000 */
[----:B------:R0:W1:Y:S02]  /*163b0*/  SHFL.IDX P6, R14, R13, R12, R11 ;  /* 0x0000000c0d0e7389 */ /* 0x00006400000c000b */
[----:B01----:R-:W-:Y:S01]  /*163c0*/  ENDCOLLECTIVE ;  /* 0x000000000000791b */ /* 0x003fe20003800000 */
.L_x_560:
[----:B------:R-:W-:Y:S01]  /*163d0*/  ULDC UR4, c[0x0][0xc3c] ;  /* 0x00030f0000047ab9 */ /* 0x000fe20000000800 */
[----:B------:R-:W-:Y:S01]  /*163e0*/  ULDC.64 UR6, c[0x0][0x208] ;  /* 0x0000820000067ab9 */ /* 0x000fe20000000a00 */
[----:B------:R-:W-:-:S13]  /*163f0*/  ISETP.GE.OR P1, PT, R5, UR4, !P0 ;  /* 0x0000000405007c0c */ /* 0x000fda000c726670 */
[----:B------:R-:W0:Y:S01]  /*16400*/  @!P1 LDC.64 R2, c[0x0][0xc80] ;  /* 0x00032000ff029b82 */ /* 0x000e220000000a00 */
[----:B------:R-:W-:Y:S02]  /*16410*/  IMAD.MOV.U32 R11, RZ, RZ, RZ ;  /* 0x000000ffff0b7224 */ /* 0x000fe400078e00ff */
[----:B------:R-:W-:Y:S02]  /*16420*/  IMAD.MOV.U32 R4, RZ, RZ, R14 ;  /* 0x000000ffff047224 */ /* 0x000fe400078e000e */
[----:B0-----:R-:W-:-:S06]  /*16430*/  @!P1 IMAD.WIDE R2, R5, 0x4, R2 ;  /* 0x0000000405029825 */ /* 0x001fcc00078e0202 */
[----:B------:R0:W2:Y:S01]  /*16440*/  @!P1 LDG.E R3, desc[UR6][R2.64] ;  /* 0x0000000602039981 */ /* 0x0000a2000c1e1900 */
[C---:B------:R-:W-:Y:S02]  /*16450*/  ISETP.GE.U32.AND P2, PT, R7.reuse, 0x2, PT ;  /* 0x000000020700780c */ /* 0x040fe40003f46070 */
[C---:B------:R-:W-:Y:S02]  /*16460*/  ISETP.GE.U32.AND P3, PT, R7.reuse, 0x4, PT ;  /* 0x000000040700780c */ /* 0x040fe40003f66070 */
[C---:B------:R-:W-:Y:S02]  /*16470*/  ISETP.GE.U32.AND P4, PT, R7.reuse, 0x8, PT ;  /* 0x000000080700780c */ /* 0x040fe40003f86070 */
[C---:B------:R-:W-:Y:S01]  /*16480*/  ISETP.GE.U32.AND P5, PT, R7.reuse, 0x10, PT ;  /* 0x000000100700780c */ /* 0x040fe20003fa6070 */
[----:B0-----:R-:W-:Y:S02]  /*16490*/  IMAD.MOV.U32 R2, RZ, RZ, RZ ;  /* 0x000000ffff027224 */ /* 0x001fe400078e00ff */
[----:B--2---:R-:W-:Y:S01]  /*164a0*/  @!P1 IMAD.MOV.U32 R2, RZ, RZ, R3 ;  /* 0x000000ffff029224 */ /* 0x004fe200078e0003 */
[----:B------:R-:W-:-:S04]  /*164b0*/  ISETP.NE.AND P1, PT, R7, RZ, PT ;  /* 0x000000ff0700720c */ /* 0x000fc80003f25270 */
[----:B------:R-:W-:-:S09]  /*164c0*/  MOV R13, R2 ;  /* 0x00000002000d7202 */ /* 0x000fd20000000f00 */
[----:B------:R-:W-:Y:S05]  /*164d0*/  WARPSYNC.COLLECTIVE R15, `(.L_x_561) ;  /* 0x000000000f087348 */ /* 0x000fea0003c00000 */
[----:B------:R0:W1:Y:S02]  /*164e0*/  SHFL.UP P6, R14, R13, R12, R11 ;  /* 0x0400000c0d0e7389 */ /* 0x00006400000c000b */
[----:B01----:R-:W-:Y:S01]  /*164f0*/  ENDCOLLECTIVE ;  /* 0x000000000000791b */ /* 0x003fe20003800000 */
.L_x_561:
[----:B------:R-:W-:Y:S01]  /*16500*/  IMAD.MOV.U32 R12, RZ, RZ, 0x2 ;  /* 0x00000002ff0c7424 */ /* 0x000fe200078e00ff */
[----:B------:R-:W-:-:S05]  /*16510*/  SEL R5, R14, RZ, P1 ;  /* 0x000000ff0e057207 */ /* 0x000fca0000800000 */
[----:B------:R-:W-:-:S04]  /*16520*/  IMAD.IADD R3, R2, 0x1, R5 ;  /* 0x0000000102037824 */ /* 0x000fc800078e0205 */
[----:B------:R-:W-:-:S07]  /*16530*/  IMAD.MOV.U32 R13, RZ, RZ, R3 ;  /* 0x000000ffff0d7224 */ /* 0x000fce00078e0003 */
[----:B------:R-:W-:Y:S05]  /*16540*/  WARPSYNC.COLLECTIVE R15, `(.L_x_562) ;  /* 0x000000000f087348 */ /* 0x000fea0003c00000 */
[----:B------:R0:W1:Y:S02]  /*16550*/  SHFL.UP P6, R14, R13, R12, R11 ;  /* 0x0400000c0d0e7389 */ /* 0x00006400000c000b */
[----:B01----:R-:W-:Y:S01]  /*16560*/  ENDCOLLECTIVE ;  /* 0x000000000000791b */ /* 0x003fe20003800000 */
.L_x_562:
[----:B------:R-:W-:Y:S02]  /*16570*/  IMAD.MOV.U32 R12, RZ, RZ, 0x4 ;  /* 0x00000004ff0c7424 */ /* 0x000fe400078e00ff */
[----:B------:R-:W-:-:S05]  /*16580*/  IMAD.MOV.U32 R5, RZ, RZ, R14 ;  /* 0x000000ffff057224 */ /* 0x000fca00078e000e */
[----:B------:R-:W-:-:S05]  /*16590*/  SEL R6, R5, RZ, P2 ;  /* 0x000000ff05067207 */ /* 0x000fca0001000000 */
[----:B------:R-:W-:-:S04]  /*165a0*/  IMAD.IADD R3, R3, 0x1, R6 ;  /* 0x0000000103037824 */ /* 0x000fc800078e0206 */
[----:B------:R-:W-:-:S07]  /*165b0*/  IMAD.MOV.U32 R13, RZ, RZ, R3 ;  /* 0x000000ffff0d7224 */ /* 0x000fce00078e0003 */
[----:B------:R-:W-:Y:S05]  /*165c0*/  WARPSYNC.COLLECTIVE R15, `(.L_x_563) ;  /* 0x000000000f087348 */ /* 0x000fea0003c00000 */
[----:B------:R0:W1:Y:S02]  /*165d0*/  SHFL.UP P6, R14, R13, R12, R11 ;  /* 0x0400000c0d0e7389 */ /* 0x00006400000c000b */
[----:B01----:R-:W-:Y:S01]  /*165e0*/  ENDCOLLECTIVE ;  /* 0x000000000000791b */ /* 0x003fe20003800000 */
.L_x_563:
[----:B------:R-:W-:Y:S01]  /*165f0*/  IMAD.MOV.U32 R12, RZ, RZ, 0x8 ;  /* 0x00000008ff0c7424 */ /* 0x000fe200078e00ff */
[----:B------:R-:W-:-:S04]  /*16600*/  MOV R5, R14 ;  /* 0x0000000e00057202 */ /* 0x000fc80000000f00 */
[----:B------:R-:W-:-:S05]  /*16610*/  SEL R6, R5, RZ, P3 ;  /* 0x000000ff05067207 */ /* 0x000fca0001800000 */
[----:B------:R-:W-:-:S04]  /*16620*/  IMAD.IADD R3, R3, 0x1, R6 ;  /* 0x0000000103037824 */ /* 0x000fc800078e0206 */
[----:B------:R-:W-:-:S07]  /*16630*/  IMAD.MOV.U32 R13, RZ, RZ, R3 ;  /* 0x000000ffff0d7224 */ /* 0x000fce00078e0003 */
[----:B------:R-:W-:Y:S05]  /*16640*/  WARPSYNC.COLLECTIVE R15, `(.L_x_564) ;  /* 0x000000000f087348 */ /* 0x000fea0003c00000 */
[----:B------:R0:W1:Y:S02]  /*16650*/  SHFL.UP P6, R14, R13, R12, R11 ;  /* 0x0400000c0d0e7389 */ /* 0x00006400000c000b */
[----:B01----:R-:W-:Y:S01]  /*16660*/  ENDCOLLECTIVE ;  /* 0x000000000000791b */ /* 0x003fe20003800000 */
.L_x_564:
        /* <DEDUP_REMOVED lines=8> */
.L_x_565:
[----:B------:R-:W-:Y:S02]  /*166f0*/  IMAD.MOV.U32 R12, RZ, RZ, 0x1f ;  /* 0x0000001fff0c7424 */ /* 0x000fe400078e00ff */
[----:B------:R-:W-:Y:S02]  /*16700*/  IMAD.MOV.U32 R11, RZ, RZ, 0x1f ;  /* 0x0000001fff0b7424 */ /* 0x000fe400078e00ff */
[----:B------:R-:W-:-:S05]  /*16710*/  IMAD.MOV.U32 R5, RZ, RZ, R14 ;  /* 0x000000ffff057224 */ /* 0x000fca00078e000e */
[----:B------:R-:W-:-:S04]  /*16720*/  SEL R6, R5, RZ, P5 ;  /* 0x000000ff05067207 */ /* 0x000fc80002800000 */
[----:B------:R-:W-:-:S05]  /*16730*/  IADD3 R3, R3, R6, RZ ;  /* 0x0000000603037210 */ /* 0x000fca0007ffe0ff */
[----:B------:R-:W-:-:S07]  /*16740*/  IMAD.MOV.U32 R13, RZ, RZ, R3 ;  /* 0x000000ffff0d7224 */ /* 0x000fce00078e0003 */
[----:B------:R-:W-:Y:S05]  /*16750*/  WARPSYNC.COLLECTIVE R15, `(.L_x_566) ;  /* 0x000000000f087348 */ /* 0x000fea0003c00000 */
[----:B------:R0:W1:Y:S02]  /*16760*/  SHFL.IDX P6, R14, R13, R12, R11 ;  /* 0x0000000c0d0e7389 */ /* 0x00006400000c000b */
[----:B01----:R-:W-:Y:S01]  /*16770*/  ENDCOLLECTIVE ;  /* 0x000000000000791b */ /* 0x003fe20003800000 */
.L_x_566:
[----:B------:R-:W-:Y:S01]  /*16780*/  IMAD.MOV.U32 R6, RZ, RZ, R14 ;  /* 0x000000ffff067224 */ /* 0x000fe200078e000e */
[----:B------:R-:W-:Y:S06]  /*16790*/  BRA `(.L_x_567) ;  /* 0xffffffdc00bc7947 */ /* 0x000fec000383ffff */
.L_x_506:
[----:B------:R-:W-:Y:S01]  /*167a0*/  BSSY B0, `(.L_x_568) ;  /* 0x0000008000007945 */ /* 0x000fe20003800000 */
[----:B-----5:R-:W-:Y:S02]  /*167b0*/  IMAD.MOV.U32 R13, RZ, RZ, R2 ;  /* 0x000000ffff0d7224 */ /* 0x020fe400078e0002 */
[----:B------:R-:W-:Y:S02]  /*167c0*/  IMAD.MOV.U32 R12, RZ, RZ, 0x1 ;  /* 0x00000001ff0c7424 */ /* 0x000fe400078e00ff */
[----:B------:R-:W-:Y:S02]  /*167d0*/  IMAD.MOV.U32 R11, RZ, RZ, RZ ;  /* 0x000000ffff0b7224 */ /* 0x000fe400078e00ff */
[----:B------:R-:W-:-:S07]  /*167e0*/  IMAD.MOV.U32 R15, RZ, RZ, -0x1 ;  /* 0xffffffffff0f7424 */ /* 0x000fce00078e00ff */
[----:B0-----:R-:W-:Y:S05]  /*167f0*/  WARPSYNC.COLLECTIVE R15, `(.L_x_569) ;  /* 0x000000000f087348 */ /* 0x001fea0003c00000 */
[----:B------:R1:W2:Y:S02]  /*16800*/  SHFL.UP P6, R14, R13, R12, R11 ;  /* 0x0400000c0d0e7389 */ /* 0x0002a400000c000b */
[----:B012---:R-:W-:Y:S01]  /*16810*/  ENDCOLLECTIVE ;  /* 0x000000000000791b */ /* 0x007fe20003800000 */
.L_x_569:
[----:B------:R-:W-:Y:S05]  /*16820*/  BSYNC B0 ;  /* 0x0000000000007941 */ /* 0x000fea0003800000 */
.L_x_568:
[----:B------:R-:W-:Y:S01]  /*16830*/  SEL R3, R14, RZ, P1 ;  /* 0x000000ff0e037207 */ /* 0x000fe20000800000 */
[----:B------:R-:W-:Y:S02]  /*16840*/  IMAD.MOV.U32 R12, RZ, RZ, 0x2 ;  /* 0x00000002ff0c7424 */ /* 0x000fe400078e00ff */
[----:B------:R-:W-:Y:S01]  /*16850*/  IMAD.MOV.U32 R11, RZ, RZ, RZ ;  /* 0x000000ffff0b7224 */ /* 0x000fe200078e00ff */
[----:B------:R-:W-:Y:S01]  /*16860*/  IADD3 R3, R2, R3, RZ ;  /* 0x0000000302037210 */ /* 0x000fe20007ffe0ff */
[----:B------:R-:W-:-:S04]  /*16870*/  IMAD.MOV.U32 R15, RZ, RZ, -0x1 ;  /* 0xffffffffff0f7424 */ /* 0x000fc800078e00ff */
[----:B------:R-:W-:-:S07]  /*16880*/  IMAD.MOV.U32 R13, RZ, RZ, R3 ;  /* 0x000000ffff0d7224 */ /* 0x000fce00078e0003 */
[----:B------:R-:W-:Y:S05]  /*16890*/  WARPSYNC.COLLECTIVE R15, `(.L_x_570) ;  /* 0x000000000f087348 */ /* 0x000fea0003c00000 */
[----:B------:R0:W1:Y:S02]  /*168a0*/  SHFL.UP P6, R14, R13, R12, R11 ;  /* 0x0400000c0d0e7389 */ /* 0x00006400000c000b */
[----:B01----:R-:W-:Y:S01]  /*168b0*/  ENDCOLLECTIVE ;  /* 0x000000000000791b */ /* 0x003fe20003800000 */
.L_x_570:
[----:B------:R-:W-:Y:S01]  /*168c0*/  IMAD.MOV.U32 R12, RZ, RZ, 0x4 ;  /* 0x00000004ff0c7424 */ /* 0x000fe200078e00ff */
[----:B------:R-:W-:-:S05]  /*168d0*/  SEL R14, R14, RZ, P2 ;  /* 0x000000ff0e0e7207 */ /* 0x000fca0001000000 */
[----:B------:R-:W-:-:S04]  /*168e0*/  IMAD.IADD R3, R3, 0x1, R14 ;  /* 0x0000000103037824 */ /* 0x000fc800078e020e */
[----:B------:R-:W-:-:S07]  /*168f0*/  IMAD.MOV.U32 R13, RZ, RZ, R3 ;  /* 0x000000ffff0d7224 */ /* 0x000fce00078e0003 */
[----:B------:R-:W-:Y:S05]  /*16900*/  WARPSYNC.COLLECTIVE R15, `(.L_x_571) ;  /* 0x000000000f087348 */ /* 0x000fea0003c00000 */
[----:B------:R0:W1:Y:S02]  /*16910*/  SHFL.UP P6, R14, R13, R12, R11 ;  /* 0x0400000c0d0e7389 */ /* 0x00006400000c000b */
[----:B01----:R-:W-:Y:S01]  /*16920*/  ENDCOLLECTIVE ;  /* 0x000000000000791b */ /* 0x003fe20003800000 */
.L_x_571:
[----:B------:R-:W-:Y:S01]  /*16930*/  IMAD.MOV.U32 R12, RZ, RZ, 0x8 ;  /* 0x00000008ff0c7424 */ /* 0x000fe200078e00ff */
[----:B------:R-:W-:-:S05]  /*16940*/  SEL R14, R14, RZ, P3 ;  /* 0x000000ff0e0e7207 */ /* 0x000fca0001800000 */
[----:B------:R-:W-:-:S05]  /*16950*/  IMAD.IADD R3, R3, 0x1, R14 ;  /* 0x0000000103037824 */ /* 0x000fca00078e020e */
[----:B------:R-:W-:-:S07]  /*16960*/  MOV R13, R3 ;  /* 0x00000003000d7202 */ /* 0x000fce0000000f00 */
[----:B------:R-:W-:Y:S05]  /*16970*/  WARPSYNC.COLLECTIVE R15, `(.L_x_572) ;  /* 0x000000000f087348 */ /* 0x000fea0003c00000 */
[----:B------:R0:W1:Y:S02]  /*16980*/  SHFL.UP P6, R14, R13, R12, R11 ;  /* 0x0400000c0d0e7389 */ /* 0x00006400000c000b */
[----:B01----:R-:W-:Y:S01]  /*16990*/  ENDCOLLECTIVE ;  /* 0x000000000000791b */ /* 0x003fe20003800000 */
.L_x_572:
[----:B------:R-:W-:Y:S01]  /*169a0*/  IMAD.MOV.U32 R12, RZ, RZ, 0x10 ;  /* 0x00000010ff0c7424 */ /* 0x000fe200078e00ff */
[----:B------:R-:W-:-:S05]  /*169b0*/  SEL R14, R14, RZ, P4 ;  /* 0x000000ff0e0e7207 */ /* 0x000fca0002000000 */
[----:B------:R-:W-:-:S04]  /*169c0*/  IMAD.IADD R3, R3, 0x1, R14 ;  /* 0x0000000103037824 */ /* 0x000fc800078e020e */
[----:B------:R-:W-:-:S07]  /*169d0*/  IMAD.MOV.U32 R13, RZ, RZ, R3 ;  /* 0x000000ffff0d7224 */ /* 0x000fce00078e0003 */
[----:B------:R-:W-:Y:S05]  /*169e0*/  WARPSYNC.COLLECTIVE R15, `(.L_x_573) ;  /* 0x000000000f087348 */ /* 0x000fea0003c00000 */
[----:B------:R0:W1:Y:S02]  /*169f0*/  SHFL.UP P6, R14, R13, R12, R11 ;  /* 0x0400000c0d0e7389 */ /* 0x00006400000c000b */
[----:B01----:R-:W-:Y:S01]  /*16a00*/  ENDCOLLECTIVE ;  /* 0x000000000000791b */ /* 0x003fe20003800000 */
.L_x_573:
[----:B------:R-:W-:Y:S02]  /*16a10*/  IMAD.MOV.U32 R12, RZ, RZ, 0x1f ;  /* 0x0000001fff0c7424 */ /* 0x000fe400078e00ff */
[----:B------:R-:W-:Y:S01]  /*16a20*/  IMAD.MOV.U32 R11, RZ, RZ, 0x1f ;  /* 0x0000001fff0b7424 */ /* 0x000fe200078e00ff */
[----:B------:R-:W-:-:S05]  /*16a30*/  SEL R14, R14, RZ, P5 ;  /* 0x000000ff0e0e7207 */ /* 0x000fca0002800000 */
[----:B------:R-:W-:-:S04]  /*16a40*/  IMAD.IADD R3, R3, 0x1, R14 ;  /* 0x0000000103037824 */ /* 0x000fc800078e020e */
[----:B------:R-:W-:-:S07]  /*16a50*/  IMAD.MOV.U32 R13, RZ, RZ, R3 ;  /* 0x000000ffff0d7224 */ /* 0x000fce00078e0003 */
[----:B------:R-:W-:Y:S05]  /*16a60*/  WARPSYNC.COLLECTIVE R15, `(.L_x_574) ;  /* 0x000000000f087348 */ /* 0x000fea0003c00000 */
[----:B------:R0:W1:Y:S02]  /*16a70*/  SHFL.IDX P6, R14, R13, R12, R11 ;  /* 0x0000000c0d0e7389 */ /* 0x00006400000c000b */
[----:B01----:R-:W-:Y:S01]  /*16a80*/  ENDCOLLECTIVE ;  /* 0x000000000000791b */ /* 0x003fe20003800000 */
.L_x_574:
[----:B------:R-:W-:Y:S01]  /*16a90*/  MOV R6, R14 ;  /* 0x0000000e00067202 */ /* 0x000fe20000000f00 */
[----:B------:R-:W-:Y:S06]  /*16aa0*/  BRA `(.L_x_575) ;  /* 0xffffffdc00987947 */ /* 0x000fec000383ffff */
.L_x_508:
[----:B------:R-:W-:Y:S01]  /*16ab0*/  BSSY B0, `(.L_x_576) ;  /* 0x0000006000007945 */ /* 0x000fe20003800000 */
[----:B------:R-:W-:Y:S01]  /*16ac0*/  PLOP3.LUT P6, PT, P6, PT, PT, 0x8, 0x0 ;  /* 0x000000000000781c */ /* 0x000fe200037ce170 */
[----:B------:R-:W-:-:S12]  /*16ad0*/  IMAD.MOV.U32 R15, RZ, RZ, -0x1 ;  /* 0xffffffffff0f7424 */ /* 0x000fd800078e00ff */
[----:B0----5:R-:W-:Y:S05]  /*16ae0*/  WARPSYNC.COLLECTIVE R15, `(.L_x_577) ;  /* 0x000000000f087348 */ /* 0x021fea0003c00000 */
[----:B------:R-:W-:Y:S01]  /*16af0*/  VOTE.ANY R14, PT, P6 ;  /* 0x00000000000e7806 */ /* 0x000fe200030e0100 */
[----:B0----5:R-:W-:Y:S06]  /*16b00*/  ENDCOLLECTIVE ;  /* 0x000000000000791b */ /* 0x021fec0003800000 */
.L_x_577:
[----:B------:R-:W-:Y:S05]  /*16b10*/  BSYNC B0 ;  /* 0x0000000000007941 */ /* 0x000fea0003800000 */
.L_x_576:
[----:B------:R-:W-:Y:S02]  /*16b20*/  IMAD.MOV.U32 R5, RZ, RZ, R14 ;  /* 0x000000ffff057224 */ /* 0x000fe400078e000e */
[----:B------:R-:W-:Y:S02]  /*16b30*/  IMAD.MOV.U32 R13, RZ, RZ, R2 ;  /* 0x000000ffff0d7224 */ /* 0x000fe400078e0002 */
[----:B------:R-:W0:Y:S01]  /*16b40*/  POPC R4, R5 ;  /* 0x0000000500047309 */ /* 0x000e220000000000 */
[----:B------:R-:W-:Y:S02]  /*16b50*/  IMAD.MOV.U32 R11, RZ, RZ, 0x1f ;  /* 0x0000001fff0b7424 */ /* 0x000fe400078e00ff */
[----:B------:R-:W-:Y:S02]  /*16b60*/  IMAD.MOV.U32 R15, RZ, RZ, -0x1 ;  /* 0xffffffffff0f7424 */ /* 0x000fe400078e00ff */
[----:B0-----:R-:W-:-:S07]  /*16b70*/  IMAD.MOV.U32 R12, RZ, RZ, R4 ;  /* 0x000000ffff0c7224 */ /* 0x001fce00078e0004 */
[----:B------:R-:W-:Y:S05]  /*16b80*/  WARPSYNC.COLLECTIVE R15, `(.L_x_578) ;  /* 0x000000000f087348 */ /* 0x000fea0003c00000 */
[----:B------:R0:W1:Y:S02]  /*16b90*/  SHFL.IDX P6, R14, R13, R12, R11 ;  /* 0x0000000c0d0e7389 */ /* 0x00006400000c000b */
[----:B01----:R-:W-:Y:S01]  /*16ba0*/  ENDCOLLECTIVE ;  /* 0x000000000000791b */ /* 0x003fe20003800000 */
.L_x_578:
[----:B------:R-:W-:Y:S01]  /*16bb0*/  IMAD.MOV.U32 R17, RZ, RZ, R14 ;  /* 0x000000ffff117224 */ /* 0x000fe200078e000e */
[----:B------:R-:W-:Y:S06]  /*16bc0*/  BRA `(.L_x_579) ;  /* 0xffffffdc00887947 */ /* 0x000fec000383ffff */
.L_x_510:
[----:B------:R-:W-:Y:S01]  /*16bd0*/  BSSY B0, `(.L_x_580) ;  /* 0x0000007000007945 */ /* 0x000fe20003800000 */
[----:B------:R-:W-:Y:S01]  /*16be0*/  IMAD.MOV.U32 R13, RZ, RZ, R3 ;  /* 0x000000ffff0d7224 */ /* 0x000fe200078e0003 */
[----:B------:R-:W-:Y:S01]  /*16bf0*/  MOV R11, 0x1f ;  /* 0x0000001f000b7802 */ /* 0x000fe20000000f00 */
[----:B------:R-:W-:-:S07]  /*16c00*/  IMAD.MOV.U32 R15, RZ, RZ, -0x1 ;  /* 0xffffffffff0f7424 */ /* 0x000fce00078e00ff */
[----:B0-2--5:R-:W-:Y:S05]  /*16c10*/  WARPSYNC.COLLECTIVE R15, `(.L_x_581) ;  /* 0x000000000f087348 */ /* 0x025fea0003c00000 */
[----:B------:R1:W3:Y:S02]  /*16c20*/  SHFL.IDX P6, R14, R13, R12, R11 ;  /* 0x0000000c0d0e7389 */ /* 0x0002e400000c000b */
[----:B0123-5:R-:W-:Y:S01]  /*16c30*/  ENDCOLLECTIVE ;  /* 0x000000000000791b */ /* 0x02ffe20003800000 */
.L_x_581:
[----:B------:R-:W-:Y:S05]  /*16c40*/  BSYNC B0 ;  /* 0x0000000000007941 */ /* 0x000fea0003800000 */
.L_x_580:
[----:B------:R-:W-:Y:S01]  /*16c50*/  IMAD.MOV.U32 R2, RZ, RZ, R14 ;  /* 0x000000ffff027224 */ /* 0x000fe200078e000e */
[----:B------:R-:W-:Y:S06]  /*16c60*/  BRA `(.L_x_509) ;  /* 0xffffffdc007c7947 */ /* 0x000fec000383ffff */
.L_x_514:
[----:B0-----:R0:W2:Y:S02]  /*16c70*/  SYNCS.PHASECHK.TRANS64.TRYWAIT P0, [R0+URZ+0x34820], R3 ;  /* 0x03482003000075a7 */ /* 0x0010a4000800017f */
[----:B--2---:R-:W-:Y:S05]  /*16c80*/  @!P0 NANOSLEEP.SYNCS 0x989680 ;  /* 0x009896800000895d */ /* 0x004fea0003900000 */
[----:B------:R-:W2:Y:S02]  /*16c90*/  @!P0 SYNCS.PHASECHK.TRANS64 P0, [R0+URZ+0x34820], R3 ;  /* 0x03482003000085a7 */ /* 0x000ea4000800007f */
[----:B--2---:R-:W-:Y:S05]  /*16ca0*/  @!P0 BRA `(.L_x_514) ;  /* 0xfffffffc00f08947 */ /* 0x004fea000383ffff */
[----:B------:R-:W-:Y:S05]  /*16cb0*/  BRA `(.L_x_582) ;  /* 0xffffffe000707947 */ /* 0x000fea000383ffff */
.L_x_515:
[----:B------:R-:W2:Y:S01]  /*16cc0*/  S2R R2, SR_TID.X ;  /* 0x0000000000027919 */ /* 0x000ea20000002100 */
[----:B------:R-:W-:Y:S01]  /*16cd0*/  BSSY B0, `(.L_x_583) ;  /* 0x000000a000007945 */ /* 0x000fe20003800000 */
[----:B------:R-:W-:Y:S02]  /*16ce0*/  IMAD.MOV.U32 R12, RZ, RZ, RZ ;  /* 0x000000ffff0c7224 */ /* 0x000fe400078e00ff */
[----:B------:R-:W-:Y:S02]  /*16cf0*/  IMAD.MOV.U32 R11, RZ, RZ, 0x1f ;  /* 0x0000001fff0b7424 */ /* 0x000fe400078e00ff */
[----:B------:R-:W-:Y:S01]  /*16d00*/  IMAD.MOV.U32 R15, RZ, RZ, -0x1 ;  /* 0xffffffffff0f7424 */ /* 0x000fe200078e00ff */
[----:B--2---:R-:W-:-:S04]  /*16d10*/  SHF.R.U32.HI R2, RZ, 0x5, R2 ;  /* 0x00000005ff027819 */ /* 0x004fc80000011602 */
[----:B------:R-:W-:-:S05]  /*16d20*/  LOP3.LUT R2, R2, 0x3, RZ, 0xc0, !PT ;  /* 0x0000000302027812 */ /* 0x000fca00078ec0ff */
[----:B------:R-:W-:-:S07]  /*16d30*/  IMAD.MOV.U32 R13, RZ, RZ, R2 ;  /* 0x000000ffff0d7224 */ /* 0x000fce00078e0002 */
[----:B01--45:R-:W-:Y:S05]  /*16d40*/  WARPSYNC.COLLECTIVE R15, `(.L_x_584) ;  /* 0x000000000f087348 */ /* 0x033fea0003c00000 */
[----:B------:R2:W3:Y:S02]  /*16d50*/  SHFL.IDX P6, R14, R13, R12, R11 ;  /* 0x0000000c0d0e7389 */ /* 0x0004e400000c000b */
[----:B012345:R-:W-:Y:S01]  /*16d60*/  ENDCOLLECTIVE ;  /* 0x000000000000791b */ /* 0x03ffe20003800000 */
.L_x_584:
[----:B------:R-:W-:Y:S05]  /*16d70*/  BSYNC B0 ;  /* 0x0000000000007941 */ /* 0x000fea0003800000 */
.L_x_583:
[----:B------:R-:W-:Y:S05]  /*16d80*/  BRA `(.L_x_585) ;  /* 0xffffffe000587947 */ /* 0x000fea000383ffff */
.L_x_518:
[----:B------:R-:W-:Y:S01]  /*16d90*/  BSSY B1, `(.L_x_586) ;  /* 0x0000006000017945 */ /* 0x000fe20003800000 */
[----:B------:R-:W-:-:S07]  /*16da0*/  IMAD.MOV.U32 R15, RZ, RZ, -0x1 ;  /* 0xffffffffff0f7424 */ /* 0x000fce00078e00ff */
[----:B012-45:R-:W-:Y:S05]  /*16db0*/  WARPSYNC.COLLECTIVE R15, `(.L_x_587) ;  /* 0x000000000f0c7348 */ /* 0x037fea0003c00000 */
[----:B------:R-:W-:Y:S02]  /*16dc0*/  ELECT P6, UR62, PT ;  /* 0x00000000003e782f */ /* 0x000fe400038c0000 */
[----:B------:R-:W-:Y:S01]  /*16dd0*/  MOV R14, UR62 ;  /* 0x0000003e000e7c02 */ /* 0x000fe20008000f00 */
[----:B012-45:R-:W-:Y:S10]  /*16de0*/  ENDCOLLECTIVE ;  /* 0x000000000000791b */ /* 0x037ff40003800000 */
.L_x_587:
[----:B------:R-:W-:Y:S05]  /*16df0*/  BSYNC B1 ;  /* 0x0000000000017941 */ /* 0x000fea0003800000 */
.L_x_586:
[----:B------:R-:W-:Y:S05]  /*16e00*/  BRA `(.L_x_588) ;  /* 0xffffffe000507947 */ /* 0x000fea000383ffff */
.L_x_520:
[----:B0-----:R0:W1:Y:S02]  /*16e10*/  SYNCS.PHASECHK.TRANS64.TRYWAIT P0, [R6+URZ], R5 ;  /* 0x00000005060075a7 */ /* 0x001064000800017f */
[----:B-1----:R-:W-:Y:S05]  /*16e20*/  @!P0 NANOSLEEP.SYNCS 0x989680 ;  /* 0x009896800000895d */ /* 0x002fea0003900000 */
[----:B------:R-:W1:Y:S02]  /*16e30*/  @!P0 SYNCS.PHASECHK.TRANS64 P0, [R6+URZ], R5 ;  /* 0x00000005060085a7 */ /* 0x000e64000800007f */
[----:B-1----:R-:W-:Y:S05]  /*16e40*/  @!P0 BRA `(.L_x_520) ;  /* 0xfffffffc00f08947 */ /* 0x002fea000383ffff */
[----:B------:R-:W-:Y:S05]  /*16e50*/  BRA `(.L_x_589) ;  /* 0xffffffe0008c7947 */ /* 0x000fea000383ffff */
.L_x_521:
[----:B-1----:R1:W2:Y:S02]  /*16e60*/  SYNCS.PHASECHK.TRANS64.TRYWAIT P0, [R7+URZ], R2 ;  /* 0x00000002070075a7 */ /* 0x0022a4000800017f */
[----:B--2---:R-:W-:Y:S05]  /*16e70*/  @!P0 NANOSLEEP.SYNCS 0x989680 ;  /* 0x009896800000895d */ /* 0x004fea0003900000 */
[----:B------:R-:W2:Y:S02]  /*16e80*/  @!P0 SYNCS.PHASECHK.TRANS64 P0, [R7+URZ], R2 ;  /* 0x00000002070085a7 */ /* 0x000ea4000800007f */
[----:B--2---:R-:W-:Y:S05]  /*16e90*/  @!P0 BRA `(.L_x_521) ;  /* 0xfffffffc00f08947 */ /* 0x004fea000383ffff */
[----:B------:R-:W-:Y:S05]  /*16ea0*/  BRA `(.L_x_590) ;  /* 0xffffffe000807947 */ /* 0x000fea000383ffff */
.L_x_523:
[----:B--2---:R2:W3:Y:S02]  /*16eb0*/  SYNCS.PHASECHK.TRANS64.TRYWAIT P0, [R4+URZ], R5 ;  /* 0x00000005040075a7 */ /* 0x0044e4000800017f */
[----:B---3--:R-:W-:Y:S05]  /*16ec0*/  @!P0 NANOSLEEP.SYNCS 0x989680 ;  /* 0x009896800000895d */ /* 0x008fea0003900000 */
[----:B------:R-:W3:Y:S02]  /*16ed0*/  @!P0 SYNCS.PHASECHK.TRANS64 P0, [R4+URZ], R5 ;  /* 0x00000005040085a7 */ /* 0x000ee4000800007f */
[----:B---3--:R-:W-:Y:S05]  /*16ee0*/  @!P0 BRA `(.L_x_523) ;  /* 0xfffffffc00f08947 */ /* 0x008fea000383ffff */
[----:B------:R-:W-:Y:S05]  /*16ef0*/  BRA `(.L_x_591) ;  /* 0xffffffe000887947 */ /* 0x000fea000383ffff */
.L_x_592:
        /* <DEDUP_REMOVED lines=16> */
.L_x_3219:


//--------------------- .text._ZN7cutlass13device_kernelIN5flash11enable_sm90INS1_16FlashAttnFwdSm90INS1_25CollectiveMainloopFwdSm90ILi2EN4cute5tupleIJNS5_1CILi1EEES8_S8_EEENS6_IJNS7_ILi128EEENS7_ILi176EEESA_EEELi128ENS_6half_tEfNS_4arch4Sm90ELb0ELb0ELb1ELb1ELb0ELb1ELb0ELb1ELb1ELb1ELb0ELb0EEENS1_21CollectiveEpilogueFwdINS6_IJSA_SA_SB_EEES9_SD_SF_Li256ELb1ELb1ELb0ELb0EEENS1_36VarlenDynamicPersistentTileSchedulerILi128ELi176ELi256ELi128ELb0ELb1ELb1ELb0ELb1ELb1EEEEEEEEEvNT_6ParamsE --------------------------
	.section	.text._ZN7cutlass13device_kernelIN5flash11enable_sm90INS1_16FlashAttnFwdSm90INS1_25CollectiveMainloopFwdSm90ILi2EN4cute5tupleIJNS5_1CILi1EEES8_S8_EEENS6_IJNS7_ILi128EEENS7_ILi176EEESA_EEELi128ENS_6half_tEfNS_4arch4Sm90ELb0ELb0ELb1ELb1ELb0ELb1ELb0ELb1ELb1ELb1ELb0ELb0EEENS1_21CollectiveEpilogueFwdINS6_IJSA_SA_SB_EEES9_SD_SF_Li256ELb1ELb1ELb0ELb0EEENS1_36VarlenDynamicPersistentTileSchedulerILi128ELi176ELi256ELi128ELb0ELb1ELb1ELb0ELb1ELb1EEEEEEEEEvNT_6ParamsE,"ax",@progbits
	.align	128
.text._ZN7cutlass13device_kernelIN5flash11enable_sm90INS1_16FlashAttnFwdSm90INS1_25CollectiveMainloopFwdSm90ILi2EN4cute5tupleIJNS5_1CILi1EEES8_S8_EEENS6_IJNS7_ILi128EEENS7_ILi176EEESA_EEELi128ENS_6half_tEfNS_4arch4Sm90ELb0ELb0ELb1ELb1ELb0ELb1ELb0ELb1ELb1ELb1ELb0ELb0EEENS1_21CollectiveEpilogueFwdINS6_IJSA_SA_SB_EEES9_SD_SF_Li256ELb1ELb1ELb0ELb0EEENS1_36VarlenDynamicPersistentTileSchedulerILi128ELi176ELi256ELi128ELb0ELb1ELb1ELb0ELb1ELb1EEEEEEEEEvNT_6ParamsE:
        .type           _ZN7cutlass13device_kernelIN5flash11enable_sm90INS1_16FlashAttnFwdSm90INS1_25CollectiveMainloopFwdSm90ILi2EN4cute5tupleIJNS5_1CILi1EEES8_S8_EEENS6_IJNS7_ILi128EEENS7_ILi176EEESA_EEELi128ENS_6half_tEfNS_4arch4Sm90ELb0ELb0ELb1ELb1ELb0ELb1ELb0ELb1ELb1ELb1ELb0ELb0EEENS1_21CollectiveEpilogueFwdINS6_IJSA_SA_SB_EEES9_SD_SF_Li256ELb1ELb1ELb0ELb0EEENS1_36VarlenDynamicPersistentTileSchedulerILi128ELi176ELi256ELi128ELb0ELb1ELb1ELb0ELb1ELb1EEEEEEEEEvNT_6ParamsE,@function
        .size           _ZN7cutlass13device_kernelIN5flash11enable_sm90INS1_16FlashAttnFwdSm90INS1_25CollectiveMainloopFwdSm90ILi2EN4cute5tupleIJNS5_1CILi1EEES8_S8_EEENS6_IJNS7_ILi128EEENS7_ILi176EEESA_EEELi128ENS_6half_tEfNS_4arch4Sm90ELb0ELb0ELb1ELb1ELb0ELb1ELb0ELb1ELb1ELb1ELb0ELb0EEENS1_21CollectiveEpilogueFwdINS6_IJSA_SA_SB_EEES9_SD_SF_Li256ELb1ELb1ELb0ELb0EEENS1_36VarlenDynamicPersistentTileSchedulerILi128ELi176ELi256ELi128ELb0ELb1ELb1ELb0ELb1ELb1EEEEEEEEEvNT_6ParamsE,(.L_x_3220 - _ZN7cutlass13device_kernelIN5flash11enable_sm90INS1_16FlashAttnFwdSm90INS1_25CollectiveMainloopFwdSm90ILi2EN4cute5tupleIJNS5_1CILi1EEES8_S8_EEENS6_IJNS7_ILi128EEENS7_ILi176EEESA_EEELi128ENS_6half_tEfNS_4arch4Sm90ELb0ELb0ELb1ELb1ELb0ELb1ELb0ELb1ELb1ELb1ELb0ELb0EEENS1_21CollectiveEpilogueFwdINS6_IJSA_SA_SB_EEES9_SD_SF_Li256ELb1ELb1ELb0ELb0EEENS1_36VarlenDynamicPersistentTileSchedulerILi128ELi176ELi256ELi128ELb0ELb1ELb1ELb0ELb1ELb1EEEEEEEEEvNT_6ParamsE)
        .other          _ZN7cutlass13device_kernelIN5flash11enable_sm90INS1_16FlashAttnFwdSm90INS1_25CollectiveMainloopFwdSm90ILi2EN4cute5tupleIJNS5_1CILi1EEES8_S8_EEENS6_IJNS7_ILi128EEENS7_ILi176EEESA_EEELi128ENS_6half_tEfNS_4arch4Sm90ELb0ELb0ELb1ELb1ELb0ELb1ELb0ELb1ELb1ELb1ELb0ELb0EEENS1_21CollectiveEpilogueFwdINS6_IJSA_SA_SB_EEES9_SD_SF_Li256ELb1ELb1ELb0ELb0EEENS1_36VarlenDynamicPersistentTileSchedulerILi128ELi176ELi256ELi128ELb0ELb1ELb1ELb0ELb1ELb1EEEEEEEEEvNT_6ParamsE,@"STO_CUDA_ENTRY STV_DEFAULT"
_ZN7cutlass13device_kernelIN5flash11enable_sm90INS1_16FlashAttnFwdSm90INS1_25CollectiveMainloopFwdSm90ILi2EN4cute5tupleIJNS5_1CILi1EEES8_S8_EEENS6_IJNS7_ILi128EEENS7_ILi176EEESA_EEELi128ENS_6half_tEfNS_4arch4Sm90ELb0ELb0ELb1ELb1ELb0ELb1ELb0ELb1ELb1ELb1ELb0ELb0EEENS1_21CollectiveEpilogueFwdINS6_IJSA_SA_SB_EEES9_SD_SF_Li256ELb1ELb1ELb0ELb0EEENS1_36VarlenDynamicPersistentTileSchedulerILi128ELi176ELi256ELi128ELb0ELb1ELb1ELb0ELb1ELb1EEEEEEEEEvNT_6ParamsE:
        /* <DEDUP_REMOVED lines=12> */
[----:B------:R-:W-:Y:S02]  /*00c0*/  UIADD3 UR10, UP2, UR4, 0x570, URZ ;  /* 0x00000570040a7890 */ /* 0x000fe4000ff5e03f */
[----:B------:R-:W-:Y:S02]  /*00d0*/  UIADD3 UR4, UP3, UR4, 0x670, URZ ;  /* 0x0000067004047890 */ /* 0x000fe4000ff7e03f */
[----:B------:R-:W-:-:S02]  /*00e0*/  UIADD3.X UR7, URZ, UR5, URZ, UP0, !UPT ;  /* 0x000000053f077290 */ /* 0x000fc400087fe43f */
[----:B------:R-:W-:Y:S02]  /*00f0*/  UIADD3.X UR9, URZ, UR5, URZ, UP1, !UPT ;  /* 0x000000053f097290 */ /* 0x000fe40008ffe43f */
[----:B------:R-:W-:Y:S02]  /*0100*/  UIADD3.X UR11, URZ, UR5, URZ, UP2, !UPT ;  /* 0x000000053f0b7290 */ /* 0x000fe400097fe43f */
[----:B------:R-:W-:-:S03]  /*0110*/  UIADD3.X UR5, URZ, UR5, URZ, UP3, !UPT ;  /* 0x000000053f057290 */ /* 0x000fc60009ffe43f */
[----:B------:R0:W-:Y:S02]  /*0120*/  UTMACCTL.PF [UR6] ;  /* 0x00000000060079b9 */ /* 0x0001e40008040000 */
[----:B------:R0:W-:Y:S02]  /*0130*/  UTMACCTL.PF [UR8] ;  /* 0x00000000080079b9 */ /* 0x0001e40008040000 */
[----:B------:R0:W-:Y:S02]  /*0140*/  UTMACCTL.PF [UR10] ;  /* 0x000000000a0079b9 */ /* 0x0001e40008040000 */
[----:B------:R0:W-:Y:S02]  /*0150*/  UTMACCTL.PF [UR4] ;  /* 0x00000000040079b9 */ /* 0x0001e40008040000 */
[----:B0-----:R-:W-:Y:S01]  /*0160*/  NOP ;  /* 0x0000000000007918 */ /* 0x001fe20000000000 */
.L_x_594:
[----:B------:R-:W-:Y:S05]  /*0170*/  BSYNC B0 ;  /* 0x0000000000007941 */ /* 0x000fea0003800000 */
.L_x_593:
        /* <DEDUP_REMOVED lines=40> */
.L_x_595:
        /* <DEDUP_REMOVED lines=22> */
.L_x_596:
        /* <DEDUP_REMOVED lines=18> */
.L_x_597:
        /* <DEDUP_REMOVED lines=22> */
.L_x_598:
        /* <DEDUP_REMOVED lines=22> */
.L_x_599:
[----:B--2---:R-:W-:Y:S01]  /*0940*/  ISETP.NE.AND P0, PT, R3, RZ, PT ;  /* 0x000000ff0300720c */ /* 0x004fe20003f05270 */
[----:B------:R-:W-:Y:S01]  /*0950*/  IMAD.MOV.U32 R3, RZ, RZ, 0x1 ;  /* 0x00000001ff037424 */ /* 0x000fe200078e00ff */
[----:B------:R-:W-:Y:S01]  /*0960*/  NOP ;  /* 0x0000000000007918 */ /* 0x000fe20000000000 */
[----:B------:R-:W-:Y:S03]  /*0970*/  BSSY B9, `(.L_x_600) ;  /* 0x000268d000097945 */ /* 0x000fe60003800000 */
[----:B------:R-:W-:-:S05]  /*0980*/  SEL R3, R3, 0x2, !P0 ;  /* 0x0000000203037807 */ /* 0x000fca0004000000 */
[----:B------:R2:W-:Y:S01]  /*0990*/  STL [R1+0x60], R3 ;  /* 0x0000600301007387 */ /* 0x0005e20000100800 */
[----:B01-34-:R-:W-:Y:S06]  /*09a0*/  BAR.SYNC.DEFER_BLOCKING 0x0 ;  /* 0x0000000000007b1d */ /* 0x01bfec0000010000 */
[----:B------:R-:W-:Y:S05]  /*09b0*/  @!P0 BRA `(.L_x_601) ;  /* 0x000001f400c48947 */ /* 0x000fea0003800000 */
.L_x_602:
[----:B------:R-:W-:-:S08]  /*09c0*/  NOP ;  /* 0x0000000000007918 */ /* 0x000fd00000000000 */
[----:B------:R-:W0:Y:S02]  /*09d0*/  USETMAXREG.TRY_ALLOC.CTAPOOL UP0, 0xf0 ;  /* 0x000000f0000079c8 */ /* 0x000e240008000600 */
[----:B0-----:R-:W-:-:S13]  /*09e0*/  PLOP3.LUT P0, PT, PT, PT, UP0, 0x80, 0x0 ;  /* 0x000000000000781c */ /* 0x001fda0003f0f008 */
[----:B------:R-:W-:Y:S05]  /*09f0*/  @!P0 BRA `(.L_x_602) ;  /* 0xfffffffc00f08947 */ /* 0x000fea000383ffff */
[----:B--2---:R-:W2:Y:S01]  /*0a00*/  LDL.LU R3, [R1+0x4] ;  /* 0x0000040001037983 */ /* 0x004ea20000300800 */
[----:B------:R-:W-:Y:S01]  /*0a10*/  SHF.R.U32.HI R2, RZ, 0x7, R0 ;  /* 0x00000007ff027819 */ /* 0x000fe20000011600 */
[----:B------:R-:W0:Y:S01]  /*0a20*/  S2UR UR5, SR_CgaCtaId ;  /* 0x00000000000579c3 */ /* 0x000e220000008800 */
[----:B------:R-:W-:-:S07]  /*0a30*/  UMOV UR4, 0x400 ;  /* 0x0000040000047882 */ /* 0x000fce0000000000 */
[----:B------:R-:W-:Y:S06]  /*0a40*/  BAR.ARV 0x8, 0x180 ;  /* 0x0206000000007b1d */ /* 0x000fec0000002000 */
[----:B------:R-:W-:-:S13]  /*0a50*/  ISETP.NE.AND P0, PT, R2, 0x1, PT ;  /* 0x000000010200780c */ /* 0x000fda0003f05270 */
[----:B------:R-:W-:Y:S06]  /*0a60*/  @!P0 BAR.ARV 0x9, 0x100 ;  /* 0x0244000000008b1d */ /* 0x000fec0000002000 */
[----:B0-----:R-:W-:Y:S02]  /*0a70*/  ULEA UR4, UR5, UR4, 0x18 ;  /* 0x0000000405047291 */ /* 0x001fe4000f8ec03f */
[----:B------:R-:W-:Y:S04]  /*0a80*/  BAR.SYNC.DEFER_BLOCKING 0x5, 0x180 ;  /* 0x0146000000007b1d */ /* 0x000fe80000010000 */
[----:B------:R-:W-:-:S02]  /*0a90*/  IMAD.U32 R2, RZ, RZ, UR4 ;  /* 0x00000004ff027e24 */ /* 0x000fc4000f8e00ff */
[----:B------:R-:W-:-:S03]  /*0aa0*/  ULDC UR4, c[0x0][0xc3c] ;  /* 0x00030f0000047ab9 */ /* 0x000fc60000000800 */
[----:B------:R-:W0:Y:S01]  /*0ab0*/  LDS.128 R124, [R2+0x348d0] ;  /* 0x0348d000027c7984 */ /* 0x000e220000000c00 */
[----:B------:R-:W-:Y:S06]  /*0ac0*/  BAR.ARV 0x4, 0x180 ;  /* 0x0106000000007b1d */ /* 0x000fec0000002000 */
[----:B--2---:R-:W-:-:S04]  /*0ad0*/  LOP3.LUT R3, R3, 0xffffffdf, RZ, 0xc0, !PT ;  /* 0xffffffdf03037812 */ /* 0x004fc800078ec0ff */
[----:B------:R-:W-:Y:S02]  /*0ae0*/  @P0 LOP3.LUT R3, R3, 0x20, RZ, 0xfc, !PT ;  /* 0x0000002003030812 */ /* 0x000fe400078efcff */
[----:B0-----:R-:W-:-:S03]  /*0af0*/  ISETP.GE.AND P0, PT, R127, UR4, PT ;  /* 0x000000047f007c0c */ /* 0x001fc6000bf06270 */
[----:B------:R0:W-:Y:S10]  /*0b00*/  STL [R1+0x4], R3 ;  /* 0x0000040301007387 */ /* 0x0001f40000100800 */
[----:B0-----:R-:W-:Y:S05]  /*0b10*/  @P0 BRA `(.L_x_603) ;  /* 0x0000026400c80947 */ /* 0x001fea0003800000 */
[----:B------:R-:W2:Y:S01]  /*0b20*/  LDL R15, [R1+0x60] ;  /* 0x00006000010f7983 */ /* 0x000ea20000100800 */
[----:B------:R-:W-:Y:S02]  /*0b30*/  IADD3 R13, R0, -0x80, RZ ;  /* 0xffffff80000d7810 */ /* 0x000fe40007ffe0ff */
[----:B------:R-:W-:Y:S02]  /*0b40*/  CS2R R222, SRZ ;  /* 0x0000000000de7805 */ /* 0x000fe4000001ff00 */
[----:B------:R-:W-:Y:S02]  /*0b50*/  MOV R23, RZ ;  /* 0x000000ff00177202 */ /* 0x000fe40000000f00 */
[----:B------:R-:W-:-:S04]  /*0b60*/  SHF.R.S32.HI R0, RZ, 0x1f, R13 ;  /* 0x0000001fff007819 */ /* 0x000fc8000001140d */
[CC--:B------:R-:W-:Y:S02]  /*0b70*/  LEA.HI R3, R0.reuse, R13.reuse, RZ, 0x7 ;  /* 0x0000000d00037211 */ /* 0x0c0fe400078f38ff */
[CC--:B------:R-:W-:Y:S02]  /*0b80*/  LEA.HI R5, R0.reuse, R13.reuse, RZ, 0x5 ;  /* 0x0000000d00057211 */ /* 0x0c0fe400078f28ff */
[----:B------:R-:W-:Y:S02]  /*0b90*/  LOP3.LUT R4, R3, 0xffffff80, RZ, 0xc0, !PT ;  /* 0xffffff8003047812 */ /* 0x000fe400078ec0ff */
[----:B------:R-:W-:Y:S01]  /*0ba0*/  SHF.R.S32.HI R14, RZ, 0x7, R3 ;  /* 0x00000007ff0e7819 */ /* 0x000fe20000011403 */
[----:B------:R-:W-:Y:S01]  /*0bb0*/  IMAD.SHL.U32 R6, R5, 0x20, RZ ;  /* 0x0000002005067824 */ /* 0x000fe200078e00ff */
[CC--:B------:R-:W-:Y:S01]  /*0bc0*/  LEA.HI R12, R0.reuse, R13.reuse, RZ, 0x2 ;  /* 0x0000000d000c7211 */ /* 0x0c0fe200078f10ff */
[----:B------:R-:W-:Y:S01]  /*0bd0*/  IMAD.IADD R16, R13, 0x1, -R4 ;  /* 0x000000010d107824 */ /* 0x000fe200078e0a04 */
[----:B------:R-:W-:-:S02]  /*0be0*/  LEA.HI R4, R0, R13, RZ, 0x4 ;  /* 0x0000000d00047211 */ /* 0x000fc400078f20ff */
[----:B------:R-:W-:Y:S02]  /*0bf0*/  LEA.HI R3, R3, R14, RZ, 0x1 ;  /* 0x0000000e03037211 */ /* 0x000fe400078f08ff */
[----:B------:R-:W-:Y:S02]  /*0c00*/  SHF.R.S32.HI R8, RZ, 0x1f, R16 ;  /* 0x0000001fff087819 */ /* 0x000fe40000011410 */
[----:B------:R-:W-:Y:S02]  /*0c10*/  SHF.R.S32.HI R7, RZ, 0x4, R4 ;  /* 0x00000004ff077819 */ /* 0x000fe40000011404 */
[----:B------:R-:W-:Y:S02]  /*0c20*/  LEA.HI R9, R8, R16, RZ, 0x2 ;  /* 0x0000001008097211 */ /* 0x000fe400078f10ff */
[----:B------:R-:W-:Y:S02]  /*0c30*/  LOP3.LUT R5, R4, 0x3fffff0, RZ, 0xc0, !PT ;  /* 0x03fffff004057812 */ /* 0x000fe400078ec0ff */
[----:B------:R-:W-:-:S02]  /*0c40*/  SHF.R.S32.HI R10, RZ, 0x2, R9 ;  /* 0x00000002ff0a7819 */ /* 0x000fc40000011409 */
[----:B------:R-:W-:Y:S01]  /*0c50*/  SHF.R.S32.HI R11, RZ, 0x1f, R9 ;  /* 0x0000001fff0b7819 */ /* 0x000fe20000011409 */
[----:B------:R-:W-:Y:S01]  /*0c60*/  IMAD.IADD R5, R13, 0x1, -R5 ;  /* 0x000000010d057824 */ /* 0x000fe200078e0a05 */
[----:B------:R-:W-:Y:S02]  /*0c70*/  LEA.HI R4, R4, R7, RZ, 0x1 ;  /* 0x0000000704047211 */ /* 0x000fe400078f08ff */
[----:B------:R-:W-:Y:S02]  /*0c80*/  LEA.HI R11, R11, R10, RZ, 0x3 ;  /* 0x0000000a0b0b7211 */ /* 0x000fe400078f18ff */
[----:B------:R-:W-:Y:S02]  /*0c90*/  LEA.HI R8, R8, R16, RZ, 0x5 ;  /* 0x0000001008087211 */ /* 0x000fe400078f28ff */
[----:B------:R-:W-:Y:S02]  /*0ca0*/  LOP3.LUT R11, R11, 0xfffffff8, RZ, 0xc0, !PT ;  /* 0xfffffff80b0b7812 */ /* 0x000fe400078ec0ff */
[----:B------:R-:W-:-:S02]  /*0cb0*/  LOP3.LUT R4, R4, 0x1ffffffe, RZ, 0xc0, !PT ;  /* 0x1ffffffe04047812 */ /* 0x000fc400078ec0ff */
[----:B------:R-:W-:Y:S01]  /*0cc0*/  LOP3.LUT R6, R6, 0xfffffc00, RZ, 0xc0, !PT ;  /* 0xfffffc0006067812 */ /* 0x000fe200078ec0ff */
[----:B------:R-:W-:Y:S01]  /*0cd0*/  IMAD.IADD R11, R10, 0x1, -R11 ;  /* 0x000000010a0b7824 */ /* 0x000fe200078e0a0b */
[----:B------:R-:W-:Y:S01]  /*0ce0*/  LOP3.LUT R9, R9, 0x7ffffffc, RZ, 0xc0, !PT ;  /* 0x7ffffffc09097812 */ /* 0x000fe200078ec0ff */
[----:B------:R-:W-:Y:S01]  /*0cf0*/  IMAD.IADD R4, R7, 0x1, -R4 ;  /* 0x0000000107047824 */ /* 0x000fe200078e0a04 */
[----:B------:R-:W-:Y:S02]  /*0d00*/  SHF.R.S32.HI R8, RZ, 0x5, R8 ;  /* 0x00000005ff087819 */ /* 0x000fe40000011408 */
[----:B------:R-:W-:Y:S01]  /*0d10*/  LOP3.LUT R3, R3, 0x3fffffe, RZ, 0xc0, !PT ;  /* 0x03fffffe03037812 */ /* 0x000fe200078ec0ff */
[----:B------:R-:W-:Y:S01]  /*0d20*/  IMAD.IADD R9, R16, 0x1, -R9 ;  /* 0x0000000110097824 */ /* 0x000fe200078e0a09 */
[----:B------:R-:W-:Y:S01]  /*0d30*/  LEA R5, R5, R6, 0x6 ;  /* 0x0000000605057211 */ /* 0x000fe200078e30ff */
[----:B------:R-:W-:Y:S01]  /*0d40*/  IMAD R8, R8, 0x10, R11 ;  /* 0x0000001008087824 */ /* 0x000fe200078e020b */
[----:B------:R-:W-:Y:S01]  /*0d50*/  MOV R10, 0xfffffffe ;  /* 0xfffffffe000a7802 */ /* 0x000fe20000000f00 */
[----:B------:R-:W-:Y:S01]  /*0d60*/  IMAD.IADD R3, R14, 0x1, -R3 ;  /* 0x000000010e037824 */ /* 0x000fe200078e0a03 */
[----:B------:R-:W-:-:S02]  /*0d70*/  LEA R5, R4, R5, 0x3 ;  /* 0x0000000504057211 */ /* 0x000fc400078e18ff */
[----:B------:R-:W-:Y:S01]  /*0d80*/  LOP3.LUT R12, R12, 0xfffffffc, RZ, 0xc0, !PT ;  /* 0xfffffffc0c0c7812 */ /* 0x000fe200078ec0ff */
[----:B------:R-:W-:Y:S02]  /*0d90*/  IMAD R4, R9, R10, 0xb0 ;  /* 0x000000b009047424 */ /* 0x000fe400078e020a */
[----:B------:R-:W-:Y:S01]  /*0da0*/  IMAD R14, R3, 0x40, R8 ;  /* 0x00000040030e7824 */ /* 0x000fe200078e0208 */
[CC--:B------:R-:W-:Y:S01]  /*0db0*/  LEA.HI R3, R0.reuse, R13.reuse, RZ, 0x6 ;  /* 0x0000000d00037211 */ /* 0x0c0fe200078f30ff */
[----:B------:R-:W-:Y:S01]  /*0dc0*/  STL [R1+0x88], R5 ;  /* 0x0000880501007387 */ /* 0x000fe20000100800 */
[----:B------:R-:W-:Y:S01]  /*0dd0*/  LEA.HI R0, R0, R13, RZ, 0x3 ;  /* 0x0000000d00007211 */ /* 0x000fe200078f18ff */
[----:B------:R-:W-:Y:S02]  /*0de0*/  IMAD.IADD R12, R13, 0x1, -R12 ;  /* 0x000000010d0c7824 */ /* 0x000fe400078e0a0c */
[----:B------:R0:W-:Y:S01]  /*0df0*/  STL [R1+0x80], R4 ;  /* 0x0000800401007387 */ /* 0x0001e20000100800 */
[----:B------:R-:W-:-:S02]  /*0e00*/  SHF.R.S32.HI R22, RZ, 0x3, R0 ;  /* 0x00000003ff167819 */ /* 0x000fc40000011400 */
[----:B------:R-:W-:Y:S01]  /*0e10*/  LEA.HI R6, R12, R12, RZ, 0x1 ;  /* 0x0000000c0c067211 */ /* 0x000fe200078f08ff */
[----:B------:R-:W-:Y:S01]  /*0e20*/  STL [R1+0x7c], R14 ;  /* 0x00007c0e01007387 */ /* 0x000fe20000100800 */
[C---:B------:R-:W-:Y:S01]  /*0e30*/  IADD3 R28, R22.reuse, 0x20, RZ ;  /* 0x00000020161c7810 */ /* 0x040fe20007ffe0ff */
[----:B------:R-:W-:Y:S01]  /*0e40*/  VIADD R27, R22, 0x40 ;  /* 0x00000040161b7836 */ /* 0x000fe20000000000 */
[----:B------:R-:W-:Y:S01]  /*0e50*/  LOP3.LUT R7, R6, 0x1ffffffe, RZ, 0xc0, !PT ;  /* 0x1ffffffe06077812 */ /* 0x000fe200078ec0ff */
[C---:B------:R-:W-:Y:S01]  /*0e60*/  VIADD R25, R22.reuse, 0x80 ;  /* 0x0000008016197836 */ /* 0x040fe20000000000 */
[----:B------:R-:W-:Y:S01]  /*0e70*/  IADD3 R24, R22, 0xa0, RZ ;  /* 0x000000a016187810 */ /* 0x000fe20007ffe0ff */
[----:B0-----:R-:W-:Y:S01]  /*0e80*/  IMAD.SHL.U32 R4, R3, 0x8, RZ ;  /* 0x0000000803047824 */ /* 0x001fe200078e00ff */
[----:B------:R-:W-:Y:S01]  /*0e90*/  LOP3.LUT R3, R0, 0xfffffff8, RZ, 0xc0, !PT ;  /* 0xfffffff800037812 */ /* 0x000fe200078ec0ff */
[C---:B------:R-:W-:Y:S01]  /*0ea0*/  IMAD.SHL.U32 R0, R22.reuse, 0x40, RZ ;  /* 0x0000004016007824 */ /* 0x040fe200078e00ff */
[----:B------:R-:W-:Y:S01]  /*0eb0*/  SHF.R.S32.HI R6, RZ, 0x1f, R27 ;  /* 0x0000001fff067819 */ /* 0x000fe2000001141b */
[----:B------:R-:W-:Y:S01]  /*0ec0*/  VIADD R26, R22, 0x60 ;  /* 0x00000060161a7836 */ /* 0x000fe20000000000 */
[----:B------:R-:W-:Y:S01]  /*0ed0*/  LOP3.LUT R20, R4, 0xfffffe00, RZ, 0xc0, !PT ;  /* 0xfffffe0004147812 */ /* 0x000fe200078ec0ff */
[----:B------:R-:W-:Y:S01]  /*0ee0*/  IMAD.IADD R18, R13, 0x1, -R3 ;  /* 0x000000010d127824 */ /* 0x000fe200078e0a03 */
[----:B------:R-:W-:Y:S01]  /*0ef0*/  SHF.R.S32.HI R4, RZ, 0x1f, R28 ;  /* 0x0000001fff047819 */ /* 0x000fe2000001141c */
[----:B------:R-:W-:Y:S01]  /*0f00*/  IMAD.SHL.U32 R5, R27, 0x40, RZ ;  /* 0x000000401b057824 */ /* 0x000fe200078e00ff */
[----:B------:R-:W-:Y:S01]  /*0f10*/  SHF.R.S32.HI R3, RZ, 0x1f, R22 ;  /* 0x0000001fff037819 */ /* 0x000fe20000011416 */
[----:B------:R-:W-:Y:S01]  /*0f20*/  IMAD.SHL.U32 R16, R18, 0x8, RZ ;  /* 0x0000000812107824 */ /* 0x000fe200078e00ff */
[----:B------:R-:W-:Y:S01]  /*0f30*/  LOP3.LUT R3, R0, 0x1c0, RZ, 0xc0, !PT ;  /* 0x000001c000037812 */ /* 0x000fe200078ec0ff */
[----:B------:R-:W-:Y:S01]  /*0f40*/  IMAD.SHL.U32 R0, R28, 0x40, RZ ;  /* 0x000000401c007824 */ /* 0x000fe200078e00ff */
[----:B------:R-:W-:Y:S01]  /*0f50*/  LEA.HI R4, R4, R28, RZ, 0x3 ;  /* 0x0000001c04047211 */ /* 0x000fe200078f18ff */
[----:B------:R-:W-:Y:S01]  /*0f60*/  IMAD.IADD R7, R12, 0x1, -R7 ;  /* 0x000000010c077824 */ /* 0x000fe200078e0a07 */
[----:B------:R-:W-:Y:S01]  /*0f70*/  SHF.R.S32.HI R11, RZ, 0x1f, R25 ;  /* 0x0000001fff0b7819 */ /* 0x000fe20000011419 */
[----:B------:R-:W-:Y:S01]  /*0f80*/  IMAD.SHL.U32 R10, R25, 0x40, RZ ;  /* 0x00000040190a7824 */ /* 0x000fe200078e00ff */
[----:B------:R-:W-:Y:S01]  /*0f90*/  SHF.R.U32.HI R21, RZ, 0x3, R3 ;  /* 0x00000003ff157819 */ /* 0x000fe20000011603 */
[----:B------:R-:W-:Y:S01]  /*0fa0*/  IMAD.SHL.U32 R4, R4, 0x40, RZ ;  /* 0x0000004004047824 */ /* 0x000fe200078e00ff */
[----:B------:R-:W-:Y:S01]  /*0fb0*/  LEA.HI R6, R6, R27, RZ, 0x3 ;  /* 0x0000001b06067211 */ /* 0x000fe200078f18ff */
[----:B------:R-:W-:Y:S01]  /*0fc0*/  IMAD.SHL.U32 R12, R24, 0x40, RZ ;  /* 0x00000040180c7824 */ /* 0x000fe200078e00ff */
[----:B------:R-:W-:Y:S01]  /*0fd0*/  SHF.R.S32.HI R9, RZ, 0x1f, R26 ;  /* 0x0000001fff097819 */ /* 0x000fe2000001141a */
[----:B------:R-:W-:Y:S01]  /*0fe0*/  STL [R1+0x64], RZ ;  /* 0x000064ff01007387 */ /* 0x000fe20000100800 */
[----:B------:R-:W-:Y:S01]  /*0ff0*/  LOP3.LUT R3, R3, 0x38, R16, 0xf8, !PT ;  /* 0x0000003803037812 */ /* 0x000fe200078ef810 */
[----:B------:R-:W-:Y:S01]  /*1000*/  IMAD.SHL.U32 R6, R6, 0x40, RZ ;  /* 0x0000004006067824 */ /* 0x000fe200078e00ff */
[----:B------:R-:W-:Y:S01]  /*1010*/  SHF.R.S32.HI R13, RZ, 0x1f, R24 ;  /* 0x0000001fff0d7819 */ /* 0x000fe20000011418 */
[----:B------:R-:W-:Y:S01]  /*1020*/  IMAD.SHL.U32 R18, R18, 0x4, RZ ;  /* 0x0000000412127824 */ /* 0x000fe200078e00ff */
[----:B------:R-:W-:Y:S01]  /*1030*/  LOP3.LUT R0, R0, 0x1c0, RZ, 0xc0, !PT ;  /* 0x000001c000007812 */ /* 0x000fe200078ec0ff */
[----:B------:R-:W-:Y:S01]  /*1040*/  VIADD R221, R16, 0x40 ;  /* 0x0000004010dd7836 */ /* 0x000fe20000000000 */
[----:B------:R-:W-:-:S02]  /*1050*/  SHF.L.U32 R8, R26, 0x6, RZ ;  /* 0x000000061a087819 */ /* 0x000fc400000006ff */
[----:B------:R-:W-:Y:S02]  /*1060*/  LEA.HI R11, R11, R25, RZ, 0x3 ;  /* 0x000000190b0b7211 */ /* 0x000fe400078f18ff */
[----:B------:R-:W-:Y:S02]  /*1070*/  LEA.HI R9, R9, R26, RZ, 0x3 ;  /* 0x0000001a09097211 */ /* 0x000fe400078f18ff */
[----:B------:R-:W-:Y:S01]  /*1080*/  LOP3.LUT R3, R20, R3, R21, 0xf6, !PT ;  /* 0x0000000314037212 */ /* 0x000fe200078ef615 */
[----:B------:R-:W-:Y:S01]  /*1090*/  IMAD.SHL.U32 R11, R11, 0x40, RZ ;  /* 0x000000400b0b7824 */ /* 0x000fe200078e00ff */
[----:B------:R-:W-:Y:S02]  /*10a0*/  LEA.HI R13, R13, R24, RZ, 0x3 ;  /* 0x000000180d0d7211 */ /* 0x000fe400078f18ff */
[----:B------:R-:W-:Y:S02]  /*10b0*/  LOP3.LUT R5, R5, 0x1c0, RZ, 0xc0, !PT ;  /* 0x000001c005057812 */ /* 0x000fe400078ec0ff */
[----:B------:R-:W-:Y:S01]  /*10c0*/  SHF.R.U32.HI R20, RZ, 0x3, R0 ;  /* 0x00000003ff147819 */ /* 0x000fe20000011600 */
[----:B------:R-:W-:Y:S01]  /*10d0*/  IMAD.SHL.U32 R13, R13, 0x40, RZ ;  /* 0x000000400d0d7824 */ /* 0x000fe200078e00ff */
[----:B------:R-:W-:-:S02]  /*10e0*/  LOP3.LUT R8, R8, 0x1c0, RZ, 0xc0, !PT ;  /* 0x000001c008087812 */ /* 0x000fc400078ec0ff */
[----:B------:R-:W-:Y:S02]  /*10f0*/  LOP3.LUT R0, R0, 0x38, R16, 0xf8, !PT ;  /* 0x0000003800007812 */ /* 0x000fe400078ef810 */
[----:B------:R-:W-:Y:S02]  /*1100*/  LOP3.LUT R4, R4, 0xfffffe00, RZ, 0xc0, !PT ;  /* 0xfffffe0004047812 */ /* 0x000fe400078ec0ff */
[----:B------:R-:W-:Y:S02]  /*1110*/  LOP3.LUT R24, R10, 0x1c0, RZ, 0xc0, !PT ;  /* 0x000001c00a187812 */ /* 0x000fe400078ec0ff */
[----:B------:R-:W-:Y:S02]  /*1120*/  SHF.L.U32 R9, R9, 0x6, RZ ;  /* 0x0000000609097819 */ /* 0x000fe400000006ff */
[----:B------:R-:W-:Y:S02]  /*1130*/  LOP3.LUT R10, R12, 0x1c0, RZ, 0xc0, !PT ;  /* 0x000001c00c0a7812 */ /* 0x000fe400078ec0ff */
[----:B------:R-:W-:-:S02]  /*1140*/  LOP3.LUT R6, R6, 0xfffffe00, RZ, 0xc0, !PT ;  /* 0xfffffe0006067812 */ /* 0x000fc400078ec0ff */
[----:B------:R-:W-:Y:S02]  /*1150*/  SHF.R.U32.HI R12, RZ, 0x3, R5 ;  /* 0x00000003ff0c7819 */ /* 0x000fe40000011605 */
[----:B------:R-:W-:Y:S02]  /*1160*/  SHF.R.U32.HI R10, RZ, 0x3, R8 ;  /* 0x00000003ff0a7819 */ /* 0x000fe40000011608 */
[----:B------:R-:W-:Y:S02]  /*1170*/  LOP3.LUT R0, R4, R0, R20, 0xf6, !PT ;  /* 0x0000000004007212 */ /* 0x000fe400078ef614 */
[----:B------:R-:W-:Y:S02]  /*1180*/  SHF.R.S32.HI R17, RZ, 0x1f, R16 ;  /* 0x0000001fff117819 */ /* 0x000fe40000011410 */
[----:B------:R-:W-:Y:S02]  /*1190*/  IADD3 R220, R18, 0x20, RZ ;  /* 0x0000002012dc7810 */ /* 0x000fe40007ffe0ff */
[----:B--2---:R-:W-:Y:S01]  /*11a0*/  LOP3.LUT R224, R15, 0x1, RZ, 0xfc, !PT ;  /* 0x000000010fe07812 */ /* 0x004fe200078efcff */
[----:B------:R-:W-:-:S04]  /*11b0*/  VIADD R15, R2, 0x16400 ;  /* 0x00016400020f7836 */ /* 0x000fc80000000000 */
[----:B------:R-:W-:Y:S01]  /*11c0*/  IMAD R0, R0, 0x2, R15 ;  /* 0x0000000200007824 */ /* 0x000fe200078e020f */
[----:B------:R-:W-:Y:S04]  /*11d0*/  STL [R1+0x6c], R15 ;  /* 0x00006c0f01007387 */ /* 0x000fe80000100800 */
[----:B------:R-:W-:Y:S04]  /*11e0*/  STL [R1], RZ ;  /* 0x000000ff01007387 */ /* 0x000fe80000100800 */
[----:B------:R0:W-:Y:S04]  /*11f0*/  STL [R1+0x34], R3 ;  /* 0x0000340301007387 */ /* 0x0001e80000100800 */
[----:B------:R-:W-:Y:S04]  /*1200*/  STL [R1+0x40], R4 ;  /* 0x0000400401007387 */ /* 0x000fe80000100800 */
[----:B------:R1:W-:Y:S01]  /*1210*/  STL [R1+0x3c], R6 ;  /* 0x00003c0601007387 */ /* 0x0003e20000100800 */
[----:B0-----:R-:W-:-:S02]  /*1220*/  LOP3.LUT R3, R5, 0x38, R16, 0xf8, !PT ;  /* 0x0000003805037812 */ /* 0x001fc400078ef810 */
[----:B------:R-:W-:Y:S02]  /*1230*/  LOP3.LUT R5, R8, 0x38, R16, 0xf8, !PT ;  /* 0x0000003808057812 */ /* 0x000fe400078ef810 */
[----:B------:R-:W-:Y:S02]  /*1240*/  LOP3.LUT R8, R9, 0xfffffe00, RZ, 0xc0, !PT ;  /* 0xfffffe0009087812 */ /* 0x000fe400078ec0ff */
[----:B------:R-:W-:Y:S02]  /*1250*/  LOP3.LUT R9, R11, 0xfffffe00, RZ, 0xc0, !PT ;  /* 0xfffffe000b097812 */ /* 0x000fe400078ec0ff */
[----:B------:R-:W-:Y:S02]  /*1260*/  LOP3.LUT R3, R6, R3, R12, 0xf6, !PT ;  /* 0x0000000306037212 */ /* 0x000fe400078ef60c */
[----:B-1----:R-:W-:Y:S01]  /*1270*/  LOP3.LUT R6, R13, 0xfffffe00, RZ, 0xc0, !PT ;  /* 0xfffffe000d067812 */ /* 0x002fe200078ec0ff */
[----:B------:R-:W-:Y:S01]  /*1280*/  STL [R1+0x50], R9 ;  /* 0x0000500901007387 */ /* 0x000fe20000100800 */
[----:B------:R-:W-:-:S02]  /*1290*/  LOP3.LUT R5, R8, R5, R10, 0xf6, !PT ;  /* 0x0000000508057212 */ /* 0x000fc400078ef60a */
[----:B------:R-:W-:Y:S01]  /*12a0*/  LEA R4, R3, R15, 0x1 ;  /* 0x0000000f03047211 */ /* 0x000fe200078e08ff */
[----:B------:R-:W-:Y:S02]  /*12b0*/  STL [R1+0x38], R8 ;  /* 0x0000380801007387 */ /* 0x000fe40000100800 */
[----:B------:R-:W-:Y:S02]  /*12c0*/  IMAD R3, R5, 0x2, R15 ;  /* 0x0000000205037824 */ /* 0x000fe400078e020f */
[----:B------:R-:W-:Y:S04]  /*12d0*/  STL [R1+0x4c], R6 ;  /* 0x00004c0601007387 */ /* 0x000fe80000100800 */
[----:B------:R0:W-:Y:S04]  /*12e0*/  STL [R1+0x78], R0 ;  /* 0x0000780001007387 */ /* 0x0001e80000100800 */
[----:B------:R1:W-:Y:S01]  /*12f0*/  STL [R1+0x74], R4 ;  /* 0x0000740401007387 */ /* 0x0003e20000100800 */
[----:B0-----:R-:W-:-:S05]  /*1300*/  IMAD R0, R7, 0x8, R14 ;  /* 0x0000000807007824 */ /* 0x001fca00078e020e */
[----:B------:R1:W-:Y:S04]  /*1310*/  STL [R1+0x84], R0 ;  /* 0x0000840001007387 */ /* 0x0003e80000100800 */
[----:B------:R1:W-:Y:S02]  /*1320*/  STL [R1+0x70], R3 ;  /* 0x0000700301007387 */ /* 0x0003e40000100800 */
.L_x_821:
[----:B01----:R-:W0:Y:S01]  /*1330*/  LDC.64 R4, c[0x0][0xc88] ;  /* 0x00032200ff047b82 */ /* 0x003e220000000a00 */
[----:B------:R-:W-:Y:S01]  /*1340*/  ULDC.64 UR4, c[0x0][0x208] ;  /* 0x0000820000047ab9 */ /* 0x000fe20000000a00 */
[----:B0-----:R-:W-:-:S05]  /*1350*/  IMAD.WIDE R4, R127, 0x4, R4 ;  /* 0x000000047f047825 */ /* 0x001fca00078e0204 */
[----:B--2---:R-:W2:Y:S01]  /*1360*/  LDG.E R10, desc[UR4][R4.64] ;  /* 0x00000004040a7981 */ /* 0x004ea2000c1e1900 */
[----:B------:R-:W-:Y:S05]  /*1370*/  YIELD ;  /* 0x0000000000007946 */ /* 0x000fea0003800000 */
[----:B------:R-:W-:Y:S01]  /*1380*/  ULDC.64 UR4, c[0x0][0xa28] ;  /* 0x00028a0000047ab9 */ /* 0x000fe20000000a00 */
[----:B------:R-:W-:Y:S01]  /*1390*/  ULDC.64 UR8, c[0x0][0xa18] ;  /* 0x0002860000087ab9 */ /* 0x000fe20000000a00 */
[----:B------:R-:W-:Y:S01]  /*13a0*/  ISETP.NE.U32.AND P1, PT, RZ, UR4, PT ;  /* 0x00000004ff007c0c */ /* 0x000fe2000bf25070 */
[----:B------:R-:W-:Y:S01]  /*13b0*/  ULDC.64 UR6, c[0x0][0xa08] ;  /* 0x0002820000067ab9 */ /* 0x000fe20000000a00 */
[----:B------:R-:W-:Y:S01]  /*13c0*/  MOV R3, RZ ;  /* 0x000000ff00037202 */ /* 0x000fe20000000f00 */
[----:B------:R-:W-:Y:S01]  /*13d0*/  ULDC.64 UR10, c[0x0][0x208] ;  /* 0x00008200000a7ab9 */ /* 0x000fe20000000a00 */
[----:B------:R-:W-:Y:S01]  /*13e0*/  ISETP.NE.AND.EX P1, PT, RZ, UR5, PT, P1 ;  /* 0x00000005ff007c0c */ /* 0x000fe2000bf25310 */
[----:B------:R-:W-:Y:S01]  /*13f0*/  IMAD.MOV.U32 R29, RZ, RZ, RZ ;  /* 0x000000ffff1d7224 */ /* 0x000fe200078e00ff */
[----:B------:R-:W-:-:S04]  /*1400*/  ISETP.NE.U32.AND P0, PT, RZ, UR6, PT ;  /* 0x00000006ff007c0c */ /* 0x000fc8000bf05070 */
[----:B------:R-:W-:Y:S02]  /*1410*/  ISETP.NE.AND.EX P0, PT, RZ, UR7, PT, P0 ;  /* 0x00000007ff007c0c */ /* 0x000fe4000bf05300 */
[----:B--2---:R-:W-:Y:S01]  /*1420*/  SHF.R.S32.HI R0, RZ, 0x1f, R10 ;  /* 0x0000001fff007819 */ /* 0x004fe2000001140a */
[----:B------:R0:W-:Y:S04]  /*1430*/  STL [R1+0x54], R10 ;  /* 0x0000540a01007387 */ /* 0x0001e80000100800 */
[C---:B------:R-:W-:Y:S01]  /*1440*/  @P1 LEA R6, P2, R10.reuse, UR4, 0x2 ;  /* 0x000000040a061c11 */ /* 0x040fe2000f8410ff */
[C---:B------:R-:W-:Y:S01]  /*1450*/  IMAD.SHL.U32 R28, R10.reuse, 0x4, RZ ;  /* 0x000000040a1c7824 */ /* 0x040fe200078e00ff */
[C-C-:B------:R-:W-:Y:S02]  /*1460*/  SHF.L.U64.HI R30, R10.reuse, 0x2, R0.reuse ;  /* 0x000000020a1e7819 */ /* 0x140fe40000010200 */
[----:B----4-:R-:W-:-:S02]  /*1470*/  @P1 LEA.HI.X R7, R10, UR5, R0, 0x2, P2 ;  /* 0x000000050a071c11 */ /* 0x010fc400090f1400 */
[----:B------:R-:W-:Y:S01]  /*1480*/  ISETP.NE.U32.AND P2, PT, RZ, UR8, PT ;  /* 0x00000008ff007c0c */ /* 0x000fe2000bf45070 */
[----:B------:R-:W-:Y:S01]  /*1490*/  ULDC UR4, c[0x0][0x288] ;  /* 0x0000a20000047ab9 */ /* 0x000fe20000000800 */
[----:B------:R-:W-:Y:S01]  /*14a0*/  IADD3 R8, P3, R28, UR6, RZ ;  /* 0x000000061c087c10 */ /* 0x000fe2000ff7e0ff */
[----:B------:R-:W-:Y:S01]  /*14b0*/  IMAD.U32 R160, RZ, RZ, UR4 ;  /* 0x00000004ffa07e24 */ /* 0x000fe2000f8e00ff */
[----:B------:R-:W-:Y:S01]  /*14c0*/  ISETP.NE.AND.EX P2, PT, RZ, UR9, PT, P2 ;  /* 0x00000009ff007c0c */ /* 0x000fe2000bf45320 */
[----:B------:R-:W-:Y:S01]  /*14d0*/  ULDC.64 UR4, c[0x0][0x418] ;  /* 0x0001060000047ab9 */ /* 0x000fe20000000a00 */
[----:B------:R0:W5:Y:S01]  /*14e0*/  @P1 LDG.E R3, desc[UR10][R6.64] ;  /* 0x0000000a06031981 */ /* 0x000162000c1e1900 */
[----:B------:R-:W-:Y:S01]  /*14f0*/  UISETP.NE.U32.AND UP0, UPT, UR4, URZ, UPT ;  /* 0x0000003f0400728c */ /* 0x000fe2000bf05070 */
[----:B------:R-:W-:Y:S02]  /*1500*/  IADD3.X R9, R30, UR7, RZ, P3, !PT ;  /* 0x000000071e097c10 */ /* 0x000fe40009ffe4ff */
[----:B------:R-:W-:Y:S01]  /*1510*/  ULDC UR4, c[0x0][0x424] ;  /* 0x0001090000047ab9 */ /* 0x000fe20000000800 */
[----:B------:R-:W-:-:S02]  /*1520*/  UISETP.NE.AND.EX UP0, UPT, UR5, URZ, UPT, UP0 ;  /* 0x0000003f0500728c */ /* 0x000fc4000bf05300 */
[----:B------:R0:W5:Y:S01]  /*1530*/  @P0 LDG.E R29, desc[UR10][R8.64] ;  /* 0x0000000a081d0981 */ /* 0x000162000c1e1900 */
[----:B------:R-:W-:Y:S01]  /*1540*/  ULDC UR5, c[0x0][0x2f0] ;  /* 0x0000bc0000057ab9 */ /* 0x000fe20000000800 */
[----:B------:R-:W-:Y:S02]  /*1550*/  USEL UR4, UR4, 0x1, UP0 ;  /* 0x0000000104047887 */ /* 0x000fe40008000000 */
[----:B------:R-:W-:Y:S02]  /*1560*/  @P2 IADD3 R4, P1, R28, UR8, RZ ;  /* 0x000000081c042c10 */ /* 0x000fe4000ff3e0ff */
[----:B------:R-:W-:Y:S02]  /*1570*/  UIMAD UR4, UR4, UR5, URZ ;  /* 0x00000005040472a4 */ /* 0x000fe4000f8e023f */
[----:B------:R-:W-:Y:S01]  /*1580*/  @P2 IADD3.X R5, R30, UR9, RZ, P1, !PT ;  /* 0x000000091e052c10 */ /* 0x000fe20008ffe4ff */
[----:B------:R-:W-:Y:S02]  /*1590*/  ULDC UR5, c[0x0][0x348] ;  /* 0x0000d20000057ab9 */ /* 0x000fe40000000800 */
[----:B------:R-:W-:-:S02]  /*15a0*/  IMAD.U32 R25, RZ, RZ, UR5 ;  /* 0x00000005ff197e24 */ /* 0x000fc4000f8e00ff */
[----:B------:R0:W5:Y:S01]  /*15b0*/  @P2 LDG.E R160, desc[UR10][R4.64] ;  /* 0x0000000a04a02981 */ /* 0x000162000c1e1900 */
[----:B------:R-:W-:Y:S01]  /*15c0*/  IMAD.U32 R26, RZ, RZ, UR4 ;  /* 0x00000004ff1a7e24 */ /* 0x000fe2000f8e00ff */
[----:B------:R-:W-:Y:S01]  /*15d0*/  MOV R27, R10 ;  /* 0x0000000a001b7202 */ /* 0x000fe20000000f00 */
[----:B---3--:R-:W-:Y:S06]  /*15e0*/  @P2 BRA `(.L_x_604) ;  /* 0x0000000000282947 */ /* 0x008fec0003800000 */
        /* <DEDUP_REMOVED lines=10> */
.L_x_604:
[----:B------:R-:W-:Y:S01]  /*1690*/  ULDC.64 UR4, c[0x0][0xa20] ;  /* 0x0002880000047ab9 */ /* 0x000fe20000000a00 */
[----:B------:R1:W-:Y:S01]  /*16a0*/  STL [R1+0x68], R125 ;  /* 0x0000687d01007387 */ /* 0x0003e20000100800 */
[----:B------:R-:W-:-:S03]  /*16b0*/  ISETP.NE.U32.AND P1, PT, RZ, UR4, PT ;  /* 0x00000004ff007c0c */ /* 0x000fc6000bf25070 */
[----:B------:R1:W-:Y:S01]  /*16c0*/  STL [R1+0x58], R126 ;  /* 0x0000587e01007387 */ /* 0x0003e20000100800 */
[----:B------:R-:W-:-:S13]  /*16d0*/  ISETP.NE.AND.EX P1, PT, RZ, UR5, PT, P1 ;  /* 0x00000005ff007c0c */ /* 0x000fda000bf25310 */
[----:B-1----:R-:W-:Y:S05]  /*16e0*/  @!P1 BRA `(.L_x_605) ;  /* 0x0000000000149947 */ /* 0x002fea0003800000 */
[----:B0-----:R-:W-:Y:S01]  /*16f0*/  IADD3 R4, P0, R28, UR4, RZ ;  /* 0x000000041c047c10 */ /* 0x001fe2000ff1e0ff */
[----:B------:R-:W-:-:S03]  /*1700*/  ULDC.64 UR6, c[0x0][0x208] ;  /* 0x0000820000067ab9 */ /* 0x000fc60000000a00 */
[----:B------:R-:W-:-:S05]  /*1710*/  IADD3.X R5, R30, UR5, RZ, P0, !PT ;  /* 0x000000051e057c10 */ /* 0x000fca00087fe4ff */
[----:B------:R1:W5:Y:S01]  /*1720*/  LDG.E R26, desc[UR6][R4.64] ;  /* 0x00000006041a7981 */ /* 0x000362000c1e1900 */
[----:B------:R-:W-:Y:S05]  /*1730*/  BRA `(.L_x_606) ;  /* 0x0000000000147947 */ /* 0x000fea0003800000 */
.L_x_605:
[----:B------:R-:W-:Y:S05]  /*1740*/  @!P0 BRA `(.L_x_606) ;  /* 0x0000000000108947 */ /* 0x000fea0003800000 */
[----:B------:R-:W-:Y:S02]  /*1750*/  ULDC.64 UR4, c[0x0][0x208] ;  /* 0x0000820000047ab9 */ /* 0x000fe40000000a00 */
[----:B0-----:R-:W2:Y:S04]  /*1760*/  LDG.E R5, desc[UR4][R8.64] ;  /* 0x0000000408057981 */ /* 0x001ea8000c1e1900 */
[----:B------:R-:W2:Y:S02]  /*1770*/  LDG.E R26, desc[UR4][R8.64+0x4] ;  /* 0x00000404081a7981 */ /* 0x000ea4000c1e1900 */
[----:B--2---:R-:W-:-:S07]  /*1780*/  IMAD.IADD R26, R26, 0x1, -R5 ;  /* 0x000000011a1a7824 */ /* 0x004fce00078e0a05 */
.L_x_606:
[----:B------:R-:W-:Y:S01]  /*1790*/  ULDC.64 UR4, c[0x0][0xa10] ;  /* 0x0002840000047ab9 */ /* 0x000fe20000000a00 */
[----:B------:R-:W-:Y:S01]  /*17a0*/  ULDC.64 UR6, c[0x0][0x208] ;  /* 0x0000820000067ab9 */ /* 0x000fe20000000a00 */
[----:B------:R-:W-:-:S04]  /*17b0*/  ISETP.NE.U32.AND P0, PT, RZ, UR4, PT ;  /* 0x00000004ff007c0c */ /* 0x000fc8000bf05070 */
[----:B------:R-:W-:Y:S01]  /*17c0*/  ISETP.NE.AND.EX P0, PT, RZ, UR5, PT, P0 ;  /* 0x00000005ff007c0c */ /* 0x000fe2000bf05300 */
[----:B0----5:R-:W-:Y:S01]  /*17d0*/  IMAD.IADD R8, R26, 0x1, -R3 ;  /* 0x000000011a087824 */ /* 0x021fe200078e0a03 */
[----:B------:R-:W-:-:S11]  /*17e0*/  ULDC.64 UR4, c[0x0][0xa30] ;  /* 0x00028c0000047ab9 */ /* 0x000fd60000000a00 */
[----:B-1----:R-:W0:Y:S02]  /*17f0*/  @P0 LDC.64 R4, c[0x0][0xa10] ;  /* 0x00028400ff040b82 */ /* 0x002e240000000a00 */
[----:B0-----:R-:W-:-:S05]  /*1800*/  @P0 IMAD.WIDE R4, R27, 0x4, R4 ;  /* 0x000000041b040825 */ /* 0x001fca00078e0204 */
[----:B------:R-:W2:Y:S04]  /*1810*/  @P0 LDG.E R0, desc[UR6][R4.64] ;  /* 0x0000000604000981 */ /* 0x000ea8000c1e1900 */
[----:B------:R0:W2:Y:S01]  /*1820*/  @P0 LDG.E R9, desc[UR6][R4.64+0x4] ;  /* 0x0000040604090981 */ /* 0x0000a2000c1e1900 */
[----:B------:R-:W-:Y:S02]  /*1830*/  ISETP.NE.U32.AND P1, PT, RZ, UR4, PT ;  /* 0x00000004ff007c0c */ /* 0x000fe4000bf25070 */
[----:B------:R-:W-:Y:S02]  /*1840*/  MOV R148, R26 ;  /* 0x0000001a00947202 */ /* 0x000fe40000000f00 */
[----:B------:R-:W-:Y:S01]  /*1850*/  ISETP.NE.AND.EX P1, PT, RZ, UR5, PT, P1 ;  /* 0x00000005ff007c0c */ /* 0x000fe2000bf25310 */
[----:B0-----:R-:W-:-:S05]  /*1860*/  IMAD.MOV R4, RZ, RZ, -R8 ;  /* 0x000000ffff047224 */ /* 0x001fca00078e0a08 */
[----:B------:R-:W-:-:S07]  /*1870*/  VIMNMX R4, RZ, R4, !PT ;  /* 0x00000004ff047248 */ /* 0x000fce0007fe0100 */
[----:B------:R-:W-:-:S04]  /*1880*/  @P1 IADD3 R6, P2, R28, UR4, RZ ;  /* 0x000000041c061c10 */ /* 0x000fc8000ff5e0ff */
[----:B------:R-:W-:-:S05]  /*1890*/  @P1 IADD3.X R7, R30, UR5, RZ, P2, !PT ;  /* 0x000000051e071c10 */ /* 0x000fca00097fe4ff */
[----:B------:R0:W5:Y:S01]  /*18a0*/  @P1 LDG.E R148, desc[UR6][R6.64] ;  /* 0x0000000606941981 */ /* 0x000162000c1e1900 */
[----:B--2---:R-:W-:-:S04]  /*18b0*/  @P0 IMAD.IADD R25, R9, 0x1, -R0 ;  /* 0x0000000109190824 */ /* 0x004fc800078e0a00 */
[----:B------:R-:W-:-:S05]  /*18c0*/  IMAD.IADD R161, R8, 0x1, R25 ;  /* 0x0000000108a17824 */ /* 0x000fca00078e0219 */
[----:B------:R-:W-:-:S05]  /*18d0*/  IADD3 R0, R161, 0xaf, RZ ;  /* 0x000000afa1007810 */ /* 0x000fca0007ffe0ff */
[----:B------:R-:W-:-:S05]  /*18e0*/  IMAD.HI R0, R0, 0x2e8ba2e9, RZ ;  /* 0x2e8ba2e900007827 */ /* 0x000fca00078e02ff */
[----:B------:R-:W-:-:S04]  /*18f0*/  SHF.R.U32.HI R163, RZ, 0x1f, R0 ;  /* 0x0000001fffa37819 */ /* 0x000fc80000011600 */
[----:B------:R-:W-:-:S05]  /*1900*/  LEA.HI.SX32 R163, R0, R163, 0x1b ;  /* 0x000000a300a37211 */ /* 0x000fca00078fdaff */
[----:B------:R-:W-:-:S05]  /*1910*/  IMAD R0, R163, 0xb0, -R8 ;  /* 0x000000b0a3007824 */ /* 0x000fca00078e0a08 */
[----:B------:R-:W-:-:S04]  /*1920*/  VIMNMX R3, R0, R25, PT ;  /* 0x0000001900037248 */ /* 0x000fc80003fe0100 */
[----:B------:R-:W-:Y:S01]  /*1930*/  ISETP.GT.AND P0, PT, R3, R4, PT ;  /* 0x000000040300720c */ /* 0x000fe20003f04270 */
[----:B------:R-:W-:-:S05]  /*1940*/  IMAD.WIDE.U32 R4, R4, -0x45d1745d, RZ ;  /* 0xba2e8ba304047825 */ /* 0x000fca00078e00ff */
[----:B------:R-:W-:-:S05]  /*1950*/  SHF.R.U32.HI R131, RZ, 0x7, R5 ;  /* 0x00000007ff837819 */ /* 0x000fca0000011605 */
[----:B------:R-:W-:Y:S02]  /*1960*/  IMAD.MOV.U32 R24, RZ, RZ, R131 ;  /* 0x000000ffff187224 */ /* 0x000fe400078e0083 */
[----:B------:R-:W-:-:S04]  /*1970*/  @P0 VIADD R0, R3, 0xaf ;  /* 0x000000af03000836 */ /* 0x000fc80000000000 */
[----:B------:R-:W-:-:S05]  /*1980*/  @P0 IMAD.HI R0, R0, 0x2e8ba2e9, RZ ;  /* 0x2e8ba2e900000827 */ /* 0x000fca00078e02ff */
[----:B------:R-:W-:-:S04]  /*1990*/  @P0 SHF.R.U32.HI R3, RZ, 0x1f, R0 ;  /* 0x0000001fff030819 */ /* 0x000fc80000011600 */
[----:B------:R-:W-:Y:S02]  /*19a0*/  @P0 LEA.HI.SX32 R24, R0, R3, 0x1b ;  /* 0x0000000300180211 */ /* 0x000fe400078fdaff */
[----:B------:R-:W-:Y:S02]  /*19b0*/  PLOP3.LUT P0, PT, PT, PT, PT, 0x80, 0x0 ;  /* 0x000000000000781c */ /* 0x000fe40003f0f070 */
[----:B------:R-:W-:-:S13]  /*19c0*/  ISETP.GT.AND P1, PT, R24, R131, PT ;  /* 0x000000831800720c */ /* 0x000fda0003f24270 */
[----:B0-----:R-:W-:Y:S05]  /*19d0*/  @!P1 BRA `(.L_x_607) ;  /* 0x000000a800009947 */ /* 0x001fea0003800000 */
[----:B------:R-:W-:Y:S01]  /*19e0*/  IADD3 R0, R2, 0x1e400, RZ ;  /* 0x0001e40002007810 */ /* 0x000fe20007ffe0ff */
[----:B------:R-:W-:Y:S03]  /*19f0*/  BSSY B6, `(.L_x_608) ;  /* 0x0000013000067945 */ /* 0x000fe60003800000 */
[----:B------:R-:W-:-:S13]  /*1a00*/  LOP3.LUT P0, RZ, R0, 0x3ff, RZ, 0xc0, !PT ;  /* 0x000003ff00ff7812 */ /* 0x000fda000780c0ff */
[----:B------:R-:W-:Y:S05]  /*1a10*/  @!P0 BRA `(.L_x_609) ;  /* 0x0000000000408947 */ /* 0x000fea0003800000 */
        /* <DEDUP_REMOVED lines=8> */
[----:B------:R-:W-:Y:S01]  /*1aa0*/  MOV R7, UR5 ;  /* 0x0000000500077c02 */ /* 0x000fe20008000f00 */
[----:B------:R-:W-:Y:S01]  /*1ab0*/  IMAD.U32 R6, RZ, RZ, UR4 ;  /* 0x00000004ff067e24 */ /* 0x000fe2000f8e00ff */
[----:B------:R-:W-:Y:S01]  /*1ac0*/  MOV R12, 0x1 ;  /* 0x00000001000c7802 */ /* 0x000fe20000000f00 */
[----:B------:R-:W-:-:S02]  /*1ad0*/  IMAD.U32 R11, RZ, RZ, UR7 ;  /* 0x00000007ff0b7e24 */ /* 0x000fc4000f8e00ff */
[----:B------:R-:W-:Y:S02]  /*1ae0*/  IMAD.MOV.U32 R8, RZ, RZ, 0x70 ;  /* 0x00000070ff087424 */ /* 0x000fe400078e00ff */
[----:B0-----:R-:W-:-:S07]  /*1af0*/  IMAD.MOV.U32 R13, RZ, RZ, RZ ;  /* 0x000000ffff0d7224 */ /* 0x001fce00078e00ff */
[----:B------:R-:W-:-:S07]  /*1b00*/  LEPC R20, `(.L_x_609) ;  /* 0x000000001014794e */ /* 0x000fce0000000000 */
[----:B-1---5:R-:W-:Y:S05]  /*1b10*/  CALL.ABS.NOINC R14 ;  /* 0x000000000e007343 */ /* 0x022fea0003c00000 */
.L_x_609:
[----:B------:R-:W-:Y:S05]  /*1b20*/  BSYNC B6 ;  /* 0x0000000000067941 */ /* 0x000fea0003800000 */
.L_x_608:
[----:B------:R-:W-:Y:S01]  /*1b30*/  VIADD R0, R2, 0x400 ;  /* 0x0000040002007836 */ /* 0x000fe20000000000 */
[----:B------:R-:W-:Y:S04]  /*1b40*/  BSSY B6, `(.L_x_610) ;  /* 0x0000013000067945 */ /* 0x000fe80003800000 */
[----:B------:R-:W-:-:S13]  /*1b50*/  LOP3.LUT P0, RZ, R0, 0x3ff, RZ, 0xc0, !PT ;  /* 0x000003ff00ff7812 */ /* 0x000fda000780c0ff */
[----:B------:R-:W-:Y:S05]  /*1b60*/  @!P0 BRA `(.L_x_611) ;  /* 0x0000000000408947 */ /* 0x000fea0003800000 */
[----:B------:R-:W-:Y:S01]  /*1b70*/  MOV R0, 0x0 ;  /* 0x0000000000007802 */ /* 0x000fe20000000f00 */
[----:B------:R-:W-:Y:S01]  /*1b80*/  ULDC.64 UR4, c[0x4][0xa0] ;  /* 0x0100280000047ab9 */ /* 0x000fe20000000a00 */
[----:B------:R-:W-:Y:S01]  /*1b90*/  ULDC.64 UR6, c[0x4][0x38] ;  /* 0x01000e0000067ab9 */ /* 0x000fe20000000a00 */
[----:B------:R-:W-:Y:S01]  /*1ba0*/  IMAD.U32 R4, RZ, RZ, UR4 ;  /* 0x00000004ff047e24 */ /* 0x000fe2000f8e00ff */
[----:B------:R0:W1:Y:S01]  /*1bb0*/  LDC.64 R14, c[0x4][R0] ;  /* 0x01000000000e7b82 */ /* 0x0000620000000a00 */
[----:B------:R-:W-:Y:S01]  /*1bc0*/  MOV R5, UR5 ;  /* 0x0000000500057c02 */ /* 0x000fe20008000f00 */
[----:B------:R-:W-:Y:S01]  /*1bd0*/  ULDC.64 UR4, c[0x4][0xa8] ;  /* 0x01002a0000047ab9 */ /* 0x000fe20000000a00 */
[----:B------:R-:W-:Y:S01]  /*1be0*/  IMAD.U32 R10, RZ, RZ, UR6 ;  /* 0x00000006ff0a7e24 */ /* 0x000fe2000f8e00ff */
[----:B------:R-:W-:Y:S01]  /*1bf0*/  MOV R11, UR7 ;  /* 0x00000007000b7c02 */ /* 0x000fe20008000f00 */
[----:B------:R-:W-:Y:S02]  /*1c00*/  IMAD.U32 R6, RZ, RZ, UR4 ;  /* 0x00000004ff067e24 */ /* 0x000fe4000f8e00ff */
[----:B------:R-:W-:-:S02]  /*1c10*/  IMAD.U32 R7, RZ, RZ, UR5 ;  /* 0x00000005ff077e24 */ /* 0x000fc4000f8e00ff */
[----:B------:R-:W-:Y:S02]  /*1c20*/  IMAD.MOV.U32 R8, RZ, RZ, 0x70 ;  /* 0x00000070ff087424 */ /* 0x000fe400078e00ff */
[----:B------:R-:W-:Y:S02]  /*1c30*/  IMAD.MOV.U32 R12, RZ, RZ, 0x1 ;  /* 0x00000001ff0c7424 */ /* 0x000fe400078e00ff */
[----:B0-----:R-:W-:-:S07]  /*1c40*/  IMAD.MOV.U32 R13, RZ, RZ, RZ ;  /* 0x000000ffff0d7224 */ /* 0x001fce00078e00ff */
[----:B------:R-:W-:-:S07]  /*1c50*/  LEPC R20, `(.L_x_611) ;  /* 0x000000001014794e */ /* 0x000fce0000000000 */
[----:B-1---5:R-:W-:Y:S05]  /*1c60*/  CALL.ABS.NOINC R14 ;  /* 0x000000000e007343 */ /* 0x022fea0003c00000 */
.L_x_611:
[----:B------:R-:W-:Y:S05]  /*1c70*/  BSYNC B6 ;  /* 0x0000000000067941 */ /* 0x000fea0003800000 */
.L_x_610:
[----:B------:R-:W-:Y:S01]  /*1c80*/  ULDC.64 UR4, c[0x0][0x9f8] ;  /* 0x00027e0000047ab9 */ /* 0x000fe20000000a00 */
[----:B------:R-:W-:Y:S01]  /*1c90*/  ULDC.64 UR6, c[0x0][0x208] ;  /* 0x0000820000067ab9 */ /* 0x000fe20000000a00 */
[----:B------:R-:W-:Y:S01]  /*1ca0*/  ISETP.NE.U32.AND P0, PT, RZ, UR4, PT ;  /* 0x00000004ff007c0c */ /* 0x000fe2000bf05070 */
[----:B------:R-:W2:Y:S01]  /*1cb0*/  LDL.LU R31, [R1+0x4] ;  /* 0x00000400011f7983 */ /* 0x000ea20000300800 */
[----:B------:R-:W0:Y:S02]  /*1cc0*/  LDC.64 R42, c[0x0][0x300] ;  /* 0x0000c000ff2a7b82 */ /* 0x000e240000000a00 */
[----:B------:R-:W-:Y:S01]  /*1cd0*/  ISETP.NE.AND.EX P0, PT, RZ, UR5, PT, P0 ;  /* 0x00000005ff007c0c */ /* 0x000fe2000bf05300 */
[----:B------:R-:W1:Y:S01]  /*1ce0*/  S2R R21, SR_TID.X ;  /* 0x0000000000157919 */ /* 0x000e620000002100 */
[----:B------:R-:W-:Y:S02]  /*1cf0*/  IADD3 R119, R29, R26, RZ ;  /* 0x0000001a1d777210 */ /* 0x000fe40007ffe0ff */
[----:B------:R-:W-:Y:S01]  /*1d00*/  SHF.R.S32.HI R8, RZ, 0x1f, R126 ;  /* 0x0000001fff087819 */ /* 0x000fe2000001147e */
[----:B------:R-:W3:Y:S01]  /*1d10*/  LDL R26, [R1+0x3c] ;  /* 0x00003c00011a7983 */ /* 0x000ee20000100800 */
[----:B------:R-:W4:Y:S03]  /*1d20*/  LDC R13, c[0x0][0x3f4] ;  /* 0x0000fd00ff0d7b82 */ /* 0x000f260000000800 */
[----:B------:R-:W3:Y:S04]  /*1d30*/  LDL R14, [R1+0x38] ;  /* 0x00003800010e7983 */ /* 0x000ee80000100800 */
[----:B------:R-:W-:Y:S01]  /*1d40*/  @P0 IADD3 R4, P1, R28, UR4, RZ ;  /* 0x000000041c040c10 */ /* 0x000fe2000ff3e0ff */
[----:B------:R-:W2:Y:S03]  /*1d50*/  LDC.64 R108, c[0x0][0x3f8] ;  /* 0x0000fe00ff6c7b82 */ /* 0x000ea60000000a00 */
[----:B------:R-:W-:Y:S01]  /*1d60*/  @P0 IADD3.X R5, R30, UR5, RZ, P1, !PT ;  /* 0x000000051e050c10 */ /* 0x000fe20008ffe4ff */
[----:B------:R-:W-:-:S04]  /*1d70*/  ULDC.64 UR4, c[0x0][0x308] ;  /* 0x0000c20000047ab9 */ /* 0x000fc80000000a00 */
[----:B------:R1:W3:Y:S01]  /*1d80*/  @P0 LDG.E R27, desc[UR6][R4.64] ;  /* 0x00000006041b0981 */ /* 0x0002e2000c1e1900 */
[----:B------:R-:W-:Y:S01]  /*1d90*/  SHF.R.S32.HI R15, RZ, 0x1f, R119 ;  /* 0x0000001fff0f7819 */ /* 0x000fe20000011477 */
[----:B------:R-:W-:Y:S01]  /*1da0*/  ULDC.64 UR6, c[0x0][0xa08] ;  /* 0x0002820000067ab9 */ /* 0x000fe20000000a00 */
[-C--:B0-----:R-:W-:Y:S01]  /*1db0*/  IMAD.WIDE.U32 R6, R119, R42.reuse, RZ ;  /* 0x0000002a77067225 */ /* 0x081fe200078e00ff */
[----:B------:R-:W-:Y:S01]  /*1dc0*/  ISETP.NE.U32.AND P0, PT, RZ, UR6, PT ;  /* 0x00000006ff007c0c */ /* 0x000fe2000bf05070 */
[----:B------:R-:W0:Y:S01]  /*1dd0*/  LDC.64 R114, c[0x0][0x408] ;  /* 0x00010200ff727b82 */ /* 0x000e220000000a00 */
[----:B------:R-:W-:Y:S01]  /*1de0*/  SHF.R.S32.HI R20, RZ, 0x1f, R22 ;  /* 0x0000001fff147819 */ /* 0x000fe20000011416 */
[----:B------:R-:W-:Y:S01]  /*1df0*/  IMAD R0, R15, R42, RZ ;  /* 0x0000002a0f007224 */ /* 0x000fe200078e02ff */
[----:B----4-:R-:W-:Y:S02]  /*1e00*/  ISETP.GE.AND P2, PT, R16, R13, PT ;  /* 0x0000000d1000720c */ /* 0x010fe40003f46270 */
[----:B------:R-:W-:Y:S01]  /*1e10*/  ISETP.NE.AND.EX P0, PT, RZ, UR7, PT, P0 ;  /* 0x00000007ff007c0c */ /* 0x000fe2000bf05300 */
[----:B------:R-:W-:Y:S01]  /*1e20*/  IMAD R3, R119, R43, R0 ;  /* 0x0000002b77037224 */ /* 0x000fe200078e0200 */
[----:B-1----:R-:W-:-:S02]  /*1e30*/  SHF.R.U32.HI R21, RZ, 0x7, R21 ;  /* 0x00000007ff157819 */ /* 0x002fc40000011615 */
[----:B------:R-:W-:Y:S01]  /*1e40*/  SHF.R.S32.HI R19, RZ, 0x1f, R18 ;  /* 0x0000001fff137819 */ /* 0x000fe20000011412 */
[----:B------:R-:W-:Y:S01]  /*1e50*/  IMAD.IADD R7, R7, 0x1, R3 ;  /* 0x0000000107077824 */ /* 0x000fe200078e0203 */
[----:B------:R-:W-:Y:S01]  /*1e60*/  ISETP.NE.AND P6, PT, R21, 0x1, PT ;  /* 0x000000011500780c */ /* 0x000fe20003fc5270 */
[----:B------:R-:W-:Y:S02]  /*1e70*/  IMAD R3, R8, UR4, RZ ;  /* 0x0000000408037c24 */ /* 0x000fe4000f8e02ff */
[----:B------:R-:W-:-:S04]  /*1e80*/  IMAD.WIDE.U32 R4, R126, UR4, R6 ;  /* 0x000000047e047c25 */ /* 0x000fc8000f8e0006 */
[----:B------:R-:W-:Y:S01]  /*1e90*/  IMAD R3, R126, UR5, R3 ;  /* 0x000000057e037c24 */ /* 0x000fe2000f8e0203 */
[----:B------:R-:W-:Y:S01]  /*1ea0*/  ULDC.64 UR4, c[0x0][0x310] ;  /* 0x0000c40000047ab9 */ /* 0x000fe20000000a00 */
[----:B--2---:R-:W-:Y:S02]  /*1eb0*/  LOP3.LUT R31, R31, 0xfffffffe, RZ, 0xc0, !PT ;  /* 0xfffffffe1f1f7812 */ /* 0x004fe400078ec0ff */
[----:B------:R-:W-:Y:S01]  /*1ec0*/  IMAD.IADD R5, R5, 0x1, R3 ;  /* 0x0000000105057824 */ /* 0x000fe200078e0203 */
[----:B---3--:R-:W-:Y:S02]  /*1ed0*/  SHF.R.S32.HI R0, RZ, 0x1f, R27 ;  /* 0x0000001fff007819 */ /* 0x008fe4000001141b */
[----:B------:R-:W-:Y:S01]  /*1ee0*/  SEL R103, R27, RZ, !P0 ;  /* 0x000000ff1b677207 */ /* 0x000fe20004000000 */
[----:B------:R-:W-:Y:S01]  /*1ef0*/  VIADD R9, R22, 0x40 ;  /* 0x0000004016097836 */ /* 0x000fe20000000000 */
[----:B------:R-:W-:Y:S01]  /*1f00*/  SEL R6, R0, RZ, !P0 ;  /* 0x000000ff00067207 */ /* 0x000fe20004000000 */
[----:B------:R-:W2:Y:S01]  /*1f10*/  LDL R27, [R1+0x40] ;  /* 0x00004000011b7983 */ /* 0x000ea20000100800 */
[----:B------:R-:W-:Y:S01]  /*1f20*/  @P2 LOP3.LUT R31, R31, 0x1, RZ, 0xfc, !PT ;  /* 0x000000011f1f2812 */ /* 0x000fe200078efcff */
[----:B------:R-:W-:-:S04]  /*1f30*/  IMAD.WIDE.U32 R100, R103, UR4, R4 ;  /* 0x0000000467647c25 */ /* 0x000fc8000f8e0004 */
[----:B------:R-:W-:Y:S02]  /*1f40*/  IMAD R0, R6, UR4, RZ ;  /* 0x0000000406007c24 */ /* 0x000fe4000f8e02ff */
[----:B------:R-:W-:Y:S02]  /*1f50*/  VIADD R32, R22, 0x20 ;  /* 0x0000002016207836 */ /* 0x000fe40000000000 */
[----:B------:R-:W-:Y:S01]  /*1f60*/  IMAD R11, R103, UR5, R0 ;  /* 0x00000005670b7c24 */ /* 0x000fe2000f8e0200 */
[----:B------:R-:W-:Y:S05]  /*1f70*/  @!P6 WARPSYNC.ALL ;  /* 0x000000000000e948 */ /* 0x000fea0003800000 */
[----:B------:R-:W-:Y:S01]  /*1f80*/  ULDC.64 UR4, c[0x0][0x330] ;  /* 0x0000cc0000047ab9 */ /* 0x000fe20000000a00 */
[----:B------:R1:W-:Y:S01]  /*1f90*/  STL [R1+0x4], R31 ;  /* 0x0000041f01007387 */ /* 0x0003e20000100800 */
[----:B------:R-:W-:-:S02]  /*1fa0*/  IMAD R3, R8, UR4, RZ ;  /* 0x0000000408037c24 */ /* 0x000fc4000f8e02ff */
[C---:B------:R-:W-:Y:S01]  /*1fb0*/  IMAD.WIDE.U32 R4, R126.reuse, UR4, R16 ;  /* 0x000000047e047c25 */ /* 0x040fe2000f8e0010 */
[----:B------:R-:W3:Y:S03]  /*1fc0*/  LDL R8, [R1+0x50] ;  /* 0x0000500001087983 */ /* 0x000ee60000100800 */
[----:B------:R-:W-:Y:S01]  /*1fd0*/  IMAD R3, R126, UR5, R3 ;  /* 0x000000057e037c24 */ /* 0x000fe2000f8e0203 */
[----:B------:R-:W4:Y:S01]  /*1fe0*/  LDL R12, [R1+0x4c] ;  /* 0x00004c00010c7983 */ /* 0x000f220000100800 */
[----:B------:R-:W-:Y:S01]  /*1ff0*/  IMAD R0, R20, R108, RZ ;  /* 0x0000006c14007224 */ /* 0x000fe200078e02ff */
[----:B------:R-:W-:Y:S01]  /*2000*/  ULDC.64 UR4, c[0x0][0x338] ;  /* 0x0000ce0000047ab9 */ /* 0x000fe20000000a00 */
[----:B------:R-:W-:Y:S01]  /*2010*/  IMAD.IADD R5, R5, 0x1, R3 ;  /* 0x0000000105057824 */ /* 0x000fe200078e0203 */
[----:B------:R-:W-:Y:S01]  /*2020*/  SEL R3, R13, RZ, P2 ;  /* 0x000000ff0d037207 */ /* 0x000fe20001000000 */
[----:B------:R-:W-:-:S02]  /*2030*/  IMAD R7, R22, R109, R0 ;  /* 0x0000006d16077224 */ /* 0x000fc400078e0200 */
[----:B-1----:R-:W-:Y:S02]  /*2040*/  VIADD R31, R22, 0x40 ;  /* 0x00000040161f7836 */ /* 0x002fe40000000000 */
[----:B------:R-:W-:Y:S02]  /*2050*/  IMAD R0, R6, UR4, RZ ;  /* 0x0000000406007c24 */ /* 0x000fe4000f8e02ff */
[----:B------:R-:W-:Y:S02]  /*2060*/  IMAD.IADD R3, R16, 0x1, R3 ;  /* 0x0000000110037824 */ /* 0x000fe400078e0203 */
[----:B------:R-:W-:Y:S02]  /*2070*/  IMAD.SHL.U32 R31, R31, 0x40, RZ ;  /* 0x000000401f1f7824 */ /* 0x000fe400078e00ff */
[C---:B------:R-:W-:Y:S01]  /*2080*/  IMAD R45, R103.reuse, UR5, R0 ;  /* 0x00000005672d7c24 */ /* 0x040fe2000f8e0200 */
[----:B------:R-:W-:Y:S01]  /*2090*/  SHF.R.S32.HI R0, RZ, 0x1f, R3 ;  /* 0x0000001fff007819 */ /* 0x000fe20000011403 */
[----:B------:R-:W-:Y:S01]  /*20a0*/  IMAD.WIDE.U32 R102, R103, UR4, R4 ;  /* 0x0000000467667c25 */ /* 0x000fe2000f8e0004 */
[----:B------:R-:W-:Y:S01]  /*20b0*/  LOP3.LUT R31, R31, 0x1c0, RZ, 0xc0, !PT ;  /* 0x000001c01f1f7812 */ /* 0x000fe200078ec0ff */
[----:B------:R-:W-:Y:S01]  /*20c0*/  ULDC UR4, c[0x0][0x2f4] ;  /* 0x0000bd0000047ab9 */ /* 0x000fe20000000800 */
[----:B------:R-:W-:Y:S01]  /*20d0*/  LEA.HI R10, R0, R3, RZ, 0x3 ;  /* 0x00000003000a7211 */ /* 0x000fe200078f18ff */
[----:B0-----:R-:W-:-:S02]  /*20e0*/  IMAD R4, R20, R114, RZ ;  /* 0x0000007214047224 */ /* 0x001fc400078e02ff */
[C---:B------:R-:W-:Y:S02]  /*20f0*/  VIADD R28, R22.reuse, 0x20 ;  /* 0x00000020161c7836 */ /* 0x040fe40000000000 */
[C---:B------:R-:W-:Y:S01]  /*2100*/  IMAD R5, R22.reuse, R115, R4 ;  /* 0x0000007316057224 */ /* 0x040fe200078e0204 */
[----:B------:R-:W-:Y:S01]  /*2110*/  LOP3.LUT R4, R31, 0x38, R10, 0xf8, !PT ;  /* 0x000000381f047812 */ /* 0x000fe200078ef80a */
[-C--:B------:R-:W-:Y:S01]  /*2120*/  IMAD.WIDE.U32 R112, R22, R114.reuse, R16 ;  /* 0x0000007216707225 */ /* 0x080fe200078e0010 */
[----:B------:R-:W0:Y:S01]  /*2130*/  S2R R31, SR_TID.X ;  /* 0x00000000001f7919 */ /* 0x000e220000002100 */
[----:B------:R-:W-:Y:S02]  /*2140*/  LEA.HI R0, R0, R3, RZ, 0x6 ;  /* 0x0000000300007211 */ /* 0x000fe400078f30ff */
[----:B------:R-:W-:Y:S02]  /*2150*/  IMAD.WIDE.U32 R110, R22, R114, R18 ;  /* 0x00000072166e7225 */ /* 0x000fe400078e0012 */
[----:B------:R-:W-:-:S02]  /*2160*/  SHF.R.S32.HI R3, RZ, 0x6, R0 ;  /* 0x00000006ff037819 */ /* 0x000fc40000011400 */
[C---:B------:R-:W-:Y:S01]  /*2170*/  SHF.L.U64.HI R117, R42.reuse, 0x5, R43 ;  /* 0x000000052a757819 */ /* 0x040fe2000001022b */
[----:B------:R-:W-:Y:S02]  /*2180*/  IMAD.SHL.U32 R116, R42, 0x20, RZ ;  /* 0x000000202a747824 */ /* 0x000fe400078e00ff */
[----:B------:R-:W-:Y:S02]  /*2190*/  IMAD R145, R3, 0x2c00, R26 ;  /* 0x00002c0003917824 */ /* 0x000fe400078e021a */
[C---:B------:R-:W-:Y:S01]  /*21a0*/  VIADD R26, R22.reuse, 0x80 ;  /* 0x00000080161a7836 */ /* 0x040fe20000000000 */
[----:B------:R-:W-:Y:S01]  /*21b0*/  SHF.L.U32 R9, R9, 0x6, RZ ;  /* 0x0000000609097819 */ /* 0x000fe200000006ff */
[C---:B------:R-:W-:Y:S02]  /*21c0*/  VIADD R29, R22.reuse, 0xa0 ;  /* 0x000000a0161d7836 */ /* 0x040fe40000000000 */
[----:B------:R-:W-:Y:S01]  /*21d0*/  IMAD.WIDE.U32 R104, R22, R108, R18 ;  /* 0x0000006c16687225 */ /* 0x000fe200078e0012 */
[----:B------:R-:W-:-:S02]  /*21e0*/  SHF.L.U32 R26, R26, 0x6, RZ ;  /* 0x000000061a1a7819 */ /* 0x000fc400000006ff */
[----:B------:R-:W-:Y:S01]  /*21f0*/  LOP3.LUT R9, R9, 0x1c0, RZ, 0xc0, !PT ;  /* 0x000001c009097812 */ /* 0x000fe200078ec0ff */
[----:B------:R-:W-:Y:S01]  /*2200*/  IMAD.SHL.U32 R28, R28, 0x40, RZ ;  /* 0x000000401c1c7824 */ /* 0x000fe200078e00ff */
[----:B------:R-:W-:Y:S02]  /*2210*/  LOP3.LUT R26, R26, 0x1c0, RZ, 0xc0, !PT ;  /* 0x000001c01a1a7812 */ /* 0x000fe400078ec0ff */
[----:B------:R-:W-:Y:S02]  /*2220*/  SHF.L.U32 R32, R32, 0x6, RZ ;  /* 0x0000000620207819 */ /* 0x000fe400000006ff */
[----:B------:R-:W-:Y:S02]  /*2230*/  SHF.R.U32.HI R9, RZ, 0x3, R9 ;  /* 0x00000003ff097819 */ /* 0x000fe40000011609 */
[----:B------:R-:W-:Y:S01]  /*2240*/  SHF.R.U32.HI R165, RZ, 0x3, R26 ;  /* 0x00000003ffa57819 */ /* 0x000fe2000001161a */
[----:B0-----:R-:W-:Y:S01]  /*2250*/  VIADD R31, R31, 0xffffff80 ;  /* 0xffffff801f1f7836 */ /* 0x001fe20000000000 */
[----:B------:R-:W-:-:S02]  /*2260*/  LOP3.LUT R6, R26, 0x38, R10, 0xf8, !PT ;  /* 0x000000381a067812 */ /* 0x000fc400078ef80a */
[----:B------:R-:W-:Y:S02]  /*2270*/  LOP3.LUT R32, R32, 0x1c0, RZ, 0xc0, !PT ;  /* 0x000001c020207812 */ /* 0x000fe400078ec0ff */
[----:B------:R-:W-:Y:S02]  /*2280*/  LOP3.LUT R28, R28, 0x1c0, RZ, 0xc0, !PT ;  /* 0x000001c01c1c7812 */ /* 0x000fe400078ec0ff */
[----:B------:R-:W-:Y:S02]  /*2290*/  SHF.R.S32.HI R26, RZ, 0x1f, R31 ;  /* 0x0000001fff1a7819 */ /* 0x000fe4000001141f */
[----:B------:R-:W-:Y:S02]  /*22a0*/  LOP3.LUT R4, R4, R9, RZ, 0x3c, !PT ;  /* 0x0000000904047212 */ /* 0x000fe400078e3cff */
[----:B------:R-:W-:Y:S02]  /*22b0*/  LOP3.LUT R0, R32, 0x38, R10, 0xf8, !PT ;  /* 0x0000003820007812 */ /* 0x000fe400078ef80a */
[----:B------:R-:W-:-:S02]  /*22c0*/  SHF.R.U32.HI R28, RZ, 0x3, R28 ;  /* 0x00000003ff1c7819 */ /* 0x000fc4000001161c */
[----:B------:R-:W-:Y:S01]  /*22d0*/  LEA.HI R26, R26, R31, RZ, 0x6 ;  /* 0x0000001f1a1a7211 */ /* 0x000fe200078f30ff */
[----:B------:R-:W-:Y:S01]  /*22e0*/  IMAD.IADD R111, R111, 0x1, R5 ;  /* 0x000000016f6f7824 */ /* 0x000fe200078e0205 */
[----:B------:R-:W-:Y:S01]  /*22f0*/  IADD3 R113, R5, R113, RZ ;  /* 0x0000007105717210 */ /* 0x000fe20007ffe0ff */
[----:B------:R-:W-:Y:S01]  /*2300*/  IMAD.IADD R145, R145, 0x1, R4 ;  /* 0x0000000191917824 */ /* 0x000fe200078e0204 */
[----:B------:R-:W-:Y:S01]  /*2310*/  LOP3.LUT R5, R0, R28, RZ, 0x3c, !PT ;  /* 0x0000001c00057212 */ /* 0x000fe200078e3cff */
[----:B------:R-:W-:Y:S01]  /*2320*/  IMAD.SHL.U32 R26, R26, 0x8, RZ ;  /* 0x000000081a1a7824 */ /* 0x000fe200078e00ff */
[----:B------:R-:W-:Y:S01]  /*2330*/  LOP3.LUT R0, R10, 0x38, RZ, 0xc0, !PT ;  /* 0x000000380a007812 */ /* 0x000fe200078ec0ff */
[----:B------:R-:W-:-:S03]  /*2340*/  IMAD.SHL.U32 R28, R22, 0x40, RZ ;  /* 0x00000040161c7824 */ /* 0x000fc600078e00ff */
[----:B------:R-:W-:Y:S02]  /*2350*/  LOP3.LUT R26, R26, 0xfffffe00, RZ, 0xc0, !PT ;  /* 0xfffffe001a1a7812 */ /* 0x000fe400078ec0ff */
[----:B------:R-:W-:Y:S02]  /*2360*/  LOP3.LUT R0, R0, 0x1c0, R28, 0xf8, !PT ;  /* 0x000001c000007812 */ /* 0x000fe400078ef81c */
[----:B-----5:R-:W-:Y:S01]  /*2370*/  SHF.R.S32.HI R9, RZ, 0x1f, R148 ;  /* 0x0000001fff097819 */ /* 0x020fe20000011494 */
[C---:B------:R-:W-:Y:S02]  /*2380*/  IMAD R147, R3.reuse, 0x2c00, R26 ;  /* 0x00002c0003937824 */ /* 0x040fe400078e021a */
[----:B------:R-:W-:Y:S02]  /*2390*/  IMAD R144, R3, 0x2c00, R14 ;  /* 0x00002c0003907824 */ /* 0x000fe400078e020e */
[C---:B------:R-:W-:Y:S01]  /*23a0*/  IMAD.WIDE.U32 R158, R22.reuse, R42, R116 ;  /* 0x0000002a169e7225 */ /* 0x040fe200078e0074 */
[----:B------:R-:W-:-:S02]  /*23b0*/  IADD3 R118, P0, R22, R119, RZ ;  /* 0x0000007716767210 */ /* 0x000fc40007f1e0ff */
[----:B------:R-:W-:-:S03]  /*23c0*/  IADD3 R126, P1, R116, R158, RZ ;  /* 0x0000009e747e7210 */ /* 0x000fc60007f3e0ff */
[----:B------:R-:W-:Y:S02]  /*23d0*/  IMAD.X R119, R20, 0x1, R15, P0 ;  /* 0x0000000114777824 */ /* 0x000fe400000e060f */
[----:B------:R-:W-:Y:S01]  /*23e0*/  IMAD.SHL.U32 R29, R29, 0x40, RZ ;  /* 0x000000401d1d7824 */ /* 0x000fe200078e00ff */
[----:B------:R-:W-:Y:S01]  /*23f0*/  IADD3 R128, P0, R126, R116, RZ ;  /* 0x000000747e807210 */ /* 0x000fe20007f1e0ff */
[----:B------:R-:W-:-:S03]  /*2400*/  IMAD.WIDE.U32 R106, R22, R108, R16 ;  /* 0x0000006c166a7225 */ /* 0x000fc600078e0010 */
[----:B------:R-:W-:Y:S01]  /*2410*/  LOP3.LUT R29, R29, 0x1c0, RZ, 0xc0, !PT ;  /* 0x000001c01d1d7812 */ /* 0x000fe200078ec0ff */
[----:B------:R-:W-:Y:S01]  /*2420*/  IMAD.WIDE.U32 R120, R22, R42, R16 ;  /* 0x0000002a16787225 */ /* 0x000fe200078e0010 */
[----:B------:R-:W-:Y:S02]  /*2430*/  IADD3 R105, R105, R7, RZ ;  /* 0x0000000769697210 */ /* 0x000fe40007ffe0ff */
[----:B------:R-:W-:Y:S01]  /*2440*/  SHF.R.U32.HI R164, RZ, 0x3, R29 ;  /* 0x00000003ffa47819 */ /* 0x000fe2000001161d */
[----:B------:R-:W-:Y:S01]  /*2450*/  IMAD.IADD R107, R7, 0x1, R107 ;  /* 0x00000001076b7824 */ /* 0x000fe200078e026b */
[----:B------:R-:W-:Y:S01]  /*2460*/  LOP3.LUT R7, R29, 0x38, R10, 0xf8, !PT ;  /* 0x000000381d077812 */ /* 0x000fe200078ef80a */
[----:B------:R-:W-:Y:S01]  /*2470*/  IMAD.IADD R14, R101, 0x1, R11 ;  /* 0x00000001650e7824 */ /* 0x000fe200078e020b */
[C-C-:B------:R-:W-:Y:S01]  /*2480*/  SHF.L.U64.HI R141, R42.reuse, 0x6, R43.reuse ;  /* 0x000000062a8d7819 */ /* 0x140fe2000001022b */
[----:B------:R-:W-:Y:S01]  /*2490*/  IMAD R41, R43, 0xb0, RZ ;  /* 0x000000b02b297824 */ /* 0x000fe200078e02ff */
[----:B------:R-:W-:Y:S01]  /*24a0*/  SHF.L.U64.HI R132, R42, 0x7, R43 ;  /* 0x000000072a847819 */ /* 0x000fe2000001022b */
[----:B------:R-:W-:Y:S01]  /*24b0*/  IMAD.WIDE.U32 R112, R148, R114, R112 ;  /* 0x0000007294707225 */ /* 0x000fe200078e0070 */
[----:B------:R-:W-:-:S02]  /*24c0*/  LOP3.LUT R7, R7, R164, RZ, 0x3c, !PT ;  /* 0x000000a407077212 */ /* 0x000fc400078e3cff */
[----:B------:R-:W-:Y:S01]  /*24d0*/  LOP3.LUT R6, R6, R165, RZ, 0x3c, !PT ;  /* 0x000000a506067212 */ /* 0x000fe200078e3cff */
[C---:B------:R-:W-:Y:S01]  /*24e0*/  IMAD.SHL.U32 R37, R108.reuse, 0x20, RZ ;  /* 0x000000206c257824 */ /* 0x040fe200078e00ff */
[C-C-:B------:R-:W-:Y:S01]  /*24f0*/  SHF.L.U64.HI R40, R108.reuse, 0x5, R109.reuse ;  /* 0x000000056c287819 */ /* 0x140fe2000001026d */
[C---:B------:R-:W-:Y:S01]  /*2500*/  IMAD.SHL.U32 R35, R108.reuse, 0x80, RZ ;  /* 0x000000806c237824 */ /* 0x040fe200078e00ff */
[----:B------:R-:W-:Y:S01]  /*2510*/  SHF.L.U64.HI R39, R108, 0x6, R109 ;  /* 0x000000066c277819 */ /* 0x000fe2000001026d */
[-C--:B------:R-:W-:Y:S01]  /*2520*/  IMAD.WIDE.U32 R104, R148, R108.reuse, R104 ;  /* 0x0000006c94687225 */ /* 0x080fe200078e0068 */
[C---:B------:R-:W-:Y:S02]  /*2530*/  SHF.L.U64.HI R38, R108.reuse, 0x7, R109 ;  /* 0x000000076c267819 */ /* 0x040fe4000001026d */
[----:B------:R-:W-:Y:S01]  /*2540*/  SHF.L.U32 R36, R108, 0x6, RZ ;  /* 0x000000066c247819 */ /* 0x000fe200000006ff */
[----:B------:R-:W-:Y:S01]  /*2550*/  IMAD.WIDE.U32 R106, R148, R108, R106 ;  /* 0x0000006c946a7225 */ /* 0x000fe200078e006a */
[----:B------:R-:W-:-:S02]  /*2560*/  SHF.L.U64.HI R34, R114, 0x5, R115 ;  /* 0x0000000572227819 */ /* 0x000fc40000010273 */
[C-C-:B------:R-:W-:Y:S01]  /*2570*/  SHF.L.U64.HI R33, R114.reuse, 0x6, R115.reuse ;  /* 0x0000000672217819 */ /* 0x140fe20000010273 */
[----:B------:R-:W-:Y:S01]  /*2580*/  IMAD R135, R115, 0xb0, RZ ;  /* 0x000000b073877824 */ /* 0x000fe200078e02ff */
[C---:B------:R-:W-:Y:S01]  /*2590*/  SHF.L.U64.HI R32, R114.reuse, 0x7, R115 ;  /* 0x0000000772207819 */ /* 0x040fe20000010273 */
[C---:B------:R-:W-:Y:S01]  /*25a0*/  IMAD.SHL.U32 R31, R114.reuse, 0x20, RZ ;  /* 0x00000020721f7824 */ /* 0x040fe200078e00ff */
[C---:B------:R-:W-:Y:S01]  /*25b0*/  SHF.L.U32 R29, R114.reuse, 0x7, RZ ;  /* 0x00000007721d7819 */ /* 0x040fe200000006ff */
[----:B------:R-:W-:Y:S02]  /*25c0*/  IMAD.SHL.U32 R30, R114, 0x40, RZ ;  /* 0x00000040721e7824 */ /* 0x000fe400078e00ff */
[----:B------:R-:W-:-:S04]  /*25d0*/  IMAD.WIDE.U32 R110, R148, R114, R110 ;  /* 0x00000072946e7225 */ /* 0x000fc800078e006e */
[----:B------:R-:W-:-:S04]  /*25e0*/  IMAD.WIDE.U32 R156, R42, 0xb0, RZ ;  /* 0x000000b02a9c7825 */ /* 0x000fc800078e00ff */
[----:B------:R-:W-:Y:S02]  /*25f0*/  VIADD R162, R21, 0x8 ;  /* 0x0000000815a27836 */ /* 0x000fe40000000000 */
[----:B------:R-:W-:Y:S02]  /*2600*/  IMAD.IADD R41, R157, 0x1, R41 ;  /* 0x000000019d297824 */ /* 0x000fe400078e0229 */
[----:B--2---:R-:W-:Y:S02]  /*2610*/  IMAD R146, R3, 0x2c00, R27 ;  /* 0x00002c0003927824 */ /* 0x004fe400078e021b */
[----:B------:R-:W-:-:S05]  /*2620*/  VIADD R27, R22, 0x60 ;  /* 0x00000060161b7836 */ /* 0x000fca0000000000 */
[----:B------:R-:W-:-:S04]  /*2630*/  SHF.L.U32 R27, R27, 0x6, RZ ;  /* 0x000000061b1b7819 */ /* 0x000fc800000006ff */
[----:B------:R-:W-:-:S04]  /*2640*/  LOP3.LUT R27, R27, 0x1c0, RZ, 0xc0, !PT ;  /* 0x000001c01b1b7812 */ /* 0x000fc800078ec0ff */
[----:B------:R-:W-:Y:S01]  /*2650*/  LOP3.LUT R4, R27, 0x38, R10, 0xf8, !PT ;  /* 0x000000381b047812 */ /* 0x000fe200078ef80a */
[----:B---3--:R-:W-:Y:S02]  /*2660*/  IMAD R143, R3, 0x2c00, R8 ;  /* 0x00002c00038f7824 */ /* 0x008fe400078e0208 */
[C---:B------:R-:W-:Y:S02]  /*2670*/  IMAD.SHL.U32 R8, R22.reuse, 0x40, RZ ;  /* 0x0000004016087824 */ /* 0x040fe400078e00ff */
[----:B------:R-:W-:-:S03]  /*2680*/  VIADD R27, R22, 0x60 ;  /* 0x00000060161b7836 */ /* 0x000fc60000000000 */
[----:B------:R-:W-:Y:S02]  /*2690*/  LOP3.LUT R8, R8, 0x1c0, RZ, 0xc0, !PT ;  /* 0x000001c008087812 */ /* 0x000fe400078ec0ff */
[----:B------:R-:W-:Y:S02]  /*26a0*/  SHF.L.U32 R27, R27, 0x6, RZ ;  /* 0x000000061b1b7819 */ /* 0x000fe400000006ff */
[----:B------:R-:W-:Y:S02]  /*26b0*/  SHF.R.U32.HI R8, RZ, 0x3, R8 ;  /* 0x00000003ff087819 */ /* 0x000fe40000011608 */
[----:B------:R-:W-:Y:S02]  /*26c0*/  LOP3.LUT R27, R27, 0x1c0, RZ, 0xc0, !PT ;  /* 0x000001c01b1b7812 */ /* 0x000fe400078ec0ff */
[----:B------:R-:W-:Y:S02]  /*26d0*/  LOP3.LUT R0, R0, R8, RZ, 0x3c, !PT ;  /* 0x0000000800007212 */ /* 0x000fe400078e3cff */
[----:B------:R-:W-:-:S03]  /*26e0*/  SHF.R.U32.HI R27, RZ, 0x3, R27 ;  /* 0x00000003ff1b7819 */ /* 0x000fc6000001161b */
[----:B------:R-:W-:Y:S02]  /*26f0*/  IMAD.IADD R147, R147, 0x1, R0 ;  /* 0x0000000193937824 */ /* 0x000fe400078e0200 */
[----:B------:R-:W-:Y:S02]  /*2700*/  IMAD R0, R9, R108, RZ ;  /* 0x0000006c09007224 */ /* 0x000fe400078e02ff */
[----:B------:R-:W-:Y:S01]  /*2710*/  IMAD.IADD R146, R146, 0x1, R5 ;  /* 0x0000000192927824 */ /* 0x000fe200078e0205 */
[----:B------:R-:W-:Y:S01]  /*2720*/  LOP3.LUT R5, R4, R27, RZ, 0x3c, !PT ;  /* 0x0000001b04057212 */ /* 0x000fe200078e3cff */
[----:B----4-:R-:W-:Y:S02]  /*2730*/  IMAD R142, R3, 0x2c00, R12 ;  /* 0x00002c00038e7824 */ /* 0x010fe400078e020c */
[----:B------:R-:W-:Y:S02]  /*2740*/  VIADD R3, R22, 0xa0 ;  /* 0x000000a016037836 */ /* 0x000fe40000000000 */
[----:B------:R-:W-:-:S02]  /*2750*/  IMAD R27, R148, R109, R0 ;  /* 0x0000006d941b7224 */ /* 0x000fc400078e0200 */
[----:B------:R-:W-:Y:S01]  /*2760*/  IMAD R0, R20, R42, RZ ;  /* 0x0000002a14007224 */ /* 0x000fe200078e02ff */
[----:B------:R-:W-:-:S03]  /*2770*/  SHF.R.S32.HI R149, RZ, 0x1f, R3 ;  /* 0x0000001fff957819 */ /* 0x000fc60000011403 */
[----:B------:R-:W-:-:S05]  /*2780*/  IMAD R3, R22, R43, R0 ;  /* 0x0000002b16037224 */ /* 0x000fca00078e0200 */
[----:B------:R-:W-:-:S04]  /*2790*/  IADD3 R123, R3, R159, RZ ;  /* 0x0000009f037b7210 */ /* 0x000fc80007ffe0ff */
[----:B------:R-:W-:-:S04]  /*27a0*/  IADD3.X R124, R123, R117, RZ, P1, !PT ;  /* 0x000000757b7c7210 */ /* 0x000fc80000ffe4ff */
[----:B------:R-:W-:Y:S02]  /*27b0*/  IADD3.X R127, R124, R117, RZ, P0, !PT ;  /* 0x000000757c7f7210 */ /* 0x000fe400007fe4ff */
[----:B------:R-:W-:Y:S01]  /*27c0*/  IADD3 R130, P0, R128, R116, RZ ;  /* 0x0000007480827210 */ /* 0x000fe20007f1e0ff */
[C---:B------:R-:W-:Y:S02]  /*27d0*/  VIADD R12, R22.reuse, 0x40 ;  /* 0x00000040160c7836 */ /* 0x040fe40000000000 */
[----:B------:R-:W-:Y:S02]  /*27e0*/  IMAD R9, R9, R114, RZ ;  /* 0x0000007209097224 */ /* 0x000fe400078e02ff */
[----:B------:R-:W-:Y:S02]  /*27f0*/  VIADD R4, R22, 0x20 ;  /* 0x0000002016047836 */ /* 0x000fe40000000000 */
[----:B------:R-:W-:Y:S01]  /*2800*/  IMAD.X R129, R127, 0x1, R117, P0 ;  /* 0x000000017f817824 */ /* 0x000fe200000e0675 */
[----:B------:R-:W-:Y:S01]  /*2810*/  IADD3 R15, P0, R100, R120, RZ ;  /* 0x00000078640f7210 */ /* 0x000fe20007f1e0ff */
[----:B------:R-:W-:Y:S01]  /*2820*/  IMAD.IADD R122, R121, 0x1, R3 ;  /* 0x00000001797a7824 */ /* 0x000fe200078e0203 */
[----:B------:R-:W-:Y:S01]  /*2830*/  SHF.R.S32.HI R154, RZ, 0x1f, R12 ;  /* 0x0000001fff9a7819 */ /* 0x000fe2000001140c */
[----:B------:R-:W-:Y:S01]  /*2840*/  IMAD.IADD R144, R144, 0x1, R5 ;  /* 0x0000000190907824 */ /* 0x000fe200078e0205 */
[----:B------:R-:W-:Y:S01]  /*2850*/  SHF.R.S32.HI R155, RZ, 0x1f, R4 ;  /* 0x0000001fff9b7819 */ /* 0x000fe20000011404 */
[----:B------:R-:W-:Y:S01]  /*2860*/  IMAD R9, R148, R115, R9 ;  /* 0x0000007394097224 */ /* 0x000fe200078e0209 */
[----:B------:R-:W-:Y:S01]  /*2870*/  IADD3 R12, P4, R15, 0x40, RZ ;  /* 0x000000400f0c7810 */ /* 0x000fe20007f9e0ff */
[----:B------:R-:W-:-:S02]  /*2880*/  VIADD R8, R22, 0x60 ;  /* 0x0000006016087836 */ /* 0x000fc40000000000 */
[----:B------:R-:W-:Y:S01]  /*2890*/  IMAD.SHL.U32 R43, R13, 0x2, RZ ;  /* 0x000000020d2b7824 */ /* 0x000fe200078e00ff */
[----:B------:R-:W-:Y:S01]  /*28a0*/  IADD3 R13, P3, R100, 0x40, RZ ;  /* 0x00000040640d7810 */ /* 0x000fe20007f7e0ff */
[----:B------:R-:W-:Y:S01]  /*28b0*/  IMAD R5, R109, 0xb0, RZ ;  /* 0x000000b06d057824 */ /* 0x000fe200078e02ff */
[----:B------:R-:W-:Y:S01]  /*28c0*/  IADD3 R4, R22, 0x80, RZ ;  /* 0x0000008016047810 */ /* 0x000fe20007ffe0ff */
[----:B------:R-:W-:Y:S01]  /*28d0*/  IMAD.WIDE.U32 R108, R108, 0xb0, RZ ;  /* 0x000000b06c6c7825 */ /* 0x000fe200078e00ff */
[----:B------:R-:W-:Y:S02]  /*28e0*/  LOP3.LUT R20, R10, 0xfffffff8, RZ, 0xc0, !PT ;  /* 0xfffffff80a147812 */ /* 0x000fe400078ec0ff */
[----:B------:R-:W-:Y:S01]  /*28f0*/  IADD3 R134, P2, R130, R116, RZ ;  /* 0x0000007482867210 */ /* 0x000fe20007f5e0ff */
[----:B------:R-:W-:Y:S01]  /*2900*/  IMAD.WIDE.U32 R114, R114, 0xb0, RZ ;  /* 0x000000b072727825 */ /* 0x000fe200078e00ff */
[----:B------:R-:W-:-:S03]  /*2910*/  IADD3 R143, R143, R6, RZ ;  /* 0x000000068f8f7210 */ /* 0x000fc60007ffe0ff */
[----:B------:R-:W-:Y:S01]  /*2920*/  IMAD.X R11, R122, 0x1, R14, P0 ;  /* 0x000000017a0b7824 */ /* 0x000fe200000e060e */
[----:B------:R-:W-:Y:S01]  /*2930*/  SHF.R.S32.HI R153, RZ, 0x1f, R8 ;  /* 0x0000001fff997819 */ /* 0x000fe20000011408 */
[----:B------:R-:W-:Y:S01]  /*2940*/  IMAD.IADD R142, R142, 0x1, R7 ;  /* 0x000000018e8e7824 */ /* 0x000fe200078e0207 */
[----:B------:R-:W-:Y:S01]  /*2950*/  IADD3 R21, R9, R113, RZ ;  /* 0x0000007109157210 */ /* 0x000fe20007ffe0ff */
[----:B------:R-:W-:Y:S01]  /*2960*/  IMAD.IADD R28, R105, 0x1, R27 ;  /* 0x00000001691c7824 */ /* 0x000fe200078e021b */
[----:B------:R-:W-:Y:S01]  /*2970*/  SHF.R.S32.HI R152, RZ, 0x1f, R4 ;  /* 0x0000001fff987819 */ /* 0x000fe20000011404 */
[----:B------:R-:W-:Y:S01]  /*2980*/  IMAD.IADD R26, R111, 0x1, R9 ;  /* 0x000000016f1a7824 */ /* 0x000fe200078e0209 */
[----:B------:R-:W-:Y:S01]  /*2990*/  ISETP.GE.AND P0, PT, R16, UR4, PT ;  /* 0x0000000410007c0c */ /* 0x000fe2000bf06270 */
[----:B------:R-:W-:Y:S01]  /*29a0*/  IMAD.IADD R140, R109, 0x1, R5 ;  /* 0x000000016d8c7824 */ /* 0x000fe200078e0205 */
[----:B------:R-:W-:Y:S01]  /*29b0*/  ISETP.GE.AND P1, PT, R221, UR4, PT ;  /* 0x00000004dd007c0c */ /* 0x000fe2000bf26270 */
[----:B------:R-:W-:Y:S01]  /*29c0*/  IMAD.IADD R135, R115, 0x1, R135 ;  /* 0x0000000173877824 */ /* 0x000fe200078e0287 */
[----:B------:R-:W-:Y:S01]  /*29d0*/  SHF.R.S32.HI R10, RZ, 0x3, R10 ;  /* 0x00000003ff0a7819 */ /* 0x000fe2000001140a */
[----:B------:R-:W-:Y:S01]  /*29e0*/  IMAD.IADD R27, R27, 0x1, R107 ;  /* 0x000000011b1b7824 */ /* 0x000fe200078e026b */
[----:B------:R-:W-:Y:S01]  /*29f0*/  SHF.R.S32.HI R9, RZ, 0x1f, R20 ;  /* 0x0000001fff097819 */ /* 0x000fe20000011414 */
[----:B------:R-:W-:Y:S01]  /*2a00*/  IMAD.X R8, RZ, RZ, R14, P3 ;  /* 0x000000ffff087224 */ /* 0x000fe200018e060e */
[----:B------:R-:W-:Y:S01]  /*2a10*/  IADD3.X R133, R129, R117, RZ, P2, !PT ;  /* 0x0000007581857210 */ /* 0x000fe200017fe4ff */
[----:B------:R-:W-:-:S02]  /*2a20*/  IMAD.X R7, RZ, RZ, R11, P4 ;  /* 0x000000ffff077224 */ /* 0x000fc400020e060b */
[----:B------:R-:W-:Y:S01]  /*2a30*/  IMAD.IADD R6, R103, 0x1, R45 ;  /* 0x0000000167067824 */ /* 0x000fe200078e022d */
[----:B------:R-:W-:Y:S06]  /*2a40*/  @!P6 BAR.SYNC.DEFER_BLOCKING 0x9, 0x100 ;  /* 0x024400000000eb1d */ /* 0x000fec0000010000 */
.L_x_735:
[----:B--2---:R-:W2:Y:S01]  /*2a50*/  LDL R0, [R1+0x34] ;  /* 0x0000340001007983 */ /* 0x004ea20000100800 */
[----:B0-----:R-:W0:Y:S03]  /*2a60*/  LDC R84, c[0x0][0x3f4] ;  /* 0x0000fd00ff547b82 */ /* 0x001e260000000800 */
[----:B---34-:R-:W3:Y:S01]  /*2a70*/  LDL.LU R51, [R1+0x4] ;  /* 0x0000040001337983 */ /* 0x018ee20000300800 */
[----:B------:R-:W-:Y:S01]  /*2a80*/  IADD3 R24, R24, -0x1, RZ ;  /* 0xffffffff18187810 */ /* 0x000fe20007ffe0ff */
[----:B------:R-:W-:Y:S05]  /*2a90*/  YIELD ;  /* 0x0000000000007946 */ /* 0x000fea0003800000 */
[----:B------:R-:W-:Y:S01]  /*2aa0*/  ISETP.GT.AND P3, PT, R24, R131, PT ;  /* 0x000000831800720c */ /* 0x000fe20003f64270 */
[----:B------:R-:W-:Y:S01]  /*2ab0*/  BSSY B0, `(.L_x_612) ;  /* 0x00008c0000007945 */ /* 0x000fe20003800000 */
[----:B0-----:R-:W-:Y:S01]  /*2ac0*/  ISETP.GE.AND P2, PT, R84, 0x1, PT ;  /* 0x000000015400780c */ /* 0x001fe20003f46270 */
[----:B--2---:R-:W-:Y:S01]  /*2ad0*/  IMAD R5, R23, 0x5800, R0 ;  /* 0x0000580017057824 */ /* 0x004fe200078e0200 */
[----:B---3--:R-:W-:-:S03]  /*2ae0*/  LOP3.LUT R51, R51, 0xffffffef, RZ, 0xc0, !PT ;  /* 0xffffffef33337812 */ /* 0x008fc600078ec0ff */
[----:B------:R-:W-:-:S06]  /*2af0*/  IMAD R5, R5, 0x2, R2 ;  /* 0x0000000205057824 */ /* 0x000fcc00078e0202 */
[----:B------:R-:W-:-:S05]  /*2b00*/  @P3 LOP3.LUT R51, R51, 0x10, RZ, 0xfc, !PT ;  /* 0x0000001033333812 */ /* 0x000fca00078efcff */
[----:B------:R0:W-:Y:S01]  /*2b10*/  STL [R1+0x4], R51 ;  /* 0x0000043301007387 */ /* 0x0001e20000100800 */
[----:B------:R-:W-:Y:S05]  /*2b20*/  @!P2 BRA `(.L_x_613) ;  /* 0x000000800088a947 */ /* 0x000fea0003800000 */
[----:B------:R-:W-:Y:S01]  /*2b30*/  ULDC.U8 UR4, c[0x0][0x410] ;  /* 0x0001040000047ab9 */ /* 0x000fe20000000000 */
[----:B------:R-:W-:Y:S01]  /*2b40*/  SHF.R.S32.HI R3, RZ, 0x1f, R24 ;  /* 0x0000001fff037819 */ /* 0x000fe20000011418 */
[-C--:B------:R-:W-:Y:S01]  /*2b50*/  IMAD R4, R140, R24.reuse, RZ ;  /* 0x000000188c047224 */ /* 0x080fe200078e02ff */
[----:B------:R-:W-:Y:S01]  /*2b60*/  ISETP.NE.AND P2, PT, RZ, UR4, PT ;  /* 0x00000004ff007c0c */ /* 0x000fe2000bf45270 */
[-C--:B------:R-:W-:Y:S02]  /*2b70*/  IMAD R44, R135, R24.reuse, RZ ;  /* 0x00000018872c7224 */ /* 0x080fe400078e02ff */
[----:B------:R-:W-:Y:S02]  /*2b80*/  IMAD R0, R41, R24, RZ ;  /* 0x0000001829007224 */ /* 0x000fe400078e02ff */
[C---:B------:R-:W-:Y:S02]  /*2b90*/  IMAD R47, R3.reuse, R108, R4 ;  /* 0x0000006c032f7224 */ /* 0x040fe400078e0204 */
[----:B------:R-:W-:-:S02]  /*2ba0*/  IMAD R49, R3, R114, R44 ;  /* 0x0000007203317224 */ /* 0x000fc400078e022c */
[----:B------:R-:W-:Y:S02]  /*2bb0*/  IMAD R4, R24, -0xb0, R25 ;  /* 0xffffff5018047824 */ /* 0x000fe400078e0219 */
[----:B------:R-:W-:-:S03]  /*2bc0*/  IMAD.WIDE.U32 R94, R114, R24, RZ ;  /* 0x00000018725e7225 */ /* 0x000fc600078e00ff */
[----:B------:R-:W-:Y:S01]  /*2bd0*/  VIMNMX R4, R4, 0xb0, PT ;  /* 0x000000b004047848 */ /* 0x000fe20003fe0100 */
[----:B------:R-:W-:Y:S01]  /*2be0*/  IMAD R45, R3, R156, R0 ;  /* 0x0000009c032d7224 */ /* 0x000fe200078e0200 */
[----:B------:R-:W-:Y:S01]  /*2bf0*/  IADD3 R0, R95, R49, RZ ;  /* 0x000000315f007210 */ /* 0x000fe20007ffe0ff */
[----:B------:R-:W-:-:S04]  /*2c00*/  IMAD.WIDE.U32 R136, R156, R24, RZ ;  /* 0x000000189c887225 */ /* 0x000fc800078e00ff */
[----:B------:R-:W-:-:S04]  /*2c10*/  IMAD.WIDE.U32 R96, R108, R24, RZ ;  /* 0x000000186c607225 */ /* 0x000fc800078e00ff */
[----:B------:R-:W-:Y:S02]  /*2c20*/  IMAD.IADD R92, R137, 0x1, R45 ;  /* 0x00000001895c7824 */ /* 0x000fe400078e022d */
[----:B------:R-:W-:Y:S01]  /*2c30*/  IMAD.IADD R3, R97, 0x1, R47 ;  /* 0x0000000161037824 */ /* 0x000fe200078e022f */
[----:B------:R-:W-:Y:S06]  /*2c40*/  @!P2 BRA `(.L_x_614) ;  /* 0x0000003c0090a947 */ /* 0x000fec0003800000 */
[----:B------:R-:W-:Y:S01]  /*2c50*/  ISETP.GE.AND P3, PT, R22, R4, PT ;  /* 0x000000041600720c */ /* 0x000fe20003f66270 */
[----:B------:R-:W-:Y:S01]  /*2c60*/  BSSY B1, `(.L_x_615) ;  /* 0x000001c000017945 */ /* 0x000fe20003800000 */
[----:B------:R-:W-:Y:S02]  /*2c70*/  CS2R R80, SRZ ;  /* 0x0000000000507805 */ /* 0x000fe4000001ff00 */
[----:B------:R-:W-:Y:S02]  /*2c80*/  CS2R R90, SRZ ;  /* 0x00000000005a7805 */ /* 0x000fe4000001ff00 */
[----:B------:R-:W-:Y:S02]  /*2c90*/  CS2R R138, SRZ ;  /* 0x00000000008a7805 */ /* 0x000fe4000001ff00 */
[----:B------:R-:W-:Y:S02]  /*2ca0*/  CS2R R98, SRZ ;  /* 0x0000000000627805 */ /* 0x000fe4000001ff00 */
[----:B------:R-:W-:-:S03]  /*2cb0*/  CS2R R150, SRZ ;  /* 0x0000000000967805 */ /* 0x000fc6000001ff00 */
[----:B------:R-:W-:Y:S05]  /*2cc0*/  @P3 BRA `(.L_x_616) ;  /* 0x0000000000543947 */ /* 0x000fea0003800000 */
[----:B------:R-:W-:Y:S01]  /*2cd0*/  IADD3 R45, P2, R104, R96, RZ ;  /* 0x00000060682d7210 */ /* 0x000fe20007f5e0ff */
[----:B------:R-:W-:Y:S01]  /*2ce0*/  ULDC.64 UR4, c[0x0][0x3e8] ;  /* 0x0000fa0000047ab9 */ /* 0x000fe20000000a00 */
[----:B------:R-:W-:Y:S02]  /*2cf0*/  CS2R R138, SRZ ;  /* 0x00000000008a7805 */ /* 0x000fe4000001ff00 */
[----:B------:R-:W-:Y:S01]  /*2d00*/  CS2R R150, SRZ ;  /* 0x0000000000967805 */ /* 0x000fe2000001ff00 */
[----:B------:R-:W-:Y:S01]  /*2d10*/  ULDC.64 UR6, c[0x0][0x208] ;  /* 0x0000820000067ab9 */ /* 0x000fe20000000a00 */
[----:B------:R-:W-:Y:S01]  /*2d20*/  IMAD.X R46, R3, 0x1, R28, P2 ;  /* 0x00000001032e7824 */ /* 0x000fe200010e061c */
[----:B------:R-:W-:-:S04]  /*2d30*/  LEA R44, P2, R45, UR4, 0x1 ;  /* 0x000000042d2c7c11 */ /* 0x000fc8000f8408ff */
[----:B------:R-:W-:Y:S01]  /*2d40*/  LEA.HI.X R45, R45, UR5, R46, 0x1, P2 ;  /* 0x000000052d2d7c11 */ /* 0x000fe200090f0c2e */
[----:B------:R-:W-:Y:S01]  /*2d50*/  ULDC.64 UR4, c[0x0][0x400] ;  /* 0x0001000000047ab9 */ /* 0x000fe20000000a00 */
[----:B------:R-:W-:-:S05]  /*2d60*/  IADD3 R47, P2, R110, R94, RZ ;  /* 0x0000005e6e2f7210 */ /* 0x000fca0007f5e0ff */
[----:B------:R-:W-:Y:S01]  /*2d70*/  IMAD.X R48, R0, 0x1, R26, P2 ;  /* 0x0000000100307824 */ /* 0x000fe200010e061a */
[----:B------:R-:W-:-:S04]  /*2d80*/  LEA R46, P2, R47, UR4, 0x1 ;  /* 0x000000042f2e7c11 */ /* 0x000fc8000f8408ff */
[----:B------:R-:W-:Y:S02]  /*2d90*/  LEA.HI.X R47, R47, UR5, R48, 0x1, P2 ;  /* 0x000000052f2f7c11 */ /* 0x000fe400090f0c30 */
[----:B------:R-:W-:Y:S02]  /*2da0*/  ISETP.GE.AND P2, PT, R18, R84, PT ;  /* 0x000000541200720c */ /* 0x000fe40003f46270 */
[----:B------:R-:W-:Y:S02]  /*2db0*/  CS2R R90, SRZ ;  /* 0x00000000005a7805 */ /* 0x000fe4000001ff00 */
[----:B------:R-:W-:-:S09]  /*2dc0*/  CS2R R98, SRZ ;  /* 0x0000000000627805 */ /* 0x000fd2000001ff00 */
[----:B------:R1:W5:Y:S04]  /*2dd0*/  @!P2 LDG.E.64 R138, desc[UR6][R44.64] ;  /* 0x000000062c8aa981 */ /* 0x000368000c1e1b00 */
[----:B------:R1:W5:Y:S01]  /*2de0*/  @!P2 LDG.E.64 R150, desc[UR6][R46.64] ;  /* 0x000000062e96a981 */ /* 0x000362000c1e1b00 */
[----:B------:R-:W-:-:S13]  /*2df0*/  ISETP.GE.AND P2, PT, R220, R84, PT ;  /* 0x00000054dc00720c */ /* 0x000fda0003f46270 */
[----:B------:R1:W5:Y:S04]  /*2e00*/  @!P2 LDG.E.64 R90, desc[UR6][R44.64+0x40] ;  /* 0x000040062c5aa981 */ /* 0x000368000c1e1b00 */
[----:B------:R1:W5:Y:S02]  /*2e10*/  @!P2 LDG.E.64 R98, desc[UR6][R46.64+0x40] ;  /* 0x000040062e62a981 */ /* 0x000364000c1e1b00 */
.L_x_616:
[----:B------:R-:W-:Y:S05]  /*2e20*/  BSYNC B1 ;  /* 0x0000000000017941 */ /* 0x000fea0003800000 */
.L_x_615:
[----:B-1----:R-:W-:Y:S01]  /*2e30*/  VIADD R47, R22, 0x20 ;  /* 0x00000020162f7836 */ /* 0x002fe20000000000 */
[----:B-----5:R-:W-:Y:S01]  /*2e40*/  MOV R45, R91 ;  /* 0x0000005b002d7202 */ /* 0x020fe20000000f00 */
[----:B------:R-:W-:Y:S01]  /*2e50*/  IMAD.MOV.U32 R44, RZ, RZ, R90 ;  /* 0x000000ffff2c7224 */ /* 0x000fe200078e005a */
[----:B------:R-:W-:Y:S01]  /*2e60*/  BSSY B1, `(.L_x_617) ;  /* 0x0000025000017945 */ /* 0x000fe20003800000 */
[----:B------:R-:W-:Y:S01]  /*2e70*/  IMAD.MOV.U32 R46, RZ, RZ, R138 ;  /* 0x000000ffff2e7224 */ /* 0x000fe200078e008a */
[----:B------:R-:W-:Y:S02]  /*2e80*/  ISETP.GE.AND P4, PT, R47, R4, PT ;  /* 0x000000042f00720c */ /* 0x000fe40003f86270 */
[----:B------:R-:W-:Y:S02]  /*2e90*/  CS2R R86, SRZ ;  /* 0x0000000000567805 */ /* 0x000fe4000001ff00 */
[----:B------:R-:W-:Y:S01]  /*2ea0*/  PRMT R187, R44, 0x5410, R45 ;  /* 0x000054102cbb7816 */ /* 0x000fe2000000002d */
[----:B------:R-:W-:Y:S01]  /*2eb0*/  IMAD.MOV.U32 R44, RZ, RZ, R139 ;  /* 0x000000ffff2c7224 */ /* 0x000fe200078e008b */
[----:B------:R-:W-:Y:S01]  /*2ec0*/  PRMT R177, R46, 0x7610, R177 ;  /* 0x000076102eb17816 */ /* 0x000fe200000000b1 */
[----:B------:R-:W-:Y:S01]  /*2ed0*/  IMAD.MOV.U32 R46, RZ, RZ, R99 ;  /* 0x000000ffff2e7224 */ /* 0x000fe200078e0063 */
[----:B------:R-:W-:-:S02]  /*2ee0*/  MOV R45, R98 ;  /* 0x00000062002d7202 */ /* 0x000fc40000000f00 */
[----:B------:R-:W-:Y:S01]  /*2ef0*/  CS2R R82, SRZ ;  /* 0x0000000000527805 */ /* 0x000fe2000001ff00 */
[----:B------:R-:W-:Y:S01]  /*2f00*/  IMAD.MOV.U32 R49, RZ, RZ, R150 ;  /* 0x000000ffff317224 */ /* 0x000fe200078e0096 */
[----:B------:R-:W-:Y:S02]  /*2f10*/  CS2R R88, SRZ ;  /* 0x0000000000587805 */ /* 0x000fe4000001ff00 */
[----:B------:R-:W-:Y:S01]  /*2f20*/  PRMT R188, R44, 0x5410, R45 ;  /* 0x000054102cbc7816 */ /* 0x000fe2000000002d */
[----:B------:R-:W-:Y:S01]  /*2f30*/  IMAD.MOV.U32 R50, RZ, RZ, R151 ;  /* 0x000000ffff327224 */ /* 0x000fe200078e0097 */
[----:B------:R-:W-:Y:S01]  /*2f40*/  PRMT R189, R46, 0x7610, R189 ;  /* 0x000076102ebd7816 */ /* 0x000fe200000000bd */
[----:B------:R-:W-:Y:S06]  /*2f50*/  @P4 BRA `(.L_x_618) ;  /* 0x0000000000544947 */ /* 0x000fec0003800000 */
[----:B------:R-:W-:Y:S01]  /*2f60*/  IADD3 R45, P2, P5, R104, R96, R37 ;  /* 0x00000060682d7210 */ /* 0x000fe20007d5e025 */
[----:B------:R-:W-:Y:S01]  /*2f70*/  ULDC.64 UR4, c[0x0][0x3e8] ;  /* 0x0000fa0000047ab9 */ /* 0x000fe20000000a00 */
[----:B------:R-:W-:Y:S02]  /*2f80*/  CS2R R86, SRZ ;  /* 0x0000000000567805 */ /* 0x000fe4000001ff00 */
[----:B------:R-:W-:Y:S02]  /*2f90*/  CS2R R88, SRZ ;  /* 0x0000000000587805 */ /* 0x000fe4000001ff00 */
[----:B------:R-:W-:Y:S01]  /*2fa0*/  IADD3.X R46, R28, R3, R40, P2, P5 ;  /* 0x000000031c2e7210 */ /* 0x000fe200017ea428 */
[----:B------:R-:W-:Y:S01]  /*2fb0*/  ULDC.64 UR6, c[0x0][0x208] ;  /* 0x0000820000067ab9 */ /* 0x000fe20000000a00 */
[----:B------:R-:W-:-:S04]  /*2fc0*/  IADD3 R47, P2, P5, R110, R94, R31 ;  /* 0x0000005e6e2f7210 */ /* 0x000fc80007d5e01f */
[----:B------:R-:W-:Y:S02]  /*2fd0*/  IADD3.X R48, R26, R0, R34, P2, P5 ;  /* 0x000000001a307210 */ /* 0x000fe400017ea422 */
[----:B------:R-:W-:-:S04]  /*2fe0*/  LEA R44, P2, R45, UR4, 0x1 ;  /* 0x000000042d2c7c11 */ /* 0x000fc8000f8408ff */
[----:B------:R-:W-:Y:S01]  /*2ff0*/  LEA.HI.X R45, R45, UR5, R46, 0x1, P2 ;  /* 0x000000052d2d7c11 */ /* 0x000fe200090f0c2e */
[----:B------:R-:W-:Y:S02]  /*3000*/  ULDC.64 UR4, c[0x0][0x400] ;  /* 0x0001000000047ab9 */ /* 0x000fe40000000a00 */
        /* <DEDUP_REMOVED lines=10> */
.L_x_618:
[----:B------:R-:W-:Y:S05]  /*30b0*/  BSYNC B1 ;  /* 0x0000000000017941 */ /* 0x000fea0003800000 */
.L_x_617:
[----:B------:R-:W-:Y:S01]  /*30c0*/  VIADD R48, R22, 0x40 ;  /* 0x0000004016307836 */ /* 0x000fe20000000000 */
[----:B0-----:R-:W-:Y:S01]  /*30d0*/  LOP3.LUT R51, R51, 0xfffffffb, RZ, 0xc0, !PT ;  /* 0xfffffffb33337812 */ /* 0x001fe200078ec0ff */
[----:B-1---5:R-:W-:Y:S01]  /*30e0*/  IMAD.MOV.U32 R45, RZ, RZ, R81 ;  /* 0x000000ffff2d7224 */ /* 0x022fe200078e0051 */
[----:B------:R-:W-:Y:S01]  /*30f0*/  MOV R44, R80 ;  /* 0x00000050002c7202 */ /* 0x000fe20000000f00 */
[----:B------:R-:W-:Y:S01]  /*3100*/  IMAD.MOV.U32 R47, RZ, RZ, R83 ;  /* 0x000000ffff2f7224 */ /* 0x000fe200078e0053 */
[----:B------:R-:W-:Y:S01]  /*3110*/  ISETP.GE.AND P2, PT, R48, R4, PT ;  /* 0x000000043000720c */ /* 0x000fe20003f46270 */
[----:B------:R-:W-:Y:S01]  /*3120*/  BSSY B1, `(.L_x_619) ;  /* 0x0000028000017945 */ /* 0x000fe20003800000 */
[----:B------:R-:W-:Y:S01]  /*3130*/  PRMT R169, R45, 0x5410, R44 ;  /* 0x000054102da97816 */ /* 0x000fe2000000002c */
[----:B------:R-:W-:Y:S01]  /*3140*/  IMAD.MOV.U32 R44, RZ, RZ, R86 ;  /* 0x000000ffff2c7224 */ /* 0x000fe200078e0056 */
[----:B------:R-:W-:Y:S01]  /*3150*/  MOV R46, R82 ;  /* 0x00000052002e7202 */ /* 0x000fe20000000f00 */
[----:B------:R-:W-:Y:S01]  /*3160*/  IMAD.MOV.U32 R45, RZ, RZ, R87 ;  /* 0x000000ffff2d7224 */ /* 0x000fe200078e0057 */
[----:B------:R-:W-:-:S02]  /*3170*/  PRMT R177, R177, 0x5410, R49 ;  /* 0x00005410b1b17816 */ /* 0x000fc40000000031 */
[----:B------:R-:W-:Y:S02]  /*3180*/  CS2R R64, SRZ ;  /* 0x0000000000407805 */ /* 0x000fe4000001ff00 */
[----:B------:R-:W-:Y:S02]  /*3190*/  PRMT R189, R189, 0x5410, R50 ;  /* 0x00005410bdbd7816 */ /* 0x000fe40000000032 */
[----:B------:R-:W-:Y:S02]  /*31a0*/  CS2R R72, SRZ ;  /* 0x0000000000487805 */ /* 0x000fe4000001ff00 */
[----:B------:R-:W-:Y:S02]  /*31b0*/  PRMT R185, R45, 0x5410, R44 ;  /* 0x000054102db97816 */ /* 0x000fe4000000002c */
[----:B------:R-:W-:Y:S02]  /*31c0*/  CS2R R76, SRZ ;  /* 0x00000000004c7805 */ /* 0x000fe4000001ff00 */
[----:B------:R-:W-:-:S02]  /*31d0*/  PRMT R168, R47, 0x5410, R46 ;  /* 0x000054102fa87816 */ /* 0x000fc4000000002e */
[----:B------:R-:W-:Y:S02]  /*31e0*/  CS2R R74, SRZ ;  /* 0x00000000004a7805 */ /* 0x000fe4000001ff00 */
[----:B------:R-:W-:Y:S02]  /*31f0*/  @P2 LOP3.LUT R51, R51, 0x4, RZ, 0xfc, !PT ;  /* 0x0000000433332812 */ /* 0x000fe400078efcff */
[----:B------:R-:W-:Y:S01]  /*3200*/  CS2R R78, SRZ ;  /* 0x00000000004e7805 */ /* 0x000fe2000001ff00 */
[----:B------:R-:W-:Y:S01]  /*3210*/  IMAD.MOV.U32 R49, RZ, RZ, R88 ;  /* 0x000000ffff317224 */ /* 0x000fe200078e0058 */
[----:B------:R-:W-:Y:S01]  /*3220*/  MOV R50, R89 ;  /* 0x0000005900327202 */ /* 0x000fe20000000f00 */
[----:B------:R0:W-:Y:S01]  /*3230*/  STL [R1+0x4], R51 ;  /* 0x0000043301007387 */ /* 0x0001e20000100800 */
[----:B------:R-:W-:Y:S05]  /*3240*/  @P2 BRA `(.L_x_620) ;  /* 0x0000000000542947 */ /* 0x000fea0003800000 */
        /* <DEDUP_REMOVED lines=21> */
.L_x_620:
[----:B------:R-:W-:Y:S05]  /*33a0*/  BSYNC B1 ;  /* 0x0000000000017941 */ /* 0x000fea0003800000 */
.L_x_619:
[----:B------:R-:W-:Y:S01]  /*33b0*/  IMAD.MOV.U32 R53, RZ, RZ, R51 ;  /* 0x000000ffff357224 */ /* 0x000fe200078e0033 */
[----:B0-----:R-:W-:Y:S01]  /*33c0*/  IADD3 R51, R22, 0x60, RZ ;  /* 0x0000006016337810 */ /* 0x001fe20007ffe0ff */
[----:B-1---5:R-:W-:Y:S01]  /*33d0*/  IMAD.MOV.U32 R44, RZ, RZ, R72 ;  /* 0x000000ffff2c7224 */ /* 0x022fe200078e0048 */
[----:B------:R-:W-:Y:S01]  /*33e0*/  BSSY B1, `(.L_x_621) ;  /* 0x0000033000017945 */ /* 0x000fe20003800000 */
[----:B------:R-:W-:Y:S01]  /*33f0*/  IMAD.MOV.U32 R45, RZ, RZ, R73 ;  /* 0x000000ffff2d7224 */ /* 0x000fe200078e0049 */
[----:B------:R-:W-:Y:S01]  /*3400*/  ISETP.GE.AND P2, PT, R51, R4, PT ;  /* 0x000000043300720c */ /* 0x000fe20003f46270 */
[----:B------:R-:W-:Y:S01]  /*3410*/  IMAD.MOV.U32 R46, RZ, RZ, R74 ;  /* 0x000000ffff2e7224 */ /* 0x000fe200078e004a */
[----:B------:R-:W-:Y:S01]  /*3420*/  LOP3.LUT R53, R53, 0xfffffff7, RZ, 0xc0, !PT ;  /* 0xfffffff735357812 */ /* 0x000fe200078ec0ff */
[----:B------:R-:W-:Y:S01]  /*3430*/  IMAD.MOV.U32 R47, RZ, RZ, R75 ;  /* 0x000000ffff2f7224 */ /* 0x000fe200078e004b */
[----:B------:R-:W-:Y:S01]  /*3440*/  PRMT R85, R45, 0x5410, R44 ;  /* 0x000054102d557816 */ /* 0x000fe2000000002c */
[----:B------:R-:W-:Y:S01]  /*3450*/  IMAD.MOV.U32 R45, RZ, RZ, R77 ;  /* 0x000000ffff2d7224 */ /* 0x000fe200078e004d */
[----:B------:R-:W-:-:S02]  /*3460*/  MOV R44, R76 ;  /* 0x0000004c002c7202 */ /* 0x000fc40000000f00 */
[----:B------:R-:W-:Y:S02]  /*3470*/  CS2R R68, SRZ ;  /* 0x0000000000447805 */ /* 0x000fe4000001ff00 */
[----:B------:R-:W-:Y:S02]  /*3480*/  PRMT R186, R50, 0x5410, R49 ;  /* 0x0000541032ba7816 */ /* 0x000fe40000000031 */
[----:B------:R-:W-:Y:S02]  /*3490*/  CS2R R66, SRZ ;  /* 0x0000000000427805 */ /* 0x000fe4000001ff00 */
[----:B------:R-:W-:Y:S02]  /*34a0*/  PRMT R167, R44, 0x5410, R45 ;  /* 0x000054102ca77816 */ /* 0x000fe4000000002d */
[----:B------:R-:W-:Y:S02]  /*34b0*/  CS2R R70, SRZ ;  /* 0x0000000000467805 */ /* 0x000fe4000001ff00 */
[----:B------:R-:W-:Y:S01]  /*34c0*/  PRMT R93, R46, 0x5410, R47 ;  /* 0x000054102e5d7816 */ /* 0x000fe2000000002f */
[----:B------:R-:W-:Y:S01]  /*34d0*/  IMAD.MOV.U32 R49, RZ, RZ, R78 ;  /* 0x000000ffff317224 */ /* 0x000fe200078e004e */
[----:B------:R-:W-:Y:S01]  /*34e0*/  @P2 LOP3.LUT R53, R53, 0x8, RZ, 0xfc, !PT ;  /* 0x0000000835352812 */ /* 0x000fe200078efcff */
[----:B------:R-:W-:-:S04]  /*34f0*/  IMAD.MOV.U32 R48, RZ, RZ, R79 ;  /* 0x000000ffff307224 */ /* 0x000fc800078e004f */
[----:B------:R0:W-:Y:S01]  /*3500*/  STL [R1+0x4], R53 ;  /* 0x0000043501007387 */ /* 0x0001e20000100800 */
[----:B------:R-:W-:Y:S05]  /*3510*/  @P2 BRA `(.L_x_622) ;  /* 0x00000000007c2947 */ /* 0x000fea0003800000 */
[----:B------:R-:W1:Y:S01]  /*3520*/  LDC.64 R44, c[0x0][0x3f8] ;  /* 0x0000fe00ff2c7b82 */ /* 0x000e620000000a00 */
[----:B------:R-:W-:Y:S01]  /*3530*/  MOV R47, R3 ;  /* 0x00000003002f7202 */ /* 0x000fe20000000f00 */
[----:B------:R-:W-:Y:S01]  /*3540*/  IMAD.MOV.U32 R46, RZ, RZ, R96 ;  /* 0x000000ffff2e7224 */ /* 0x000fe200078e0060 */
[----:B------:R-:W-:Y:S01]  /*3550*/  ULDC.64 UR4, c[0x0][0x3e8] ;  /* 0x0000fa0000047ab9 */ /* 0x000fe20000000a00 */
[----:B------:R-:W-:Y:S02]  /*3560*/  CS2R R68, SRZ ;  /* 0x0000000000447805 */ /* 0x000fe4000001ff00 */
[----:B------:R-:W-:Y:S01]  /*3570*/  CS2R R70, SRZ ;  /* 0x0000000000467805 */ /* 0x000fe2000001ff00 */
[----:B------:R-:W-:Y:S01]  /*3580*/  ULDC.64 UR6, c[0x0][0x208] ;  /* 0x0000820000067ab9 */ /* 0x000fe20000000a00 */
[----:B-1----:R-:W-:-:S04]  /*3590*/  IMAD.WIDE.U32 R46, R44, 0x60, R46 ;  /* 0x000000602c2e7825 */ /* 0x002fc800078e002e */
[----:B------:R-:W-:Y:S01]  /*35a0*/  IMAD R45, R45, 0x60, RZ ;  /* 0x000000602d2d7824 */ /* 0x000fe200078e02ff */
[----:B------:R-:W-:Y:S01]  /*35b0*/  IADD3 R51, P2, R104, R46, RZ ;  /* 0x0000002e68337210 */ /* 0x000fe20007f5e0ff */
[----:B------:R-:W-:-:S03]  /*35c0*/  IMAD.MOV.U32 R46, RZ, RZ, R94 ;  /* 0x000000ffff2e7224 */ /* 0x000fc600078e005e */
[----:B------:R-:W-:Y:S01]  /*35d0*/  IADD3.X R52, R28, R47, R45, P2, !PT ;  /* 0x0000002f1c347210 */ /* 0x000fe200017fe42d */
[----:B------:R-:W-:Y:S01]  /*35e0*/  IMAD.MOV.U32 R47, RZ, RZ, R0 ;  /* 0x000000ffff2f7224 */ /* 0x000fe200078e0000 */
[----:B------:R-:W1:Y:S02]  /*35f0*/  LDC.64 R44, c[0x0][0x408] ;  /* 0x00010200ff2c7b82 */ /* 0x000e640000000a00 */
[----:B-1----:R-:W-:-:S04]  /*3600*/  IMAD.WIDE.U32 R46, R44, 0x60, R46 ;  /* 0x000000602c2e7825 */ /* 0x002fc800078e002e */
[----:B------:R-:W-:Y:S01]  /*3610*/  IMAD R45, R45, 0x60, RZ ;  /* 0x000000602d2d7824 */ /* 0x000fe200078e02ff */
[----:B------:R-:W-:-:S04]  /*3620*/  IADD3 R50, P2, R110, R46, RZ ;  /* 0x0000002e6e327210 */ /* 0x000fc80007f5e0ff */
[----:B------:R-:W-:Y:S02]  /*3630*/  IADD3.X R47, R26, R47, R45, P2, !PT ;  /* 0x0000002f1a2f7210 */ /* 0x000fe400017fe42d */
        /* <DEDUP_REMOVED lines=13> */
.L_x_622:
[----:B------:R-:W-:Y:S05]  /*3710*/  BSYNC B1 ;  /* 0x0000000000017941 */ /* 0x000fea0003800000 */
.L_x_621:
[----:B-1----:R-:W-:Y:S01]  /*3720*/  VIADD R47, R22, 0x80 ;  /* 0x00000080162f7836 */ /* 0x002fe20000000000 */
[----:B-----5:R-:W-:Y:S01]  /*3730*/  MOV R44, R64 ;  /* 0x00000040002c7202 */ /* 0x020fe20000000f00 */
[----:B------:R-:W-:Y:S01]  /*3740*/  IMAD.MOV.U32 R46, RZ, RZ, R53 ;  /* 0x000000ffff2e7224 */ /* 0x000fe200078e0035 */
[----:B------:R-:W-:Y:S01]  /*3750*/  BSSY B1, `(.L_x_623) ;  /* 0x0000026000017945 */ /* 0x000fe20003800000 */
[----:B------:R-:W-:Y:S01]  /*3760*/  IMAD.MOV.U32 R45, RZ, RZ, R65 ;  /* 0x000000ffff2d7224 */ /* 0x000fe200078e0041 */
[----:B------:R-:W-:Y:S02]  /*3770*/  ISETP.GE.AND P2, PT, R47, R4, PT ;  /* 0x000000042f00720c */ /* 0x000fe40003f46270 */
[----:B------:R-:W-:Y:S02]  /*3780*/  CS2R R56, SRZ ;  /* 0x0000000000387805 */ /* 0x000fe4000001ff00 */
[----:B------:R-:W-:Y:S02]  /*3790*/  LOP3.LUT R46, R46, 0xfffffffd, RZ, 0xc0, !PT ;  /* 0xfffffffd2e2e7812 */ /* 0x000fe400078ec0ff */
[----:B------:R-:W-:-:S02]  /*37a0*/  CS2R R60, SRZ ;  /* 0x00000000003c7805 */ /* 0x000fc4000001ff00 */
[----:B------:R-:W-:Y:S02]  /*37b0*/  PRMT R174, R49, 0x5410, R48 ;  /* 0x0000541031ae7816 */ /* 0x000fe40000000030 */
[----:B------:R-:W-:Y:S02]  /*37c0*/  CS2R R48, SRZ ;  /* 0x0000000000307805 */ /* 0x000fe4000001ff00 */
[----:B------:R-:W-:Y:S02]  /*37d0*/  PRMT R166, R44, 0x5410, R45 ;  /* 0x000054102ca67816 */ /* 0x000fe4000000002d */
[----:B------:R-:W-:Y:S02]  /*37e0*/  CS2R R58, SRZ ;  /* 0x00000000003a7805 */ /* 0x000fe4000001ff00 */
[----:B------:R-:W-:Y:S02]  /*37f0*/  CS2R R62, SRZ ;  /* 0x00000000003e7805 */ /* 0x000fe4000001ff00 */
[----:B0-----:R-:W-:-:S02]  /*3800*/  CS2R R52, SRZ ;  /* 0x0000000000347805 */ /* 0x001fc4000001ff00 */
[----:B------:R-:W-:Y:S02]  /*3810*/  CS2R R50, SRZ ;  /* 0x0000000000327805 */ /* 0x000fe4000001ff00 */
[----:B------:R-:W-:Y:S02]  /*3820*/  CS2R R54, SRZ ;  /* 0x0000000000367805 */ /* 0x000fe4000001ff00 */
[----:B------:R-:W-:-:S05]  /*3830*/  @P2 LOP3.LUT R46, R46, 0x2, RZ, 0xfc, !PT ;  /* 0x000000022e2e2812 */ /* 0x000fca00078efcff */
        /* <DEDUP_REMOVED lines=10> */
[----:B0-----:R-:W-:-:S04]  /*38e0*/  LEA R46, P2, R44, UR4, 0x1 ;  /* 0x000000042c2e7c11 */ /* 0x001fc8000f8408ff */
        /* <DEDUP_REMOVED lines=12> */
.L_x_624:
[----:B------:R-:W-:Y:S05]  /*39b0*/  BSYNC B1 ;  /* 0x0000000000017941 */ /* 0x000fea0003800000 */
.L_x_623:
[----:B-1----:R-:W-:Y:S01]  /*39c0*/  VIADD R44, R22, 0xa0 ;  /* 0x000000a0162c7836 */ /* 0x002fe20000000000 */
[----:B------:R-:W-:Y:S04]  /*39d0*/  BSSY B1, `(.L_x_625) ;  /* 0x0000020000017945 */ /* 0x000fe80003800000 */
[----:B------:R-:W-:-:S13]  /*39e0*/  ISETP.GE.AND P5, PT, R44, R4, PT ;  /* 0x000000042c00720c */ /* 0x000fda0003fa6270 */
        /* <DEDUP_REMOVED lines=10> */
[----:B------:R-:W-:-:S04]  /*3a90*/  IADD3 R3, P2, R104, R96, RZ ;  /* 0x0000006068037210 */ /* 0x000fc80007f5e0ff */
[----:B------:R-:W-:Y:S02]  /*3aa0*/  IADD3.X R96, R28, R97, R45, P2, !PT ;  /* 0x000000611c607210 */ /* 0x000fe400017fe42d */
        /* <DEDUP_REMOVED lines=8> */
[----:B0-----:R-:W-:-:S04]  /*3b30*/  LEA R46, P2, R0, UR4, 0x1 ;  /* 0x00000004002e7c11 */ /* 0x001fc8000f8408ff */
        /* <DEDUP_REMOVED lines=9> */
.L_x_626:
[----:B------:R-:W-:Y:S05]  /*3bd0*/  BSYNC B1 ;  /* 0x0000000000017941 */ /* 0x000fea0003800000 */
.L_x_625:
[----:B------:R-:W-:Y:S01]  /*3be0*/  IMAD.MOV.U32 R0, RZ, RZ, R68 ;  /* 0x000000ffff007224 */ /* 0x000fe200078e0044 */
[----:B-1----:R-:W-:Y:S01]  /*3bf0*/  MOV R44, R66 ;  /* 0x00000042002c7202 */ /* 0x002fe20000000f00 */
[----:B------:R-:W-:Y:S01]  /*3c00*/  IMAD.MOV.U32 R3, RZ, RZ, R69 ;  /* 0x000000ffff037224 */ /* 0x000fe200078e0045 */
[----:B------:R-:W-:Y:S01]  /*3c10*/  ISETP.NE.AND P2, PT, R224, 0x3, PT ;  /* 0x00000003e000780c */ /* 0x000fe20003f45270 */
[----:B------:R-:W-:Y:S01]  /*3c20*/  IMAD.MOV.U32 R45, RZ, RZ, R67 ;  /* 0x000000ffff2d7224 */ /* 0x000fe200078e0043 */
[----:B------:R-:W-:Y:S01]  /*3c30*/  PRMT R181, R181, 0x5410, R44 ;  /* 0x00005410b5b57816 */ /* 0x000fe2000000002c */
[----:B------:R-:W-:Y:S01]  /*3c40*/  IMAD.MOV.U32 R44, RZ, RZ, R71 ;  /* 0x000000ffff2c7224 */ /* 0x000fe200078e0047 */
[----:B------:R-:W-:Y:S01]  /*3c50*/  PRMT R184, R3, 0x5410, R0 ;  /* 0x0000541003b87816 */ /* 0x000fe20000000000 */
[----:B-----5:R-:W-:Y:S01]  /*3c60*/  IMAD.MOV.U32 R0, RZ, RZ, R57 ;  /* 0x000000ffff007224 */ /* 0x020fe200078e0039 */
[----:B------:R-:W-:Y:S01]  /*3c70*/  PRMT R182, R45, 0x7610, R182 ;  /* 0x000076102db67816 */ /* 0x000fe200000000b6 */
[----:B------:R-:W-:Y:S01]  /*3c80*/  IMAD.MOV.U32 R3, RZ, RZ, R70 ;  /* 0x000000ffff037224 */ /* 0x000fe200078e0046 */
[----:B------:R-:W-:-:S04]  /*3c90*/  MOV R45, R56 ;  /* 0x00000038002d7202 */ /* 0x000fc80000000f00 */
[----:B------:R-:W-:Y:S01]  /*3ca0*/  PRMT R171, R45, 0x5410, R0 ;  /* 0x000054102dab7816 */ /* 0x000fe20000000000 */
[----:B------:R-:W-:Y:S01]  /*3cb0*/  IMAD.MOV.U32 R0, RZ, RZ, R59 ;  /* 0x000000ffff007224 */ /* 0x000fe200078e003b */
[----:B------:R-:W-:Y:S01]  /*3cc0*/  PRMT R183, R44, 0x5410, R3 ;  /* 0x000054102cb77816 */ /* 0x000fe20000000003 */
[----:B------:R-:W-:Y:S01]  /*3cd0*/  IMAD.MOV.U32 R45, RZ, RZ, R60 ;  /* 0x000000ffff2d7224 */ /* 0x000fe200078e003c */
[----:B------:R-:W-:Y:S01]  /*3ce0*/  MOV R3, R58 ;  /* 0x0000003a00037202 */ /* 0x000fe20000000f00 */
[----:B------:R-:W-:-:S03]  /*3cf0*/  IMAD.MOV.U32 R44, RZ, RZ, R61 ;  /* 0x000000ffff2c7224 */ /* 0x000fc600078e003d */
[----:B------:R-:W-:Y:S01]  /*3d00*/  PRMT R172, R3, 0x5410, R0 ;  /* 0x0000541003ac7816 */ /* 0x000fe20000000000 */
[----:B------:R-:W-:Y:S01]  /*3d10*/  IMAD.MOV.U32 R0, RZ, RZ, R63 ;  /* 0x000000ffff007224 */ /* 0x000fe200078e003f */
[----:B------:R-:W-:Y:S01]  /*3d20*/  PRMT R176, R45, 0x7610, R176 ;  /* 0x000076102db07816 */ /* 0x000fe200000000b0 */
[----:B------:R-:W-:Y:S01]  /*3d30*/  IMAD.MOV.U32 R3, RZ, RZ, R62 ;  /* 0x000000ffff037224 */ /* 0x000fe200078e003e */
[----:B------:R-:W-:Y:S02]  /*3d40*/  PRMT R179, R44, 0x7610, R179 ;  /* 0x000076102cb37816 */ /* 0x000fe400000000b3 */
[----:B------:R-:W-:Y:S01]  /*3d50*/  PRMT R182, R182, 0x5410, R0 ;  /* 0x00005410b6b67816 */ /* 0x000fe20000000000 */
[----:B------:R-:W-:Y:S01]  /*3d60*/  IMAD.MOV.U32 R0, RZ, RZ, R49 ;  /* 0x000000ffff007224 */ /* 0x000fe200078e0031 */
[----:B------:R-:W-:Y:S02]  /*3d70*/  PRMT R181, R3, 0x7610, R181 ;  /* 0x0000761003b57816 */ /* 0x000fe400000000b5 */
[----:B------:R-:W-:-:S04]  /*3d80*/  MOV R3, R48 ;  /* 0x0000003000037202 */ /* 0x000fc80000000f00 */
[----:B------:R-:W-:Y:S01]  /*3d90*/  PRMT R96, R3, 0x5410, R0 ;  /* 0x0000541003607816 */ /* 0x000fe20000000000 */
[----:B------:R-:W-:Y:S02]  /*3da0*/  IMAD.MOV.U32 R3, RZ, RZ, R52 ;  /* 0x000000ffff037224 */ /* 0x000fe400078e0034 */
[----:B------:R-:W-:-:S05]  /*3db0*/  IMAD.MOV.U32 R0, RZ, RZ, R53 ;  /* 0x000000ffff007224 */ /* 0x000fca00078e0035 */
[----:B------:R-:W-:Y:S01]  /*3dc0*/  PRMT R170, R3, 0x5410, R0 ;  /* 0x0000541003aa7816 */ /* 0x000fe20000000000 */
[----:B------:R-:W-:Y:S01]  /*3dd0*/  IMAD.MOV.U32 R0, RZ, RZ, R51 ;  /* 0x000000ffff007224 */ /* 0x000fe200078e0033 */
[----:B------:R-:W-:-:S04]  /*3de0*/  MOV R3, R50 ;  /* 0x0000003200037202 */ /* 0x000fc80000000f00 */
[----:B------:R-:W-:Y:S01]  /*3df0*/  PRMT R97, R3, 0x5410, R0 ;  /* 0x0000541003617816 */ /* 0x000fe20000000000 */
[----:B------:R-:W-:Y:S02]  /*3e00*/  IMAD.MOV.U32 R3, RZ, RZ, R54 ;  /* 0x000000ffff037224 */ /* 0x000fe400078e0036 */
[----:B------:R-:W-:-:S03]  /*3e10*/  IMAD.MOV.U32 R0, RZ, RZ, R55 ;  /* 0x000000ffff007224 */ /* 0x000fc600078e0037 */
[----:B------:R-:W-:Y:S02]  /*3e20*/  PRMT R176, R176, 0x5410, R3 ;  /* 0x00005410b0b07816 */ /* 0x000fe40000000003 */
[----:B------:R-:W-:Y:S01]  /*3e30*/  PRMT R179, R179, 0x5410, R0 ;  /* 0x00005410b3b37816 */ /* 0x000fe20000000000 */
[----:B------:R-:W-:Y:S06]  /*3e40*/  @!P2 BRA `(.L_x_627) ;  /* 0x000000000004a947 */ /* 0x000fec0003800000 */
[----:B------:R-:W-:Y:S01]  /*3e50*/  BPT.TRAP 0x1 ;  /* 0x000000040000795c */ /* 0x000fe20000300000 */
.L_x_627:
[----:B------:R-:W-:Y:S01]  /*3e60*/  LEA R3, R23, R2, 0x3 ;  /* 0x0000000217037211 */ /* 0x000fe200078e18ff */
[----:B------:R-:W-:Y:S01]  /*3e70*/  BSSY B1, `(.L_x_628) ;  /* 0x0000004000017945 */ /* 0x000fe20003800000 */
[----:B------:R-:W-:-:S04]  /*3e80*/  SHF.L.U32 R0, R223, 0x1f, RZ ;  /* 0x0000001fdf007819 */ /* 0x000fc800000006ff */
[----:B------:R-:W1:Y:S02]  /*3e90*/  SYNCS.PHASECHK.TRANS64.TRYWAIT P6, [R3+URZ+0x34890], R0 ;  /* 0x03489000030075a7 */ /* 0x000e6400080c017f */
[----:B-1----:R-:W-:Y:S05]  /*3ea0*/  @!P6 BRA `(.L_x_629) ;  /* 0x0000023000ece947 */ /* 0x002fea0003800000 */
.L_x_977:
[----:B------:R-:W-:Y:S05]  /*3eb0*/  BSYNC B1 ;  /* 0x0000000000017941 */ /* 0x000fea0003800000 */
.L_x_628:
[----:B------:R-:W-:Y:S04]  /*3ec0*/  BSSY B1, `(.L_x_630) ;  /* 0x0000076000017945 */ /* 0x000fe80003800000 */
[----:B------:R-:W-:Y:S05]  /*3ed0*/  @P3 BRA `(.L_x_631) ;  /* 0x0000000400d03947 */ /* 0x000fea0003800000 */
[----:B------:R-:W-:Y:S01]  /*3ee0*/  IADD3 R173, P3, R120, R136, RZ ;  /* 0x0000008878ad7210 */ /* 0x000fe20007f7e0ff */
[----:B------:R-:W-:Y:S04]  /*3ef0*/  BSSY B2, `(.L_x_632) ;  /* 0x0000039000027945 */ /* 0x000fe80003800000 */
[----:B------:R-:W-:Y:S01]  /*3f00*/  IMAD.X R175, R92, 0x1, R122, P3 ;  /* 0x000000015caf7824 */ /* 0x000fe200018e067a */
[----:B------:R-:W-:Y:S07]  /*3f10*/  @P0 BRA `(.L_x_633) ;  /* 0x0000000000d80947 */ /* 0x000fee0003800000 */
[----:B0-----:R0:W2:Y:S01]  /*3f20*/  LDS.128 R44, [R5+0x1e400] ;  /* 0x01e40000052c7984 */ /* 0x0010a20000000c00 */
[----:B------:R-:W-:Y:S01]  /*3f30*/  ISETP.GE.AND P3, PT, R18, R84, PT ;  /* 0x000000541200720c */ /* 0x000fe20003f66270 */
[----:B------:R-:W-:-:S12]  /*3f40*/  BSSY B3, `(.L_x_634) ;  /* 0x000002c000037945 */ /* 0x000fd80003800000 */
[----:B0-----:R-:W-:Y:S05]  /*3f50*/  @P3 BRA `(.L_x_635) ;  /* 0x0000000000a83947 */ /* 0x001fea0003800000 */
[----:B------:R-:W-:Y:S01]  /*3f60*/  SHF.R.U64 R178, R150, 0x10, R151 ;  /* 0x0000001096b27819 */ /* 0x000fe20000001297 */
[----:B--2---:R-:W-:Y:S01]  /*3f70*/  IMAD.MOV.U32 R95, RZ, RZ, R45 ;  /* 0x000000ffff5f7224 */ /* 0x004fe200078e002d */
[----:B------:R-:W-:Y:S02]  /*3f80*/  SHF.R.U64 R94, R138, 0x10, R139 ;  /* 0x000000108a5e7819 */ /* 0x000fe4000000128b */
[----:B------:R-:W-:Y:S01]  /*3f90*/  SHF.R.U32.HI R150, RZ, 0x10, R151 ;  /* 0x00000010ff967819 */ /* 0x000fe20000011697 */
[----:B------:R-:W-:Y:S01]  /*3fa0*/  HADD2.F32 R178, -RZ, R178.H0_H0 ;  /* 0x200000b2ffb27230 */ /* 0x000fe20000004100 */
[----:B------:R-:W-:Y:S01]  /*3fb0*/  SHF.R.U32.HI R138, RZ, 0x10, R139 ;  /* 0x00000010ff8a7819 */ /* 0x000fe2000001168b */
[--C-:B------:R-:W-:Y:S02]  /*3fc0*/  HADD2.F32 R45, -RZ, R95.reuse.H1_H1 ;  /* 0x3000005fff2d7230 */ /* 0x100fe40000004100 */
[----:B------:R-:W-:Y:S02]  /*3fd0*/  HADD2.F32 R95, -RZ, R95.H0_H0 ;  /* 0x2000005fff5f7230 */ /* 0x000fe40000004100 */
[----:B------:R-:W-:-:S02]  /*3fe0*/  HADD2.F32 R94, -RZ, R94.H0_H0 ;  /* 0x2000005eff5e7230 */ /* 0x000fc40000004100 */
[-C--:B------:R-:W-:Y:S01]  /*3ff0*/  FMUL.FTZ R180, R45, R178.reuse ;  /* 0x000000b22db47220 */ /* 0x080fe20000410000 */
[----:B------:R-:W-:-:S03]  /*4000*/  FMUL.FTZ R178, R95, R178 ;  /* 0x000000b25fb27220 */ /* 0x000fc60000410000 */
[-C--:B------:R-:W-:Y:S01]  /*4010*/  FFMA.FTZ R180, R95, R94.reuse, -R180 ;  /* 0x0000005e5fb47223 */ /* 0x080fe200000108b4 */
[----:B------:R-:W-:Y:S02]  /*4020*/  IMAD.MOV.U32 R95, RZ, RZ, R47 ;  /* 0x000000ffff5f7224 */ /* 0x000fe400078e002f */
[----:B------:R-:W-:Y:S01]  /*4030*/  FFMA.FTZ R45, R45, R94, R178 ;  /* 0x0000005e2d2d7223 */ /* 0x000fe200000100b2 */
[----:B------:R-:W-:Y:S02]  /*4040*/  HADD2.F32 R47, -RZ, R150.H0_H0 ;  /* 0x20000096ff2f7230 */ /* 0x000fe40000004100 */
[--C-:B------:R-:W-:Y:S02]  /*4050*/  HADD2.F32 R150, -RZ, R95.reuse.H0_H0 ;  /* 0x2000005fff967230 */ /* 0x100fe40000004100 */
[----:B------:R-:W-:Y:S01]  /*4060*/  F2FP.F16.F32.PACK_AB R45, R45, R180 ;  /* 0x000000b42d2d723e */ /* 0x000fe200000000ff */
[----:B------:R-:W-:Y:S02]  /*4070*/  HADD2.F32 R94, -RZ, R95.H1_H1 ;  /* 0x3000005fff5e7230 */ /* 0x000fe40000004100 */
[----:B------:R-:W-:-:S02]  /*4080*/  HADD2.F32 R95, -RZ, R138.H0_H0 ;  /* 0x2000008aff5f7230 */ /* 0x000fc40000004100 */
[-C--:B------:R-:W-:Y:S01]  /*4090*/  FMUL.FTZ R151, R150, R47.reuse ;  /* 0x0000002f96977220 */ /* 0x080fe20000410000 */
[--C-:B------:R-:W-:Y:S02]  /*40a0*/  HADD2.F32 R138, -RZ, R44.reuse.H0_H0 ;  /* 0x2000002cff8a7230 */ /* 0x100fe40000004100 */
[C---:B------:R-:W-:Y:S01]  /*40b0*/  FMUL.FTZ R139, R94.reuse, R47 ;  /* 0x0000002f5e8b7220 */ /* 0x040fe20000410000 */
[----:B------:R-:W-:Y:S02]  /*40c0*/  HADD2.F32 R44, -RZ, R44.H1_H1 ;  /* 0x3000002cff2c7230 */ /* 0x000fe40000004100 */
[-C--:B------:R-:W-:Y:S01]  /*40d0*/  FFMA.FTZ R94, R94, R95.reuse, R151 ;  /* 0x0000005f5e5e7223 */ /* 0x080fe20000010097 */
[--C-:B------:R-:W-:Y:S02]  /*40e0*/  HADD2.F32 R151, -RZ, R177.reuse.H1_H1 ;  /* 0x300000b1ff977230 */ /* 0x100fe40000004100 */
[----:B------:R-:W-:Y:S01]  /*40f0*/  FFMA.FTZ R47, R150, R95, -R139 ;  /* 0x0000005f962f7223 */ /* 0x000fe2000001088b */
[----:B------:R-:W-:-:S02]  /*4100*/  HADD2.F32 R139, -RZ, R177.H0_H0 ;  /* 0x200000b1ff8b7230 */ /* 0x000fc40000004100 */
[----:B------:R-:W-:Y:S02]  /*4110*/  HADD2.F32 R177, -RZ, R189.H1_H1 ;  /* 0x300000bdffb17230 */ /* 0x000fe40000004100 */
[-C--:B------:R-:W-:Y:S01]  /*4120*/  FMUL.FTZ R95, R44, R151.reuse ;  /* 0x000000972c5f7220 */ /* 0x080fe20000410000 */
[----:B------:R-:W-:Y:S01]  /*4130*/  FMUL.FTZ R151, R138, R151 ;  /* 0x000000978a977220 */ /* 0x000fe20000410000 */
[----:B------:R-:W-:Y:S02]  /*4140*/  F2FP.F16.F32.PACK_AB R47, R94, R47 ;  /* 0x0000002f5e2f723e */ /* 0x000fe400000000ff */
[-C--:B------:R-:W-:Y:S01]  /*4150*/  FFMA.FTZ R95, R138, R139.reuse, -R95 ;  /* 0x0000008b8a5f7223 */ /* 0x080fe2000001085f */
[--C-:B------:R-:W-:Y:S02]  /*4160*/  HADD2.F32 R138, -RZ, R46.reuse.H0_H0 ;  /* 0x2000002eff8a7230 */ /* 0x100fe40000004100 */
[----:B------:R-:W-:Y:S01]  /*4170*/  FFMA.FTZ R44, R44, R139, R151 ;  /* 0x0000008b2c2c7223 */ /* 0x000fe20000010097 */
[----:B------:R-:W-:-:S02]  /*4180*/  HADD2.F32 R46, -RZ, R46.H1_H1 ;  /* 0x3000002eff2e7230 */ /* 0x000fc40000004100 */
[----:B------:R-:W-:Y:S02]  /*4190*/  HADD2.F32 R139, -RZ, R188.H0_H0 ;  /* 0x200000bcff8b7230 */ /* 0x000fe40000004100 */
[----:B------:R-:W-:Y:S01]  /*41a0*/  F2FP.F16.F32.PACK_AB R44, R44, R95 ;  /* 0x0000005f2c2c723e */ /* 0x000fe200000000ff */
[-C--:B------:R-:W-:Y:S01]  /*41b0*/  FMUL.FTZ R151, R46, R177.reuse ;  /* 0x000000b12e977220 */ /* 0x080fe20000410000 */
[----:B------:R-:W-:-:S03]  /*41c0*/  FMUL.FTZ R177, R138, R177 ;  /* 0x000000b18ab17220 */ /* 0x000fc60000410000 */
[-C--:B------:R-:W-:Y:S01]  /*41d0*/  FFMA.FTZ R151, R138, R139.reuse, -R151 ;  /* 0x0000008b8a977223 */ /* 0x080fe20000010897 */
[----:B------:R-:W-:-:S05]  /*41e0*/  FFMA.FTZ R46, R46, R139, R177 ;  /* 0x0000008b2e2e7223 */ /* 0x000fca00000100b1 */
[----:B------:R-:W-:-:S07]  /*41f0*/  F2FP.F16.F32.PACK_AB R46, R46, R151 ;  /* 0x000000972e2e723e */ /* 0x000fce00000000ff */
.L_x_635:
[----:B------:R-:W-:Y:S05]  /*4200*/  BSYNC B3 ;  /* 0x0000000000037941 */ /* 0x000fea0003800000 */
.L_x_634:
[----:B------:R-:W-:Y:S01]  /*4210*/  IADD3 R95, P3, R173, R100, RZ ;  /* 0x00000064ad5f7210 */ /* 0x000fe20007f7e0ff */
[----:B------:R-:W-:Y:S01]  /*4220*/  ULDC.64 UR4, c[0x0][0x2e8] ;  /* 0x0000ba0000047ab9 */ /* 0x000fe20000000a00 */
[----:B------:R-:W-:Y:S02]  /*4230*/  ULDC.64 UR6, c[0x0][0x208] ;  /* 0x0000820000067ab9 */ /* 0x000fe40000000a00 */
[----:B------:R-:W-:Y:S02]  /*4240*/  IADD3.X R138, R175, R14, RZ, P3, !PT ;  /* 0x0000000eaf8a7210 */ /* 0x000fe40001ffe4ff */
[----:B------:R-:W-:-:S04]  /*4250*/  LEA R94, P3, R95, UR4, 0x1 ;  /* 0x000000045f5e7c11 */ /* 0x000fc8000f8608ff */
[----:B------:R-:W-:-:S05]  /*4260*/  LEA.HI.X R95, R95, UR5, R138, 0x1, P3 ;  /* 0x000000055f5f7c11 */ /* 0x000fca00098f0c8a */
[----:B--2---:R2:W-:Y:S04]  /*4270*/  STG.E.128 desc[UR6][R94.64], R44 ;  /* 0x0000002c5e007986 */ /* 0x0045e8000c101d06 */
.L_x_633:
[----:B------:R-:W-:Y:S05]  /*4280*/  BSYNC B2 ;  /* 0x0000000000027941 */ /* 0x000fea0003800000 */
.L_x_632:
[----:B------:R-:W-:Y:S05]  /*4290*/  @P1 BRA `(.L_x_631) ;  /* 0x0000000000e01947 */ /* 0x000fea0003800000 */
[----:B0-2---:R0:W2:Y:S01]  /*42a0*/  LDS.128 R44, [R5+0x23c00] ;  /* 0x023c0000052c7984 */ /* 0x0050a20000000c00 */
[----:B------:R-:W-:Y:S01]  /*42b0*/  IADD3 R173, P3, R173, R13, RZ ;  /* 0x0000000dadad7210 */ /* 0x000fe20007f7e0ff */
[----:B------:R-:W-:Y:S04]  /*42c0*/  BSSY B2, `(.L_x_636) ;  /* 0x0000030000027945 */ /* 0x000fe80003800000 */
[----:B------:R-:W-:Y:S01]  /*42d0*/  IMAD.X R94, R175, 0x1, R8, P3 ;  /* 0x00000001af5e7824 */ /* 0x000fe200018e0608 */
[----:B------:R-:W-:-:S13]  /*42e0*/  ISETP.GE.AND P3, PT, R220, R84, PT ;  /* 0x00000054dc00720c */ /* 0x000fda0003f66270 */
[----:B0-----:R-:W-:Y:S05]  /*42f0*/  @P3 BRA `(.L_x_637) ;  /* 0x0000000000b03947 */ /* 0x001fea0003800000 */
[----:B------:R-:W-:Y:S01]  /*4300*/  SHF.R.U64 R138, R98, 0x10, R99 ;  /* 0x00000010628a7819 */ /* 0x000fe20000001263 */
[----:B--2---:R-:W-:Y:S01]  /*4310*/  IMAD.MOV.U32 R95, RZ, RZ, R45 ;  /* 0x000000ffff5f7224 */ /* 0x004fe200078e002d */
[----:B------:R-:W-:Y:S01]  /*4320*/  SHF.R.U64 R90, R90, 0x10, R91 ;  /* 0x000000105a5a7819 */ /* 0x000fe2000000125b */
[----:B------:R-:W-:Y:S01]  /*4330*/  HADD2.F32 R139, -RZ, R189.H0_H0 ;  /* 0x200000bdff8b7230 */ /* 0x000fe20000004100 */
[----:B------:R-:W-:Y:S01]  /*4340*/  SHF.R.U32.HI R99, RZ, 0x10, R99 ;  /* 0x00000010ff637819 */ /* 0x000fe20000011663 */
[----:B------:R-:W-:Y:S02]  /*4350*/  HADD2.F32 R138, -RZ, R138.H0_H0 ;  /* 0x2000008aff8a7230 */ /* 0x000fe40000004100 */
[--C-:B------:R-:W-:Y:S02]  /*4360*/  HADD2.F32 R45, -RZ, R95.reuse.H1_H1 ;  /* 0x3000005fff2d7230 */ /* 0x100fe40000004100 */
[----:B------:R-:W-:Y:S02]  /*4370*/  HADD2.F32 R95, -RZ, R95.H0_H0 ;  /* 0x2000005fff5f7230 */ /* 0x000fe40000004100 */
[----:B------:R-:W-:-:S02]  /*4380*/  HADD2.F32 R90, -RZ, R90.H0_H0 ;  /* 0x2000005aff5a7230 */ /* 0x000fc40000004100 */
[-C--:B------:R-:W-:Y:S01]  /*4390*/  FMUL.FTZ R98, R45, R138.reuse ;  /* 0x0000008a2d627220 */ /* 0x080fe20000410000 */
[----:B------:R-:W-:-:S03]  /*43a0*/  FMUL.FTZ R138, R95, R138 ;  /* 0x0000008a5f8a7220 */ /* 0x000fc60000410000 */
[-C--:B------:R-:W-:Y:S01]  /*43b0*/  FFMA.FTZ R98, R95, R90.reuse, -R98 ;  /* 0x0000005a5f627223 */ /* 0x080fe20000010862 */
[----:B------:R-:W-:Y:S01]  /*43c0*/  MOV R95, R47 ;  /* 0x0000002f005f7202 */ /* 0x000fe20000000f00 */
[----:B------:R-:W-:Y:S01]  /*43d0*/  FFMA.FTZ R45, R45, R90, R138 ;  /* 0x0000005a2d2d7223 */ /* 0x000fe2000001008a */
[----:B------:R-:W-:Y:S01]  /*43e0*/  SHF.R.U32.HI R90, RZ, 0x10, R91 ;  /* 0x00000010ff5a7819 */ /* 0x000fe2000001165b */
[----:B------:R-:W-:Y:S02]  /*43f0*/  IMAD.MOV.U32 R91, RZ, RZ, R44 ;  /* 0x000000ffff5b7224 */ /* 0x000fe400078e002c */
[----:B------:R-:W-:Y:S01]  /*4400*/  HADD2.F32 R47, -RZ, R95.H1_H1 ;  /* 0x3000005fff2f7230 */ /* 0x000fe20000004100 */
[----:B------:R-:W-:Y:S01]  /*4410*/  F2FP.F16.F32.PACK_AB R45, R45, R98 ;  /* 0x000000622d2d723e */ /* 0x000fe200000000ff */
[----:B------:R-:W-:Y:S02]  /*4420*/  HADD2.F32 R44, -RZ, R99.H0_H0 ;  /* 0x20000063ff2c7230 */ /* 0x000fe40000004100 */
[----:B------:R-:W-:-:S02]  /*4430*/  HADD2.F32 R95, -RZ, R95.H0_H0 ;  /* 0x2000005fff5f7230 */ /* 0x000fc40000004100 */
[----:B------:R-:W-:Y:S02]  /*4440*/  HADD2.F32 R90, -RZ, R90.H0_H0 ;  /* 0x2000005aff5a7230 */ /* 0x000fe40000004100 */
[-C--:B------:R-:W-:Y:S01]  /*4450*/  FMUL.FTZ R138, R47, R44.reuse ;  /* 0x0000002c2f8a7220 */ /* 0x080fe20000410000 */
[----:B------:R-:W-:Y:S02]  /*4460*/  HADD2.F32 R99, -RZ, R188.H1_H1 ;  /* 0x300000bcff637230 */ /* 0x000fe40000004100 */
[C---:B------:R-:W-:Y:S01]  /*4470*/  FMUL.FTZ R150, R95.reuse, R44 ;  /* 0x0000002c5f967220 */ /* 0x040fe20000410000 */
[-C--:B------:R-:W-:Y:S01]  /*4480*/  FFMA.FTZ R44, R95, R90.reuse, -R138 ;  /* 0x0000005a5f2c7223 */ /* 0x080fe2000001088a */
[----:B------:R-:W-:Y:S02]  /*4490*/  HADD2.F32 R138, -RZ, R91.H0_H0 ;  /* 0x2000005bff8a7230 */ /* 0x000fe40000004100 */
[----:B------:R-:W-:Y:S01]  /*44a0*/  FFMA.FTZ R47, R47, R90, R150 ;  /* 0x0000005a2f2f7223 */ /* 0x000fe20000010096 */
[----:B------:R-:W-:-:S02]  /*44b0*/  IMAD.MOV.U32 R90, RZ, RZ, R46 ;  /* 0x000000ffff5a7224 */ /* 0x000fc400078e002e */
[----:B------:R-:W-:Y:S02]  /*44c0*/  HADD2.F32 R46, -RZ, R91.H1_H1 ;  /* 0x3000005bff2e7230 */ /* 0x000fe40000004100 */
[----:B------:R-:W-:Y:S01]  /*44d0*/  HADD2.F32 R95, -RZ, R187.H0_H0 ;  /* 0x200000bbff5f7230 */ /* 0x000fe20000004100 */
[----:B------:R-:W-:Y:S02]  /*44e0*/  F2FP.F16.F32.PACK_AB R47, R47, R44 ;  /* 0x0000002c2f2f723e */ /* 0x000fe400000000ff */
[-C--:B------:R-:W-:Y:S01]  /*44f0*/  FMUL.FTZ R91, R46, R99.reuse ;  /* 0x000000632e5b7220 */ /* 0x080fe20000410000 */
[----:B------:R-:W-:-:S03]  /*4500*/  FMUL.FTZ R99, R138, R99 ;  /* 0x000000638a637220 */ /* 0x000fc60000410000 */
[-C--:B------:R-:W-:Y:S01]  /*4510*/  FFMA.FTZ R91, R138, R95.reuse, -R91 ;  /* 0x0000005f8a5b7223 */ /* 0x080fe2000001085b */
[--C-:B------:R-:W-:Y:S02]  /*4520*/  HADD2.F32 R138, -RZ, R90.reuse.H0_H0 ;  /* 0x2000005aff8a7230 */ /* 0x100fe40000004100 */
[----:B------:R-:W-:Y:S01]  /*4530*/  FFMA.FTZ R46, R46, R95, R99 ;  /* 0x0000005f2e2e7223 */ /* 0x000fe20000010063 */
[----:B------:R-:W-:Y:S02]  /*4540*/  HADD2.F32 R90, -RZ, R90.H1_H1 ;  /* 0x3000005aff5a7230 */ /* 0x000fe40000004100 */
[----:B------:R-:W-:Y:S02]  /*4550*/  HADD2.F32 R95, -RZ, R187.H1_H1 ;  /* 0x300000bbff5f7230 */ /* 0x000fe40000004100 */
[----:B------:R-:W-:Y:S01]  /*4560*/  F2FP.F16.F32.PACK_AB R44, R46, R91 ;  /* 0x0000005b2e2c723e */ /* 0x000fe200000000ff */
[-C--:B------:R-:W-:Y:S01]  /*4570*/  FMUL.FTZ R99, R90, R139.reuse ;  /* 0x0000008b5a637220 */ /* 0x080fe20000410000 */
[----:B------:R-:W-:-:S03]  /*4580*/  FMUL.FTZ R139, R138, R139 ;  /* 0x0000008b8a8b7220 */ /* 0x000fc60000410000 */
[-C--:B------:R-:W-:Y:S01]  /*4590*/  FFMA.FTZ R99, R138, R95.reuse, -R99 ;  /* 0x0000005f8a637223 */ /* 0x080fe20000010863 */
[----:B------:R-:W-:-:S05]  /*45a0*/  FFMA.FTZ R90, R90, R95, R139 ;  /* 0x0000005f5a5a7223 */ /* 0x000fca000001008b */
[----:B------:R-:W-:-:S07]  /*45b0*/  F2FP.F16.F32.PACK_AB R46, R90, R99 ;  /* 0x000000635a2e723e */ /* 0x000fce00000000ff */
.L_x_637:
[----:B------:R-:W-:Y:S05]  /*45c0*/  BSYNC B2 ;  /* 0x0000000000027941 */ /* 0x000fea0003800000 */
.L_x_636:
[----:B------:R-:W-:Y:S01]  /*45d0*/  ULDC.64 UR4, c[0x0][0x2e8] ;  /* 0x0000ba0000047ab9 */ /* 0x000fe20000000a00 */
[----:B------:R-:W-:Y:S01]  /*45e0*/  ULDC.64 UR6, c[0x0][0x208] ;  /* 0x0000820000067ab9 */ /* 0x000fe20000000a00 */
[----:B------:R-:W-:-:S04]  /*45f0*/  LEA R90, P3, R173, UR4, 0x1 ;  /* 0x00000004ad5a7c11 */ /* 0x000fc8000f8608ff */
[----:B------:R-:W-:-:S05]  /*4600*/  LEA.HI.X R91, R173, UR5, R94, 0x1, P3 ;  /* 0x00000005ad5b7c11 */ /* 0x000fca00098f0c5e */
[----:B--2---:R3:W-:Y:S04]  /*4610*/  STG.E.128 desc[UR6][R90.64], R44 ;  /* 0x0000002c5a007986 */ /* 0x0047e8000c101d06 */
.L_x_631:
[----:B------:R-:W-:Y:S05]  /*4620*/  BSYNC B1 ;  /* 0x0000000000017941 */ /* 0x000fea0003800000 */
.L_x_630:
[----:B------:R-:W-:Y:S04]  /*4630*/  BSSY B1, `(.L_x_638) ;  /* 0x0000075000017945 */ /* 0x000fe80003800000 */
[----:B------:R-:W-:Y:S05]  /*4640*/  @P4 BRA `(.L_x_639) ;  /* 0x0000000400cc4947 */ /* 0x000fea0003800000 */
[----:B---3--:R-:W-:Y:S01]  /*4650*/  IADD3 R90, P3, P4, R158, R136, R16 ;  /* 0x000000889e5a7210 */ /* 0x008fe20007c7e010 */
[----:B------:R-:W-:Y:S03]  /*4660*/  BSSY B2, `(.L_x_640) ;  /* 0x000003b000027945 */ /* 0x000fe60003800000 */
[----:B------:R-:W-:Y:S01]  /*4670*/  IADD3.X R91, R123, R92, R17, P3, P4 ;  /* 0x0000005c7b5b7210 */ /* 0x000fe20001fe8411 */
[----:B------:R-:W-:Y:S08]  /*4680*/  @P0 BRA `(.L_x_641) ;  /* 0x0000000000e00947 */ /* 0x000ff00003800000 */
        /* <DEDUP_REMOVED lines=18> */
[----:B------:R-:W-:Y:S02]  /*47b0*/  HADD2.F32 R99, -RZ, R186.H1_H1 ;  /* 0x300000baff637230 */ /* 0x000fe40000004100 */
[----:B------:R-:W-:Y:S01]  /*47c0*/  FFMA.FTZ R45, R45, R86, R98 ;  /* 0x000000562d2d7223 */ /* 0x000fe20000010062 */
[----:B------:R-:W-:Y:S01]  /*47d0*/  IMAD.MOV.U32 R98, RZ, RZ, R47 ;  /* 0x000000ffff627224 */ /* 0x000fe200078e002f */
[----:B------:R-:W-:Y:S02]  /*47e0*/  SHF.R.U32.HI R86, RZ, 0x10, R87 ;  /* 0x00000010ff567819 */ /* 0x000fe40000011657 */
[----:B------:R-:W-:Y:S01]  /*47f0*/  MOV R87, R44 ;  /* 0x0000002c00577202 */ /* 0x000fe20000000f00 */
[----:B------:R-:W-:Y:S01]  /*4800*/  HADD2.F32 R44, -RZ, R89.H0_H0 ;  /* 0x20000059ff2c7230 */ /* 0x000fe20000004100 */
[----:B------:R-:W-:Y:S01]  /*4810*/  F2FP.F16.F32.PACK_AB R45, R45, R88 ;  /* 0x000000582d2d723e */ /* 0x000fe200000000ff */
[----:B------:R-:W-:-:S02]  /*4820*/  HADD2.F32 R47, -RZ, R98.H1_H1 ;  /* 0x30000062ff2f7230 */ /* 0x000fc40000004100 */
[----:B------:R-:W-:Y:S02]  /*4830*/  HADD2.F32 R89, -RZ, R98.H0_H0 ;  /* 0x20000062ff597230 */ /* 0x000fe40000004100 */
[----:B------:R-:W-:Y:S02]  /*4840*/  HADD2.F32 R86, -RZ, R86.H0_H0 ;  /* 0x20000056ff567230 */ /* 0x000fe40000004100 */
[-C--:B------:R-:W-:Y:S01]  /*4850*/  FMUL.FTZ R98, R47, R44.reuse ;  /* 0x0000002c2f627220 */ /* 0x080fe20000410000 */
[----:B------:R-:W-:-:S03]  /*4860*/  FMUL.FTZ R138, R89, R44 ;  /* 0x0000002c598a7220 */ /* 0x000fc60000410000 */
[-C--:B------:R-:W-:Y:S01]  /*4870*/  FFMA.FTZ R44, R89, R86.reuse, -R98 ;  /* 0x00000056592c7223 */ /* 0x080fe20000010862 */
[--C-:B------:R-:W-:Y:S02]  /*4880*/  HADD2.F32 R98, -RZ, R87.reuse.H0_H0 ;  /* 0x20000057ff627230 */ /* 0x100fe40000004100 */
[----:B------:R-:W-:Y:S01]  /*4890*/  FFMA.FTZ R47, R47, R86, R138 ;  /* 0x000000562f2f7223 */ /* 0x000fe2000001008a */
[----:B------:R-:W-:Y:S02]  /*48a0*/  IMAD.MOV.U32 R86, RZ, RZ, R46 ;  /* 0x000000ffff567224 */ /* 0x000fe400078e002e */
[----:B------:R-:W-:Y:S02]  /*48b0*/  HADD2.F32 R46, -RZ, R87.H1_H1 ;  /* 0x30000057ff2e7230 */ /* 0x000fe40000004100 */
[----:B------:R-:W-:Y:S01]  /*48c0*/  HADD2.F32 R89, -RZ, R185.H1_H1 ;  /* 0x300000b9ff597230 */ /* 0x000fe20000004100 */
[----:B------:R-:W-:Y:S02]  /*48d0*/  F2FP.F16.F32.PACK_AB R47, R47, R44 ;  /* 0x0000002c2f2f723e */ /* 0x000fe400000000ff */
[-C--:B------:R-:W-:Y:S01]  /*48e0*/  FMUL.FTZ R87, R46, R99.reuse ;  /* 0x000000632e577220 */ /* 0x080fe20000410000 */
[----:B------:R-:W-:-:S03]  /*48f0*/  FMUL.FTZ R99, R98, R99 ;  /* 0x0000006362637220 */ /* 0x000fc60000410000 */
[-C--:B------:R-:W-:Y:S01]  /*4900*/  FFMA.FTZ R87, R98, R89.reuse, -R87 ;  /* 0x0000005962577223 */ /* 0x080fe20000010857 */
[--C-:B------:R-:W-:Y:S02]  /*4910*/  HADD2.F32 R98, -RZ, R86.reuse.H0_H0 ;  /* 0x20000056ff627230 */ /* 0x100fe40000004100 */
[----:B------:R-:W-:Y:S01]  /*4920*/  FFMA.FTZ R46, R46, R89, R99 ;  /* 0x000000592e2e7223 */ /* 0x000fe20000010063 */
[----:B------:R-:W-:Y:S02]  /*4930*/  HADD2.F32 R86, -RZ, R86.H1_H1 ;  /* 0x30000056ff567230 */ /* 0x000fe40000004100 */
[----:B------:R-:W-:Y:S02]  /*4940*/  HADD2.F32 R89, -RZ, R185.H0_H0 ;  /* 0x200000b9ff597230 */ /* 0x000fe40000004100 */
[----:B------:R-:W-:Y:S01]  /*4950*/  F2FP.F16.F32.PACK_AB R44, R46, R87 ;  /* 0x000000572e2c723e */ /* 0x000fe200000000ff */
[-C--:B------:R-:W-:Y:S01]  /*4960*/  FMUL.FTZ R99, R86, R139.reuse ;  /* 0x0000008b56637220 */ /* 0x080fe20000410000 */
[----:B------:R-:W-:-:S03]  /*4970*/  FMUL.FTZ R139, R98, R139 ;  /* 0x0000008b628b7220 */ /* 0x000fc60000410000 */
[-C--:B------:R-:W-:Y:S01]  /*4980*/  FFMA.FTZ R99, R98, R89.reuse, -R99 ;  /* 0x0000005962637223 */ /* 0x080fe20000010863 */
[----:B------:R-:W-:-:S05]  /*4990*/  FFMA.FTZ R86, R86, R89, R139 ;  /* 0x0000005956567223 */ /* 0x000fca000001008b */
[----:B------:R-:W-:-:S07]  /*49a0*/  F2FP.F16.F32.PACK_AB R46, R86, R99 ;  /* 0x00000063562e723e */ /* 0x000fce00000000ff */
.L_x_643:
[----:B------:R-:W-:Y:S05]  /*49b0*/  BSYNC B3 ;  /* 0x0000000000037941 */ /* 0x000fea0003800000 */
.L_x_642:
[----:B------:R-:W-:Y:S01]  /*49c0*/  ULDC.64 UR4, c[0x0][0x2e8] ;  /* 0x0000ba0000047ab9 */ /* 0x000fe20000000a00 */
[----:B------:R-:W-:Y:S01]  /*49d0*/  ULDC.64 UR6, c[0x0][0x208] ;  /* 0x0000820000067ab9 */ /* 0x000fe20000000a00 */
[----:B------:R-:W-:-:S04]  /*49e0*/  LEA R86, P3, R94, UR4, 0x1 ;  /* 0x000000045e567c11 */ /* 0x000fc8000f8608ff */
[----:B------:R-:W-:-:S05]  /*49f0*/  LEA.HI.X R87, R94, UR5, R95, 0x1, P3 ;  /* 0x000000055e577c11 */ /* 0x000fca00098f0c5f */
[----:B--2---:R3:W-:Y:S04]  /*4a00*/  STG.E.128 desc[UR6][R86.64], R44 ;  /* 0x0000002c56007986 */ /* 0x0047e8000c101d06 */
.L_x_641:
[----:B------:R-:W-:Y:S05]  /*4a10*/  BSYNC B2 ;  /* 0x0000000000027941 */ /* 0x000fea0003800000 */
.L_x_640:
[----:B------:R-:W-:Y:S05]  /*4a20*/  @P1 BRA `(.L_x_639) ;  /* 0x0000000000d41947 */ /* 0x000fea0003800000 */
[----:B0-23--:R0:W2:Y:S01]  /*4a30*/  LDS.128 R44, [R5+0x24c00] ;  /* 0x024c0000052c7984 */ /* 0x00d0a20000000c00 */
[----:B------:R-:W-:Y:S01]  /*4a40*/  IADD3 R90, P3, R90, R13, RZ ;  /* 0x0000000d5a5a7210 */ /* 0x000fe20007f7e0ff */
[----:B------:R-:W-:Y:S04]  /*4a50*/  BSSY B2, `(.L_x_644) ;  /* 0x000002d000027945 */ /* 0x000fe80003800000 */
[----:B------:R-:W-:Y:S01]  /*4a60*/  IMAD.X R91, R91, 0x1, R8, P3 ;  /* 0x000000015b5b7824 */ /* 0x000fe200018e0608 */
[----:B------:R-:W-:-:S13]  /*4a70*/  ISETP.GE.AND P3, PT, R220, R84, PT ;  /* 0x00000054dc00720c */ /* 0x000fda0003f66270 */
[----:B0-----:R-:W-:Y:S05]  /*4a80*/  @P3 BRA `(.L_x_645) ;  /* 0x0000000000a43947 */ /* 0x001fea0003800000 */
[--C-:B------:R-:W-:Y:S01]  /*4a90*/  SHF.R.U64 R82, R82, 0x10, R83.reuse ;  /* 0x0000001052527819 */ /* 0x100fe20000001253 */
[----:B--2---:R-:W-:Y:S01]  /*4aa0*/  HADD2.F32 R87, -RZ, R45.H1_H1 ;  /* 0x3000002dff577230 */ /* 0x004fe20000004100 */
[----:B------:R-:W-:Y:S01]  /*4ab0*/  SHF.R.U32.HI R83, RZ, 0x10, R83 ;  /* 0x00000010ff537819 */ /* 0x000fe20000011653 */
[----:B------:R-:W-:Y:S01]  /*4ac0*/  HADD2.F32 R86, -RZ, R47.H1_H1 ;  /* 0x3000002fff567230 */ /* 0x000fe20000004100 */
[--C-:B------:R-:W-:Y:S01]  /*4ad0*/  SHF.R.U64 R80, R80, 0x10, R81.reuse ;  /* 0x0000001050507819 */ /* 0x100fe20000001251 */
[----:B------:R-:W-:Y:S01]  /*4ae0*/  HADD2.F32 R82, -RZ, R82.H0_H0 ;  /* 0x20000052ff527230 */ /* 0x000fe20000004100 */
[----:B------:R-:W-:Y:S01]  /*4af0*/  SHF.R.U32.HI R81, RZ, 0x10, R81 ;  /* 0x00000010ff517819 */ /* 0x000fe20000011651 */
[----:B------:R-:W-:Y:S02]  /*4b00*/  HADD2.F32 R83, -RZ, R83.H0_H0 ;  /* 0x20000053ff537230 */ /* 0x000fe40000004100 */
[----:B------:R-:W-:Y:S02]  /*4b10*/  HADD2.F32 R45, -RZ, R45.H0_H0 ;  /* 0x2000002dff2d7230 */ /* 0x000fe40000004100 */
[----:B------:R-:W-:Y:S01]  /*4b20*/  FMUL.FTZ R94, R87, R82 ;  /* 0x00000052575e7220 */ /* 0x000fe20000410000 */
[----:B------:R-:W-:-:S02]  /*4b30*/  HADD2.F32 R88, -RZ, R47.H0_H0 ;  /* 0x2000002fff587230 */ /* 0x000fc40000004100 */
[-C--:B------:R-:W-:Y:S01]  /*4b40*/  FMUL.FTZ R47, R86, R83.reuse ;  /* 0x00000053562f7220 */ /* 0x080fe20000410000 */
[----:B------:R-:W-:Y:S02]  /*4b50*/  HADD2.F32 R80, -RZ, R80.H0_H0 ;  /* 0x20000050ff507230 */ /* 0x000fe40000004100 */
[C---:B------:R-:W-:Y:S01]  /*4b60*/  FMUL.FTZ R82, R45.reuse, R82 ;  /* 0x000000522d527220 */ /* 0x040fe20000410000 */
[----:B------:R-:W-:Y:S02]  /*4b70*/  HADD2.F32 R81, -RZ, R81.H0_H0 ;  /* 0x20000051ff517230 */ /* 0x000fe40000004100 */
[----:B------:R-:W-:Y:S01]  /*4b80*/  FMUL.FTZ R83, R88, R83 ;  /* 0x0000005358537220 */ /* 0x000fe20000410000 */
[-C--:B------:R-:W-:Y:S01]  /*4b90*/  FFMA.FTZ R94, R45, R80.reuse, -R94 ;  /* 0x000000502d5e7223 */ /* 0x080fe2000001085e */
[----:B------:R-:W-:Y:S02]  /*4ba0*/  FFMA.FTZ R87, R87, R80, R82 ;  /* 0x0000005057577223 */ /* 0x000fe40000010052 */
[----:B------:R-:W-:Y:S01]  /*4bb0*/  FFMA.FTZ R86, R86, R81, R83 ;  /* 0x0000005156567223 */ /* 0x000fe20000010053 */
[----:B------:R-:W-:-:S02]  /*4bc0*/  HADD2.F32 R83, -RZ, R168.H1_H1 ;  /* 0x300000a8ff537230 */ /* 0x000fc40000004100 */
[----:B------:R-:W-:Y:S01]  /*4bd0*/  FFMA.FTZ R47, R88, R81, -R47 ;  /* 0x00000051582f7223 */ /* 0x000fe2000001082f */
[--C-:B------:R-:W-:Y:S02]  /*4be0*/  HADD2.F32 R80, -RZ, R44.reuse.H1_H1 ;  /* 0x3000002cff507230 */ /* 0x100fe40000004100 */
[----:B------:R-:W-:Y:S02]  /*4bf0*/  HADD2.F32 R82, -RZ, R44.H0_H0 ;  /* 0x2000002cff527230 */ /* 0x000fe40000004100 */
[----:B------:R-:W-:Y:S02]  /*4c00*/  HADD2.F32 R81, -RZ, R168.H0_H0 ;  /* 0x200000a8ff517230 */ /* 0x000fe40000004100 */
[-C--:B------:R-:W-:Y:S01]  /*4c10*/  FMUL.FTZ R89, R80, R83.reuse ;  /* 0x0000005350597220 */ /* 0x080fe20000410000 */
[--C-:B------:R-:W-:Y:S02]  /*4c20*/  HADD2.F32 R44, -RZ, R46.reuse.H1_H1 ;  /* 0x3000002eff2c7230 */ /* 0x100fe40000004100 */
[----:B------:R-:W-:Y:S01]  /*4c30*/  FMUL.FTZ R95, R82, R83 ;  /* 0x00000053525f7220 */ /* 0x000fe20000410000 */
[----:B------:R-:W-:Y:S01]  /*4c40*/  HADD2.F32 R46, -RZ, R46.H0_H0 ;  /* 0x2000002eff2e7230 */ /* 0x000fe20000004100 */
[----:B------:R-:W-:Y:S01]  /*4c50*/  F2FP.F16.F32.PACK_AB R47, R86, R47 ;  /* 0x0000002f562f723e */ /* 0x000fe200000000ff */
[----:B------:R-:W-:-:S02]  /*4c60*/  HADD2.F32 R45, -RZ, R169.H1_H1 ;  /* 0x300000a9ff2d7230 */ /* 0x000fc40000004100 */
[-C--:B------:R-:W-:Y:S01]  /*4c70*/  FMUL.FTZ R83, R44, R81.reuse ;  /* 0x000000512c537220 */ /* 0x080fe20000410000 */
[----:B------:R-:W-:Y:S02]  /*4c80*/  HADD2.F32 R169, -RZ, R169.H0_H0 ;  /* 0x200000a9ffa97230 */ /* 0x000fe40000004100 */
[----:B------:R-:W-:Y:S01]  /*4c90*/  FMUL.FTZ R81, R46, R81 ;  /* 0x000000512e517220 */ /* 0x000fe20000410000 */
[-C--:B------:R-:W-:Y:S01]  /*4ca0*/  FFMA.FTZ R82, R82, R45.reuse, -R89 ;  /* 0x0000002d52527223 */ /* 0x080fe20000010859 */
[----:B------:R-:W-:Y:S01]  /*4cb0*/  FFMA.FTZ R95, R80, R45, R95 ;  /* 0x0000002d505f7223 */ /* 0x000fe2000001005f */
[-C--:B------:R-:W-:Y:S01]  /*4cc0*/  FFMA.FTZ R83, R46, R169.reuse, -R83 ;  /* 0x000000a92e537223 */ /* 0x080fe20000010853 */
[----:B------:R-:W-:Y:S01]  /*4cd0*/  FFMA.FTZ R44, R44, R169, R81 ;  /* 0x000000a92c2c7223 */ /* 0x000fe20000010051 */
[----:B------:R-:W-:Y:S02]  /*4ce0*/  F2FP.F16.F32.PACK_AB R45, R87, R94 ;  /* 0x0000005e572d723e */ /* 0x000fe400000000ff */
[----:B------:R-:W-:-:S02]  /*4cf0*/  F2FP.F16.F32.PACK_AB R82, R95, R82 ;  /* 0x000000525f52723e */ /* 0x000fc400000000ff */
[----:B------:R-:W-:Y:S02]  /*4d00*/  F2FP.F16.F32.PACK_AB R46, R44, R83 ;  /* 0x000000532c2e723e */ /* 0x000fe400000000ff */
[----:B------:R-:W-:-:S07]  /*4d10*/  MOV R44, R82 ;  /* 0x00000052002c7202 */ /* 0x000fce0000000f00 */
.L_x_645:
[----:B------:R-:W-:Y:S05]  /*4d20*/  BSYNC B2 ;  /* 0x0000000000027941 */ /* 0x000fea0003800000 */
.L_x_644:
[----:B------:R-:W-:Y:S01]  /*4d30*/  ULDC.64 UR4, c[0x0][0x2e8] ;  /* 0x0000ba0000047ab9 */ /* 0x000fe20000000a00 */
[----:B------:R-:W-:Y:S01]  /*4d40*/  ULDC.64 UR6, c[0x0][0x208] ;  /* 0x0000820000067ab9 */ /* 0x000fe20000000a00 */
[----:B------:R-:W-:-:S04]  /*4d50*/  LEA R80, P3, R90, UR4, 0x1 ;  /* 0x000000045a507c11 */ /* 0x000fc8000f8608ff */
[----:B------:R-:W-:-:S05]  /*4d60*/  LEA.HI.X R81, R90, UR5, R91, 0x1, P3 ;  /* 0x000000055a517c11 */ /* 0x000fca00098f0c5b */
[----:B--2---:R4:W-:Y:S04]  /*4d70*/  STG.E.128 desc[UR6][R80.64], R44 ;  /* 0x0000002c50007986 */ /* 0x0049e8000c101d06 */
.L_x_639:
[----:B------:R-:W-:Y:S05]  /*4d80*/  BSYNC B1 ;  /* 0x0000000000017941 */ /* 0x000fea0003800000 */
.L_x_638:
[----:B---3--:R-:W3:Y:S01]  /*4d90*/  LDL R91, [R1+0x4] ;  /* 0x00000400015b7983 */ /* 0x008ee20000100800 */
[----:B------:R-:W-:Y:S01]  /*4da0*/  BSSY B1, `(.L_x_646) ;  /* 0x0000074000017945 */ /* 0x000fe20003800000 */
[----:B---3--:R-:W-:-:S13]  /*4db0*/  LOP3.LUT P3, RZ, R91, 0x4, RZ, 0xc0, !PT ;  /* 0x000000045bff7812 */ /* 0x008fda000786c0ff */
[----:B------:R-:W-:Y:S05]  /*4dc0*/  @P3 BRA `(.L_x_647) ;  /* 0x0000000400c43947 */ /* 0x000fea0003800000 */
[----:B----4-:R-:W-:Y:S01]  /*4dd0*/  IADD3 R80, P3, P4, R126, R136, R16 ;  /* 0x000000887e507210 */ /* 0x010fe20007c7e010 */
        /* <DEDUP_REMOVED lines=10> */
[----:B--2---:R-:W-:Y:S01]  /*4e80*/  HADD2.F32 R88, -RZ, R45.H1_H1 ;  /* 0x3000002dff587230 */ /* 0x004fe20000004100 */
[----:B------:R-:W-:Y:S02]  /*4e90*/  SHF.R.U64 R87, R78, 0x10, R79 ;  /* 0x000000104e577819 */ /* 0x000fe4000000124f */
[----:B------:R-:W-:Y:S01]  /*4ea0*/  SHF.R.U32.HI R76, RZ, 0x10, R77 ;  /* 0x00000010ff4c7819 */ /* 0x000fe2000001164d */
[----:B------:R-:W-:Y:S01]  /*4eb0*/  IMAD.MOV.U32 R77, RZ, RZ, R47 ;  /* 0x000000ffff4d7224 */ /* 0x000fe200078e002f */
[----:B------:R-:W-:Y:S01]  /*4ec0*/  SHF.R.U32.HI R89, RZ, 0x10, R79 ;  /* 0x00000010ff597819 */ /* 0x000fe2000001164f */
[----:B------:R-:W-:Y:S02]  /*4ed0*/  HADD2.F32 R47, -RZ, R86.H0_H0 ;  /* 0x20000056ff2f7230 */ /* 0x000fe40000004100 */
[----:B------:R-:W-:Y:S02]  /*4ee0*/  HADD2.F32 R87, -RZ, R87.H0_H0 ;  /* 0x20000057ff577230 */ /* 0x000fe40000004100 */
[----:B------:R-:W-:-:S02]  /*4ef0*/  HADD2.F32 R86, -RZ, R45.H0_H0 ;  /* 0x2000002dff567230 */ /* 0x000fc40000004100 */
[----:B------:R-:W-:Y:S02]  /*4f00*/  HADD2.F32 R89, -RZ, R89.H0_H0 ;  /* 0x20000059ff597230 */ /* 0x000fe40000004100 */
[-C--:B------:R-:W-:Y:S01]  /*4f10*/  FMUL.FTZ R45, R88, R87.reuse ;  /* 0x00000057582d7220 */ /* 0x080fe20000410000 */
[--C-:B------:R-:W-:Y:S02]  /*4f20*/  HADD2.F32 R78, -RZ, R77.reuse.H1_H1 ;  /* 0x3000004dff4e7230 */ /* 0x100fe40000004100 */
[C---:B------:R-:W-:Y:S01]  /*4f30*/  FMUL.FTZ R87, R86.reuse, R87 ;  /* 0x0000005756577220 */ /* 0x040fe20000410000 */
[----:B------:R-:W-:Y:S02]  /*4f40*/  HADD2.F32 R77, -RZ, R77.H0_H0 ;  /* 0x2000004dff4d7230 */ /* 0x000fe40000004100 */
[----:B------:R-:W-:Y:S01]  /*4f50*/  FFMA.FTZ R45, R86, R47, -R45 ;  /* 0x0000002f562d7223 */ /* 0x000fe2000001082d */
[----:B------:R-:W-:Y:S02]  /*4f60*/  HADD2.F32 R79, -RZ, R76.H0_H0 ;  /* 0x2000004cff4f7230 */ /* 0x000fe40000004100 */
[----:B------:R-:W-:Y:S01]  /*4f70*/  FMUL.FTZ R90, R78, R89 ;  /* 0x000000594e5a7220 */ /* 0x000fe20000410000 */
[----:B------:R-:W-:Y:S01]  /*4f80*/  FFMA.FTZ R76, R88, R47, R87 ;  /* 0x0000002f584c7223 */ /* 0x000fe20000010057 */
[----:B------:R-:W-:Y:S01]  /*4f90*/  FMUL.FTZ R89, R77, R89 ;  /* 0x000000594d597220 */ /* 0x000fe20000410000 */
[----:B------:R-:W-:-:S02]  /*4fa0*/  HADD2.F32 R87, -RZ, R174.H0_H0 ;  /* 0x200000aeff577230 */ /* 0x000fc40000004100 */
[-C--:B------:R-:W-:Y:S01]  /*4fb0*/  FFMA.FTZ R47, R77, R79.reuse, -R90 ;  /* 0x0000004f4d2f7223 */ /* 0x080fe2000001085a */
[--C-:B------:R-:W-:Y:S02]  /*4fc0*/  HADD2.F32 R77, -RZ, R44.reuse.H1_H1 ;  /* 0x3000002cff4d7230 */ /* 0x100fe40000004100 */
[----:B------:R-:W-:Y:S01]  /*4fd0*/  FFMA.FTZ R78, R78, R79, R89 ;  /* 0x0000004f4e4e7223 */ /* 0x000fe20000010059 */
[----:B------:R-:W-:Y:S01]  /*4fe0*/  HADD2.F32 R44, -RZ, R44.H0_H0 ;  /* 0x2000002cff2c7230 */ /* 0x000fe20000004100 */
[----:B------:R-:W-:Y:S01]  /*4ff0*/  F2FP.F16.F32.PACK_AB R45, R76, R45 ;  /* 0x0000002d4c2d723e */ /* 0x000fe200000000ff */
[----:B------:R-:W-:Y:S02]  /*5000*/  HADD2.F32 R174, -RZ, R174.H1_H1 ;  /* 0x300000aeffae7230 */ /* 0x000fe40000004100 */
[-C--:B------:R-:W-:Y:S01]  /*5010*/  FMUL.FTZ R89, R77, R87.reuse ;  /* 0x000000574d597220 */ /* 0x080fe20000410000 */
[--C-:B------:R-:W-:Y:S02]  /*5020*/  HADD2.F32 R79, -RZ, R46.reuse.H1_H1 ;  /* 0x3000002eff4f7230 */ /* 0x100fe40000004100 */
[----:B------:R-:W-:Y:S01]  /*5030*/  FMUL.FTZ R88, R44, R87 ;  /* 0x000000572c587220 */ /* 0x000fe20000410000 */
[----:B------:R-:W-:Y:S01]  /*5040*/  HADD2.F32 R46, -RZ, R46.H0_H0 ;  /* 0x2000002eff2e7230 */ /* 0x000fe20000004100 */
[----:B------:R-:W-:Y:S01]  /*5050*/  F2FP.F16.F32.PACK_AB R47, R78, R47 ;  /* 0x0000002f4e2f723e */ /* 0x000fe200000000ff */
[----:B------:R-:W-:-:S02]  /*5060*/  HADD2.F32 R86, -RZ, R167.H0_H0 ;  /* 0x200000a7ff567230 */ /* 0x000fc40000004100 */
[-C--:B------:R-:W-:Y:S01]  /*5070*/  FMUL.FTZ R87, R79, R174.reuse ;  /* 0x000000ae4f577220 */ /* 0x080fe20000410000 */
[----:B------:R-:W-:Y:S02]  /*5080*/  HADD2.F32 R167, -RZ, R167.H1_H1 ;  /* 0x300000a7ffa77230 */ /* 0x000fe40000004100 */
[----:B------:R-:W-:Y:S01]  /*5090*/  FMUL.FTZ R174, R46, R174 ;  /* 0x000000ae2eae7220 */ /* 0x000fe20000410000 */
[-C--:B------:R-:W-:Y:S01]  /*50a0*/  FFMA.FTZ R89, R44, R86.reuse, -R89 ;  /* 0x000000562c597223 */ /* 0x080fe20000010859 */
[----:B------:R-:W-:Y:S01]  /*50b0*/  FFMA.FTZ R88, R77, R86, R88 ;  /* 0x000000564d587223 */ /* 0x000fe20000010058 */
[-C--:B------:R-:W-:Y:S01]  /*50c0*/  FFMA.FTZ R87, R46, R167.reuse, -R87 ;  /* 0x000000a72e577223 */ /* 0x080fe20000010857 */
[----:B------:R-:W-:-:S03]  /*50d0*/  FFMA.FTZ R174, R79, R167, R174 ;  /* 0x000000a74fae7223 */ /* 0x000fc600000100ae */
[----:B------:R-:W-:Y:S02]  /*50e0*/  F2FP.F16.F32.PACK_AB R44, R88, R89 ;  /* 0x00000059582c723e */ /* 0x000fe400000000ff */
[----:B------:R-:W-:-:S07]  /*50f0*/  F2FP.F16.F32.PACK_AB R46, R174, R87 ;  /* 0x00000057ae2e723e */ /* 0x000fce00000000ff */
.L_x_651:
[----:B------:R-:W-:Y:S05]  /*5100*/  BSYNC B3 ;  /* 0x0000000000037941 */ /* 0x000fea0003800000 */
.L_x_650:
[----:B------:R-:W-:Y:S01]  /*5110*/  ULDC.64 UR4, c[0x0][0x2e8] ;  /* 0x0000ba0000047ab9 */ /* 0x000fe20000000a00 */
[----:B------:R-:W-:Y:S01]  /*5120*/  ULDC.64 UR6, c[0x0][0x208] ;  /* 0x0000820000067ab9 */ /* 0x000fe20000000a00 */
[----:B------:R-:W-:-:S04]  /*5130*/  LEA R76, P3, R82, UR4, 0x1 ;  /* 0x00000004524c7c11 */ /* 0x000fc8000f8608ff */
[----:B------:R-:W-:-:S05]  /*5140*/  LEA.HI.X R77, R82, UR5, R83, 0x1, P3 ;  /* 0x00000005524d7c11 */ /* 0x000fca00098f0c53 */
[----:B--2---:R3:W-:Y:S04]  /*5150*/  STG.E.128 desc[UR6][R76.64], R44 ;  /* 0x0000002c4c007986 */ /* 0x0047e8000c101d06 */
.L_x_649:
[----:B------:R-:W-:Y:S05]  /*5160*/  BSYNC B2 ;  /* 0x0000000000027941 */ /* 0x000fea0003800000 */
.L_x_648:
[----:B------:R-:W-:Y:S05]  /*5170*/  @P1 BRA `(.L_x_647) ;  /* 0x0000000000d81947 */ /* 0x000fea0003800000 */
[----:B0-23--:R0:W2:Y:S01]  /*5180*/  LDS.128 R44, [R5+0x25c00] ;  /* 0x025c0000052c7984 */ /* 0x00d0a20000000c00 */
[----:B------:R-:W-:Y:S01]  /*5190*/  IADD3 R80, P3, R80, R13, RZ ;  /* 0x0000000d50507210 */ /* 0x000fe20007f7e0ff */
[----:B------:R-:W-:Y:S04]  /*51a0*/  BSSY B2, `(.L_x_652) ;  /* 0x000002e000027945 */ /* 0x000fe80003800000 */
[----:B------:R-:W-:Y:S01]  /*51b0*/  IMAD.X R81, R81, 0x1, R8, P3 ;  /* 0x0000000151517824 */ /* 0x000fe200018e0608 */
[----:B------:R-:W-:-:S13]  /*51c0*/  ISETP.GE.AND P3, PT, R220, R84, PT ;  /* 0x00000054dc00720c */ /* 0x000fda0003f66270 */
[----:B0-----:R-:W-:Y:S05]  /*51d0*/  @P3 BRA `(.L_x_653) ;  /* 0x0000000000a83947 */ /* 0x001fea0003800000 */
[--C-:B------:R-:W-:Y:S02]  /*51e0*/  SHF.R.U64 R79, R72, 0x10, R73.reuse ;  /* 0x00000010484f7819 */ /* 0x100fe40000001249 */
[----:B------:R-:W-:Y:S01]  /*51f0*/  SHF.R.U32.HI R77, RZ, 0x10, R73 ;  /* 0x00000010ff4d7819 */ /* 0x000fe20000011649 */
[----:B--2---:R-:W-:Y:S01]  /*5200*/  IMAD.MOV.U32 R73, RZ, RZ, R47 ;  /* 0x000000ffff497224 */ /* 0x004fe200078e002f */
[--C-:B------:R-:W-:Y:S01]  /*5210*/  SHF.R.U64 R76, R74, 0x10, R75.reuse ;  /* 0x000000104a4c7819 */ /* 0x100fe2000000124b */
[----:B------:R-:W-:Y:S01]  /*5220*/  HADD2.F32 R47, -RZ, R45.H1_H1 ;  /* 0x3000002dff2f7230 */ /* 0x000fe20000004100 */
[----:B------:R-:W-:Y:S01]  /*5230*/  SHF.R.U32.HI R78, RZ, 0x10, R75 ;  /* 0x00000010ff4e7819 */ /* 0x000fe2000001164b */
[----:B------:R-:W-:Y:S01]  /*5240*/  HADD2.F32 R74, -RZ, R79.H0_H0 ;  /* 0x2000004fff4a7230 */ /* 0x000fe20000004100 */
[----:B------:R-:W-:Y:S01]  /*5250*/  MOV R72, R44 ;  /* 0x0000002c00487202 */ /* 0x000fe20000000f00 */
[----:B------:R-:W-:Y:S02]  /*5260*/  HADD2.F32 R44, -RZ, R45.H0_H0 ;  /* 0x2000002dff2c7230 */ /* 0x000fe40000004100 */
[----:B------:R-:W-:-:S02]  /*5270*/  HADD2.F32 R75, -RZ, R76.H0_H0 ;  /* 0x2000004cff4b7230 */ /* 0x000fc40000004100 */
[----:B------:R-:W-:Y:S02]  /*5280*/  HADD2.F32 R78, -RZ, R78.H0_H0 ;  /* 0x2000004eff4e7230 */ /* 0x000fe40000004100 */
[--C-:B------:R-:W-:Y:S02]  /*5290*/  HADD2.F32 R45, -RZ, R73.reuse.H1_H1 ;  /* 0x30000049ff2d7230 */ /* 0x100fe40000004100 */
[-C--:B------:R-:W-:Y:S01]  /*52a0*/  FMUL.FTZ R82, R44, R75.reuse ;  /* 0x0000004b2c527220 */ /* 0x080fe20000410000 */
[----:B------:R-:W-:Y:S02]  /*52b0*/  HADD2.F32 R73, -RZ, R73.H0_H0 ;  /* 0x20000049ff497230 */ /* 0x000fe40000004100 */
[----:B------:R-:W-:Y:S02]  /*52c0*/  HADD2.F32 R76, -RZ, R77.H0_H0 ;  /* 0x2000004dff4c7230 */ /* 0x000fe40000004100 */
[----:B------:R-:W-:Y:S01]  /*52d0*/  FMUL.FTZ R77, R47, R75 ;  /* 0x0000004b2f4d7220 */ /* 0x000fe20000410000 */
[-C--:B------:R-:W-:Y:S01]  /*52e0*/  FMUL.FTZ R86, R45, R78.reuse ;  /* 0x0000004e2d567220 */ /* 0x080fe20000410000 */
[----:B------:R-:W-:-:S02]  /*52f0*/  FMUL.FTZ R78, R73, R78 ;  /* 0x0000004e494e7220 */ /* 0x000fc40000410000 */
[-C--:B------:R-:W-:Y:S01]  /*5300*/  FFMA.FTZ R44, R44, R74.reuse, -R77 ;  /* 0x0000004a2c2c7223 */ /* 0x080fe2000001084d */
[----:B------:R-:W-:Y:S01]  /*5310*/  FFMA.FTZ R77, R47, R74, R82 ;  /* 0x0000004a2f4d7223 */ /* 0x000fe20000010052 */
[-C--:B------:R-:W-:Y:S01]  /*5320*/  FFMA.FTZ R83, R45, R76.reuse, R78 ;  /* 0x0000004c2d537223 */ /* 0x080fe2000001004e */
[--C-:B------:R-:W-:Y:S02]  /*5330*/  HADD2.F32 R74, -RZ, R93.reuse.H0_H0 ;  /* 0x2000005dff4a7230 */ /* 0x100fe40000004100 */
[----:B------:R-:W-:Y:S01]  /*5340*/  FFMA.FTZ R86, R73, R76, -R86 ;  /* 0x0000004c49567223 */ /* 0x000fe20000010856 */
[----:B------:R-:W-:Y:S02]  /*5350*/  HADD2.F32 R45, -RZ, R72.H1_H1 ;  /* 0x30000048ff2d7230 */ /* 0x000fe40000004100 */
[----:B------:R-:W-:Y:S02]  /*5360*/  HADD2.F32 R47, -RZ, R46.H1_H1 ;  /* 0x3000002eff2f7230 */ /* 0x000fe40000004100 */
[----:B------:R-:W-:-:S02]  /*5370*/  HADD2.F32 R93, -RZ, R93.H1_H1 ;  /* 0x3000005dff5d7230 */ /* 0x000fc40000004100 */
[-C--:B------:R-:W-:Y:S01]  /*5380*/  FMUL.FTZ R75, R45, R74.reuse ;  /* 0x0000004a2d4b7220 */ /* 0x080fe20000410000 */
[----:B------:R-:W-:Y:S02]  /*5390*/  HADD2.F32 R72, -RZ, R72.H0_H0 ;  /* 0x20000048ff487230 */ /* 0x000fe40000004100 */
[----:B------:R-:W-:Y:S02]  /*53a0*/  HADD2.F32 R46, -RZ, R46.H0_H0 ;  /* 0x2000002eff2e7230 */ /* 0x000fe40000004100 */
[-C--:B------:R-:W-:Y:S01]  /*53b0*/  FMUL.FTZ R79, R47, R93.reuse ;  /* 0x0000005d2f4f7220 */ /* 0x080fe20000410000 */
[--C-:B------:R-:W-:Y:S02]  /*53c0*/  HADD2.F32 R73, -RZ, R85.reuse.H1_H1 ;  /* 0x30000055ff497230 */ /* 0x100fe40000004100 */
[----:B------:R-:W-:Y:S01]  /*53d0*/  FMUL.FTZ R74, R72, R74 ;  /* 0x0000004a484a7220 */ /* 0x000fe20000410000 */
[----:B------:R-:W-:Y:S02]  /*53e0*/  HADD2.F32 R85, -RZ, R85.H0_H0 ;  /* 0x20000055ff557230 */ /* 0x000fe40000004100 */
[----:B------:R-:W-:Y:S01]  /*53f0*/  FMUL.FTZ R76, R46, R93 ;  /* 0x0000005d2e4c7220 */ /* 0x000fe20000410000 */
[-C--:B------:R-:W-:Y:S01]  /*5400*/  FFMA.FTZ R75, R72, R73.reuse, -R75 ;  /* 0x00000049484b7223 */ /* 0x080fe2000001084b */
[----:B------:R-:W-:Y:S01]  /*5410*/  FFMA.FTZ R74, R45, R73, R74 ;  /* 0x000000492d4a7223 */ /* 0x000fe2000001004a */
[-C--:B------:R-:W-:Y:S01]  /*5420*/  FFMA.FTZ R79, R46, R85.reuse, -R79 ;  /* 0x000000552e4f7223 */ /* 0x080fe2000001084f */
[----:B------:R-:W-:Y:S01]  /*5430*/  FFMA.FTZ R76, R47, R85, R76 ;  /* 0x000000552f4c7223 */ /* 0x000fe2000001004c */
[----:B------:R-:W-:-:S02]  /*5440*/  F2FP.F16.F32.PACK_AB R45, R77, R44 ;  /* 0x0000002c4d2d723e */ /* 0x000fc400000000ff */
[----:B------:R-:W-:Y:S02]  /*5450*/  F2FP.F16.F32.PACK_AB R47, R83, R86 ;  /* 0x00000056532f723e */ /* 0x000fe400000000ff */
[----:B------:R-:W-:Y:S02]  /*5460*/  F2FP.F16.F32.PACK_AB R44, R74, R75 ;  /* 0x0000004b4a2c723e */ /* 0x000fe400000000ff */
[----:B------:R-:W-:-:S07]  /*5470*/  F2FP.F16.F32.PACK_AB R46, R76, R79 ;  /* 0x0000004f4c2e723e */ /* 0x000fce00000000ff */
.L_x_653:
[----:B------:R-:W-:Y:S05]  /*5480*/  BSYNC B2 ;  /* 0x0000000000027941 */ /* 0x000fea0003800000 */
.L_x_652:
[----:B------:R-:W-:Y:S01]  /*5490*/  ULDC.64 UR4, c[0x0][0x2e8] ;  /* 0x0000ba0000047ab9 */ /* 0x000fe20000000a00 */
[----:B------:R-:W-:Y:S01]  /*54a0*/  ULDC.64 UR6, c[0x0][0x208] ;  /* 0x0000820000067ab9 */ /* 0x000fe20000000a00 */
[----:B------:R-:W-:-:S04]  /*54b0*/  LEA R72, P3, R80, UR4, 0x1 ;  /* 0x0000000450487c11 */ /* 0x000fc8000f8608ff */
[----:B------:R-:W-:-:S05]  /*54c0*/  LEA.HI.X R73, R80, UR5, R81, 0x1, P3 ;  /* 0x0000000550497c11 */ /* 0x000fca00098f0c51 */
[----:B--2---:R0:W-:Y:S04]  /*54d0*/  STG.E.128 desc[UR6][R72.64], R44 ;  /* 0x0000002c48007986 */ /* 0x0041e8000c101d06 */
.L_x_647:
[----:B------:R-:W-:Y:S05]  /*54e0*/  BSYNC B1 ;  /* 0x0000000000017941 */ /* 0x000fea0003800000 */
.L_x_646:
[----:B------:R-:W-:Y:S01]  /*54f0*/  LOP3.LUT P3, RZ, R91, 0x8, RZ, 0xc0, !PT ;  /* 0x000000085bff7812 */ /* 0x000fe2000786c0ff */
[----:B------:R-:W-:-:S12]  /*5500*/  BSSY B1, `(.L_x_654) ;  /* 0x0000072000017945 */ /* 0x000fd80003800000 */
[----:B------:R-:W-:Y:S05]  /*5510*/  @P3 BRA `(.L_x_655) ;  /* 0x0000000400c03947 */ /* 0x000fea0003800000 */
[----:B0-----:R-:W-:Y:S01]  /*5520*/  IADD3 R72, P3, P4, R128, R136, R16 ;  /* 0x0000008880487210 */ /* 0x001fe20007c7e010 */
[----:B------:R-:W-:Y:S03]  /*5530*/  BSSY B2, `(.L_x_656) ;  /* 0x0000038000027945 */ /* 0x000fe60003800000 */
[----:B------:R-:W-:Y:S01]  /*5540*/  IADD3.X R73, R127, R92, R17, P3, P4 ;  /* 0x0000005c7f497210 */ /* 0x000fe20001fe8411 */
[----:B------:R-:W-:Y:S08]  /*5550*/  @P0 BRA `(.L_x_657) ;  /* 0x0000000000d40947 */ /* 0x000ff00003800000 */
[----:B--234-:R0:W2:Y:S01]  /*5560*/  LDS.128 R44, [R5+0x21400] ;  /* 0x02140000052c7984 */ /* 0x01c0a20000000c00 */
[----:B------:R-:W-:Y:S01]  /*5570*/  IADD3 R74, P3, R72, R100, RZ ;  /* 0x00000064484a7210 */ /* 0x000fe20007f7e0ff */
[----:B------:R-:W-:Y:S04]  /*5580*/  BSSY B3, `(.L_x_658) ;  /* 0x000002d000037945 */ /* 0x000fe80003800000 */
[----:B------:R-:W-:Y:S01]  /*5590*/  IMAD.X R75, R73, 0x1, R14, P3 ;  /* 0x00000001494b7824 */ /* 0x000fe200018e060e */
[----:B------:R-:W-:-:S13]  /*55a0*/  ISETP.GE.AND P3, PT, R18, R84, PT ;  /* 0x000000541200720c */ /* 0x000fda0003f66270 */
[----:B0-----:R-:W-:Y:S05]  /*55b0*/  @P3 BRA `(.L_x_659) ;  /* 0x0000000000a43947 */ /* 0x001fea0003800000 */
[--C-:B------:R-:W-:Y:S01]  /*55c0*/  SHF.R.U64 R77, R68, 0x10, R69.reuse ;  /* 0x00000010444d7819 */ /* 0x100fe20000001245 */
[----:B--2---:R-:W-:Y:S01]  /*55d0*/  IMAD.MOV.U32 R68, RZ, RZ, R46 ;  /* 0x000000ffff447224 */ /* 0x004fe200078e002e */
[----:B------:R-:W-:Y:S01]  /*55e0*/  SHF.R.U32.HI R76, RZ, 0x10, R69 ;  /* 0x00000010ff4c7819 */ /* 0x000fe20000011645 */
[--C-:B------:R-:W-:Y:S01]  /*55f0*/  HADD2.F32 R46, -RZ, R45.reuse.H1_H1 ;  /* 0x3000002dff2e7230 */ /* 0x100fe20000004100 */
[--C-:B------:R-:W-:Y:S01]  /*5600*/  SHF.R.U64 R69, R70, 0x10, R71.reuse ;  /* 0x0000001046457819 */ /* 0x100fe20000001247 */
[----:B------:R-:W-:Y:S01]  /*5610*/  HADD2.F32 R45, -RZ, R45.H0_H0 ;  /* 0x2000002dff2d7230 */ /* 0x000fe20000004100 */
[----:B------:R-:W-:Y:S01]  /*5620*/  SHF.R.U32.HI R78, RZ, 0x10, R71 ;  /* 0x00000010ff4e7819 */ /* 0x000fe20000011647 */
[----:B------:R-:W-:Y:S02]  /*5630*/  HADD2.F32 R70, -RZ, R77.H0_H0 ;  /* 0x2000004dff467230 */ /* 0x000fe40000004100 */
[----:B------:R-:W-:Y:S02]  /*5640*/  HADD2.F32 R71, -RZ, R69.H0_H0 ;  /* 0x20000045ff477230 */ /* 0x000fe40000004100 */
[----:B------:R-:W-:-:S02]  /*5650*/  HADD2.F32 R78, -RZ, R78.H0_H0 ;  /* 0x2000004eff4e7230 */ /* 0x000fc40000004100 */
[--C-:B------:R-:W-:Y:S02]  /*5660*/  HADD2.F32 R69, -RZ, R47.reuse.H1_H1 ;  /* 0x3000002fff457230 */ /* 0x100fe40000004100 */
[CC--:B------:R-:W-:Y:S01]  /*5670*/  FMUL.FTZ R80, R46.reuse, R71.reuse ;  /* 0x000000472e507220 */ /* 0x0c0fe20000410000 */
[C---:B------:R-:W-:Y:S01]  /*5680*/  FMUL.FTZ R71, R45.reuse, R71 ;  /* 0x000000472d477220 */ /* 0x040fe20000410000 */
[----:B------:R-:W-:Y:S02]  /*5690*/  HADD2.F32 R47, -RZ, R47.H0_H0 ;  /* 0x2000002fff2f7230 */ /* 0x000fe40000004100 */
[-C--:B------:R-:W-:Y:S01]  /*56a0*/  FFMA.FTZ R80, R45, R70.reuse, -R80 ;  /* 0x000000462d507223 */ /* 0x080fe20000010850 */
[----:B------:R-:W-:Y:S01]  /*56b0*/  FFMA.FTZ R77, R46, R70, R71 ;  /* 0x000000462e4d7223 */ /* 0x000fe20000010047 */
[----:B------:R-:W-:Y:S02]  /*56c0*/  HADD2.F32 R76, -RZ, R76.H0_H0 ;  /* 0x2000004cff4c7230 */ /* 0x000fe40000004100 */
[----:B------:R-:W-:Y:S01]  /*56d0*/  FMUL.FTZ R82, R69, R78 ;  /* 0x0000004e45527220 */ /* 0x000fe20000410000 */
[----:B------:R-:W-:-:S02]  /*56e0*/  HADD2.F32 R70, -RZ, R183.H1_H1 ;  /* 0x300000b7ff467230 */ /* 0x000fc40000004100 */
[C---:B------:R-:W-:Y:S01]  /*56f0*/  FMUL.FTZ R78, R47.reuse, R78 ;  /* 0x0000004e2f4e7220 */ /* 0x040fe20000410000 */
[----:B------:R-:W-:Y:S02]  /*5700*/  HADD2.F32 R183, -RZ, R183.H0_H0 ;  /* 0x200000b7ffb77230 */ /* 0x000fe40000004100 */
[-C--:B------:R-:W-:Y:S01]  /*5710*/  FFMA.FTZ R82, R47, R76.reuse, -R82 ;  /* 0x0000004c2f527223 */ /* 0x080fe20000010852 */
[----:B------:R-:W-:Y:S02]  /*5720*/  HADD2.F32 R45, -RZ, R44.H1_H1 ;  /* 0x3000002cff2d7230 */ /* 0x000fe40000004100 */
[----:B------:R-:W-:Y:S01]  /*5730*/  FFMA.FTZ R81, R69, R76, R78 ;  /* 0x0000004c45517223 */ /* 0x000fe2000001004e */
[----:B------:R-:W-:Y:S02]  /*5740*/  HADD2.F32 R46, -RZ, R68.H1_H1 ;  /* 0x30000044ff2e7230 */ /* 0x000fe40000004100 */
[----:B------:R-:W-:Y:S02]  /*5750*/  HADD2.F32 R44, -RZ, R44.H0_H0 ;  /* 0x2000002cff2c7230 */ /* 0x000fe40000004100 */
[----:B------:R-:W-:Y:S01]  /*5760*/  FMUL.FTZ R71, R45, R70 ;  /* 0x000000462d477220 */ /* 0x000fe20000410000 */
[----:B------:R-:W-:-:S02]  /*5770*/  HADD2.F32 R68, -RZ, R68.H0_H0 ;  /* 0x20000044ff447230 */ /* 0x000fc40000004100 */
        /* <DEDUP_REMOVED lines=13> */
.L_x_659:
[----:B------:R-:W-:Y:S05]  /*5850*/  BSYNC B3 ;  /* 0x0000000000037941 */ /* 0x000fea0003800000 */
.L_x_658:
[----:B------:R-:W-:Y:S01]  /*5860*/  ULDC.64 UR4, c[0x0][0x2e8] ;  /* 0x0000ba0000047ab9 */ /* 0x000fe20000000a00 */
[----:B------:R-:W-:Y:S01]  /*5870*/  ULDC.64 UR6, c[0x0][0x208] ;  /* 0x0000820000067ab9 */ /* 0x000fe20000000a00 */
[----:B------:R-:W-:-:S04]  /*5880*/  LEA R68, P3, R74, UR4, 0x1 ;  /* 0x000000044a447c11 */ /* 0x000fc8000f8608ff */
[----:B------:R-:W-:-:S05]  /*5890*/  LEA.HI.X R69, R74, UR5, R75, 0x1, P3 ;  /* 0x000000054a457c11 */ /* 0x000fca00098f0c4b */
[----:B--2---:R0:W-:Y:S04]  /*58a0*/  STG.E.128 desc[UR6][R68.64], R44 ;  /* 0x0000002c44007986 */ /* 0x0041e8000c101d06 */
.L_x_657:
[----:B------:R-:W-:Y:S05]  /*58b0*/  BSYNC B2 ;  /* 0x0000000000027941 */ /* 0x000fea0003800000 */
.L_x_656:
[----:B------:R-:W-:Y:S05]  /*58c0*/  @P1 BRA `(.L_x_655) ;  /* 0x0000000000d41947 */ /* 0x000fea0003800000 */
[----:B0-234-:R0:W2:Y:S01]  /*58d0*/  LDS.128 R44, [R5+0x26c00] ;  /* 0x026c0000052c7984 */ /* 0x01d0a20000000c00 */
[----:B------:R-:W-:Y:S01]  /*58e0*/  IADD3 R72, P3, R72, R13, RZ ;  /* 0x0000000d48487210 */ /* 0x000fe20007f7e0ff */
[----:B------:R-:W-:Y:S03]  /*58f0*/  BSSY B2, `(.L_x_660) ;  /* 0x000002d000027945 */ /* 0x000fe60003800000 */
[----:B------:R-:W-:Y:S02]  /*5900*/  IADD3.X R73, R73, R8, RZ, P3, !PT ;  /* 0x0000000849497210 */ /* 0x000fe40001ffe4ff */
        /* <DEDUP_REMOVED lines=14> */
[----:B------:R-:W-:Y:S02]  /*59f0*/  HADD2.F32 R47, -RZ, R47.H0_H0 ;  /* 0x2000002fff2f7230 */ /* 0x000fe40000004100 */
[----:B------:R-:W-:Y:S01]  /*5a00*/  FMUL.FTZ R67, R45, R67 ;  /* 0x000000432d437220 */ /* 0x000fe20000410000 */
[----:B------:R-:W-:Y:S02]  /*5a10*/  HADD2.F32 R68, -RZ, R68.H0_H0 ;  /* 0x20000044ff447230 */ /* 0x000fe40000004100 */
[----:B------:R-:W-:Y:S01]  /*5a20*/  FMUL.FTZ R76, R65, R70 ;  /* 0x00000046414c7220 */ /* 0x000fe20000410000 */
[-C--:B------:R-:W-:Y:S01]  /*5a30*/  FFMA.FTZ R74, R45, R66.reuse, -R74 ;  /* 0x000000422d4a7223 */ /* 0x080fe2000001084a */
[----:B------:R-:W-:Y:S01]  /*5a40*/  FFMA.FTZ R71, R46, R66, R67 ;  /* 0x000000422e477223 */ /* 0x000fe20000010043 */
[----:B------:R-:W-:Y:S01]  /*5a50*/  FMUL.FTZ R70, R47, R70 ;  /* 0x000000462f467220 */ /* 0x000fe20000410000 */
[----:B------:R-:W-:-:S02]  /*5a60*/  HADD2.F32 R66, -RZ, R181.H1_H1 ;  /* 0x300000b5ff427230 */ /* 0x000fc40000004100 */
[-C--:B------:R-:W-:Y:S01]  /*5a70*/  FFMA.FTZ R76, R47, R68.reuse, -R76 ;  /* 0x000000442f4c7223 */ /* 0x080fe2000001084c */
[----:B------:R-:W-:Y:S02]  /*5a80*/  HADD2.F32 R67, -RZ, R182.H0_H0 ;  /* 0x200000b6ff437230 */ /* 0x000fe40000004100 */
[----:B------:R-:W-:Y:S01]  /*5a90*/  FFMA.FTZ R77, R65, R68, R70 ;  /* 0x00000044414d7223 */ /* 0x000fe20000010046 */
[----:B------:R-:W-:Y:S02]  /*5aa0*/  HADD2.F32 R45, -RZ, R44.H1_H1 ;  /* 0x3000002cff2d7230 */ /* 0x000fe40000004100 */
[----:B------:R-:W-:Y:S02]  /*5ab0*/  HADD2.F32 R46, -RZ, R64.H1_H1 ;  /* 0x30000040ff2e7230 */ /* 0x000fe40000004100 */
[----:B------:R-:W-:Y:S02]  /*5ac0*/  HADD2.F32 R44, -RZ, R44.H0_H0 ;  /* 0x2000002cff2c7230 */ /* 0x000fe40000004100 */
[----:B------:R-:W-:Y:S01]  /*5ad0*/  FMUL.FTZ R69, R45, R66 ;  /* 0x000000422d457220 */ /* 0x000fe20000410000 */
[----:B------:R-:W-:-:S02]  /*5ae0*/  HADD2.F32 R64, -RZ, R64.H0_H0 ;  /* 0x20000040ff407230 */ /* 0x000fc40000004100 */
[-C--:B------:R-:W-:Y:S01]  /*5af0*/  FMUL.FTZ R75, R46, R67.reuse ;  /* 0x000000432e4b7220 */ /* 0x080fe20000410000 */
[--C-:B------:R-:W-:Y:S02]  /*5b00*/  HADD2.F32 R47, -RZ, R166.reuse.H0_H0 ;  /* 0x200000a6ff2f7230 */ /* 0x100fe40000004100 */
[----:B------:R-:W-:Y:S01]  /*5b10*/  FMUL.FTZ R66, R44, R66 ;  /* 0x000000422c427220 */ /* 0x000fe20000410000 */
[----:B------:R-:W-:Y:S02]  /*5b20*/  HADD2.F32 R65, -RZ, R166.H1_H1 ;  /* 0x300000a6ff417230 */ /* 0x000fe40000004100 */
        /* <DEDUP_REMOVED lines=9> */
.L_x_661:
[----:B------:R-:W-:Y:S05]  /*5bc0*/  BSYNC B2 ;  /* 0x0000000000027941 */ /* 0x000fea0003800000 */
.L_x_660:
[----:B------:R-:W-:Y:S01]  /*5bd0*/  ULDC.64 UR4, c[0x0][0x2e8] ;  /* 0x0000ba0000047ab9 */ /* 0x000fe20000000a00 */
[----:B------:R-:W-:Y:S01]  /*5be0*/  ULDC.64 UR6, c[0x0][0x208] ;  /* 0x0000820000067ab9 */ /* 0x000fe20000000a00 */
[----:B------:R-:W-:-:S04]  /*5bf0*/  LEA R64, P3, R72, UR4, 0x1 ;  /* 0x0000000448407c11 */ /* 0x000fc8000f8608ff */
[----:B------:R-:W-:-:S05]  /*5c00*/  LEA.HI.X R65, R72, UR5, R73, 0x1, P3 ;  /* 0x0000000548417c11 */ /* 0x000fca00098f0c49 */
[----:B--2---:R0:W-:Y:S04]  /*5c10*/  STG.E.128 desc[UR6][R64.64], R44 ;  /* 0x0000002c40007986 */ /* 0x0041e8000c101d06 */
.L_x_655:
[----:B------:R-:W-:Y:S05]  /*5c20*/  BSYNC B1 ;  /* 0x0000000000017941 */ /* 0x000fea0003800000 */
.L_x_654:
        /* <DEDUP_REMOVED lines=34> */
[----:B------:R-:W-:Y:S02]  /*5e50*/  HADD2.F32 R45, -RZ, R44.H1_H1 ;  /* 0x3000002cff2d7230 */ /* 0x000fe40000004100 */
[----:B------:R-:W-:Y:S01]  /*5e60*/  FFMA.FTZ R75, R61, R68, R70 ;  /* 0x000000443d4b7223 */ /* 0x000fe20000010046 */
[----:B------:R-:W-:Y:S02]  /*5e70*/  HADD2.F32 R46, -RZ, R60.H1_H1 ;  /* 0x3000003cff2e7230 */ /* 0x000fe40000004100 */
[----:B------:R-:W-:Y:S02]  /*5e80*/  HADD2.F32 R181, -RZ, R181.H0_H0 ;  /* 0x200000b5ffb57230 */ /* 0x000fe40000004100 */
[----:B------:R-:W-:Y:S02]  /*5e90*/  HADD2.F32 R44, -RZ, R44.H0_H0 ;  /* 0x2000002cff2c7230 */ /* 0x000fe40000004100 */
[----:B------:R-:W-:Y:S01]  /*5ea0*/  FMUL.FTZ R73, R46, R63 ;  /* 0x0000003f2e497220 */ /* 0x000fe20000410000 */
[----:B------:R-:W-:-:S02]  /*5eb0*/  HADD2.F32 R60, -RZ, R60.H0_H0 ;  /* 0x2000003cff3c7230 */ /* 0x000fc40000004100 */
[CC--:B------:R-:W-:Y:S01]  /*5ec0*/  FMUL.FTZ R69, R45.reuse, R181.reuse ;  /* 0x000000b52d457220 */ /* 0x0c0fe20000410000 */
[----:B------:R-:W-:Y:S02]  /*5ed0*/  HADD2.F32 R47, -RZ, R176.H0_H0 ;  /* 0x200000b0ff2f7230 */ /* 0x000fe40000004100 */
        /* <DEDUP_REMOVED lines=11> */
.L_x_667:
[----:B------:R-:W-:Y:S05]  /*5f90*/  BSYNC B3 ;  /* 0x0000000000037941 */ /* 0x000fea0003800000 */
.L_x_666:
[----:B------:R-:W-:Y:S01]  /*5fa0*/  ULDC.64 UR4, c[0x0][0x2e8] ;  /* 0x0000ba0000047ab9 */ /* 0x000fe20000000a00 */
[----:B------:R-:W-:Y:S01]  /*5fb0*/  ULDC.64 UR6, c[0x0][0x208] ;  /* 0x0000820000067ab9 */ /* 0x000fe20000000a00 */
[----:B------:R-:W-:-:S04]  /*5fc0*/  LEA R60, P3, R66, UR4, 0x1 ;  /* 0x00000004423c7c11 */ /* 0x000fc8000f8608ff */
[----:B------:R-:W-:-:S05]  /*5fd0*/  LEA.HI.X R61, R66, UR5, R67, 0x1, P3 ;  /* 0x00000005423d7c11 */ /* 0x000fca00098f0c43 */
[----:B--2---:R0:W-:Y:S04]  /*5fe0*/  STG.E.128 desc[UR6][R60.64], R44 ;  /* 0x0000002c3c007986 */ /* 0x0041e8000c101d06 */
.L_x_665:
[----:B------:R-:W-:Y:S05]  /*5ff0*/  BSYNC B2 ;  /* 0x0000000000027941 */ /* 0x000fea0003800000 */
.L_x_664:
        /* <DEDUP_REMOVED lines=18> */
[-C--:B------:R-:W-:Y:S01]  /*6120*/  FMUL.FTZ R64, R46, R59.reuse ;  /* 0x0000003b2e407220 */ /* 0x080fe20000410000 */
[----:B------:R-:W-:Y:S02]  /*6130*/  HADD2.F32 R47, -RZ, R47.H0_H0 ;  /* 0x2000002fff2f7230 */ /* 0x000fe40000004100 */
[----:B------:R-:W-:Y:S01]  /*6140*/  FMUL.FTZ R59, R45, R59 ;  /* 0x0000003b2d3b7220 */ /* 0x000fe20000410000 */
[----:B------:R-:W-:Y:S02]  /*6150*/  HADD2.F32 R60, -RZ, R60.H0_H0 ;  /* 0x2000003cff3c7230 */ /* 0x000fe40000004100 */
[----:B------:R-:W-:Y:S01]  /*6160*/  FMUL.FTZ R66, R57, R62 ;  /* 0x0000003e39427220 */ /* 0x000fe20000410000 */
[----:B------:R-:W-:Y:S01]  /*6170*/  FFMA.FTZ R64, R45, R58, -R64 ;  /* 0x0000003a2d407223 */ /* 0x000fe20000010840 */
[----:B------:R-:W-:Y:S01]  /*6180*/  FMUL.FTZ R62, R47, R62 ;  /* 0x0000003e2f3e7220 */ /* 0x000fe20000410000 */
[----:B------:R-:W-:-:S02]  /*6190*/  HADD2.F32 R45, -RZ, R44.H1_H1 ;  /* 0x3000002cff2d7230 */ /* 0x000fc40000004100 */
[----:B------:R-:W-:Y:S01]  /*61a0*/  FFMA.FTZ R63, R46, R58, R59 ;  /* 0x0000003a2e3f7223 */ /* 0x000fe2000001003b */
[----:B------:R-:W-:Y:S02]  /*61b0*/  HADD2.F32 R44, -RZ, R44.H0_H0 ;  /* 0x2000002cff2c7230 */ /* 0x000fe40000004100 */
[-C--:B------:R-:W-:Y:S01]  /*61c0*/  FFMA.FTZ R65, R57, R60.reuse, R62 ;  /* 0x0000003c39417223 */ /* 0x080fe2000001003e */
[--C-:B------:R-:W-:Y:S02]  /*61d0*/  HADD2.F32 R57, -RZ, R172.reuse.H0_H0 ;  /* 0x200000acff397230 */ /* 0x100fe40000004100 */
[----:B------:R-:W-:Y:S01]  /*61e0*/  FFMA.FTZ R66, R47, R60, -R66 ;  /* 0x0000003c2f427223 */ /* 0x000fe20000010842 */
[----:B------:R-:W-:Y:S02]  /*61f0*/  HADD2.F32 R59, -RZ, R172.H1_H1 ;  /* 0x300000acff3b7230 */ /* 0x000fe40000004100 */
[--C-:B------:R-:W-:Y:S02]  /*6200*/  HADD2.F32 R46, -RZ, R56.reuse.H1_H1 ;  /* 0x30000038ff2e7230 */ /* 0x100fe40000004100 */
[----:B------:R-:W-:Y:S01]  /*6210*/  FMUL.FTZ R61, R45, R57 ;  /* 0x000000392d3d7220 */ /* 0x000fe20000410000 */
[----:B------:R-:W-:-:S02]  /*6220*/  HADD2.F32 R56, -RZ, R56.H0_H0 ;  /* 0x20000038ff387230 */ /* 0x000fc40000004100 */
[----:B------:R-:W-:Y:S01]  /*6230*/  FMUL.FTZ R58, R44, R57 ;  /* 0x000000392c3a7220 */ /* 0x000fe20000410000 */
[--C-:B------:R-:W-:Y:S02]  /*6240*/  HADD2.F32 R47, -RZ, R171.reuse.H0_H0 ;  /* 0x200000abff2f7230 */ /* 0x100fe40000004100 */
[-C--:B------:R-:W-:Y:S01]  /*6250*/  FMUL.FTZ R57, R46, R59.reuse ;  /* 0x0000003b2e397220 */ /* 0x080fe20000410000 */
        /* <DEDUP_REMOVED lines=10> */
.L_x_669:
[----:B------:R-:W-:Y:S05]  /*6300*/  BSYNC B2 ;  /* 0x0000000000027941 */ /* 0x000fea0003800000 */
.L_x_668:
[----:B------:R-:W-:Y:S01]  /*6310*/  ULDC.64 UR4, c[0x0][0x2e8] ;  /* 0x0000ba0000047ab9 */ /* 0x000fe20000000a00 */
[----:B------:R-:W-:Y:S01]  /*6320*/  ULDC.64 UR6, c[0x0][0x208] ;  /* 0x0000820000067ab9 */ /* 0x000fe20000000a00 */
[----:B------:R-:W-:-:S04]  /*6330*/  LEA R56, P3, R67, UR4, 0x1 ;  /* 0x0000000443387c11 */ /* 0x000fc8000f8608ff */
[----:B------:R-:W-:-:S05]  /*6340*/  LEA.HI.X R57, R67, UR5, R68, 0x1, P3 ;  /* 0x0000000543397c11 */ /* 0x000fca00098f0c44 */
[----:B--2---:R0:W-:Y:S04]  /*6350*/  STG.E.128 desc[UR6][R56.64], R44 ;  /* 0x0000002c38007986 */ /* 0x0041e8000c101d06 */
.L_x_663:
[----:B------:R-:W-:Y:S05]  /*6360*/  BSYNC B1 ;  /* 0x0000000000017941 */ /* 0x000fea0003800000 */
.L_x_662:
[----:B------:R-:W-:Y:S05]  /*6370*/  @P5 BRA `(.L_x_670) ;  /* 0x0000005000cc5947 */ /* 0x000fea0003800000 */
[----:B------:R-:W-:Y:S01]  /*6380*/  IADD3 R136, P3, P4, R134, R136, R16 ;  /* 0x0000008886887210 */ /* 0x000fe20007c7e010 */
[----:B------:R-:W-:Y:S03]  /*6390*/  BSSY B1, `(.L_x_671) ;  /* 0x0000038000017945 */ /* 0x000fe60003800000 */
[----:B0-----:R-:W-:Y:S01]  /*63a0*/  IADD3.X R57, R133, R92, R17, P3, P4 ;  /* 0x0000005c85397210 */ /* 0x001fe20001fe8411 */
[----:B------:R-:W-:Y:S08]  /*63b0*/  @P0 BRA `(.L_x_672) ;  /* 0x0000000000d40947 */ /* 0x000ff00003800000 */
[----:B--234-:R0:W2:Y:S01]  /*63c0*/  LDS.128 R44, [R5+0x23400] ;  /* 0x02340000052c7984 */ /* 0x01c0a20000000c00 */
[----:B------:R-:W-:Y:S01]  /*63d0*/  ISETP.GE.AND P4, PT, R18, R84, PT ;  /* 0x000000541200720c */ /* 0x000fe20003f86270 */
[----:B------:R-:W-:Y:S01]  /*63e0*/  BSSY B2, `(.L_x_673) ;  /* 0x000002c000027945 */ /* 0x000fe20003800000 */
[----:B------:R-:W-:-:S11]  /*63f0*/  IADD3 R64, P3, R136, R100, RZ ;  /* 0x0000006488407210 */ /* 0x000fd60007f7e0ff */
        /* <DEDUP_REMOVED lines=42> */
.L_x_674:
[----:B------:R-:W-:Y:S05]  /*66a0*/  BSYNC B2 ;  /* 0x0000000000027941 */ /* 0x000fea0003800000 */
.L_x_673:
[----:B------:R-:W-:Y:S01]  /*66b0*/  ULDC.64 UR4, c[0x0][0x2e8] ;  /* 0x0000ba0000047ab9 */ /* 0x000fe20000000a00 */
[----:B------:R-:W-:Y:S01]  /*66c0*/  IMAD.X R53, R57, 0x1, R14, P3 ;  /* 0x0000000139357824 */ /* 0x000fe200018e060e */
[----:B------:R-:W-:Y:S01]  /*66d0*/  LEA R52, P3, R64, UR4, 0x1 ;  /* 0x0000000440347c11 */ /* 0x000fe2000f8608ff */
[----:B------:R-:W-:-:S03]  /*66e0*/  ULDC.64 UR6, c[0x0][0x208] ;  /* 0x0000820000067ab9 */ /* 0x000fc60000000a00 */
[----:B------:R-:W-:-:S05]  /*66f0*/  LEA.HI.X R53, R64, UR5, R53, 0x1, P3 ;  /* 0x0000000540357c11 */ /* 0x000fca00098f0c35 */
[----:B--2---:R0:W-:Y:S04]  /*6700*/  STG.E.128 desc[UR6][R52.64], R44 ;  /* 0x0000002c34007986 */ /* 0x0041e8000c101d06 */
.L_x_672:
[----:B------:R-:W-:Y:S05]  /*6710*/  BSYNC B1 ;  /* 0x0000000000017941 */ /* 0x000fea0003800000 */
.L_x_671:
[----:B------:R-:W-:Y:S05]  /*6720*/  @P1 BRA `(.L_x_670) ;  /* 0x0000004c00e01947 */ /* 0x000fea0003800000 */
[----:B0-234-:R0:W2:Y:S01]  /*6730*/  LDS.128 R44, [R5+0x28c00] ;  /* 0x028c0000052c7984 */ /* 0x01d0a20000000c00 */
[----:B------:R-:W-:Y:S01]  /*6740*/  ISETP.GE.AND P4, PT, R220, R84, PT ;  /* 0x00000054dc00720c */ /* 0x000fe20003f86270 */
[----:B------:R-:W-:Y:S01]  /*6750*/  BSSY B1, `(.L_x_675) ;  /* 0x000002c000017945 */ /* 0x000fe20003800000 */
[----:B------:R-:W-:-:S11]  /*6760*/  IADD3 R60, P3, R136, R13, RZ ;  /* 0x0000000d883c7210 */ /* 0x000fd60007f7e0ff */
[----:B0-----:R-:W-:Y:S05]  /*6770*/  @P4 BRA `(.L_x_676) ;  /* 0x0000000000a44947 */ /* 0x001fea0003800000 */
[--C-:B------:R-:W-:Y:S02]  /*6780*/  SHF.R.U64 R53, R48, 0x10, R49.reuse ;  /* 0x0000001030357819 */ /* 0x100fe40000001231 */
[----:B------:R-:W-:Y:S02]  /*6790*/  SHF.R.U32.HI R52, RZ, 0x10, R49 ;  /* 0x00000010ff347819 */ /* 0x000fe40000011631 */
[--C-:B------:R-:W-:Y:S01]  /*67a0*/  SHF.R.U64 R49, R50, 0x10, R51.reuse ;  /* 0x0000001032317819 */ /* 0x100fe20000001233 */
[----:B------:R-:W-:Y:S01]  /*67b0*/  HADD2.F32 R50, -RZ, R53.H0_H0 ;  /* 0x20000035ff327230 */ /* 0x000fe20000004100 */
[----:B------:R-:W-:Y:S01]  /*67c0*/  SHF.R.U32.HI R54, RZ, 0x10, R51 ;  /* 0x00000010ff367819 */ /* 0x000fe20000011633 */
[----:B------:R-:W-:Y:S01]  /*67d0*/  HADD2.F32 R52, -RZ, R52.H0_H0 ;  /* 0x20000034ff347230 */ /* 0x000fe20000004100 */
[----:B--2---:R-:W-:Y:S01]  /*67e0*/  MOV R48, R46 ;  /* 0x0000002e00307202 */ /* 0x004fe20000000f00 */
[----:B------:R-:W-:Y:S02]  /*67f0*/  HADD2.F32 R51, -RZ, R49.H0_H0 ;  /* 0x20000031ff337230 */ /* 0x000fe40000004100 */
[----:B------:R-:W-:-:S02]  /*6800*/  HADD2.F32 R46, -RZ, R45.H1_H1 ;  /* 0x3000002dff2e7230 */ /* 0x000fc40000004100 */
[----:B------:R-:W-:Y:S02]  /*6810*/  HADD2.F32 R45, -RZ, R45.H0_H0 ;  /* 0x2000002dff2d7230 */ /* 0x000fe40000004100 */
[----:B------:R-:W-:Y:S02]  /*6820*/  HADD2.F32 R54, -RZ, R54.H0_H0 ;  /* 0x20000036ff367230 */ /* 0x000fe40000004100 */
[-C--:B------:R-:W-:Y:S01]  /*6830*/  FMUL.FTZ R56, R46, R51.reuse ;  /* 0x000000332e387220 */ /* 0x080fe20000410000 */
[--C-:B------:R-:W-:Y:S02]  /*6840*/  HADD2.F32 R49, -RZ, R47.reuse.H1_H1 ;  /* 0x3000002fff317230 */ /* 0x100fe40000004100 */
[C---:B------:R-:W-:Y:S01]  /*6850*/  FMUL.FTZ R51, R45.reuse, R51 ;  /* 0x000000332d337220 */ /* 0x040fe20000410000 */
[----:B------:R-:W-:Y:S02]  /*6860*/  HADD2.F32 R47, -RZ, R47.H0_H0 ;  /* 0x2000002fff2f7230 */ /* 0x000fe40000004100 */
[----:B------:R-:W-:Y:S01]  /*6870*/  FFMA.FTZ R56, R45, R50, -R56 ;  /* 0x000000322d387223 */ /* 0x000fe20000010838 */
[----:B------:R-:W-:-:S02]  /*6880*/  HADD2.F32 R45, -RZ, R44.H1_H1 ;  /* 0x3000002cff2d7230 */ /* 0x000fc40000004100 */
[----:B------:R-:W-:Y:S01]  /*6890*/  FFMA.FTZ R53, R46, R50, R51 ;  /* 0x000000322e357223 */ /* 0x000fe20000010033 */
[-C--:B------:R-:W-:Y:S01]  /*68a0*/  FMUL.FTZ R58, R49, R54.reuse ;  /* 0x00000036313a7220 */ /* 0x080fe20000410000 */
[--C-:B------:R-:W-:Y:S02]  /*68b0*/  HADD2.F32 R50, -RZ, R97.reuse.H0_H0 ;  /* 0x20000061ff327230 */ /* 0x100fe40000004100 */
[C---:B------:R-:W-:Y:S01]  /*68c0*/  FMUL.FTZ R54, R47.reuse, R54 ;  /* 0x000000362f367220 */ /* 0x040fe20000410000 */
[----:B------:R-:W-:Y:S02]  /*68d0*/  HADD2.F32 R97, -RZ, R97.H1_H1 ;  /* 0x30000061ff617230 */ /* 0x000fe40000004100 */
[-C--:B------:R-:W-:Y:S01]  /*68e0*/  FFMA.FTZ R58, R47, R52.reuse, -R58 ;  /* 0x000000342f3a7223 */ /* 0x080fe2000001083a */
[----:B------:R-:W-:Y:S02]  /*68f0*/  HADD2.F32 R46, -RZ, R48.H1_H1 ;  /* 0x30000030ff2e7230 */ /* 0x000fe40000004100 */
[----:B------:R-:W-:Y:S01]  /*6900*/  FFMA.FTZ R59, R49, R52, R54 ;  /* 0x00000034313b7223 */ /* 0x000fe20000010036 */
[----:B------:R-:W-:-:S02]  /*6910*/  HADD2.F32 R44, -RZ, R44.H0_H0 ;  /* 0x2000002cff2c7230 */ /* 0x000fc40000004100 */
[CC--:B------:R-:W-:Y:S01]  /*6920*/  FMUL.FTZ R51, R45.reuse, R50.reuse ;  /* 0x000000322d337220 */ /* 0x0c0fe20000410000 */
[----:B------:R-:W-:Y:S02]  /*6930*/  HADD2.F32 R48, -RZ, R48.H0_H0 ;  /* 0x20000030ff307230 */ /* 0x000fe40000004100 */
        /* <DEDUP_REMOVED lines=13> */
.L_x_676:
[----:B------:R-:W-:Y:S05]  /*6a10*/  BSYNC B1 ;  /* 0x0000000000017941 */ /* 0x000fea0003800000 */
.L_x_675:
[----:B------:R-:W-:Y:S01]  /*6a20*/  ULDC.64 UR4, c[0x0][0x2e8] ;  /* 0x0000ba0000047ab9 */ /* 0x000fe20000000a00 */
[----:B------:R-:W-:Y:S01]  /*6a30*/  IMAD.X R57, R57, 0x1, R8, P3 ;  /* 0x0000000139397824 */ /* 0x000fe200018e0608 */
[----:B------:R-:W-:Y:S01]  /*6a40*/  LEA R48, P3, R60, UR4, 0x1 ;  /* 0x000000043c307c11 */ /* 0x000fe2000f8608ff */
[----:B------:R-:W-:-:S03]  /*6a50*/  ULDC.64 UR6, c[0x0][0x208] ;  /* 0x0000820000067ab9 */ /* 0x000fc60000000a00 */
[----:B------:R-:W-:-:S05]  /*6a60*/  LEA.HI.X R49, R60, UR5, R57, 0x1, P3 ;  /* 0x000000053c317c11 */ /* 0x000fca00098f0c39 */
[----:B--2---:R0:W-:Y:S01]  /*6a70*/  STG.E.128 desc[UR6][R48.64], R44 ;  /* 0x0000002c30007986 */ /* 0x0041e2000c101d06 */
[----:B------:R-:W-:Y:S05]  /*6a80*/  BRA `(.L_x_670) ;  /* 0x0000004c00087947 */ /* 0x000fea0003800000 */
.L_x_614:
[C---:B------:R-:W-:Y:S01]  /*6a90*/  VIADD R44, R22.reuse, 0x20 ;  /* 0x00000020162c7836 */ /* 0x040fe20000000000 */
[----:B------:R-:W-:Y:S01]  /*6aa0*/  IADD3 R52, R22, 0x80, RZ ;  /* 0x0000008016347810 */ /* 0x000fe20007ffe0ff */
[----:B------:R-:W-:-:S03]  /*6ab0*/  ULDC.64 UR4, c[0x0][0x208] ;  /* 0x0000820000047ab9 */ /* 0x000fc60000000a00 */
[----:B------:R-:W-:Y:S01]  /*6ac0*/  ISETP.GE.AND P4, PT, R44, R4, PT ;  /* 0x000000042c00720c */ /* 0x000fe20003f86270 */
[----:B------:R-:W-:-:S03]  /*6ad0*/  VIADD R44, R22, 0x40 ;  /* 0x00000040162c7836 */ /* 0x000fc60000000000 */
[----:B------:R-:W-:-:S13]  /*6ae0*/  ISETP.GE.OR P4, PT, R16, R84, P4 ;  /* 0x000000541000720c */ /* 0x000fda0002786670 */
[----:B------:R-:W-:Y:S01]  /*6af0*/  @!P4 IADD3 R50, P2, P3, R106, R96, R37 ;  /* 0x000000606a32c210 */ /* 0x000fe20007b5e025 */
[----:B------:R-:W1:Y:S03]  /*6b00*/  @!P4 LDC.64 R60, c[0x0][0x3e8] ;  /* 0x0000fa00ff3ccb82 */ /* 0x000e660000000a00 */
[----:B0-----:R-:W-:Y:S02]  /*6b10*/  @!P4 IADD3.X R51, R27, R3, R40, P2, P3 ;  /* 0x000000031b33c210 */ /* 0x001fe400017e6428 */
[----:B------:R-:W-:-:S03]  /*6b20*/  @!P4 IADD3 R48, P2, P3, R112, R94, R31 ;  /* 0x0000005e7030c210 */ /* 0x000fc60007b5e01f */
[----:B------:R-:W0:Y:S01]  /*6b30*/  @!P4 LDC.64 R62, c[0x0][0x400] ;  /* 0x00010000ff3ecb82 */ /* 0x000e220000000a00 */
[----:B------:R-:W-:Y:S02]  /*6b40*/  @!P4 IADD3.X R49, R21, R0, R34, P2, P3 ;  /* 0x000000001531c210 */ /* 0x000fe400017e6422 */
[----:B------:R-:W-:-:S04]  /*6b50*/  ISETP.GE.AND P3, PT, R44, R4, PT ;  /* 0x000000042c00720c */ /* 0x000fc80003f66270 */
[----:B------:R-:W-:-:S13]  /*6b60*/  ISETP.GE.OR P3, PT, R16, R84, P3 ;  /* 0x000000541000720c */ /* 0x000fda0001f66670 */
[----:B------:R-:W-:Y:S01]  /*6b70*/  @!P3 IADD3 R46, P2, P5, R106, R36, R96 ;  /* 0x000000246a2eb210 */ /* 0x000fe20007d5e060 */
[----:B------:R-:W2:Y:S03]  /*6b80*/  @!P3 LDC.64 R68, c[0x0][0x3e8] ;  /* 0x0000fa00ff44bb82 */ /* 0x000ea60000000a00 */
[----:B------:R-:W-:Y:S02]  /*6b90*/  @!P3 IADD3.X R47, R27, R39, R3, P2, P5 ;  /* 0x000000271b2fb210 */ /* 0x000fe400017ea403 */
[----:B------:R-:W-:-:S03]  /*6ba0*/  @!P3 IADD3 R44, P2, P5, R112, R30, R94 ;  /* 0x0000001e702cb210 */ /* 0x000fc60007d5e05e */
[----:B------:R-:W3:Y:S01]  /*6bb0*/  @!P3 LDC.64 R70, c[0x0][0x400] ;  /* 0x00010000ff46bb82 */ /* 0x000ee20000000a00 */
[----:B------:R-:W-:Y:S02]  /*6bc0*/  @!P3 IADD3.X R45, R21, R33, R0, P2, P5 ;  /* 0x00000021152db210 */ /* 0x000fe400017ea400 */
[----:B------:R-:W-:-:S04]  /*6bd0*/  ISETP.GE.AND P2, PT, R52, R4, PT ;  /* 0x000000043400720c */ /* 0x000fc80003f46270 */
[----:B------:R-:W-:-:S13]  /*6be0*/  ISETP.GE.OR P2, PT, R16, R84, P2 ;  /* 0x000000541000720c */ /* 0x000fda0001746670 */
[----:B------:R-:W-:Y:S01]  /*6bf0*/  @!P2 IADD3 R74, P5, P6, R106, R35, R96 ;  /* 0x000000236a4aa210 */ /* 0x000fe20007ebe060 */
[----:B------:R-:W4:Y:S03]  /*6c00*/  @!P2 LDC.64 R76, c[0x0][0x3e8] ;  /* 0x0000fa00ff4cab82 */ /* 0x000f260000000a00 */
[----:B------:R-:W-:Y:S02]  /*6c10*/  @!P2 IADD3.X R75, R27, R38, R3, P5, P6 ;  /* 0x000000261b4ba210 */ /* 0x000fe40002fec403 */
[----:B------:R-:W-:-:S03]  /*6c20*/  @!P2 IADD3 R72, P5, P6, R112, R29, R94 ;  /* 0x0000001d7048a210 */ /* 0x000fc60007ebe05e */
[----:B------:R-:W4:Y:S01]  /*6c30*/  @!P2 LDC.64 R78, c[0x0][0x400] ;  /* 0x00010000ff4eab82 */ /* 0x000f220000000a00 */
[----:B------:R-:W-:Y:S02]  /*6c40*/  @!P2 IADD3.X R73, R21, R32, R0, P5, P6 ;  /* 0x000000201549a210 */ /* 0x000fe40002fec400 */
[----:B------:R-:W-:-:S04]  /*6c50*/  ISETP.GE.AND P5, PT, R22, R4, PT ;  /* 0x000000041600720c */ /* 0x000fc80003fa6270 */
[----:B------:R-:W-:-:S13]  /*6c60*/  ISETP.GE.OR P5, PT, R16, R84, P5 ;  /* 0x000000541000720c */ /* 0x000fda0002fa6670 */
[----:B------:R-:W1:Y:S01]  /*6c70*/  @!P5 LDC.64 R52, c[0x0][0x3e8] ;  /* 0x0000fa00ff34db82 */ /* 0x000e620000000a00 */
[----:B------:R-:W-:-:S05]  /*6c80*/  @!P5 IADD3 R54, P6, R106, R96, RZ ;  /* 0x000000606a36d210 */ /* 0x000fca0007fde0ff */
[----:B------:R-:W-:Y:S01]  /*6c90*/  @!P5 IMAD.X R55, R3, 0x1, R27, P6 ;  /* 0x000000010337d824 */ /* 0x000fe200030e061b */
[----:B-1----:R-:W-:-:S04]  /*6ca0*/  @!P5 LEA R52, P6, R54, R52, 0x1 ;  /* 0x000000343634d211 */ /* 0x002fc800078c08ff */
[----:B------:R-:W-:Y:S02]  /*6cb0*/  @!P5 LEA.HI.X R53, R54, R53, R55, 0x1, P6 ;  /* 0x000000353635d211 */ /* 0x000fe400030f0c37 */
[----:B------:R-:W1:Y:S01]  /*6cc0*/  @!P5 LDC.64 R54, c[0x0][0x400] ;  /* 0x00010000ff36db82 */ /* 0x000e620000000a00 */
[----:B------:R-:W-:-:S05]  /*6cd0*/  @!P5 IADD3 R56, P6, R112, R94, RZ ;  /* 0x0000005e7038d210 */ /* 0x000fca0007fde0ff */
[----:B------:R-:W-:Y:S01]  /*6ce0*/  @!P5 IMAD.X R57, R0, 0x1, R21, P6 ;  /* 0x000000010039d824 */ /* 0x000fe200030e0615 */
[----:B-1----:R-:W-:-:S04]  /*6cf0*/  @!P5 LEA R54, P6, R56, R54, 0x1 ;  /* 0x000000363836d211 */ /* 0x002fc800078c08ff */
[----:B------:R-:W-:Y:S02]  /*6d00*/  @!P5 LEA.HI.X R55, R56, R55, R57, 0x1, P6 ;  /* 0x000000373837d211 */ /* 0x000fe400030f0c39 */
[----:B------:R-:W-:-:S04]  /*6d10*/  @!P4 LEA R60, P6, R50, R60, 0x1 ;  /* 0x0000003c323cc211 */ /* 0x000fc800078c08ff */
[----:B------:R-:W-:Y:S02]  /*6d20*/  @!P4 LEA.HI.X R61, R50, R61, R51, 0x1, P6 ;  /* 0x0000003d323dc211 */ /* 0x000fe400030f0c33 */
[----:B------:R-:W-:Y:S02]  /*6d30*/  CS2R R50, SRZ ;  /* 0x0000000000327805 */ /* 0x000fe4000001ff00 */
[----:B0-----:R-:W-:-:S04]  /*6d40*/  @!P4 LEA R62, P6, R48, R62, 0x1 ;  /* 0x0000003e303ec211 */ /* 0x001fc800078c08ff */
[----:B------:R-:W-:Y:S02]  /*6d50*/  @!P4 LEA.HI.X R63, R48, R63, R49, 0x1, P6 ;  /* 0x0000003f303fc211 */ /* 0x000fe400030f0c31 */
[----:B------:R-:W-:Y:S02]  /*6d60*/  CS2R R48, SRZ ;  /* 0x0000000000307805 */ /* 0x000fe4000001ff00 */
[----:B--2---:R-:W-:-:S04]  /*6d70*/  @!P3 LEA R68, P6, R46, R68, 0x1 ;  /* 0x000000442e44b211 */ /* 0x004fc800078c08ff */
[----:B------:R-:W-:Y:S02]  /*6d80*/  @!P3 LEA.HI.X R69, R46, R69, R47, 0x1, P6 ;  /* 0x000000452e45b211 */ /* 0x000fe400030f0c2f */
[----:B------:R-:W-:Y:S02]  /*6d90*/  CS2R R46, SRZ ;  /* 0x00000000002e7805 */ /* 0x000fe4000001ff00 */
[C---:B---3--:R-:W-:Y:S01]  /*6da0*/  @!P3 LEA R70, P6, R44.reuse, R70, 0x1 ;  /* 0x000000462c46b211 */ /* 0x048fe200078c08ff */
[----:B------:R0:W5:Y:S03]  /*6db0*/  @!P5 LDG.E.128 R48, desc[UR4][R54.64] ;  /* 0x000000043630d981 */ /* 0x000166000c1e1d00 */
[----:B------:R-:W-:Y:S02]  /*6dc0*/  @!P3 LEA.HI.X R71, R44, R71, R45, 0x1, P6 ;  /* 0x000000472c47b211 */ /* 0x000fe400030f0c2d */
[----:B------:R-:W-:-:S02]  /*6dd0*/  CS2R R44, SRZ ;  /* 0x00000000002c7805 */ /* 0x000fc4000001ff00 */
[----:B------:R-:W-:Y:S02]  /*6de0*/  CS2R R58, SRZ ;  /* 0x00000000003a7805 */ /* 0x000fe4000001ff00 */
[----:B------:R-:W-:Y:S02]  /*6df0*/  CS2R R56, SRZ ;  /* 0x0000000000387805 */ /* 0x000fe4000001ff00 */
[----:B------:R1:W5:Y:S01]  /*6e00*/  @!P5 LDG.E.128 R44, desc[UR4][R52.64] ;  /* 0x00000004342cd981 */ /* 0x000362000c1e1d00 */
[----:B0-----:R-:W-:Y:S02]  /*6e10*/  CS2R R54, SRZ ;  /* 0x0000000000367805 */ /* 0x001fe4000001ff00 */
[----:B------:R-:W-:Y:S02]  /*6e20*/  CS2R R66, SRZ ;  /* 0x0000000000427805 */ /* 0x000fe4000001ff00 */
[----:B------:R-:W-:Y:S01]  /*6e30*/  CS2R R64, SRZ ;  /* 0x0000000000407805 */ /* 0x000fe2000001ff00 */
[----:B------:R0:W5:Y:S05]  /*6e40*/  @!P4 LDG.E.128 R56, desc[UR4][R62.64] ;  /* 0x000000043e38c981 */ /* 0x00016a000c1e1d00 */
[----:B------:R-:W5:Y:S01]  /*6e50*/  @!P3 LDG.E.128 R64, desc[UR4][R70.64] ;  /* 0x000000044640b981 */ /* 0x000f62000c1e1d00 */
[----:B-1----:R-:W-:-:S02]  /*6e60*/  CS2R R52, SRZ ;  /* 0x0000000000347805 */ /* 0x002fc4000001ff00 */
[----:B0-----:R-:W-:-:S04]  /*6e70*/  CS2R R62, SRZ ;  /* 0x00000000003e7805 */ /* 0x001fc8000001ff00 */
[----:B------:R0:W5:Y:S02]  /*6e80*/  @!P4 LDG.E.128 R52, desc[UR4][R60.64] ;  /* 0x000000043c34c981 */ /* 0x000164000c1e1d00 */
[----:B0-----:R-:W-:-:S06]  /*6e90*/  CS2R R60, SRZ ;  /* 0x00000000003c7805 */ /* 0x001fcc000001ff00 */
[----:B------:R0:W5:Y:S01]  /*6ea0*/  @!P3 LDG.E.128 R60, desc[UR4][R68.64] ;  /* 0x00000004443cb981 */ /* 0x000162000c1e1d00 */
[----:B----4-:R-:W-:Y:S01]  /*6eb0*/  @!P2 LEA R76, P3, R74, R76, 0x1 ;  /* 0x0000004c4a4ca211 */ /* 0x010fe200078608ff */
[----:B------:R-:W-:-:S03]  /*6ec0*/  VIADD R81, R22, 0x60 ;  /* 0x0000006016517836 */ /* 0x000fc60000000000 */
[----:B------:R-:W-:Y:S02]  /*6ed0*/  @!P2 LEA.HI.X R77, R74, R77, R75, 0x1, P3 ;  /* 0x0000004d4a4da211 */ /* 0x000fe400018f0c4b */
[----:B------:R-:W-:-:S04]  /*6ee0*/  @!P2 LEA R78, P3, R72, R78, 0x1 ;  /* 0x0000004e484ea211 */ /* 0x000fc800078608ff */
[----:B------:R-:W-:Y:S02]  /*6ef0*/  @!P2 LEA.HI.X R79, R72, R79, R73, 0x1, P3 ;  /* 0x0000004f484fa211 */ /* 0x000fe400018f0c49 */
[----:B------:R-:W-:-:S04]  /*6f00*/  ISETP.GE.AND P3, PT, R81, R4, PT ;  /* 0x000000045100720c */ /* 0x000fc80003f66270 */
[----:B------:R-:W-:Y:S02]  /*6f10*/  ISETP.GE.OR P3, PT, R16, R84, P3 ;  /* 0x000000541000720c */ /* 0x000fe40001f66670 */
[----:B------:R-:W-:Y:S02]  /*6f20*/  CS2R R70, SRZ ;  /* 0x0000000000467805 */ /* 0x000fe4000001ff00 */
[----:B0-----:R-:W-:Y:S02]  /*6f30*/  CS2R R68, SRZ ;  /* 0x0000000000447805 */ /* 0x001fe4000001ff00 */
[----:B------:R-:W-:Y:S02]  /*6f40*/  CS2R R74, SRZ ;  /* 0x00000000004a7805 */ /* 0x000fe4000001ff00 */
[----:B------:R-:W-:Y:S02]  /*6f50*/  CS2R R72, SRZ ;  /* 0x0000000000487805 */ /* 0x000fe4000001ff00 */
[----:B------:R-:W-:Y:S01]  /*6f60*/  IADD3 R80, R22, 0xa0, RZ ;  /* 0x000000a016507810 */ /* 0x000fe20007ffe0ff */
[----:B------:R-:W-:Y:S01]  /*6f70*/  BSSY B1, `(.L_x_677) ;  /* 0x0000021000017945 */ /* 0x000fe20003800000 */
[----:B------:R0:W5:Y:S04]  /*6f80*/  @!P2 LDG.E.128 R68, desc[UR4][R76.64] ;  /* 0x000000044c44a981 */ /* 0x000168000c1e1d00 */
[----:B------:R1:W5:Y:S01]  /*6f90*/  @!P2 LDG.E.128 R72, desc[UR4][R78.64] ;  /* 0x000000044e48a981 */ /* 0x000362000c1e1d00 */
[----:B------:R-:W-:-:S02]  /*6fa0*/  ISETP.GE.AND P2, PT, R80, R4, PT ;  /* 0x000000045000720c */ /* 0x000fc40003f46270 */
[----:B------:R-:W-:Y:S02]  /*6fb0*/  CS2R R82, SRZ ;  /* 0x0000000000527805 */ /* 0x000fe4000001ff00 */
[----:B------:R-:W-:Y:S02]  /*6fc0*/  CS2R R80, SRZ ;  /* 0x0000000000507805 */ /* 0x000fe4000001ff00 */
[----:B------:R-:W-:Y:S02]  /*6fd0*/  ISETP.GE.OR P2, PT, R16, R84, P2 ;  /* 0x000000541000720c */ /* 0x000fe40001746670 */
[----:B0-----:R-:W-:Y:S02]  /*6fe0*/  CS2R R76, SRZ ;  /* 0x00000000004c7805 */ /* 0x001fe4000001ff00 */
[----:B-1----:R-:W-:Y:S01]  /*6ff0*/  CS2R R78, SRZ ;  /* 0x00000000004e7805 */ /* 0x002fe2000001ff00 */
[----:B------:R-:W-:Y:S08]  /*7000*/  @P3 BRA `(.L_x_678) ;  /* 0x00000000005c3947 */ /* 0x000ff00003800000 */
[----:B------:R-:W0:Y:S01]  /*7010*/  LDC.64 R80, c[0x0][0x3f8] ;  /* 0x0000fe00ff507b82 */ /* 0x000e220000000a00 */
[----:B------:R-:W-:Y:S01]  /*7020*/  IMAD.MOV.U32 R78, RZ, RZ, R96 ;  /* 0x000000ffff4e7224 */ /* 0x000fe200078e0060 */
[----:B------:R-:W-:Y:S01]  /*7030*/  MOV R83, R0 ;  /* 0x0000000000537202 */ /* 0x000fe20000000f00 */
[----:B------:R-:W-:Y:S01]  /*7040*/  IMAD.MOV.U32 R79, RZ, RZ, R3 ;  /* 0x000000ffff4f7224 */ /* 0x000fe200078e0003 */
[----:B------:R-:W-:Y:S01]  /*7050*/  ULDC.64 UR4, c[0x0][0x3e8] ;  /* 0x0000fa0000047ab9 */ /* 0x000fe20000000a00 */
[----:B------:R-:W-:Y:S01]  /*7060*/  IMAD.MOV.U32 R82, RZ, RZ, R94 ;  /* 0x000000ffff527224 */ /* 0x000fe200078e005e */
[----:B------:R-:W-:Y:S01]  /*7070*/  ULDC.64 UR6, c[0x0][0x400] ;  /* 0x0001000000067ab9 */ /* 0x000fe20000000a00 */
[----:B------:R-:W-:Y:S01]  /*7080*/  ULDC.64 UR8, c[0x0][0x208] ;  /* 0x0000820000087ab9 */ /* 0x000fe20000000a00 */
[----:B------:R-:W1:Y:S01]  /*7090*/  LDC.64 R76, c[0x0][0x408] ;  /* 0x00010200ff4c7b82 */ /* 0x000e620000000a00 */
[----:B0-----:R-:W-:-:S04]  /*70a0*/  IMAD.WIDE.U32 R78, R80, 0x60, R78 ;  /* 0x00000060504e7825 */ /* 0x001fc800078e004e */
[----:B------:R-:W-:Y:S01]  /*70b0*/  IMAD R81, R81, 0x60, RZ ;  /* 0x0000006051517824 */ /* 0x000fe200078e02ff */
[----:B------:R-:W-:Y:S01]  /*70c0*/  IADD3 R80, P3, R106, R78, RZ ;  /* 0x0000004e6a507210 */ /* 0x000fe20007f7e0ff */
[----:B-1----:R-:W-:-:S03]  /*70d0*/  IMAD.WIDE.U32 R82, R76, 0x60, R82 ;  /* 0x000000604c527825 */ /* 0x002fc600078e0052 */
[----:B------:R-:W-:Y:S01]  /*70e0*/  IADD3.X R79, R27, R79, R81, P3, !PT ;  /* 0x0000004f1b4f7210 */ /* 0x000fe20001ffe451 */
[----:B------:R-:W-:Y:S01]  /*70f0*/  IMAD R77, R77, 0x60, RZ ;  /* 0x000000604d4d7824 */ /* 0x000fe200078e02ff */
[----:B------:R-:W-:-:S04]  /*7100*/  IADD3 R78, P3, R112, R82, RZ ;  /* 0x00000052704e7210 */ /* 0x000fc80007f7e0ff */
[----:B------:R-:W-:Y:S02]  /*7110*/  IADD3.X R83, R21, R83, R77, P3, !PT ;  /* 0x0000005315537210 */ /* 0x000fe40001ffe44d */
[----:B------:R-:W-:-:S04]  /*7120*/  LEA R76, P3, R80, UR4, 0x1 ;  /* 0x00000004504c7c11 */ /* 0x000fc8000f8608ff */
[----:B------:R-:W-:Y:S02]  /*7130*/  LEA.HI.X R77, R80, UR5, R79, 0x1, P3 ;  /* 0x00000005504d7c11 */ /* 0x000fe400098f0c4f */
[----:B------:R-:W-:-:S04]  /*7140*/  LEA R80, P3, R78, UR6, 0x1 ;  /* 0x000000064e507c11 */ /* 0x000fc8000f8608ff */
[----:B------:R-:W-:Y:S02]  /*7150*/  LEA.HI.X R81, R78, UR7, R83, 0x1, P3 ;  /* 0x000000074e517c11 */ /* 0x000fe400098f0c53 */
[----:B------:R-:W5:Y:S04]  /*7160*/  LDG.E.128 R76, desc[UR8][R76.64] ;  /* 0x000000084c4c7981 */ /* 0x000f68000c1e1d00 */
[----:B------:R-:W5:Y:S03]  /*7170*/  LDG.E.128 R80, desc[UR8][R80.64] ;  /* 0x0000000850507981 */ /* 0x000f66000c1e1d00 */
.L_x_678:
[----:B------:R-:W-:Y:S05]  /*7180*/  BSYNC B1 ;  /* 0x0000000000017941 */ /* 0x000fea0003800000 */
.L_x_677:
[----:B------:R-:W-:Y:S01]  /*7190*/  BSSY B1, `(.L_x_679) ;  /* 0x000001c000017945 */ /* 0x000fe20003800000 */
[----:B------:R-:W-:Y:S02]  /*71a0*/  ISETP.GE.AND P3, PT, R16, R84, PT ;  /* 0x000000541000720c */ /* 0x000fe40003f66270 */
[----:B------:R-:W-:Y:S02]  /*71b0*/  CS2R R86, SRZ ;  /* 0x0000000000567805 */ /* 0x000fe4000001ff00 */
[----:B------:R-:W-:Y:S02]  /*71c0*/  CS2R R84, SRZ ;  /* 0x0000000000547805 */ /* 0x000fe4000001ff00 */
[----:B------:R-:W-:Y:S02]  /*71d0*/  CS2R R90, SRZ ;  /* 0x00000000005a7805 */ /* 0x000fe4000001ff00 */
[----:B------:R-:W-:Y:S01]  /*71e0*/  CS2R R88, SRZ ;  /* 0x0000000000587805 */ /* 0x000fe2000001ff00 */
[----:B------:R-:W-:Y:S06]  /*71f0*/  @P2 BRA `(.L_x_680) ;  /* 0x0000000000542947 */ /* 0x000fec0003800000 */
[----:B------:R-:W0:Y:S01]  /*7200*/  LDC.64 R86, c[0x0][0x3f8] ;  /* 0x0000fe00ff567b82 */ /* 0x000e220000000a00 */
[----:B------:R-:W-:Y:S01]  /*7210*/  IMAD.MOV.U32 R97, RZ, RZ, R3 ;  /* 0x000000ffff617224 */ /* 0x000fe200078e0003 */
[----:B------:R-:W-:Y:S01]  /*7220*/  ULDC.64 UR4, c[0x0][0x3e8] ;  /* 0x0000fa0000047ab9 */ /* 0x000fe20000000a00 */
[----:B------:R-:W-:Y:S01]  /*7230*/  IMAD.MOV.U32 R95, RZ, RZ, R0 ;  /* 0x000000ffff5f7224 */ /* 0x000fe200078e0000 */
[----:B------:R-:W-:Y:S01]  /*7240*/  ULDC.64 UR6, c[0x0][0x400] ;  /* 0x0001000000067ab9 */ /* 0x000fe20000000a00 */
[----:B------:R-:W-:-:S03]  /*7250*/  ULDC.64 UR8, c[0x0][0x208] ;  /* 0x0000820000087ab9 */ /* 0x000fc60000000a00 */
        /* <DEDUP_REMOVED lines=12> */
[----:B------:R-:W-:Y:S01]  /*7320*/  LEA.HI.X R89, R0, UR7, R95, 0x1, P2 ;  /* 0x0000000700597c11 */ /* 0x000fe200090f0c5f */
[----:B------:R-:W5:Y:S05]  /*7330*/  LDG.E.128 R84, desc[UR8][R84.64] ;  /* 0x0000000854547981 */ /* 0x000f6a000c1e1d00 */
[----:B------:R-:W5:Y:S03]  /*7340*/  LDG.E.128 R88, desc[UR8][R88.64] ;  /* 0x0000000858587981 */ /* 0x000f66000c1e1d00 */
.L_x_680:
[----:B------:R-:W-:Y:S05]  /*7350*/  BSYNC B1 ;  /* 0x0000000000017941 */ /* 0x000fea0003800000 */
.L_x_679:
[----:B-----5:R-:W-:Y:S01]  /*7360*/  IMAD.MOV.U32 R93, RZ, RZ, R76 ;  /* 0x000000ffff5d7224 */ /* 0x020fe200078e004c */
[----:B------:R-:W-:Y:S01]  /*7370*/  MOV R3, R79 ;  /* 0x0000004f00037202 */ /* 0x000fe20000000f00 */
[----:B------:R-:W-:Y:S01]  /*7380*/  IMAD.MOV.U32 R94, RZ, RZ, R77 ;  /* 0x000000ffff5e7224 */ /* 0x000fe200078e004d */
[----:B------:R-:W-:Y:S01]  /*7390*/  ISETP.NE.AND P2, PT, R224, 0x3, PT ;  /* 0x00000003e000780c */ /* 0x000fe20003f45270 */
[----:B------:R-:W-:-:S03]  /*73a0*/  IMAD.MOV.U32 R0, RZ, RZ, R78 ;  /* 0x000000ffff007224 */ /* 0x000fc600078e004e */
        /* <DEDUP_REMOVED lines=23> */
[----:B------:R-:W-:Y:S01]  /*7520*/  IMAD.MOV.U32 R0, RZ, RZ, R46 ;  /* 0x000000ffff007224 */ /* 0x000fe200078e002e */
[----:B------:R-:W-:Y:S01]  /*7530*/  PRMT R190, R93, 0x7610, R190 ;  /* 0x000076105dbe7816 */ /* 0x000fe200000000be */
[----:B------:R-:W-:Y:S01]  /*7540*/  IMAD.MOV.U32 R93, RZ, RZ, R48 ;  /* 0x000000ffff5d7224 */ /* 0x000fe200078e0030 */
[----:B------:R-:W-:Y:S01]  /*7550*/  PRMT R178, R94, 0x7610, R178 ;  /* 0x000076105eb27816 */ /* 0x000fe200000000b2 */
[----:B------:R-:W-:Y:S01]  /*7560*/  IMAD.MOV.U32 R94, RZ, RZ, R49 ;  /* 0x000000ffff5e7224 */ /* 0x000fe200078e0031 */
[----:B------:R-:W-:Y:S01]  /*7570*/  PRMT R189, R0, 0x5410, R3 ;  /* 0x0000541000bd7816 */ /* 0x000fe20000000003 */
[----:B------:R-:W-:Y:S01]  /*7580*/  IMAD.MOV.U32 R0, RZ, RZ, R50 ;  /* 0x000000ffff007224 */ /* 0x000fe200078e0032 */
[----:B------:R-:W-:-:S02]  /*7590*/  MOV R3, R51 ;  /* 0x0000003300037202 */ /* 0x000fc40000000f00 */
[----:B------:R-:W-:Y:S01]  /*75a0*/  PRMT R175, R94, 0x7610, R175 ;  /* 0x000076105eaf7816 */ /* 0x000fe200000000af */
[----:B------:R-:W-:Y:S01]  /*75b0*/  IMAD.MOV.U32 R94, RZ, RZ, R53 ;  /* 0x000000ffff5e7224 */ /* 0x000fe200078e0035 */
[----:B------:R-:W-:Y:S01]  /*75c0*/  PRMT R191, R3, 0x5410, R93 ;  /* 0x0000541003bf7816 */ /* 0x000fe2000000005d */
[----:B------:R-:W-:Y:S01]  /*75d0*/  IMAD.MOV.U32 R93, RZ, RZ, R52 ;  /* 0x000000ffff5d7224 */ /* 0x000fe200078e0034 */
[----:B------:R-:W-:Y:S01]  /*75e0*/  PRMT R190, R190, 0x5410, R0 ;  /* 0x00005410bebe7816 */ /* 0x000fe20000000000 */
[----:B------:R-:W-:Y:S01]  /*75f0*/  IMAD.MOV.U32 R0, RZ, RZ, R54 ;  /* 0x000000ffff007224 */ /* 0x000fe200078e0036 */
[----:B------:R-:W-:Y:S02]  /*7600*/  MOV R3, R55 ;  /* 0x0000003700037202 */ /* 0x000fe40000000f00 */
        /* <DEDUP_REMOVED lines=23> */
[----:B------:R-:W-:Y:S02]  /*7780*/  PRMT R187, R187, 0x5410, R0 ;  /* 0x00005410bbbb7816 */ /* 0x000fe40000000000 */
[----:B------:R-:W-:Y:S02]  /*7790*/  MOV R0, R71 ;  /* 0x0000004700007202 */ /* 0x000fe40000000f00 */
[----:B------:R-:W-:Y:S02]  /*77a0*/  PRMT R186, R186, 0x5410, R93 ;  /* 0x00005410baba7816 */ /* 0x000fe4000000005d */
        /* <DEDUP_REMOVED lines=8> */
[----:B------:R-:W-:-:S05]  /*7830*/  IMAD.MOV.U32 R0, RZ, RZ, R73 ;  /* 0x000000ffff007224 */ /* 0x000fca00078e0049 */
[----:B------:R-:W-:Y:S01]  /*7840*/  PRMT R173, R3, 0x5410, R0 ;  /* 0x0000541003ad7816 */ /* 0x000fe20000000000 */
[----:B------:R-:W-:Y:S06]  /*7850*/  @!P2 BRA `(.L_x_681) ;  /* 0x000000000004a947 */ /* 0x000fec0003800000 */
[----:B------:R-:W-:Y:S01]  /*7860*/  BPT.TRAP 0x1 ;  /* 0x000000040000795c */ /* 0x000fe20000300000 */
.L_x_681:
[----:B------:R-:W-:Y:S01]  /*7870*/  LEA R3, R23, R2, 0x3 ;  /* 0x0000000217037211 */ /* 0x000fe200078e18ff */
[----:B------:R-:W0:Y:S01]  /*7880*/  LDC R150, c[0x0][0x2f4] ;  /* 0x0000bd00ff967b82 */ /* 0x000e220000000800 */
[----:B------:R-:W-:Y:S01]  /*7890*/  SHF.L.U32 R0, R223, 0x1f, RZ ;  /* 0x0000001fdf007819 */ /* 0x000fe200000006ff */
[----:B------:R-:W-:Y:S01]  /*78a0*/  BSSY B1, `(.L_x_682) ;  /* 0x0000005000017945 */ /* 0x000fe20003800000 */
[----:B------:R-:W-:Y:S02]  /*78b0*/  IMAD.MOV.U32 R137, RZ, RZ, R92 ;  /* 0x000000ffff897224 */ /* 0x000fe400078e005c */
[----:B------:R-:W1:Y:S03]  /*78c0*/  SYNCS.PHASECHK.TRANS64.TRYWAIT P4, [R3+URZ+0x34890], R0 ;  /* 0x03489000030075a7 */ /* 0x000e66000808017f */
[----:B------:R-:W2:Y:S01]  /*78d0*/  LDC.64 R138, c[0x0][0x300] ;  /* 0x0000c000ff8a7b82 */ /* 0x000ea20000000a00 */
[----:B-1----:R-:W-:Y:S05]  /*78e0*/  @!P4 BRA `(.L_x_683) ;  /* 0x000001f80070c947 */ /* 0x002fea0003800000 */
.L_x_978:
[----:B------:R-:W-:Y:S05]  /*78f0*/  BSYNC B1 ;  /* 0x0000000000017941 */ /* 0x000fea0003800000 */
.L_x_682:
[----:B------:R-:W-:Y:S01]  /*7900*/  ISETP.GE.OR P4, PT, R22, R4, P0 ;  /* 0x000000041600720c */ /* 0x000fe20000786670 */
[----:B------:R-:W-:Y:S01]  /*7910*/  BSSY B1, `(.L_x_684) ;  /* 0x0000092000017945 */ /* 0x000fe20003800000 */
[----:B0-----:R-:W-:-:S11]  /*7920*/  IMAD.IADD R151, R150, 0x1, -R43 ;  /* 0x0000000196977824 */ /* 0x001fd600078e0a2b */
[----:B------:R-:W-:Y:S05]  /*7930*/  @P4 BRA `(.L_x_685) ;  /* 0x00000008003c4947 */ /* 0x000fea0003800000 */
[----:B------:R-:W3:Y:S01]  /*7940*/  LDL R92, [R1+0x4] ;  /* 0x00000400015c7983 */ /* 0x000ee20000100800 */
[----:B------:R-:W-:Y:S01]  /*7950*/  SHF.L.U32 R94, R22, 0x6, RZ ;  /* 0x00000006165e7819 */ /* 0x000fe200000006ff */
[----:B------:R-:W-:Y:S01]  /*7960*/  BSSY B2, `(.L_x_686) ;  /* 0x0000079000027945 */ /* 0x000fe20003800000 */
[----:B------:R-:W0:Y:S02]  /*7970*/  S2R R96, SR_TID.X ;  /* 0x0000000000607919 */ /* 0x000e240000002100 */
[----:B------:R-:W-:-:S04]  /*7980*/  LOP3.LUT R94, R94, 0x1c0, RZ, 0xc0, !PT ;  /* 0x000001c05e5e7812 */ /* 0x000fc800078ec0ff */
[----:B------:R-:W-:Y:S01]  /*7990*/  SHF.R.U32.HI R94, RZ, 0x3, R94 ;  /* 0x00000003ff5e7819 */ /* 0x000fe2000001165e */
[----:B0-----:R-:W-:-:S05]  /*79a0*/  VIADD R96, R96, 0xffffff80 ;  /* 0xffffff8060607836 */ /* 0x001fca0000000000 */
[----:B------:R-:W-:-:S04]  /*79b0*/  SHF.R.S32.HI R95, RZ, 0x1f, R96 ;  /* 0x0000001fff5f7819 */ /* 0x000fc80000011460 */
[----:B------:R-:W-:Y:S01]  /*79c0*/  LEA.HI R95, R95, R96, RZ, 0x6 ;  /* 0x000000605f5f7211 */ /* 0x000fe200078f30ff */
[----:B------:R-:W-:-:S04]  /*79d0*/  IMAD.SHL.U32 R96, R22, 0x40, RZ ;  /* 0x0000004016607824 */ /* 0x000fc800078e00ff */
[----:B------:R-:W-:-:S05]  /*79e0*/  IMAD.SHL.U32 R95, R95, 0x8, RZ ;  /* 0x000000085f5f7824 */ /* 0x000fca00078e00ff */
[----:B------:R-:W-:Y:S02]  /*79f0*/  LOP3.LUT R95, R95, 0xfffffe00, RZ, 0xc0, !PT ;  /* 0xfffffe005f5f7812 */ /* 0x000fe400078ec0ff */
[----:B---3--:R-:W-:-:S04]  /*7a00*/  LOP3.LUT P5, RZ, R92, 0x1, RZ, 0xc0, !PT ;  /* 0x000000015cff7812 */ /* 0x008fc800078ac0ff */
[----:B------:R-:W-:-:S04]  /*7a10*/  SEL R92, R43, R151, !P5 ;  /* 0x000000972b5c7207 */ /* 0x000fc80006800000 */
[----:B------:R-:W-:-:S04]  /*7a20*/  SHF.R.S32.HI R93, RZ, 0x1f, R92 ;  /* 0x0000001fff5d7819 */ /* 0x000fc8000001145c */
[----:B------:R-:W-:-:S04]  /*7a30*/  LEA.HI R92, R93, R92, RZ, 0x4 ;  /* 0x0000005c5d5c7211 */ /* 0x000fc800078f20ff */
[----:B------:R-:W-:-:S04]  /*7a40*/  LEA.HI.SX32 R92, R92, R10, 0x1c ;  /* 0x0000000a5c5c7211 */ /* 0x000fc800078fe2ff */
[----:B------:R-:W-:Y:S01]  /*7a50*/  SHF.R.S32.HI R93, RZ, 0x1f, R92 ;  /* 0x0000001fff5d7819 */ /* 0x000fe2000001145c */
[----:B------:R-:W-:-:S03]  /*7a60*/  IMAD.SHL.U32 R174, R92, 0x8, RZ ;  /* 0x000000085cae7824 */ /* 0x000fc600078e00ff */
[----:B------:R-:W-:Y:S02]  /*7a70*/  LEA.HI R92, R93, R92, RZ, 0x3 ;  /* 0x0000005c5d5c7211 */ /* 0x000fe400078f18ff */
[----:B------:R-:W-:Y:S02]  /*7a80*/  LOP3.LUT R93, R174, 0x38, RZ, 0xc0, !PT ;  /* 0x00000038ae5d7812 */ /* 0x000fe400078ec0ff */
[----:B------:R-:W-:Y:S02]  /*7a90*/  SHF.R.S32.HI R92, RZ, 0x3, R92 ;  /* 0x00000003ff5c7819 */ /* 0x000fe4000001145c */
[----:B------:R-:W-:-:S03]  /*7aa0*/  LOP3.LUT R93, R93, 0x1c0, R96, 0xf8, !PT ;  /* 0x000001c05d5d7812 */ /* 0x000fc600078ef860 */
[----:B------:R-:W-:Y:S01]  /*7ab0*/  IMAD R92, R92, 0x2c00, R95 ;  /* 0x00002c005c5c7824 */ /* 0x000fe200078e025f */
[----:B------:R-:W-:-:S05]  /*7ac0*/  LOP3.LUT R93, R93, R94, RZ, 0x3c, !PT ;  /* 0x0000005e5d5d7212 */ /* 0x000fca00078e3cff */
[----:B------:R-:W-:-:S04]  /*7ad0*/  IMAD.IADD R92, R92, 0x1, R93 ;  /* 0x000000015c5c7824 */ /* 0x000fc800078e025d */
[C---:B------:R-:W-:Y:S02]  /*7ae0*/  IMAD R96, R23.reuse, 0x5800, R92 ;  /* 0x0000580017607824 */ /* 0x040fe400078e025c */
[----:B------:R-:W-:Y:S02]  /*7af0*/  IMAD R92, R23, 0x5800, R147 ;  /* 0x00005800175c7824 */ /* 0x000fe400078e0293 */
[----:B------:R-:W-:-:S03]  /*7b00*/  IMAD R96, R96, 0x2, R2 ;  /* 0x0000000260607824 */ /* 0x000fc600078e0202 */
[----:B------:R-:W-:-:S03]  /*7b10*/  LEA R92, R92, R2, 0x1 ;  /* 0x000000025c5c7211 */ /* 0x000fc600078e08ff */
[----:B------:R-:W0:Y:S04]  /*7b20*/  LDS.128 R96, [R96+0x1e400] ;  /* 0x01e4000060607984 */ /* 0x000e280000000c00 */
[----:B------:R-:W3:Y:S01]  /*7b30*/  LDS.128 R92, [R92+0x1e400] ;  /* 0x01e400005c5c7984 */ /* 0x000ee20000000c00 */
[----:B------:R-:W-:Y:S05]  /*7b40*/  @P3 BRA `(.L_x_687) ;  /* 0x0000000400683947 */ /* 0x000fea0003800000 */
[----:B0-----:R-:W-:Y:S01]  /*7b50*/  IMAD.MOV.U32 R177, RZ, RZ, R97 ;  /* 0x000000ffffb17224 */ /* 0x001fe200078e0061 */
[----:B------:R-:W-:Y:S01]  /*7b60*/  SHF.R.U64 R44, R44, 0x10, R45 ;  /* 0x000000102c2c7819 */ /* 0x000fe2000000122d */
[----:B---3--:R-:W-:Y:S01]  /*7b70*/  IMAD.MOV.U32 R176, RZ, RZ, R93 ;  /* 0x000000ffffb07224 */ /* 0x008fe200078e005d */
[----:B------:R-:W-:Y:S01]  /*7b80*/  SHF.R.U32.HI R45, RZ, 0x10, R45 ;  /* 0x00000010ff2d7819 */ /* 0x000fe2000001162d */
[----:B------:R-:W-:Y:S01]  /*7b90*/  HADD2.F32 R175, -RZ, R175.H0_H0 ;  /* 0x200000afffaf7230 */ /* 0x000fe20000004100 */
[----:B------:R-:W-:Y:S01]  /*7ba0*/  SHF.R.U64 R46, R46, 0x10, R47 ;  /* 0x000000102e2e7819 */ /* 0x000fe2000000122f */
[----:B------:R-:W-:Y:S02]  /*7bb0*/  HADD2.F32 R93, -RZ, R177.H0_H0 ;  /* 0x200000b1ff5d7230 */ /* 0x000fe40000004100 */
[----:B------:R-:W-:Y:S02]  /*7bc0*/  HADD2.F32 R179, -RZ, R176.H0_H0 ;  /* 0x200000b0ffb37230 */ /* 0x000fe40000004100 */
[----:B------:R-:W-:-:S02]  /*7bd0*/  HADD2.F32 R178, -RZ, R178.H0_H0 ;  /* 0x200000b2ffb27230 */ /* 0x000fc40000004100 */
[-C--:B------:R-:W-:Y:S01]  /*7be0*/  FMUL.FTZ R97, R93, R175.reuse ;  /* 0x000000af5d617220 */ /* 0x080fe20000410000 */
[----:B------:R-:W-:Y:S02]  /*7bf0*/  HADD2.F32 R45, -RZ, R45.H0_H0 ;  /* 0x2000002dff2d7230 */ /* 0x000fe40000004100 */
[C---:B------:R-:W-:Y:S01]  /*7c00*/  FMUL.FTZ R175, R179.reuse, R175 ;  /* 0x000000afb3af7220 */ /* 0x040fe20000410000 */
[----:B------:R-:W-:Y:S02]  /*7c10*/  HADD2.F32 R46, -RZ, R46.H0_H0 ;  /* 0x2000002eff2e7230 */ /* 0x000fe40000004100 */
[-C--:B------:R-:W-:Y:S01]  /*7c20*/  FFMA.FTZ R97, R179, R178.reuse, -R97 ;  /* 0x000000b2b3617223 */ /* 0x080fe20000010861 */
[----:B------:R-:W-:Y:S01]  /*7c30*/  FFMA.FTZ R93, R93, R178, R175 ;  /* 0x000000b25d5d7223 */ /* 0x000fe200000100af */
[--C-:B------:R-:W-:Y:S02]  /*7c40*/  SHF.R.U32.HI R178, RZ, 0x10, R49.reuse ;  /* 0x00000010ffb27819 */ /* 0x100fe40000011631 */
[----:B------:R-:W-:Y:S01]  /*7c50*/  SHF.R.U64 R175, R48, 0x10, R49 ;  /* 0x0000001030af7819 */ /* 0x000fe20000001231 */
[----:B------:R-:W-:-:S02]  /*7c60*/  HADD2.F32 R48, -RZ, R177.H1_H1 ;  /* 0x300000b1ff307230 */ /* 0x000fc40000004100 */
[----:B------:R-:W-:Y:S02]  /*7c70*/  HADD2.F32 R178, -RZ, R178.H0_H0 ;  /* 0x200000b2ffb27230 */ /* 0x000fe40000004100 */
[----:B------:R-:W-:Y:S02]  /*7c80*/  HADD2.F32 R49, -RZ, R176.H1_H1 ;  /* 0x300000b0ff317230 */ /* 0x000fe40000004100 */
[----:B------:R-:W-:Y:S02]  /*7c90*/  HADD2.F32 R175, -RZ, R175.H0_H0 ;  /* 0x200000afffaf7230 */ /* 0x000fe40000004100 */
[-C--:B------:R-:W-:Y:S01]  /*7ca0*/  FMUL.FTZ R176, R48, R178.reuse ;  /* 0x000000b230b07220 */ /* 0x080fe20000410000 */
[----:B------:R-:W-:-:S03]  /*7cb0*/  FMUL.FTZ R178, R49, R178 ;  /* 0x000000b231b27220 */ /* 0x000fc60000410000 */
[-C--:B------:R-:W-:Y:S01]  /*7cc0*/  FFMA.FTZ R49, R49, R45.reuse, -R176 ;  /* 0x0000002d31317223 */ /* 0x080fe200000108b0 */
[----:B------:R-:W-:Y:S02]  /*7cd0*/  HADD2.F32 R176, -RZ, R189.H1_H1 ;  /* 0x300000bdffb07230 */ /* 0x000fe40000004100 */
[----:B------:R-:W-:Y:S01]  /*7ce0*/  FFMA.FTZ R45, R48, R45, R178 ;  /* 0x0000002d302d7223 */ /* 0x000fe200000100b2 */
[----:B------:R-:W-:Y:S01]  /*7cf0*/  MOV R48, R95 ;  /* 0x0000005f00307202 */ /* 0x000fe20000000f00 */
[----:B------:R-:W-:Y:S01]  /*7d00*/  HADD2.F32 R178, -RZ, R191.H0_H0 ;  /* 0x200000bfffb27230 */ /* 0x000fe20000004100 */
[----:B------:R-:W-:Y:S01]  /*7d10*/  F2FP.F16.F32.PACK_AB R49, R49, R97 ;  /* 0x000000613131723e */ /* 0x000fe200000000ff */
[----:B------:R-:W-:Y:S01]  /*7d20*/  HADD2.F32 R95, -RZ, R99.H0_H0 ;  /* 0x20000063ff5f7230 */ /* 0x000fe20000004100 */
[----:B------:R-:W-:Y:S01]  /*7d30*/  F2FP.F16.F32.PACK_AB R45, R45, R93 ;  /* 0x0000005d2d2d723e */ /* 0x000fe200000000ff */
[--C-:B------:R-:W-:Y:S02]  /*7d40*/  HADD2.F32 R177, -RZ, R48.reuse.H0_H0 ;  /* 0x20000030ffb17230 */ /* 0x100fe40000004100 */
[----:B------:R-:W-:-:S02]  /*7d50*/  HADD2.F32 R48, -RZ, R48.H1_H1 ;  /* 0x30000030ff307230 */ /* 0x000fc40000004100 */
[----:B------:R-:W-:Y:S01]  /*7d60*/  FMUL.FTZ R179, R95, R178 ;  /* 0x000000b25fb37220 */ /* 0x000fe20000410000 */
[----:B------:R-:W-:Y:S01]  /*7d70*/  IMAD.MOV.U32 R93, RZ, RZ, R49 ;  /* 0x000000ffff5d7224 */ /* 0x000fe200078e0031 */
[----:B------:R-:W-:Y:S02]  /*7d80*/  MOV R97, R45 ;  /* 0x0000002d00617202 */ /* 0x000fe40000000f00 */
[C---:B------:R-:W-:Y:S01]  /*7d90*/  FFMA.FTZ R179, R177.reuse, R176, -R179 ;  /* 0x000000b0b1b37223 */ /* 0x040fe200000108b3 */
[----:B------:R-:W-:Y:S01]  /*7da0*/  FMUL.FTZ R177, R177, R178 ;  /* 0x000000b2b1b17220 */ /* 0x000fe20000410000 */
[----:B------:R-:W-:-:S03]  /*7db0*/  HADD2.F32 R178, -RZ, R191.H1_H1 ;  /* 0x300000bfffb27230 */ /* 0x000fc60000004100 */
[----:B------:R-:W-:Y:S01]  /*7dc0*/  FFMA.FTZ R177, R95, R176, R177 ;  /* 0x000000b05fb17223 */ /* 0x000fe200000100b1 */
[----:B------:R-:W-:Y:S02]  /*7dd0*/  SHF.R.U32.HI R95, RZ, 0x10, R47 ;  /* 0x00000010ff5f7819 */ /* 0x000fe4000001162f */
[--C-:B------:R-:W-:Y:S01]  /*7de0*/  SHF.R.U64 R47, R50, 0x10, R51.reuse ;  /* 0x00000010322f7819 */ /* 0x100fe20000001233 */
[----:B------:R-:W-:Y:S01]  /*7df0*/  HADD2.F32 R50, -RZ, R99.H1_H1 ;  /* 0x30000063ff327230 */ /* 0x000fe20000004100 */
[----:B------:R-:W-:Y:S01]  /*7e00*/  SHF.R.U32.HI R51, RZ, 0x10, R51 ;  /* 0x00000010ff337819 */ /* 0x000fe20000011633 */
[----:B------:R-:W-:Y:S02]  /*7e10*/  HADD2.F32 R99, -RZ, R95.H0_H0 ;  /* 0x2000005fff637230 */ /* 0x000fe40000004100 */
[----:B------:R-:W-:Y:S02]  /*7e20*/  HADD2.F32 R47, -RZ, R47.H0_H0 ;  /* 0x2000002fff2f7230 */ /* 0x000fe40000004100 */
[----:B------:R-:W-:-:S05]  /*7e30*/  HADD2.F32 R51, -RZ, R51.H0_H0 ;  /* 0x20000033ff337230 */ /* 0x000fca0000004100 */
[----:B------:R-:W-:-:S04]  /*7e40*/  FMUL.FTZ R95, R50, R51 ;  /* 0x00000033325f7220 */ /* 0x000fc80000410000 */
[C---:B------:R-:W-:Y:S01]  /*7e50*/  FFMA.FTZ R95, R48.reuse, R99, -R95 ;  /* 0x00000063305f7223 */ /* 0x040fe2000001085f */
[----:B------:R-:W-:Y:S01]  /*7e60*/  FMUL.FTZ R48, R48, R51 ;  /* 0x0000003330307220 */ /* 0x000fe20000410000 */
[----:B------:R-:W-:-:S03]  /*7e70*/  HADD2.F32 R51, -RZ, R190.H0_H0 ;  /* 0x200000beff337230 */ /* 0x000fc60000004100 */
[----:B------:R-:W-:Y:S01]  /*7e80*/  FFMA.FTZ R48, R50, R99, R48 ;  /* 0x0000006332307223 */ /* 0x000fe20000010030 */
[----:B------:R-:W-:Y:S01]  /*7e90*/  HADD2.F32 R50, -RZ, R96.H0_H0 ;  /* 0x20000060ff327230 */ /* 0x000fe20000004100 */
[----:B------:R-:W-:Y:S01]  /*7ea0*/  F2FP.F16.F32.PACK_AB R95, R95, R179 ;  /* 0x000000b35f5f723e */ /* 0x000fe200000000ff */
[--C-:B------:R-:W-:Y:S02]  /*7eb0*/  HADD2.F32 R99, -RZ, R92.reuse.H0_H0 ;  /* 0x2000005cff637230 */ /* 0x100fe40000004100 */
[----:B------:R-:W-:Y:S02]  /*7ec0*/  HADD2.F32 R92, -RZ, R92.H1_H1 ;  /* 0x3000005cff5c7230 */ /* 0x000fe40000004100 */
[-C--:B------:R-:W-:Y:S01]  /*7ed0*/  FMUL.FTZ R176, R50, R178.reuse ;  /* 0x000000b232b07220 */ /* 0x080fe20000410000 */
[----:B------:R-:W-:Y:S01]  /*7ee0*/  F2FP.F16.F32.PACK_AB R48, R48, R177 ;  /* 0x000000b13030723e */ /* 0x000fe200000000ff */
[C---:B------:R-:W-:Y:S02]  /*7ef0*/  FMUL.FTZ R178, R99.reuse, R178 ;  /* 0x000000b263b27220 */ /* 0x040fe40000410000 */
[----:B------:R-:W-:-:S02]  /*7f00*/  FFMA.FTZ R176, R99, R51, -R176 ;  /* 0x0000003363b07223 */ /* 0x000fc400000108b0 */
[----:B------:R-:W-:Y:S01]  /*7f10*/  FFMA.FTZ R178, R50, R51, R178 ;  /* 0x0000003332b27223 */ /* 0x000fe200000100b2 */
[----:B------:R-:W-:Y:S02]  /*7f20*/  HADD2.F32 R50, -RZ, R96.H1_H1 ;  /* 0x30000060ff327230 */ /* 0x000fe40000004100 */
[----:B------:R-:W-:Y:S02]  /*7f30*/  HADD2.F32 R51, -RZ, R44.H0_H0 ;  /* 0x2000002cff337230 */ /* 0x000fe40000004100 */
[--C-:B------:R-:W-:Y:S02]  /*7f40*/  HADD2.F32 R96, -RZ, R94.reuse.H0_H0 ;  /* 0x2000005eff607230 */ /* 0x100fe40000004100 */
[-C--:B------:R-:W-:Y:S01]  /*7f50*/  FMUL.FTZ R44, R50, R175.reuse ;  /* 0x000000af322c7220 */ /* 0x080fe20000410000 */
[C---:B------:R-:W-:Y:S01]  /*7f60*/  FMUL.FTZ R175, R92.reuse, R175 ;  /* 0x000000af5caf7220 */ /* 0x040fe20000410000 */
[----:B------:R-:W-:Y:S02]  /*7f70*/  HADD2.F32 R94, -RZ, R94.H1_H1 ;  /* 0x3000005eff5e7230 */ /* 0x000fe40000004100 */
[-C--:B------:R-:W-:Y:S01]  /*7f80*/  FFMA.FTZ R44, R92, R51.reuse, -R44 ;  /* 0x000000335c2c7223 */ /* 0x080fe2000001082c */
[----:B------:R-:W-:Y:S01]  /*7f90*/  FFMA.FTZ R50, R50, R51, R175 ;  /* 0x0000003332327223 */ /* 0x000fe200000100af */
[----:B------:R-:W-:-:S02]  /*7fa0*/  HADD2.F32 R175, -RZ, R190.H1_H1 ;  /* 0x300000beffaf7230 */ /* 0x000fc40000004100 */
[--C-:B------:R-:W-:Y:S01]  /*7fb0*/  HADD2.F32 R51, -RZ, R98.reuse.H0_H0 ;  /* 0x20000062ff337230 */ /* 0x100fe20000004100 */
[----:B------:R-:W-:Y:S01]  /*7fc0*/  F2FP.F16.F32.PACK_AB R44, R44, R176 ;  /* 0x000000b02c2c723e */ /* 0x000fe200000000ff */
[----:B------:R-:W-:Y:S01]  /*7fd0*/  HADD2.F32 R92, -RZ, R189.H0_H0 ;  /* 0x200000bdff5c7230 */ /* 0x000fe20000004100 */
[----:B------:R-:W-:Y:S01]  /*7fe0*/  F2FP.F16.F32.PACK_AB R50, R50, R178 ;  /* 0x000000b23232723e */ /* 0x000fe200000000ff */
[----:B------:R-:W-:Y:S02]  /*7ff0*/  HADD2.F32 R98, -RZ, R98.H1_H1 ;  /* 0x30000062ff627230 */ /* 0x000fe40000004100 */
[-C--:B------:R-:W-:Y:S01]  /*8000*/  FMUL.FTZ R99, R51, R175.reuse ;  /* 0x000000af33637220 */ /* 0x080fe20000410000 */
[----:B------:R-:W-:-:S03]  /*8010*/  FMUL.FTZ R175, R96, R175 ;  /* 0x000000af60af7220 */ /* 0x000fc60000410000 */
[-C--:B------:R-:W-:Y:S01]  /*8020*/  FFMA.FTZ R99, R96, R92.reuse, -R99 ;  /* 0x0000005c60637223 */ /* 0x080fe20000010863 */
[----:B------:R-:W-:Y:S01]  /*8030*/  FFMA.FTZ R175, R51, R92, R175 ;  /* 0x0000005c33af7223 */ /* 0x000fe200000100af */
[-C--:B------:R-:W-:Y:S01]  /*8040*/  FMUL.FTZ R51, R98, R47.reuse ;  /* 0x0000002f62337220 */ /* 0x080fe20000410000 */
[C---:B------:R-:W-:Y:S01]  /*8050*/  FMUL.FTZ R47, R94.reuse, R47 ;  /* 0x0000002f5e2f7220 */ /* 0x040fe20000410000 */
[----:B------:R-:W-:Y:S02]  /*8060*/  IMAD.MOV.U32 R92, RZ, RZ, R44 ;  /* 0x000000ffff5c7224 */ /* 0x000fe400078e002c */
[-C--:B------:R-:W-:Y:S01]  /*8070*/  FFMA.FTZ R51, R94, R46.reuse, -R51 ;  /* 0x0000002e5e337223 */ /* 0x080fe20000010833 */
[----:B------:R-:W-:Y:S01]  /*8080*/  FFMA.FTZ R47, R98, R46, R47 ;  /* 0x0000002e622f7223 */ /* 0x000fe2000001002f */
[----:B------:R-:W-:-:S03]  /*8090*/  IMAD.MOV.U32 R96, RZ, RZ, R50 ;  /* 0x000000ffff607224 */ /* 0x000fc600078e0032 */
[----:B------:R-:W-:Y:S01]  /*80a0*/  F2FP.F16.F32.PACK_AB R51, R51, R99 ;  /* 0x000000633333723e */ /* 0x000fe200000000ff */
[----:B------:R-:W-:Y:S01]  /*80b0*/  IMAD.MOV.U32 R99, RZ, RZ, R48 ;  /* 0x000000ffff637224 */ /* 0x000fe200078e0030 */
[----:B------:R-:W-:-:S03]  /*80c0*/  F2FP.F16.F32.PACK_AB R47, R47, R175 ;  /* 0x000000af2f2f723e */ /* 0x000fc600000000ff */
[----:B------:R-:W-:Y:S02]  /*80d0*/  IMAD.MOV.U32 R94, RZ, RZ, R51 ;  /* 0x000000ffff5e7224 */ /* 0x000fe400078e0033 */
[----:B------:R-:W-:-:S07]  /*80e0*/  IMAD.MOV.U32 R98, RZ, RZ, R47 ;  /* 0x000000ffff627224 */ /* 0x000fce00078e002f */
.L_x_687:
[----:B------:R-:W-:Y:S05]  /*80f0*/  BSYNC B2 ;  /* 0x0000000000027941 */ /* 0x000fea0003800000 */
.L_x_686:
[----:B------:R-:W-:Y:S01]  /*8100*/  SHF.R.S32.HI R44, RZ, 0x1f, R22 ;  /* 0x0000001fff2c7819 */ /* 0x000fe20000011416 */
[----:B------:R-:W-:Y:S01]  /*8110*/  ULDC.64 UR4, c[0x0][0x2e8] ;  /* 0x0000ba0000047ab9 */ /* 0x000fe20000000a00 */
[----:B------:R-:W-:Y:S01]  /*8120*/  ISETP.GE.AND P4, PT, R174, R150, PT ;  /* 0x00000096ae00720c */ /* 0x000fe20003f86270 */
[----:B------:R-:W-:Y:S02]  /*8130*/  ULDC.64 UR6, c[0x0][0x208] ;  /* 0x0000820000067ab9 */ /* 0x000fe40000000a00 */
[-C--:B--2---:R-:W-:Y:S02]  /*8140*/  IMAD R46, R44, R138.reuse, RZ ;  /* 0x0000008a2c2e7224 */ /* 0x084fe400078e02ff */
[----:B------:R-:W-:-:S04]  /*8150*/  IMAD.WIDE.U32 R44, R22, R138, R136 ;  /* 0x0000008a162c7225 */ /* 0x000fc800078e0088 */
[----:B------:R-:W-:-:S04]  /*8160*/  IMAD R46, R22, R139, R46 ;  /* 0x0000008b162e7224 */ /* 0x000fc800078e022e */
[--C-:B------:R-:W-:Y:S02]  /*8170*/  @!P4 SHF.R.S32.HI R47, RZ, 0x1f, R174.reuse ;  /* 0x0000001fff2fc819 */ /* 0x100fe400000114ae */
[----:B------:R-:W-:Y:S02]  /*8180*/  IADD3 R45, R46, R45, RZ ;  /* 0x0000002d2e2d7210 */ /* 0x000fe40007ffe0ff */
[----:B------:R-:W-:-:S04]  /*8190*/  @!P4 IADD3 R174, P5, P6, R100, R44, R174 ;  /* 0x0000002c64aec210 */ /* 0x000fc80007ebe0ae */
[----:B------:R-:W-:Y:S02]  /*81a0*/  @!P4 IADD3.X R47, R14, R45, R47, P5, P6 ;  /* 0x0000002d0e2fc210 */ /* 0x000fe40002fec42f */
[----:B------:R-:W-:-:S04]  /*81b0*/  IADD3 R46, P5, P6, R100, R44, R20 ;  /* 0x0000002c642e7210 */ /* 0x000fc80007ebe014 */
[----:B------:R-:W-:Y:S02]  /*81c0*/  IADD3.X R45, R14, R45, R9, P5, P6 ;  /* 0x0000002d0e2d7210 */ /* 0x000fe40002fec409 */
[----:B------:R-:W-:-:S04]  /*81d0*/  LEA R44, P5, R46, UR4, 0x1 ;  /* 0x000000042e2c7c11 */ /* 0x000fc8000f8a08ff */
[----:B------:R-:W-:Y:S02]  /*81e0*/  LEA.HI.X R45, R46, UR5, R45, 0x1, P5 ;  /* 0x000000052e2d7c11 */ /* 0x000fe4000a8f0c2d */
[----:B------:R-:W-:-:S03]  /*81f0*/  @!P4 LEA R46, P5, R174, UR4, 0x1 ;  /* 0x00000004ae2ecc11 */ /* 0x000fc6000f8a08ff */
[----:B---3--:R3:W-:Y:S01]  /*8200*/  STG.E.128 desc[UR6][R44.64], R92 ;  /* 0x0000005c2c007986 */ /* 0x0087e2000c101d06 */
[----:B------:R-:W-:-:S05]  /*8210*/  @!P4 LEA.HI.X R47, R174, UR5, R47, 0x1, P5 ;  /* 0x00000005ae2fcc11 */ /* 0x000fca000a8f0c2f */
[----:B0-----:R3:W-:Y:S04]  /*8220*/  @!P4 STG.E.128 desc[UR6][R46.64], R96 ;  /* 0x000000602e00c986 */ /* 0x0017e8000c101d06 */
.L_x_685:
[----:B------:R-:W-:Y:S05]  /*8230*/  BSYNC B1 ;  /* 0x0000000000017941 */ /* 0x000fea0003800000 */
.L_x_684:
[----:B------:R-:W-:Y:S01]  /*8240*/  VIADD R175, R22, 0x20 ;  /* 0x0000002016af7836 */ /* 0x000fe20000000000 */
[----:B------:R-:W-:Y:S04]  /*8250*/  BSSY B1, `(.L_x_688) ;  /* 0x000008d000017945 */ /* 0x000fe80003800000 */
[----:B------:R-:W-:-:S13]  /*8260*/  ISETP.GE.OR P4, PT, R175, R4, P0 ;  /* 0x00000004af00720c */ /* 0x000fda0000786670 */
[----:B------:R-:W-:Y:S05]  /*8270*/  @P4 BRA `(.L_x_689) ;  /* 0x0000000800284947 */ /* 0x000fea0003800000 */
[----:B---3--:R-:W3:Y:S04]  /*8280*/  LDL R44, [R1+0x4] ;  /* 0x00000400012c7983 */ /* 0x008ee80000100800 */
[----:B------:R-:W4:Y:S01]  /*8290*/  LDL R47, [R1+0x40] ;  /* 0x00004000012f7983 */ /* 0x000f220000100800 */
[C---:B------:R-:W-:Y:S01]  /*82a0*/  VIADD R46, R22.reuse, 0x20 ;  /* 0x00000020162e7836 */ /* 0x040fe20000000000 */
[----:B------:R-:W-:Y:S01]  /*82b0*/  BSSY B2, `(.L_x_690) ;  /* 0x0000074000027945 */ /* 0x000fe20003800000 */
[----:B------:R-:W-:-:S03]  /*82c0*/  VIADD R48, R22, 0x20 ;  /* 0x0000002016307836 */ /* 0x000fc60000000000 */
[----:B------:R-:W-:Y:S01]  /*82d0*/  SHF.L.U32 R46, R46, 0x6, RZ ;  /* 0x000000062e2e7819 */ /* 0x000fe200000006ff */
[----:B------:R-:W-:-:S03]  /*82e0*/  IMAD.SHL.U32 R48, R48, 0x40, RZ ;  /* 0x0000004030307824 */ /* 0x000fc600078e00ff */
[----:B------:R-:W-:Y:S02]  /*82f0*/  LOP3.LUT R46, R46, 0x1c0, RZ, 0xc0, !PT ;  /* 0x000001c02e2e7812 */ /* 0x000fe400078ec0ff */
[----:B------:R-:W-:Y:S02]  /*8300*/  LOP3.LUT R48, R48, 0x1c0, RZ, 0xc0, !PT ;  /* 0x000001c030307812 */ /* 0x000fe400078ec0ff */
[----:B------:R-:W-:Y:S02]  /*8310*/  SHF.R.U32.HI R46, RZ, 0x3, R46 ;  /* 0x00000003ff2e7819 */ /* 0x000fe4000001162e */
[----:B---3--:R-:W-:-:S04]  /*8320*/  LOP3.LUT P5, RZ, R44, 0x1, RZ, 0xc0, !PT ;  /* 0x000000012cff7812 */ /* 0x008fc800078ac0ff */
[----:B------:R-:W-:-:S04]  /*8330*/  SEL R44, R43, R151, !P5 ;  /* 0x000000972b2c7207 */ /* 0x000fc80006800000 */
[----:B------:R-:W-:-:S04]  /*8340*/  SHF.R.S32.HI R45, RZ, 0x1f, R44 ;  /* 0x0000001fff2d7819 */ /* 0x000fc8000001142c */
[----:B------:R-:W-:-:S04]  /*8350*/  LEA.HI R45, R45, R44, RZ, 0x4 ;  /* 0x0000002c2d2d7211 */ /* 0x000fc800078f20ff */
[----:B------:R-:W-:-:S04]  /*8360*/  LEA.HI.SX32 R92, R45, R10, 0x1c ;  /* 0x0000000a2d5c7211 */ /* 0x000fc800078fe2ff */
[----:B------:R-:W-:-:S04]  /*8370*/  SHF.R.S32.HI R45, RZ, 0x1f, R92 ;  /* 0x0000001fff2d7819 */ /* 0x000fc8000001145c */
[----:B------:R-:W-:Y:S01]  /*8380*/  LEA.HI R45, R45, R92, RZ, 0x3 ;  /* 0x0000005c2d2d7211 */ /* 0x000fe200078f18ff */
[----:B------:R-:W-:-:S03]  /*8390*/  IMAD.SHL.U32 R92, R92, 0x8, RZ ;  /* 0x000000085c5c7824 */ /* 0x000fc600078e00ff */
[----:B------:R-:W-:Y:S02]  /*83a0*/  SHF.R.S32.HI R45, RZ, 0x3, R45 ;  /* 0x00000003ff2d7819 */ /* 0x000fe4000001142d */
[----:B------:R-:W-:-:S03]  /*83b0*/  LOP3.LUT R44, R48, 0x38, R92, 0xf8, !PT ;  /* 0x00000038302c7812 */ /* 0x000fc600078ef85c */
[----:B----4-:R-:W-:Y:S01]  /*83c0*/  IMAD R45, R45, 0x2c00, R47 ;  /* 0x00002c002d2d7824 */ /* 0x010fe200078e022f */
[----:B------:R-:W-:Y:S01]  /*83d0*/  LOP3.LUT R44, R44, R46, RZ, 0x3c, !PT ;  /* 0x0000002e2c2c7212 */ /* 0x000fe200078e3cff */
[----:B------:R-:W-:-:S04]  /*83e0*/  IMAD R47, R23, 0x5800, R146 ;  /* 0x00005800172f7824 */ /* 0x000fc800078e0292 */
[----:B------:R-:W-:-:S04]  /*83f0*/  IMAD.IADD R44, R45, 0x1, R44 ;  /* 0x000000012d2c7824 */ /* 0x000fc800078e022c */
[----:B------:R-:W-:Y:S01]  /*8400*/  IMAD R45, R23, 0x5800, R44 ;  /* 0x00005800172d7824 */ /* 0x000fe200078e022c */
[----:B------:R-:W-:-:S03]  /*8410*/  LEA R44, R47, R2, 0x1 ;  /* 0x000000022f2c7211 */ /* 0x000fc600078e08ff */
[----:B------:R-:W-:-:S03]  /*8420*/  IMAD R48, R45, 0x2, R2 ;  /* 0x000000022d307824 */ /* 0x000fc600078e0202 */
[----:B------:R-:W0:Y:S04]  /*8430*/  LDS.128 R44, [R44+0x1e400] ;  /* 0x01e400002c2c7984 */ /* 0x000e280000000c00 */
[----:B------:R-:W3:Y:S01]  /*8440*/  LDS.128 R48, [R48+0x1e400] ;  /* 0x01e4000030307984 */ /* 0x000ee20000000c00 */
[----:B------:R-:W-:Y:S05]  /*8450*/  @P3 BRA `(.L_x_691) ;  /* 0x0000000400643947 */ /* 0x000fea0003800000 */
[----:B---3--:R-:W-:Y:S01]  /*8460*/  IMAD.MOV.U32 R95, RZ, RZ, R49 ;  /* 0x000000ffff5f7224 */ /* 0x008fe200078e0031 */
[----:B------:R-:W-:Y:S01]  /*8470*/  SHF.R.U64 R56, R56, 0x10, R57 ;  /* 0x0000001038387819 */ /* 0x000fe20000001239 */
[----:B0-----:R-:W-:Y:S01]  /*8480*/  IMAD.MOV.U32 R49, RZ, RZ, R45 ;  /* 0x000000ffff317224 */ /* 0x001fe200078e002d */
[----:B------:R-:W-:Y:S01]  /*8490*/  SHF.R.U64 R52, R52, 0x10, R53 ;  /* 0x0000001034347819 */ /* 0x000fe20000001235 */
[----:B------:R-:W-:Y:S01]  /*84a0*/  HADD2.F32 R96, -RZ, R194.H1_H1 ;  /* 0x300000c2ff607230 */ /* 0x000fe20000004100 */
[----:B------:R-:W-:Y:S01]  /*84b0*/  SHF.R.U64 R58, R58, 0x10, R59 ;  /* 0x000000103a3a7819 */ /* 0x000fe2000000123b */
[----:B------:R-:W-:Y:S01]  /*84c0*/  HADD2.F32 R93, -RZ, R95.H0_H0 ;  /* 0x2000005fff5d7230 */ /* 0x000fe20000004100 */
[----:B------:R-:W-:Y:S01]  /*84d0*/  SHF.R.U64 R54, R54, 0x10, R55 ;  /* 0x0000001036367819 */ /* 0x000fe20000001237 */
[----:B------:R-:W-:Y:S02]  /*84e0*/  HADD2.F32 R94, -RZ, R49.H0_H0 ;  /* 0x20000031ff5e7230 */ /* 0x000fe40000004100 */
[----:B------:R-:W-:-:S02]  /*84f0*/  HADD2.F32 R45, -RZ, R193.H0_H0 ;  /* 0x200000c1ff2d7230 */ /* 0x000fc40000004100 */
[CC--:B------:R-:W-:Y:S01]  /*8500*/  FMUL.FTZ R97, R93.reuse, R96.reuse ;  /* 0x000000605d617220 */ /* 0x0c0fe20000410000 */
[----:B------:R-:W-:Y:S02]  /*8510*/  HADD2.F32 R49, -RZ, R49.H1_H1 ;  /* 0x30000031ff317230 */ /* 0x000fe40000004100 */
[C---:B------:R-:W-:Y:S01]  /*8520*/  FMUL.FTZ R96, R94.reuse, R96 ;  /* 0x000000605e607220 */ /* 0x040fe20000410000 */
[----:B------:R-:W-:Y:S02]  /*8530*/  HADD2.F32 R98, -RZ, R193.H1_H1 ;  /* 0x300000c1ff627230 */ /* 0x000fe40000004100 */
[-C--:B------:R-:W-:Y:S01]  /*8540*/  FFMA.FTZ R94, R94, R45.reuse, -R97 ;  /* 0x0000002d5e5e7223 */ /* 0x080fe20000010861 */
[----:B------:R-:W-:Y:S02]  /*8550*/  HADD2.F32 R174, -RZ, R194.H0_H0 ;  /* 0x200000c2ffae7230 */ /* 0x000fe40000004100 */
[----:B------:R-:W-:Y:S01]  /*8560*/  FFMA.FTZ R93, R93, R45, R96 ;  /* 0x0000002d5d5d7223 */ /* 0x000fe20000010060 */
[----:B------:R-:W-:Y:S01]  /*8570*/  SHF.R.U32.HI R96, RZ, 0x10, R57 ;  /* 0x00000010ff607819 */ /* 0x000fe20000011639 */
[----:B------:R-:W-:Y:S01]  /*8580*/  HADD2.F32 R45, -RZ, R95.H1_H1 ;  /* 0x3000005fff2d7230 */ /* 0x000fe20000004100 */
[----:B------:R-:W-:Y:S01]  /*8590*/  SHF.R.U32.HI R95, RZ, 0x10, R53 ;  /* 0x00000010ff5f7819 */ /* 0x000fe20000011635 */
[----:B------:R-:W-:-:S02]  /*85a0*/  HADD2.F32 R57, -RZ, R192.H1_H1 ;  /* 0x300000c0ff397230 */ /* 0x000fc40000004100 */
[----:B------:R-:W-:Y:S02]  /*85b0*/  HADD2.F32 R96, -RZ, R96.H0_H0 ;  /* 0x20000060ff607230 */ /* 0x000fe40000004100 */
[----:B------:R-:W-:Y:S02]  /*85c0*/  HADD2.F32 R95, -RZ, R95.H0_H0 ;  /* 0x2000005fff5f7230 */ /* 0x000fe40000004100 */
[----:B------:R-:W-:Y:S02]  /*85d0*/  HADD2.F32 R56, -RZ, R56.H0_H0 ;  /* 0x20000038ff387230 */ /* 0x000fe40000004100 */
[-C--:B------:R-:W-:Y:S01]  /*85e0*/  FMUL.FTZ R97, R45, R96.reuse ;  /* 0x000000602d617220 */ /* 0x080fe20000410000 */
[C---:B------:R-:W-:Y:S01]  /*85f0*/  FMUL.FTZ R96, R49.reuse, R96 ;  /* 0x0000006031607220 */ /* 0x040fe20000410000 */
[----:B------:R-:W-:Y:S02]  /*8600*/  HADD2.F32 R52, -RZ, R52.H0_H0 ;  /* 0x20000034ff347230 */ /* 0x000fe40000004100 */
[-C--:B------:R-:W-:Y:S01]  /*8610*/  FFMA.FTZ R49, R49, R95.reuse, -R97 ;  /* 0x0000005f31317223 */ /* 0x080fe20000010861 */
[----:B------:R-:W-:Y:S01]  /*8620*/  FFMA.FTZ R45, R45, R95, R96 ;  /* 0x0000005f2d2d7223 */ /* 0x000fe20000010060 */
[----:B------:R-:W-:Y:S01]  /*8630*/  MOV R95, R51 ;  /* 0x00000033005f7202 */ /* 0x000fe20000000f00 */
[----:B------:R-:W-:-:S02]  /*8640*/  HADD2.F32 R51, -RZ, R47.H0_H0 ;  /* 0x2000002fff337230 */ /* 0x000fc40000004100 */
[----:B------:R-:W-:Y:S01]  /*8650*/  HADD2.F32 R97, -RZ, R192.H0_H0 ;  /* 0x200000c0ff617230 */ /* 0x000fe20000004100 */
[----:B------:R-:W-:Y:S01]  /*8660*/  F2FP.F16.F32.PACK_AB R49, R49, R94 ;  /* 0x0000005e3131723e */ /* 0x000fe200000000ff */
[--C-:B------:R-:W-:Y:S01]  /*8670*/  HADD2.F32 R96, -RZ, R95.reuse.H0_H0 ;  /* 0x2000005fff607230 */ /* 0x100fe20000004100 */
[----:B------:R-:W-:Y:S01]  /*8680*/  F2FP.F16.F32.PACK_AB R93, R45, R93 ;  /* 0x0000005d2d5d723e */ /* 0x000fe200000000ff */
[----:B------:R-:W-:Y:S02]  /*8690*/  HADD2.F32 R95, -RZ, R95.H1_H1 ;  /* 0x3000005fff5f7230 */ /* 0x000fe40000004100 */
[----:B------:R-:W-:Y:S02]  /*86a0*/  HADD2.F32 R47, -RZ, R47.H1_H1 ;  /* 0x3000002fff2f7230 */ /* 0x000fe40000004100 */
[-C--:B------:R-:W-:Y:S01]  /*86b0*/  FMUL.FTZ R99, R96, R98.reuse ;  /* 0x0000006260637220 */ /* 0x080fe20000410000 */
[----:B------:R-:W-:Y:S01]  /*86c0*/  FMUL.FTZ R98, R51, R98 ;  /* 0x0000006233627220 */ /* 0x000fe20000410000 */
[----:B------:R-:W-:-:S02]  /*86d0*/  HADD2.F32 R58, -RZ, R58.H0_H0 ;  /* 0x2000003aff3a7230 */ /* 0x000fc40000004100 */
[-C--:B------:R-:W-:Y:S01]  /*86e0*/  FFMA.FTZ R51, R51, R97.reuse, -R99 ;  /* 0x0000006133337223 */ /* 0x080fe20000010863 */
[----:B------:R-:W-:Y:S01]  /*86f0*/  FFMA.FTZ R98, R96, R97, R98 ;  /* 0x0000006160627223 */ /* 0x000fe20000010062 */
[----:B------:R-:W-:Y:S01]  /*8700*/  SHF.R.U32.HI R96, RZ, 0x10, R59 ;  /* 0x00000010ff607819 */ /* 0x000fe2000001163b */
[----:B------:R-:W-:Y:S01]  /*8710*/  HADD2.F32 R54, -RZ, R54.H0_H0 ;  /* 0x20000036ff367230 */ /* 0x000fe20000004100 */
[----:B------:R-:W-:Y:S01]  /*8720*/  SHF.R.U32.HI R97, RZ, 0x10, R55 ;  /* 0x00000010ff617819 */ /* 0x000fe20000011637 */
[----:B------:R-:W-:Y:S01]  /*8730*/  IMAD.MOV.U32 R45, RZ, RZ, R49 ;  /* 0x000000ffff2d7224 */ /* 0x000fe200078e0031 */
[----:B------:R-:W-:Y:S01]  /*8740*/  MOV R49, R93 ;  /* 0x0000005d00317202 */ /* 0x000fe20000000f00 */
[----:B------:R-:W-:Y:S02]  /*8750*/  HADD2.F32 R96, -RZ, R96.H0_H0 ;  /* 0x20000060ff607230 */ /* 0x000fe40000004100 */
[----:B------:R-:W-:-:S03]  /*8760*/  HADD2.F32 R97, -RZ, R97.H0_H0 ;  /* 0x20000061ff617230 */ /* 0x000fc60000004100 */
[-C--:B------:R-:W-:Y:S01]  /*8770*/  FMUL.FTZ R99, R95, R96.reuse ;  /* 0x000000605f637220 */ /* 0x080fe20000410000 */
[----:B------:R-:W-:-:S03]  /*8780*/  FMUL.FTZ R96, R47, R96 ;  /* 0x000000602f607220 */ /* 0x000fc60000410000 */
[-C--:B------:R-:W-:Y:S01]  /*8790*/  FFMA.FTZ R99, R47, R97.reuse, -R99 ;  /* 0x000000612f637223 */ /* 0x080fe20000010863 */
[----:B------:R-:W-:Y:S01]  /*87a0*/  FFMA.FTZ R96, R95, R97, R96 ;  /* 0x000000615f607223 */ /* 0x000fe20000010060 */
[----:B------:R-:W-:Y:S02]  /*87b0*/  HADD2.F32 R47, -RZ, R48.H0_H0 ;  /* 0x20000030ff2f7230 */ /* 0x000fe40000004100 */
[----:B------:R-:W-:Y:S01]  /*87c0*/  HADD2.F32 R95, -RZ, R44.H0_H0 ;  /* 0x2000002cff5f7230 */ /* 0x000fe20000004100 */
[----:B------:R-:W-:Y:S01]  /*87d0*/  F2FP.F16.F32.PACK_AB R51, R99, R51 ;  /* 0x000000336333723e */ /* 0x000fe200000000ff */
[----:B------:R-:W-:Y:S02]  /*87e0*/  HADD2.F32 R48, -RZ, R48.H1_H1 ;  /* 0x30000030ff307230 */ /* 0x000fe40000004100 */
[-C--:B------:R-:W-:Y:S01]  /*87f0*/  FMUL.FTZ R97, R47, R174.reuse ;  /* 0x000000ae2f617220 */ /* 0x080fe20000410000 */
[----:B------:R-:W-:Y:S02]  /*8800*/  HADD2.F32 R44, -RZ, R44.H1_H1 ;  /* 0x3000002cff2c7230 */ /* 0x000fe40000004100 */
[C---:B------:R-:W-:Y:S01]  /*8810*/  FMUL.FTZ R174, R95.reuse, R174 ;  /* 0x000000ae5fae7220 */ /* 0x040fe20000410000 */
[----:B------:R-:W-:Y:S01]  /*8820*/  F2FP.F16.F32.PACK_AB R96, R96, R98 ;  /* 0x000000626060723e */ /* 0x000fe200000000ff */
[----:B------:R-:W-:-:S02]  /*8830*/  FFMA.FTZ R97, R95, R57, -R97 ;  /* 0x000000395f617223 */ /* 0x000fc40000010861 */
[----:B------:R-:W-:Y:S01]  /*8840*/  FFMA.FTZ R174, R47, R57, R174 ;  /* 0x000000392fae7223 */ /* 0x000fe200000100ae */
[-C--:B------:R-:W-:Y:S01]  /*8850*/  FMUL.FTZ R47, R48, R56.reuse ;  /* 0x00000038302f7220 */ /* 0x080fe20000410000 */
[C---:B------:R-:W-:Y:S01]  /*8860*/  FMUL.FTZ R56, R44.reuse, R56 ;  /* 0x000000382c387220 */ /* 0x040fe20000410000 */
[----:B------:R-:W-:Y:S02]  /*8870*/  HADD2.F32 R57, -RZ, R188.H1_H1 ;  /* 0x300000bcff397230 */ /* 0x000fe40000004100 */
[-C--:B------:R-:W-:Y:S01]  /*8880*/  FFMA.FTZ R47, R44, R52.reuse, -R47 ;  /* 0x000000342c2f7223 */ /* 0x080fe2000001082f */
[----:B------:R-:W-:Y:S01]  /*8890*/  FFMA.FTZ R56, R48, R52, R56 ;  /* 0x0000003430387223 */ /* 0x000fe20000010038 */
[----:B------:R-:W-:Y:S02]  /*88a0*/  HADD2.F32 R44, -RZ, R50.H0_H0 ;  /* 0x20000032ff2c7230 */ /* 0x000fe40000004100 */
[----:B------:R-:W-:Y:S02]  /*88b0*/  HADD2.F32 R52, -RZ, R46.H0_H0 ;  /* 0x2000002eff347230 */ /* 0x000fe40000004100 */
[----:B------:R-:W-:-:S02]  /*88c0*/  HADD2.F32 R48, -RZ, R188.H0_H0 ;  /* 0x200000bcff307230 */ /* 0x000fc40000004100 */
[-C--:B------:R-:W-:Y:S01]  /*88d0*/  FMUL.FTZ R53, R44, R57.reuse ;  /* 0x000000392c357220 */ /* 0x080fe20000410000 */
[----:B------:R-:W-:Y:S02]  /*88e0*/  HADD2.F32 R50, -RZ, R50.H1_H1 ;  /* 0x30000032ff327230 */ /* 0x000fe40000004100 */
[C---:B------:R-:W-:Y:S01]  /*88f0*/  FMUL.FTZ R57, R52.reuse, R57 ;  /* 0x0000003934397220 */ /* 0x040fe20000410000 */
[----:B------:R-:W-:Y:S02]  /*8900*/  HADD2.F32 R46, -RZ, R46.H1_H1 ;  /* 0x3000002eff2e7230 */ /* 0x000fe40000004100 */
[----:B------:R-:W-:Y:S01]  /*8910*/  FFMA.FTZ R53, R52, R48, -R53 ;  /* 0x0000003034357223 */ /* 0x000fe20000010835 */
[----:B------:R-:W-:Y:S01]  /*8920*/  F2FP.F16.F32.PACK_AB R56, R56, R174 ;  /* 0x000000ae3838723e */ /* 0x000fe200000000ff */
[----:B------:R-:W-:Y:S01]  /*8930*/  FFMA.FTZ R57, R44, R48, R57 ;  /* 0x000000302c397223 */ /* 0x000fe20000010039 */
[-C--:B------:R-:W-:Y:S01]  /*8940*/  FMUL.FTZ R44, R50, R58.reuse ;  /* 0x0000003a322c7220 */ /* 0x080fe20000410000 */
[----:B------:R-:W-:Y:S01]  /*8950*/  FMUL.FTZ R58, R46, R58 ;  /* 0x0000003a2e3a7220 */ /* 0x000fe20000410000 */
[----:B------:R-:W-:Y:S01]  /*8960*/  F2FP.F16.F32.PACK_AB R48, R47, R97 ;  /* 0x000000612f30723e */ /* 0x000fe200000000ff */
[----:B------:R-:W-:-:S02]  /*8970*/  IMAD.MOV.U32 R47, RZ, RZ, R51 ;  /* 0x000000ffff2f7224 */ /* 0x000fc400078e0033 */
[-C--:B------:R-:W-:Y:S01]  /*8980*/  FFMA.FTZ R44, R46, R54.reuse, -R44 ;  /* 0x000000362e2c7223 */ /* 0x080fe2000001082c */
[----:B------:R-:W-:Y:S01]  /*8990*/  FFMA.FTZ R58, R50, R54, R58 ;  /* 0x00000036323a7223 */ /* 0x000fe2000001003a */
[----:B------:R-:W-:-:S03]  /*89a0*/  IMAD.MOV.U32 R51, RZ, RZ, R96 ;  /* 0x000000ffff337224 */ /* 0x000fc600078e0060 */
[----:B------:R-:W-:Y:S01]  /*89b0*/  F2FP.F16.F32.PACK_AB R46, R44, R53 ;  /* 0x000000352c2e723e */ /* 0x000fe200000000ff */
[----:B------:R-:W-:Y:S01]  /*89c0*/  IMAD.MOV.U32 R44, RZ, RZ, R48 ;  /* 0x000000ffff2c7224 */ /* 0x000fe200078e0030 */
[----:B------:R-:W-:Y:S01]  /*89d0*/  F2FP.F16.F32.PACK_AB R50, R58, R57 ;  /* 0x000000393a32723e */ /* 0x000fe200000000ff */
[----:B------:R-:W-:-:S07]  /*89e0*/  IMAD.MOV.U32 R48, RZ, RZ, R56 ;  /* 0x000000ffff307224 */ /* 0x000fce00078e0038 */
.L_x_691:
[----:B------:R-:W-:Y:S05]  /*89f0*/  BSYNC B2 ;  /* 0x0000000000027941 */ /* 0x000fea0003800000 */
.L_x_690:
[-C--:B--2---:R-:W-:Y:S01]  /*8a00*/  IMAD R54, R155, R138.reuse, RZ ;  /* 0x0000008a9b367224 */ /* 0x084fe200078e02ff */
[----:B------:R-:W-:Y:S01]  /*8a10*/  ULDC.64 UR4, c[0x0][0x2e8] ;  /* 0x0000ba0000047ab9 */ /* 0x000fe20000000a00 */
[----:B------:R-:W-:Y:S01]  /*8a20*/  IMAD.WIDE.U32 R52, R175, R138, R136 ;  /* 0x0000008aaf347225 */ /* 0x000fe200078e0088 */
[----:B------:R-:W-:-:S03]  /*8a30*/  ULDC.64 UR6, c[0x0][0x208] ;  /* 0x0000820000067ab9 */ /* 0x000fc60000000a00 */
[----:B------:R-:W-:Y:S01]  /*8a40*/  IMAD R55, R175, R139, R54 ;  /* 0x0000008baf377224 */ /* 0x000fe200078e0236 */
[----:B------:R-:W-:-:S03]  /*8a50*/  IADD3 R54, P4, P5, R100, R52, R20 ;  /* 0x0000003464367210 */ /* 0x000fc60007d9e014 */
[----:B------:R-:W-:-:S05]  /*8a60*/  IMAD.IADD R55, R53, 0x1, R55 ;  /* 0x0000000135377824 */ /* 0x000fca00078e0237 */
[----:B------:R-:W-:Y:S02]  /*8a70*/  IADD3.X R53, R14, R55, R9, P4, P5 ;  /* 0x000000370e357210 */ /* 0x000fe400027ea409 */
[----:B------:R-:W-:-:S13]  /*8a80*/  ISETP.GE.AND P4, PT, R92, R150, PT ;  /* 0x000000965c00720c */ /* 0x000fda0003f86270 */
[--C-:B------:R-:W-:Y:S02]  /*8a90*/  @!P4 SHF.R.S32.HI R56, RZ, 0x1f, R92.reuse ;  /* 0x0000001fff38c819 */ /* 0x100fe4000001145c */
[----:B------:R-:W-:-:S04]  /*8aa0*/  @!P4 IADD3 R92, P5, P6, R100, R52, R92 ;  /* 0x00000034645cc210 */ /* 0x000fc80007ebe05c */
[----:B------:R-:W-:Y:S02]  /*8ab0*/  @!P4 IADD3.X R55, R14, R55, R56, P5, P6 ;  /* 0x000000370e37c210 */ /* 0x000fe40002fec438 */
[----:B------:R-:W-:-:S04]  /*8ac0*/  LEA R52, P5, R54, UR4, 0x1 ;  /* 0x0000000436347c11 */ /* 0x000fc8000f8a08ff */
[----:B------:R-:W-:Y:S02]  /*8ad0*/  LEA.HI.X R53, R54, UR5, R53, 0x1, P5 ;  /* 0x0000000536357c11 */ /* 0x000fe4000a8f0c35 */
[----:B------:R-:W-:-:S03]  /*8ae0*/  @!P4 LEA R54, P5, R92, UR4, 0x1 ;  /* 0x000000045c36cc11 */ /* 0x000fc6000f8a08ff */
[----:B0-----:R0:W-:Y:S01]  /*8af0*/  STG.E.128 desc[UR6][R52.64], R44 ;  /* 0x0000002c34007986 */ /* 0x0011e2000c101d06 */
[----:B------:R-:W-:-:S05]  /*8b00*/  @!P4 LEA.HI.X R55, R92, UR5, R55, 0x1, P5 ;  /* 0x000000055c37cc11 */ /* 0x000fca000a8f0c37 */
[----:B---3--:R0:W-:Y:S04]  /*8b10*/  @!P4 STG.E.128 desc[UR6][R54.64], R48 ;  /* 0x000000303600c986 */ /* 0x0081e8000c101d06 */
.L_x_689:
[----:B------:R-:W-:Y:S05]  /*8b20*/  BSYNC B1 ;  /* 0x0000000000017941 */ /* 0x000fea0003800000 */
.L_x_688:
[----:B0--3--:R-:W-:Y:S01]  /*8b30*/  IADD3 R45, R22, 0x40, RZ ;  /* 0x00000040162d7810 */ /* 0x009fe20007ffe0ff */
[----:B------:R-:W-:Y:S03]  /*8b40*/  BSSY B1, `(.L_x_692) ;  /* 0x0000087000017945 */ /* 0x000fe60003800000 */
[----:B------:R-:W-:-:S13]  /*8b50*/  ISETP.GE.OR P4, PT, R45, R4, P0 ;  /* 0x000000042d00720c */ /* 0x000fda0000786670 */
[----:B------:R-:W-:Y:S05]  /*8b60*/  @P4 BRA `(.L_x_693) ;  /* 0x0000000800104947 */ /* 0x000fea0003800000 */
[----:B------:R-:W3:Y:S04]  /*8b70*/  LDL R44, [R1+0x4] ;  /* 0x00000400012c7983 */ /* 0x000ee80000100800 */
[----:B------:R-:W4:Y:S01]  /*8b80*/  LDL R47, [R1+0x3c] ;  /* 0x00003c00012f7983 */ /* 0x000f220000100800 */
[----:B--2---:R-:W-:Y:S01]  /*8b90*/  IMAD.WIDE.U32 R52, R45, R138, R136 ;  /* 0x0000008a2d347225 */ /* 0x004fe200078e0088 */
[----:B------:R-:W-:Y:S03]  /*8ba0*/  BSSY B2, `(.L_x_694) ;  /* 0x0000074000027945 */ /* 0x000fe60003800000 */
[----:B------:R-:W-:Y:S01]  /*8bb0*/  VIADD R46, R22, 0x40 ;  /* 0x00000040162e7836 */ /* 0x000fe20000000000 */
[----:B------:R-:W-:Y:S01]  /*8bc0*/  IADD3 R54, P4, P5, R100, R52, R20 ;  /* 0x0000003464367210 */ /* 0x000fe20007d9e014 */
[----:B------:R-:W-:-:S03]  /*8bd0*/  VIADD R48, R22, 0x40 ;  /* 0x0000004016307836 */ /* 0x000fc60000000000 */
[----:B------:R-:W-:Y:S01]  /*8be0*/  SHF.L.U32 R46, R46, 0x6, RZ ;  /* 0x000000062e2e7819 */ /* 0x000fe200000006ff */
[----:B------:R-:W-:-:S03]  /*8bf0*/  IMAD.SHL.U32 R48, R48, 0x40, RZ ;  /* 0x0000004030307824 */ /* 0x000fc600078e00ff */
[----:B------:R-:W-:Y:S02]  /*8c00*/  LOP3.LUT R46, R46, 0x1c0, RZ, 0xc0, !PT ;  /* 0x000001c02e2e7812 */ /* 0x000fe400078ec0ff */
[----:B------:R-:W-:Y:S02]  /*8c10*/  LOP3.LUT R48, R48, 0x1c0, RZ, 0xc0, !PT ;  /* 0x000001c030307812 */ /* 0x000fe400078ec0ff */
[----:B------:R-:W-:Y:S02]  /*8c20*/  SHF.R.U32.HI R46, RZ, 0x3, R46 ;  /* 0x00000003ff2e7819 */ /* 0x000fe4000001162e */
[----:B---3--:R-:W-:Y:S01]  /*8c30*/  LOP3.LUT P6, RZ, R44, 0x1, RZ, 0xc0, !PT ;  /* 0x000000012cff7812 */ /* 0x008fe200078cc0ff */
[----:B------:R-:W-:-:S04]  /*8c40*/  IMAD R44, R154, R138, RZ ;  /* 0x0000008a9a2c7224 */ /* 0x000fc800078e02ff */
[----:B------:R-:W-:Y:S01]  /*8c50*/  IMAD R45, R45, R139, R44 ;  /* 0x0000008b2d2d7224 */ /* 0x000fe200078e022c */
[----:B------:R-:W-:-:S03]  /*8c60*/  SEL R44, R43, R151, !P6 ;  /* 0x000000972b2c7207 */ /* 0x000fc60007000000 */
[----:B------:R-:W-:Y:S01]  /*8c70*/  IMAD.IADD R56, R53, 0x1, R45 ;  /* 0x0000000135387824 */ /* 0x000fe200078e022d */
[----:B------:R-:W-:-:S04]  /*8c80*/  SHF.R.S32.HI R45, RZ, 0x1f, R44 ;  /* 0x0000001fff2d7819 */ /* 0x000fc8000001142c */
[----:B------:R-:W-:Y:S02]  /*8c90*/  LEA.HI R45, R45, R44, RZ, 0x4 ;  /* 0x0000002c2d2d7211 */ /* 0x000fe400078f20ff */
[----:B------:R-:W-:Y:S02]  /*8ca0*/  IADD3.X R55, R14, R56, R9, P4, P5 ;  /* 0x000000380e377210 */ /* 0x000fe400027ea409 */
[----:B------:R-:W-:-:S04]  /*8cb0*/  LEA.HI.SX32 R45, R45, R10, 0x1c ;  /* 0x0000000a2d2d7211 */ /* 0x000fc800078fe2ff */
[----:B------:R-:W-:Y:S01]  /*8cc0*/  SHF.R.S32.HI R44, RZ, 0x1f, R45 ;  /* 0x0000001fff2c7819 */ /* 0x000fe2000001142d */
[----:B------:R-:W-:-:S03]  /*8cd0*/  IMAD.SHL.U32 R57, R45, 0x8, RZ ;  /* 0x000000082d397824 */ /* 0x000fc600078e00ff */
[----:B------:R-:W-:-:S04]  /*8ce0*/  LEA.HI R44, R44, R45, RZ, 0x3 ;  /* 0x0000002d2c2c7211 */ /* 0x000fc800078f18ff */
[----:B------:R-:W-:Y:S02]  /*8cf0*/  SHF.R.S32.HI R45, RZ, 0x3, R44 ;  /* 0x00000003ff2d7819 */ /* 0x000fe4000001142c */
[----:B------:R-:W-:-:S03]  /*8d00*/  LOP3.LUT R44, R48, 0x38, R57, 0xf8, !PT ;  /* 0x00000038302c7812 */ /* 0x000fc600078ef839 */
[----:B----4-:R-:W-:Y:S01]  /*8d10*/  IMAD R45, R45, 0x2c00, R47 ;  /* 0x00002c002d2d7824 */ /* 0x010fe200078e022f */
[----:B------:R-:W-:-:S05]  /*8d20*/  LOP3.LUT R44, R44, R46, RZ, 0x3c, !PT ;  /* 0x0000002e2c2c7212 */ /* 0x000fca00078e3cff */
[----:B------:R-:W-:Y:S02]  /*8d30*/  IMAD.IADD R44, R45, 0x1, R44 ;  /* 0x000000012d2c7824 */ /* 0x000fe400078e022c */
[C---:B------:R-:W-:Y:S02]  /*8d40*/  IMAD R45, R23.reuse, 0x5800, R145 ;  /* 0x00005800172d7824 */ /* 0x040fe400078e0291 */
[----:B------:R-:W-:-:S03]  /*8d50*/  IMAD R47, R23, 0x5800, R44 ;  /* 0x00005800172f7824 */ /* 0x000fc600078e022c */
[----:B------:R-:W-:Y:S01]  /*8d60*/  LEA R45, R45, R2, 0x1 ;  /* 0x000000022d2d7211 */ /* 0x000fe200078e08ff */
[----:B------:R-:W-:-:S05]  /*8d70*/  IMAD R48, R47, 0x2, R2 ;  /* 0x000000022f307824 */ /* 0x000fca00078e0202 */
[----:B------:R-:W0:Y:S04]  /*8d80*/  LDS.128 R44, [R45+0x1e400] ;  /* 0x01e400002d2c7984 */ /* 0x000e280000000c00 */
[----:B------:R-:W2:Y:S01]  /*8d90*/  LDS.128 R48, [R48+0x1e400] ;  /* 0x01e4000030307984 */ /* 0x000ea20000000c00 */
[----:B------:R-:W-:Y:S05]  /*8da0*/  @P3 BRA `(.L_x_695) ;  /* 0x00000004004c3947 */ /* 0x000fea0003800000 */
[----:B------:R-:W-:Y:S01]  /*8db0*/  HADD2.F32 R93, -RZ, R187.H1_H1 ;  /* 0x300000bbff5d7230 */ /* 0x000fe20000004100 */
[----:B------:R-:W-:Y:S01]  /*8dc0*/  SHF.R.U64 R60, R60, 0x10, R61 ;  /* 0x000000103c3c7819 */ /* 0x000fe2000000123d */
[----:B--2---:R-:W-:Y:S01]  /*8dd0*/  HADD2.F32 R59, -RZ, R49.H0_H0 ;  /* 0x20000031ff3b7230 */ /* 0x004fe20000004100 */
[----:B------:R-:W-:Y:S01]  /*8de0*/  SHF.R.U64 R64, R64, 0x10, R65 ;  /* 0x0000001040407819 */ /* 0x000fe20000001241 */
[----:B0-----:R-:W-:Y:S01]  /*8df0*/  HADD2.F32 R92, -RZ, R45.H0_H0 ;  /* 0x2000002dff5c7230 */ /* 0x001fe20000004100 */
[----:B------:R-:W-:Y:S01]  /*8e00*/  SHF.R.U64 R66, R66, 0x10, R67 ;  /* 0x0000001042427819 */ /* 0x000fe20000001243 */
[----:B------:R-:W-:Y:S02]  /*8e10*/  HADD2.F32 R58, -RZ, R187.H0_H0 ;  /* 0x200000bbff3a7230 */ /* 0x000fe40000004100 */
[-C--:B------:R-:W-:Y:S01]  /*8e20*/  FMUL.FTZ R94, R59, R93.reuse ;  /* 0x0000005d3b5e7220 */ /* 0x080fe20000410000 */
[----:B------:R-:W-:Y:S02]  /*8e30*/  HADD2.F32 R49, -RZ, R49.H1_H1 ;  /* 0x30000031ff317230 */ /* 0x000fe40000004100 */
[----:B------:R-:W-:Y:S01]  /*8e40*/  FMUL.FTZ R93, R92, R93 ;  /* 0x0000005d5c5d7220 */ /* 0x000fe20000410000 */
[----:B------:R-:W-:-:S02]  /*8e50*/  HADD2.F32 R96, -RZ, R186.H1_H1 ;  /* 0x300000baff607230 */ /* 0x000fc40000004100 */
[-C--:B------:R-:W-:Y:S01]  /*8e60*/  FFMA.FTZ R92, R92, R58.reuse, -R94 ;  /* 0x0000003a5c5c7223 */ /* 0x080fe2000001085e */
[----:B------:R-:W-:Y:S01]  /*8e70*/  SHF.R.U32.HI R94, RZ, 0x10, R61 ;  /* 0x00000010ff5e7819 */ /* 0x000fe2000001163d */
[----:B------:R-:W-:Y:S01]  /*8e80*/  FFMA.FTZ R59, R59, R58, R93 ;  /* 0x0000003a3b3b7223 */ /* 0x000fe2000001005d */
[----:B------:R-:W-:Y:S01]  /*8e90*/  SHF.R.U32.HI R93, RZ, 0x10, R65 ;  /* 0x00000010ff5d7819 */ /* 0x000fe20000011641 */
[----:B------:R-:W-:Y:S01]  /*8ea0*/  HADD2.F32 R58, -RZ, R45.H1_H1 ;  /* 0x3000002dff3a7230 */ /* 0x000fe20000004100 */
[----:B------:R-:W-:Y:S01]  /*8eb0*/  SHF.R.U32.HI R61, RZ, 0x10, R67 ;  /* 0x00000010ff3d7819 */ /* 0x000fe20000011643 */
[----:B------:R-:W-:Y:S02]  /*8ec0*/  HADD2.F32 R45, -RZ, R94.H0_H0 ;  /* 0x2000005eff2d7230 */ /* 0x000fe40000004100 */
[----:B------:R-:W-:-:S05]  /*8ed0*/  HADD2.F32 R93, -RZ, R93.H0_H0 ;  /* 0x2000005dff5d7230 */ /* 0x000fca0000004100 */
[-C--:B------:R-:W-:Y:S01]  /*8ee0*/  FMUL.FTZ R94, R49, R93.reuse ;  /* 0x0000005d315e7220 */ /* 0x080fe20000410000 */
[----:B------:R-:W-:-:S03]  /*8ef0*/  FMUL.FTZ R93, R58, R93 ;  /* 0x0000005d3a5d7220 */ /* 0x000fc60000410000 */
[-C--:B------:R-:W-:Y:S01]  /*8f00*/  FFMA.FTZ R58, R58, R45.reuse, -R94 ;  /* 0x0000002d3a3a7223 */ /* 0x080fe2000001085e */
[----:B------:R-:W-:Y:S01]  /*8f10*/  FFMA.FTZ R49, R49, R45, R93 ;  /* 0x0000002d31317223 */ /* 0x000fe2000001005d */
[----:B------:R-:W-:Y:S02]  /*8f20*/  IMAD.MOV.U32 R45, RZ, RZ, R51 ;  /* 0x000000ffff2d7224 */ /* 0x000fe400078e0033 */
[----:B------:R-:W-:Y:S01]  /*8f30*/  HADD2.F32 R94, -RZ, R47.H0_H0 ;  /* 0x2000002fff5e7230 */ /* 0x000fe20000004100 */
[----:B------:R-:W-:Y:S01]  /*8f40*/  F2FP.F16.F32.PACK_AB R58, R58, R92 ;  /* 0x0000005c3a3a723e */ /* 0x000fe200000000ff */
[----:B------:R-:W-:Y:S01]  /*8f50*/  HADD2.F32 R93, -RZ, R186.H0_H0 ;  /* 0x200000baff5d7230 */ /* 0x000fe20000004100 */
[----:B------:R-:W-:Y:S01]  /*8f60*/  F2FP.F16.F32.PACK_AB R49, R49, R59 ;  /* 0x0000003b3131723e */ /* 0x000fe200000000ff */
[--C-:B------:R-:W-:Y:S02]  /*8f70*/  HADD2.F32 R51, -RZ, R45.reuse.H0_H0 ;  /* 0x2000002dff337230 */ /* 0x100fe40000004100 */
[----:B------:R-:W-:-:S02]  /*8f80*/  HADD2.F32 R45, -RZ, R45.H1_H1 ;  /* 0x3000002dff2d7230 */ /* 0x000fc40000004100 */
[----:B------:R-:W-:Y:S02]  /*8f90*/  HADD2.F32 R47, -RZ, R47.H1_H1 ;  /* 0x3000002fff2f7230 */ /* 0x000fe40000004100 */
[-C--:B------:R-:W-:Y:S01]  /*8fa0*/  FMUL.FTZ R95, R51, R96.reuse ;  /* 0x00000060335f7220 */ /* 0x080fe20000410000 */
[----:B------:R-:W-:-:S03]  /*8fb0*/  FMUL.FTZ R96, R94, R96 ;  /* 0x000000605e607220 */ /* 0x000fc60000410000 */
[-C--:B------:R-:W-:Y:S01]  /*8fc0*/  FFMA.FTZ R95, R94, R93.reuse, -R95 ;  /* 0x0000005d5e5f7223 */ /* 0x080fe2000001085f */
[----:B------:R-:W-:Y:S01]  /*8fd0*/  FFMA.FTZ R96, R51, R93, R96 ;  /* 0x0000005d33607223 */ /* 0x000fe20000010060 */
[--C-:B------:R-:W-:Y:S01]  /*8fe0*/  SHF.R.U64 R51, R62, 0x10, R63.reuse ;  /* 0x000000103e337819 */ /* 0x100fe2000000123f */
[----:B------:R-:W-:Y:S01]  /*8ff0*/  HADD2.F32 R94, -RZ, R61.H0_H0 ;  /* 0x2000003dff5e7230 */ /* 0x000fe20000004100 */
[----:B------:R-:W-:Y:S01]  /*9000*/  SHF.R.U32.HI R62, RZ, 0x10, R63 ;  /* 0x00000010ff3e7819 */ /* 0x000fe2000001163f */
[----:B------:R-:W-:Y:S02]  /*9010*/  HADD2.F32 R63, -RZ, R44.H0_H0 ;  /* 0x2000002cff3f7230 */ /* 0x000fe40000004100 */
[----:B------:R-:W-:Y:S02]  /*9020*/  HADD2.F32 R61, -RZ, R64.H0_H0 ;  /* 0x20000040ff3d7230 */ /* 0x000fe40000004100 */
[----:B------:R-:W-:Y:S01]  /*9030*/  FMUL.FTZ R174, R47, R94 ;  /* 0x0000005e2fae7220 */ /* 0x000fe20000410000 */
[----:B------:R-:W-:-:S02]  /*9040*/  HADD2.F32 R98, -RZ, R62.H0_H0 ;  /* 0x2000003eff627230 */ /* 0x000fc40000004100 */
[----:B------:R-:W-:Y:S01]  /*9050*/  FMUL.FTZ R62, R45, R94 ;  /* 0x0000005e2d3e7220 */ /* 0x000fe20000410000 */
[----:B------:R-:W-:Y:S02]  /*9060*/  HADD2.F32 R94, -RZ, R185.H1_H1 ;  /* 0x300000b9ff5e7230 */ /* 0x000fe40000004100 */
[----:B------:R-:W-:Y:S02]  /*9070*/  HADD2.F32 R64, -RZ, R44.H1_H1 ;  /* 0x3000002cff407230 */ /* 0x000fe40000004100 */
[-C--:B------:R-:W-:Y:S01]  /*9080*/  FFMA.FTZ R62, R47, R98.reuse, -R62 ;  /* 0x000000622f3e7223 */ /* 0x080fe2000001083e */
[----:B------:R-:W-:Y:S02]  /*9090*/  HADD2.F32 R47, -RZ, R48.H0_H0 ;  /* 0x20000030ff2f7230 */ /* 0x000fe40000004100 */
[----:B------:R-:W-:Y:S01]  /*90a0*/  FFMA.FTZ R45, R45, R98, R174 ;  /* 0x000000622d2d7223 */ /* 0x000fe200000100ae */
[----:B------:R-:W-:Y:S02]  /*90b0*/  HADD2.F32 R98, -RZ, R184.H1_H1 ;  /* 0x300000b8ff627230 */ /* 0x000fe40000004100 */
[----:B------:R-:W-:Y:S01]  /*90c0*/  FMUL.FTZ R67, R64, R61 ;  /* 0x0000003d40437220 */ /* 0x000fe20000410000 */
[----:B------:R-:W-:-:S02]  /*90d0*/  HADD2.F32 R48, -RZ, R48.H1_H1 ;  /* 0x30000030ff307230 */ /* 0x000fc40000004100 */
[-C--:B------:R-:W-:Y:S01]  /*90e0*/  FMUL.FTZ R174, R47, R94.reuse ;  /* 0x0000005e2fae7220 */ /* 0x080fe20000410000 */
[C---:B------:R-:W-:Y:S01]  /*90f0*/  FMUL.FTZ R94, R63.reuse, R94 ;  /* 0x0000005e3f5e7220 */ /* 0x040fe20000410000 */
[----:B------:R-:W-:Y:S01]  /*9100*/  HADD2.F32 R184, -RZ, R184.H0_H0 ;  /* 0x200000b8ffb87230 */ /* 0x000fe20000004100 */
[----:B------:R-:W-:Y:S01]  /*9110*/  F2FP.F16.F32.PACK_AB R62, R62, R95 ;  /* 0x0000005f3e3e723e */ /* 0x000fe200000000ff */
[-C--:B------:R-:W-:Y:S01]  /*9120*/  FFMA.FTZ R44, R63, R98.reuse, -R174 ;  /* 0x000000623f2c7223 */ /* 0x080fe200000108ae */
[----:B------:R-:W-:Y:S02]  /*9130*/  HADD2.F32 R63, -RZ, R60.H0_H0 ;  /* 0x2000003cff3f7230 */ /* 0x000fe40000004100 */
[----:B------:R-:W-:Y:S01]  /*9140*/  FMUL.FTZ R65, R48, R61 ;  /* 0x0000003d30417220 */ /* 0x000fe20000410000 */
[----:B------:R-:W-:Y:S02]  /*9150*/  HADD2.F32 R60, -RZ, R185.H0_H0 ;  /* 0x200000b9ff3c7230 */ /* 0x000fe40000004100 */
[----:B------:R-:W-:Y:S01]  /*9160*/  FFMA.FTZ R47, R47, R98, R94 ;  /* 0x000000622f2f7223 */ /* 0x000fe2000001005e */
[----:B------:R-:W-:-:S02]  /*9170*/  HADD2.F32 R51, -RZ, R51.H0_H0 ;  /* 0x20000033ff337230 */ /* 0x000fc40000004100 */
[-C--:B------:R-:W-:Y:S01]  /*9180*/  FFMA.FTZ R61, R64, R63.reuse, -R65 ;  /* 0x0000003f403d7223 */ /* 0x080fe20000010841 */
[----:B------:R-:W-:Y:S01]  /*9190*/  FFMA.FTZ R48, R48, R63, R67 ;  /* 0x0000003f30307223 */ /* 0x000fe20000010043 */
[----:B------:R-:W-:Y:S02]  /*91a0*/  HADD2.F32 R63, -RZ, R50.H0_H0 ;  /* 0x20000032ff3f7230 */ /* 0x000fe40000004100 */
[----:B------:R-:W-:Y:S01]  /*91b0*/  HADD2.F32 R67, -RZ, R66.H0_H0 ;  /* 0x20000042ff437230 */ /* 0x000fe20000004100 */
[----:B------:R-:W-:Y:S01]  /*91c0*/  F2FP.F16.F32.PACK_AB R44, R61, R44 ;  /* 0x0000002c3d2c723e */ /* 0x000fe200000000ff */
[----:B------:R-:W-:Y:S02]  /*91d0*/  HADD2.F32 R65, -RZ, R46.H0_H0 ;  /* 0x2000002eff417230 */ /* 0x000fe40000004100 */
[----:B------:R-:W-:Y:S01]  /*91e0*/  FMUL.FTZ R64, R63, R60 ;  /* 0x0000003c3f407220 */ /* 0x000fe20000410000 */
[----:B------:R-:W-:Y:S01]  /*91f0*/  HADD2.F32 R50, -RZ, R50.H1_H1 ;  /* 0x30000032ff327230 */ /* 0x000fe20000004100 */
[----:B------:R-:W-:Y:S01]  /*9200*/  F2FP.F16.F32.PACK_AB R48, R48, R47 ;  /* 0x0000002f3030723e */ /* 0x000fe200000000ff */
[----:B------:R-:W-:-:S02]  /*9210*/  HADD2.F32 R46, -RZ, R46.H1_H1 ;  /* 0x3000002eff2e7230 */ /* 0x000fc40000004100 */
[C---:B------:R-:W-:Y:S01]  /*9220*/  FMUL.FTZ R60, R65.reuse, R60 ;  /* 0x0000003c413c7220 */ /* 0x040fe20000410000 */
[----:B------:R-:W-:Y:S01]  /*9230*/  FFMA.FTZ R65, R65, R184, -R64 ;  /* 0x000000b841417223 */ /* 0x000fe20000010840 */
[-C--:B------:R-:W-:Y:S01]  /*9240*/  FMUL.FTZ R93, R50, R67.reuse ;  /* 0x00000043325d7220 */ /* 0x080fe20000410000 */
[----:B------:R-:W-:Y:S01]  /*9250*/  MOV R47, R62 ;  /* 0x0000003e002f7202 */ /* 0x000fe20000000f00 */
[C---:B------:R-:W-:Y:S01]  /*9260*/  FMUL.FTZ R67, R46.reuse, R67 ;  /* 0x000000432e437220 */ /* 0x040fe20000410000 */
[----:B------:R-:W-:Y:S01]  /*9270*/  FFMA.FTZ R63, R63, R184, R60 ;  /* 0x000000b83f3f7223 */ /* 0x000fe2000001003c */
[-C--:B------:R-:W-:Y:S02]  /*9280*/  FFMA.FTZ R46, R46, R51.reuse, -R93 ;  /* 0x000000332e2e7223 */ /* 0x080fe4000001085d */
[----:B------:R-:W-:Y:S01]  /*9290*/  FFMA.FTZ R50, R50, R51, R67 ;  /* 0x0000003332327223 */ /* 0x000fe20000010043 */
[----:B------:R-:W-:Y:S01]  /*92a0*/  F2FP.F16.F32.PACK_AB R51, R45, R96 ;  /* 0x000000602d33723e */ /* 0x000fe200000000ff */
[----:B------:R-:W-:Y:S01]  /*92b0*/  IMAD.MOV.U32 R45, RZ, RZ, R58 ;  /* 0x000000ffff2d7224 */ /* 0x000fe200078e003a */
[----:B------:R-:W-:-:S02]  /*92c0*/  F2FP.F16.F32.PACK_AB R46, R46, R65 ;  /* 0x000000412e2e723e */ /* 0x000fc400000000ff */
[----:B------:R-:W-:-:S07]  /*92d0*/  F2FP.F16.F32.PACK_AB R50, R50, R63 ;  /* 0x0000003f3232723e */ /* 0x000fce00000000ff */
.L_x_695:
[----:B------:R-:W-:Y:S05]  /*92e0*/  BSYNC B2 ;  /* 0x0000000000027941 */ /* 0x000fea0003800000 */
.L_x_694:
[----:B------:R-:W-:Y:S01]  /*92f0*/  ISETP.GE.AND P4, PT, R57, R150, PT ;  /* 0x000000963900720c */ /* 0x000fe20003f86270 */
[----:B------:R-:W-:Y:S01]  /*9300*/  ULDC.64 UR4, c[0x0][0x2e8] ;  /* 0x0000ba0000047ab9 */ /* 0x000fe20000000a00 */
[----:B------:R-:W-:-:S11]  /*9310*/  ULDC.64 UR6, c[0x0][0x208] ;  /* 0x0000820000067ab9 */ /* 0x000fd60000000a00 */
        /* <DEDUP_REMOVED lines=8> */
[----:B--2---:R0:W-:Y:S04]  /*93a0*/  @!P4 STG.E.128 desc[UR6][R54.64], R48 ;  /* 0x000000303600c986 */ /* 0x0041e8000c101d06 */
.L_x_693:
[----:B------:R-:W-:Y:S05]  /*93b0*/  BSYNC B1 ;  /* 0x0000000000017941 */ /* 0x000fea0003800000 */
.L_x_692:
[----:B0-----:R-:W-:Y:S01]  /*93c0*/  VIADD R45, R22, 0x60 ;  /* 0x00000060162d7836 */ /* 0x001fe20000000000 */
[----:B------:R-:W-:Y:S04]  /*93d0*/  BSSY B1, `(.L_x_696) ;  /* 0x0000087000017945 */ /* 0x000fe80003800000 */
[----:B------:R-:W-:-:S13]  /*93e0*/  ISETP.GE.OR P4, PT, R45, R4, P0 ;  /* 0x000000042d00720c */ /* 0x000fda0000786670 */
[----:B------:R-:W-:Y:S05]  /*93f0*/  @P4 BRA `(.L_x_697) ;  /* 0x0000000800104947 */ /* 0x000fea0003800000 */
[----:B------:R-:W3:Y:S04]  /*9400*/  LDL R44, [R1+0x4] ;  /* 0x00000400012c7983 */ /* 0x000ee80000100800 */
[----:B------:R-:W4:Y:S01]  /*9410*/  LDL R47, [R1+0x38] ;  /* 0x00003800012f7983 */ /* 0x000f220000100800 */
[----:B--2---:R-:W-:Y:S01]  /*9420*/  IMAD.WIDE.U32 R52, R45, R138, R136 ;  /* 0x0000008a2d347225 */ /* 0x004fe200078e0088 */
[C---:B------:R-:W-:Y:S01]  /*9430*/  IADD3 R46, R22.reuse, 0x60, RZ ;  /* 0x00000060162e7810 */ /* 0x040fe20007ffe0ff */
[----:B------:R-:W-:Y:S02]  /*9440*/  BSSY B2, `(.L_x_698) ;  /* 0x0000073000027945 */ /* 0x000fe40003800000 */
[----:B------:R-:W-:Y:S01]  /*9450*/  VIADD R48, R22, 0x60 ;  /* 0x0000006016307836 */ /* 0x000fe20000000000 */
[----:B------:R-:W-:Y:S01]  /*9460*/  IADD3 R54, P4, P5, R100, R52, R20 ;  /* 0x0000003464367210 */ /* 0x000fe20007d9e014 */
[----:B------:R-:W-:-:S02]  /*9470*/  IMAD.SHL.U32 R46, R46, 0x40, RZ ;  /* 0x000000402e2e7824 */ /* 0x000fc400078e00ff */
        /* <DEDUP_REMOVED lines=19> */
[----:B------:R-:W-:-:S04]  /*95b0*/  LOP3.LUT R44, R44, R46, RZ, 0x3c, !PT ;  /* 0x0000002e2c2c7212 */ /* 0x000fc800078e3cff */
[----:B------:R-:W-:Y:S01]  /*95c0*/  IADD3 R44, R45, R44, RZ ;  /* 0x0000002c2d2c7210 */ /* 0x000fe20007ffe0ff */
[----:B------:R-:W-:-:S04]  /*95d0*/  IMAD R45, R23, 0x5800, R144 ;  /* 0x00005800172d7824 */ /* 0x000fc800078e0290 */
[----:B------:R-:W-:Y:S02]  /*95e0*/  IMAD R47, R23, 0x5800, R44 ;  /* 0x00005800172f7824 */ /* 0x000fe400078e022c */
[--C-:B------:R-:W-:Y:S02]  /*95f0*/  IMAD R45, R45, 0x2, R2.reuse ;  /* 0x000000022d2d7824 */ /* 0x100fe400078e0202 */
[----:B------:R-:W-:-:S04]  /*9600*/  IMAD R48, R47, 0x2, R2 ;  /* 0x000000022f307824 */ /* 0x000fc800078e0202 */
[----:B------:R-:W0:Y:S04]  /*9610*/  LDS.128 R44, [R45+0x1e400] ;  /* 0x01e400002d2c7984 */ /* 0x000e280000000c00 */
[----:B------:R-:W2:Y:S01]  /*9620*/  LDS.128 R48, [R48+0x1e400] ;  /* 0x01e4000030307984 */ /* 0x000ea20000000c00 */
[----:B------:R-:W-:Y:S05]  /*9630*/  @P3 BRA `(.L_x_699) ;  /* 0x00000004004c3947 */ /* 0x000fea0003800000 */
[----:B------:R-:W-:Y:S01]  /*9640*/  SHF.R.U32.HI R67, RZ, 0x10, R81 ;  /* 0x00000010ff437819 */ /* 0x000fe20000011651 */
[----:B--2---:R-:W-:Y:S01]  /*9650*/  IMAD.MOV.U32 R62, RZ, RZ, R49 ;  /* 0x000000ffff3e7224 */ /* 0x004fe200078e0031 */
[--C-:B------:R-:W-:Y:S01]  /*9660*/  SHF.R.U64 R56, R76, 0x10, R77.reuse ;  /* 0x000000104c387819 */ /* 0x100fe2000000124d */
[----:B------:R-:W-:Y:S01]  /*9670*/  HADD2.F32 R66, -RZ, R181.H1_H1 ;  /* 0x300000b5ff427230 */ /* 0x000fe20000004100 */
[----:B------:R-:W-:Y:S01]  /*9680*/  SHF.R.U32.HI R76, RZ, 0x10, R77 ;  /* 0x00000010ff4c7819 */ /* 0x000fe2000001164d */
[----:B------:R-:W-:Y:S01]  /*9690*/  HADD2.F32 R67, -RZ, R67.H0_H0 ;  /* 0x20000043ff437230 */ /* 0x000fe20000004100 */
[----:B------:R-:W-:Y:S01]  /*96a0*/  SHF.R.U64 R58, R80, 0x10, R81 ;  /* 0x00000010503a7819 */ /* 0x000fe20000001251 */
[--C-:B------:R-:W-:Y:S01]  /*96b0*/  HADD2.F32 R63, -RZ, R62.reuse.H0_H0 ;  /* 0x2000003eff3f7230 */ /* 0x100fe20000004100 */
[----:B0-----:R-:W-:Y:S01]  /*96c0*/  MOV R49, R47 ;  /* 0x0000002f00317202 */ /* 0x001fe20000000f00 */
[----:B------:R-:W-:Y:S01]  /*96d0*/  HADD2.F32 R64, -RZ, R62.H1_H1 ;  /* 0x3000003eff407230 */ /* 0x000fe20000004100 */
[--C-:B------:R-:W-:Y:S01]  /*96e0*/  SHF.R.U64 R61, R82, 0x10, R83.reuse ;  /* 0x00000010523d7819 */ /* 0x100fe20000001253 */
[----:B------:R-:W-:Y:S01]  /*96f0*/  HADD2.F32 R80, -RZ, R183.H1_H1 ;  /* 0x300000b7ff507230 */ /* 0x000fe20000004100 */
[----:B------:R-:W-:Y:S01]  /*9700*/  SHF.R.U32.HI R82, RZ, 0x10, R83 ;  /* 0x00000010ff527819 */ /* 0x000fe20000011653 */
[----:B------:R-:W-:-:S02]  /*9710*/  HADD2.F32 R62, -RZ, R45.H1_H1 ;  /* 0x3000002dff3e7230 */ /* 0x000fc40000004100 */
[-C--:B------:R-:W-:Y:S01]  /*9720*/  FMUL.FTZ R77, R64, R67.reuse ;  /* 0x00000043404d7220 */ /* 0x080fe20000410000 */
[----:B------:R-:W-:Y:S01]  /*9730*/  HADD2.F32 R47, -RZ, R45.H0_H0 ;  /* 0x2000002dff2f7230 */ /* 0x000fe20000004100 */
[--C-:B------:R-:W-:Y:S01]  /*9740*/  SHF.R.U64 R60, R78, 0x10, R79.reuse ;  /* 0x000000104e3c7819 */ /* 0x100fe2000000124f */
[----:B------:R-:W-:Y:S02]  /*9750*/  HADD2.F32 R65, -RZ, R76.H0_H0 ;  /* 0x2000004cff417230 */ /* 0x000fe40000004100 */
[-C--:B------:R-:W-:Y:S01]  /*9760*/  FMUL.FTZ R76, R63, R80.reuse ;  /* 0x000000503f4c7220 */ /* 0x080fe20000410000 */
[----:B------:R-:W-:Y:S01]  /*9770*/  FMUL.FTZ R67, R62, R67 ;  /* 0x000000433e437220 */ /* 0x000fe20000410000 */
[C---:B------:R-:W-:Y:S01]  /*9780*/  FMUL.FTZ R80, R47.reuse, R80 ;  /* 0x000000502f507220 */ /* 0x040fe20000410000 */
[----:B------:R-:W-:Y:S01]  /*9790*/  SHF.R.U32.HI R78, RZ, 0x10, R79 ;  /* 0x00000010ff4e7819 */ /* 0x000fe2000001164f */
[-C--:B------:R-:W-:Y:S01]  /*97a0*/  FFMA.FTZ R45, R47, R66.reuse, -R76 ;  /* 0x000000422f2d7223 */ /* 0x080fe2000001084c */
[----:B------:R-:W-:Y:S01]  /*97b0*/  FFMA.FTZ R64, R64, R65, R67 ;  /* 0x0000004140407223 */ /* 0x000fe20000010043 */
[----:B------:R-:W-:Y:S01]  /*97c0*/  FFMA.FTZ R47, R63, R66, R80 ;  /* 0x000000423f2f7223 */ /* 0x000fe20000010050 */
[----:B------:R-:W-:-:S02]  /*97d0*/  HADD2.F32 R76, -RZ, R51.H1_H1 ;  /* 0x30000033ff4c7230 */ /* 0x000fc40000004100 */
[----:B------:R-:W-:Y:S01]  /*97e0*/  FFMA.FTZ R62, R62, R65, -R77 ;  /* 0x000000413e3e7223 */ /* 0x000fe2000001084d */
[----:B------:R-:W-:Y:S02]  /*97f0*/  HADD2.F32 R67, -RZ, R82.H0_H0 ;  /* 0x20000052ff437230 */ /* 0x000fe40000004100 */
[----:B------:R-:W-:Y:S02]  /*9800*/  HADD2.F32 R92, -RZ, R182.H1_H1 ;  /* 0x300000b6ff5c7230 */ /* 0x000fe40000004100 */
[----:B------:R-:W-:Y:S02]  /*9810*/  HADD2.F32 R63, -RZ, R51.H0_H0 ;  /* 0x20000033ff3f7230 */ /* 0x000fe40000004100 */
[----:B------:R-:W-:Y:S01]  /*9820*/  FMUL.FTZ R77, R76, R67 ;  /* 0x000000434c4d7220 */ /* 0x000fe20000410000 */
[--C-:B------:R-:W-:Y:S01]  /*9830*/  HADD2.F32 R66, -RZ, R49.reuse.H1_H1 ;  /* 0x30000031ff427230 */ /* 0x100fe20000004100 */
[----:B------:R-:W-:Y:S01]  /*9840*/  F2FP.F16.F32.PACK_AB R45, R62, R45 ;  /* 0x0000002d3e2d723e */ /* 0x000fe200000000ff */
[----:B------:R-:W-:-:S02]  /*9850*/  HADD2.F32 R51, -RZ, R49.H0_H0 ;  /* 0x20000031ff337230 */ /* 0x000fc40000004100 */
[----:B------:R-:W-:Y:S02]  /*9860*/  HADD2.F32 R80, -RZ, R180.H1_H1 ;  /* 0x300000b4ff507230 */ /* 0x000fe40000004100 */
[C---:B------:R-:W-:Y:S01]  /*9870*/  FMUL.FTZ R67, R66.reuse, R67 ;  /* 0x0000004342437220 */ /* 0x040fe20000410000 */
[----:B------:R-:W-:Y:S02]  /*9880*/  HADD2.F32 R65, -RZ, R78.H0_H0 ;  /* 0x2000004eff417230 */ /* 0x000fe40000004100 */
[-C--:B------:R-:W-:Y:S01]  /*9890*/  FMUL.FTZ R78, R63, R92.reuse ;  /* 0x0000005c3f4e7220 */ /* 0x080fe20000410000 */
[C---:B------:R-:W-:Y:S01]  /*98a0*/  FMUL.FTZ R92, R51.reuse, R92 ;  /* 0x0000005c335c7220 */ /* 0x040fe20000410000 */
[----:B------:R-:W-:Y:S02]  /*98b0*/  HADD2.F32 R183, -RZ, R183.H0_H0 ;  /* 0x200000b7ffb77230 */ /* 0x000fe40000004100 */
[-C--:B------:R-:W-:Y:S01]  /*98c0*/  FFMA.FTZ R49, R51, R80.reuse, -R78 ;  /* 0x0000005033317223 */ /* 0x080fe2000001084e */
[-C--:B------:R-:W-:Y:S01]  /*98d0*/  FFMA.FTZ R66, R66, R65.reuse, -R77 ;  /* 0x0000004142427223 */ /* 0x080fe2000001084d */
[----:B------:R-:W-:Y:S01]  /*98e0*/  FFMA.FTZ R76, R76, R65, R67 ;  /* 0x000000414c4c7223 */ /* 0x000fe20000010043 */
[----:B------:R-:W-:Y:S01]  /*98f0*/  FFMA.FTZ R51, R63, R80, R92 ;  /* 0x000000503f337223 */ /* 0x000fe2000001005c */
[----:B------:R-:W-:-:S02]  /*9900*/  HADD2.F32 R78, -RZ, R58.H0_H0 ;  /* 0x2000003aff4e7230 */ /* 0x000fc40000004100 */
[--C-:B------:R-:W-:Y:S01]  /*9910*/  HADD2.F32 R65, -RZ, R48.reuse.H0_H0 ;  /* 0x20000030ff417230 */ /* 0x100fe20000004100 */
[----:B------:R-:W-:Y:S01]  /*9920*/  F2FP.F16.F32.PACK_AB R66, R66, R49 ;  /* 0x000000314242723e */ /* 0x000fe200000000ff */
[----:B------:R-:W-:Y:S01]  /*9930*/  HADD2.F32 R67, -RZ, R48.H1_H1 ;  /* 0x30000030ff437230 */ /* 0x000fe20000004100 */
[----:B------:R-:W-:Y:S01]  /*9940*/  F2FP.F16.F32.PACK_AB R49, R64, R47 ;  /* 0x0000002f4031723e */ /* 0x000fe200000000ff */
[--C-:B------:R-:W-:Y:S02]  /*9950*/  HADD2.F32 R58, -RZ, R44.reuse.H0_H0 ;  /* 0x2000002cff3a7230 */ /* 0x100fe40000004100 */
[----:B------:R-:W-:Y:S01]  /*9960*/  FMUL.FTZ R77, R65, R183 ;  /* 0x000000b7414d7220 */ /* 0x000fe20000410000 */
[----:B------:R-:W-:Y:S02]  /*9970*/  HADD2.F32 R63, -RZ, R44.H1_H1 ;  /* 0x3000002cff3f7230 */ /* 0x000fe40000004100 */
[----:B------:R-:W-:Y:S01]  /*9980*/  FMUL.FTZ R80, R67, R78 ;  /* 0x0000004e43507220 */ /* 0x000fe20000410000 */
[----:B------:R-:W-:-:S02]  /*9990*/  HADD2.F32 R181, -RZ, R181.H0_H0 ;  /* 0x200000b5ffb57230 */ /* 0x000fc40000004100 */
[----:B------:R-:W-:Y:S01]  /*99a0*/  FMUL.FTZ R48, R58, R183 ;  /* 0x000000b73a307220 */ /* 0x000fe20000410000 */
[----:B------:R-:W-:Y:S02]  /*99b0*/  HADD2.F32 R56, -RZ, R56.H0_H0 ;  /* 0x20000038ff387230 */ /* 0x000fe40000004100 */
[----:B------:R-:W-:Y:S01]  /*99c0*/  FMUL.FTZ R78, R63, R78 ;  /* 0x0000004e3f4e7220 */ /* 0x000fe20000410000 */
[----:B------:R-:W-:Y:S01]  /*99d0*/  F2FP.F16.F32.PACK_AB R51, R76, R51 ;  /* 0x000000334c33723e */ /* 0x000fe200000000ff */
[-C--:B------:R-:W-:Y:S01]  /*99e0*/  FFMA.FTZ R44, R58, R181.reuse, -R77 ;  /* 0x000000b53a2c7223 */ /* 0x080fe2000001084d */
[----:B------:R-:W-:Y:S01]  /*99f0*/  FFMA.FTZ R48, R65, R181, R48 ;  /* 0x000000b541307223 */ /* 0x000fe20000010030 */
[-C--:B------:R-:W-:Y:S01]  /*9a00*/  FFMA.FTZ R77, R63, R56.reuse, -R80 ;  /* 0x000000383f4d7223 */ /* 0x080fe20000010850 */
[----:B------:R-:W-:Y:S01]  /*9a10*/  FFMA.FTZ R79, R67, R56, R78 ;  /* 0x00000038434f7223 */ /* 0x000fe2000001004e */
[----:B------:R-:W-:Y:S02]  /*9a20*/  HADD2.F32 R58, -RZ, R50.H0_H0 ;  /* 0x20000032ff3a7230 */ /* 0x000fe40000004100 */
[----:B------:R-:W-:Y:S01]  /*9a30*/  HADD2.F32 R65, -RZ, R182.H0_H0 ;  /* 0x200000b6ff417230 */ /* 0x000fe20000004100 */
[----:B------:R-:W-:Y:S01]  /*9a40*/  F2FP.F16.F32.PACK_AB R44, R77, R44 ;  /* 0x0000002c4d2c723e */ /* 0x000fe200000000ff */
[----:B------:R-:W-:Y:S01]  /*9a50*/  HADD2.F32 R67, -RZ, R61.H0_H0 ;  /* 0x2000003dff437230 */ /* 0x000fe20000004100 */
[----:B------:R-:W-:Y:S01]  /*9a60*/  F2FP.F16.F32.PACK_AB R48, R79, R48 ;  /* 0x000000304f30723e */ /* 0x000fe200000000ff */
[----:B------:R-:W-:-:S02]  /*9a70*/  HADD2.F32 R56, -RZ, R46.H0_H0 ;  /* 0x2000002eff387230 */ /* 0x000fc40000004100 */
[-C--:B------:R-:W-:Y:S01]  /*9a80*/  FMUL.FTZ R81, R58, R65.reuse ;  /* 0x000000413a517220 */ /* 0x080fe20000410000 */
[----:B------:R-:W-:Y:S02]  /*9a90*/  HADD2.F32 R50, -RZ, R50.H1_H1 ;  /* 0x30000032ff327230 */ /* 0x000fe40000004100 */
[----:B------:R-:W-:Y:S02]  /*9aa0*/  HADD2.F32 R46, -RZ, R46.H1_H1 ;  /* 0x3000002eff2e7230 */ /* 0x000fe40000004100 */
[----:B------:R-:W-:Y:S01]  /*9ab0*/  FMUL.FTZ R65, R56, R65 ;  /* 0x0000004138417220 */ /* 0x000fe20000410000 */
[----:B------:R-:W-:Y:S02]  /*9ac0*/  HADD2.F32 R63, -RZ, R180.H0_H0 ;  /* 0x200000b4ff3f7230 */ /* 0x000fe40000004100 */
[-C--:B------:R-:W-:Y:S01]  /*9ad0*/  FMUL.FTZ R83, R50, R67.reuse ;  /* 0x0000004332537220 */ /* 0x080fe20000410000 */
[----:B------:R-:W-:Y:S02]  /*9ae0*/  HADD2.F32 R61, -RZ, R60.H0_H0 ;  /* 0x2000003cff3d7230 */ /* 0x000fe40000004100 */
[----:B------:R-:W-:Y:S01]  /*9af0*/  FMUL.FTZ R67, R46, R67 ;  /* 0x000000432e437220 */ /* 0x000fe20000410000 */
[----:B------:R-:W-:-:S02]  /*9b00*/  IMAD.MOV.U32 R47, RZ, RZ, R66 ;  /* 0x000000ffff2f7224 */ /* 0x000fc400078e0042 */
[-C--:B------:R-:W-:Y:S01]  /*9b10*/  FFMA.FTZ R81, R56, R63.reuse, -R81 ;  /* 0x0000003f38517223 */ /* 0x080fe20000010851 */
[----:B------:R-:W-:Y:S01]  /*9b20*/  FFMA.FTZ R65, R58, R63, R65 ;  /* 0x0000003f3a417223 */ /* 0x000fe20000010041 */
[-C--:B------:R-:W-:Y:S01]  /*9b30*/  FFMA.FTZ R46, R46, R61.reuse, -R83 ;  /* 0x0000003d2e2e7223 */ /* 0x080fe20000010853 */
[----:B------:R-:W-:-:S04]  /*9b40*/  FFMA.FTZ R50, R50, R61, R67 ;  /* 0x0000003d32327223 */ /* 0x000fc80000010043 */
[----:B------:R-:W-:Y:S02]  /*9b50*/  F2FP.F16.F32.PACK_AB R46, R46, R81 ;  /* 0x000000512e2e723e */ /* 0x000fe400000000ff */
[----:B------:R-:W-:-:S07]  /*9b60*/  F2FP.F16.F32.PACK_AB R50, R50, R65 ;  /* 0x000000413232723e */ /* 0x000fce00000000ff */
.L_x_699:
[----:B------:R-:W-:Y:S05]  /*9b70*/  BSYNC B2 ;  /* 0x0000000000027941 */ /* 0x000fea0003800000 */
.L_x_698:
        /* <DEDUP_REMOVED lines=12> */
.L_x_697:
[----:B------:R-:W-:Y:S05]  /*9c40*/  BSYNC B1 ;  /* 0x0000000000017941 */ /* 0x000fea0003800000 */
.L_x_696:
[----:B0-----:R-:W-:Y:S01]  /*9c50*/  VIADD R45, R22, 0x80 ;  /* 0x00000080162d7836 */ /* 0x001fe20000000000 */
[----:B------:R-:W-:Y:S04]  /*9c60*/  BSSY B1, `(.L_x_700) ;  /* 0x0000087000017945 */ /* 0x000fe80003800000 */
[----:B------:R-:W-:-:S13]  /*9c70*/  ISETP.GE.OR P4, PT, R45, R4, P0 ;  /* 0x000000042d00720c */ /* 0x000fda0000786670 */
[----:B------:R-:W-:Y:S05]  /*9c80*/  @P4 BRA `(.L_x_701) ;  /* 0x0000000800104947 */ /* 0x000fea0003800000 */
[----:B------:R-:W3:Y:S04]  /*9c90*/  LDL R44, [R1+0x4] ;  /* 0x00000400012c7983 */ /* 0x000ee80000100800 */
[----:B------:R-:W4:Y:S01]  /*9ca0*/  LDL R46, [R1+0x50] ;  /* 0x00005000012e7983 */ /* 0x000f220000100800 */
[----:B--2---:R-:W-:Y:S01]  /*9cb0*/  IMAD.WIDE.U32 R52, R45, R138, R136 ;  /* 0x0000008a2d347225 */ /* 0x004fe200078e0088 */
[----:B------:R-:W-:Y:S01]  /*9cc0*/  IADD3 R47, R22, 0x80, RZ ;  /* 0x00000080162f7810 */ /* 0x000fe20007ffe0ff */
[----:B------:R-:W-:Y:S01]  /*9cd0*/  BSSY B2, `(.L_x_702) ;  /* 0x0000073000027945 */ /* 0x000fe20003800000 */
[----:B------:R-:W-:-:S03]  /*9ce0*/  IADD3 R54, P4, P5, R100, R52, R20 ;  /* 0x0000003464367210 */ /* 0x000fc60007d9e014 */
[----:B------:R-:W-:-:S05]  /*9cf0*/  IMAD.SHL.U32 R47, R47, 0x40, RZ ;  /* 0x000000402f2f7824 */ /* 0x000fca00078e00ff */
[----:B------:R-:W-:Y:S02]  /*9d00*/  LOP3.LUT R47, R47, 0x1c0, RZ, 0xc0, !PT ;  /* 0x000001c02f2f7812 */ /* 0x000fe400078ec0ff */
        /* <DEDUP_REMOVED lines=24> */
[----:B0-----:R-:W-:Y:S01]  /*9e90*/  IMAD.MOV.U32 R62, RZ, RZ, R44 ;  /* 0x000000ffff3e7224 */ /* 0x001fe200078e002c */
[----:B------:R-:W-:Y:S01]  /*9ea0*/  SHF.R.U64 R58, R68, 0x10, R69 ;  /* 0x00000010443a7819 */ /* 0x000fe20000001245 */
[----:B--2---:R-:W-:Y:S01]  /*9eb0*/  IMAD.MOV.U32 R44, RZ, RZ, R49 ;  /* 0x000000ffff2c7224 */ /* 0x004fe200078e0031 */
[----:B------:R-:W-:Y:S01]  /*9ec0*/  SHF.R.U32.HI R68, RZ, 0x10, R73 ;  /* 0x00000010ff447819 */ /* 0x000fe20000011649 */
[----:B------:R-:W-:Y:S01]  /*9ed0*/  IMAD.MOV.U32 R64, RZ, RZ, R51 ;  /* 0x000000ffff407224 */ /* 0x000fe200078e0033 */
[----:B------:R-:W-:Y:S01]  /*9ee0*/  MOV R63, R48 ;  /* 0x00000030003f7202 */ /* 0x000fe20000000f00 */
[----:B------:R-:W-:Y:S01]  /*9ef0*/  HADD2.F32 R67, -RZ, R173.H1_H1 ;  /* 0x300000adff437230 */ /* 0x000fe20000004100 */
[----:B------:R-:W-:Y:S01]  /*9f00*/  SHF.R.U32.HI R66, RZ, 0x10, R69 ;  /* 0x00000010ff427819 */ /* 0x000fe20000011645 */
[--C-:B------:R-:W-:Y:S01]  /*9f10*/  HADD2.F32 R48, -RZ, R44.reuse.H0_H0 ;  /* 0x2000002cff307230 */ /* 0x100fe20000004100 */
[----:B------:R-:W-:Y:S01]  /*9f20*/  SHF.R.U64 R56, R70, 0x10, R71 ;  /* 0x0000001046387819 */ /* 0x000fe20000001247 */
[----:B------:R-:W-:Y:S01]  /*9f30*/  HADD2.F32 R51, -RZ, R44.H1_H1 ;  /* 0x3000002cff337230 */ /* 0x000fe20000004100 */
[----:B------:R-:W-:Y:S01]  /*9f40*/  SHF.R.U32.HI R69, RZ, 0x10, R75 ;  /* 0x00000010ff457819 */ /* 0x000fe2000001164b */
[----:B------:R-:W-:Y:S01]  /*9f50*/  IMAD.MOV.U32 R49, RZ, RZ, R47 ;  /* 0x000000ffff317224 */ /* 0x000fe200078e002f */
[----:B------:R-:W-:Y:S01]  /*9f60*/  SHF.R.U32.HI R71, RZ, 0x10, R71 ;  /* 0x00000010ff477819 */ /* 0x000fe20000011647 */
[--C-:B------:R-:W-:Y:S01]  /*9f70*/  HADD2.F32 R44, -RZ, R45.reuse.H0_H0 ;  /* 0x2000002dff2c7230 */ /* 0x100fe20000004100 */
[----:B------:R-:W-:Y:S01]  /*9f80*/  SHF.R.U64 R61, R72, 0x10, R73 ;  /* 0x00000010483d7819 */ /* 0x000fe20000001249 */
[----:B------:R-:W-:Y:S01]  /*9f90*/  HADD2.F32 R68, -RZ, R68.H0_H0 ;  /* 0x20000044ff447230 */ /* 0x000fe20000004100 */
[----:B------:R-:W-:Y:S01]  /*9fa0*/  SHF.R.U64 R60, R74, 0x10, R75 ;  /* 0x000000104a3c7819 */ /* 0x000fe2000000124b */
[----:B------:R-:W-:-:S02]  /*9fb0*/  HADD2.F32 R47, -RZ, R45.H1_H1 ;  /* 0x3000002dff2f7230 */ /* 0x000fc40000004100 */
[-C--:B------:R-:W-:Y:S01]  /*9fc0*/  FMUL.FTZ R45, R48, R67.reuse ;  /* 0x00000043302d7220 */ /* 0x080fe20000410000 */
[----:B------:R-:W-:Y:S02]  /*9fd0*/  HADD2.F32 R65, -RZ, R171.H0_H0 ;  /* 0x200000abff417230 */ /* 0x000fe40000004100 */
[C---:B------:R-:W-:Y:S01]  /*9fe0*/  FMUL.FTZ R67, R44.reuse, R67 ;  /* 0x000000432c437220 */ /* 0x040fe20000410000 */
[----:B------:R-:W-:Y:S02]  /*9ff0*/  HADD2.F32 R66, -RZ, R66.H0_H0 ;  /* 0x20000042ff427230 */ /* 0x000fe40000004100 */
[-C--:B------:R-:W-:Y:S01]  /*a000*/  FMUL.FTZ R70, R51, R68.reuse ;  /* 0x0000004433467220 */ /* 0x080fe20000410000 */
[C---:B------:R-:W-:Y:S01]  /*a010*/  FMUL.FTZ R68, R47.reuse, R68 ;  /* 0x000000442f447220 */ /* 0x040fe20000410000 */
[-C--:B------:R-:W-:Y:S01]  /*a020*/  FFMA.FTZ R44, R44, R65.reuse, -R45 ;  /* 0x000000412c2c7223 */ /* 0x080fe2000001082d */
[----:B------:R-:W-:Y:S01]  /*a030*/  FFMA.FTZ R45, R48, R65, R67 ;  /* 0x00000041302d7223 */ /* 0x000fe20000010043 */
[-C--:B------:R-:W-:Y:S01]  /*a040*/  FFMA.FTZ R47, R47, R66.reuse, -R70 ;  /* 0x000000422f2f7223 */ /* 0x080fe20000010846 */
[----:B------:R-:W-:Y:S01]  /*a050*/  FFMA.FTZ R48, R51, R66, R68 ;  /* 0x0000004233307223 */ /* 0x000fe20000010044 */
[----:B------:R-:W-:-:S02]  /*a060*/  HADD2.F32 R70, -RZ, R170.H0_H0 ;  /* 0x200000aaff467230 */ /* 0x000fc40000004100 */
[--C-:B------:R-:W-:Y:S01]  /*a070*/  HADD2.F32 R65, -RZ, R64.reuse.H0_H0 ;  /* 0x20000040ff417230 */ /* 0x100fe20000004100 */
[----:B------:R-:W-:Y:S01]  /*a080*/  F2FP.F16.F32.PACK_AB R47, R47, R44 ;  /* 0x0000002c2f2f723e */ /* 0x000fe200000000ff */
[----:B------:R-:W-:Y:S02]  /*a090*/  HADD2.F32 R51, -RZ, R49.H0_H0 ;  /* 0x20000031ff337230 */ /* 0x000fe40000004100 */
[----:B------:R-:W-:Y:S02]  /*a0a0*/  HADD2.F32 R66, -RZ, R64.H1_H1 ;  /* 0x30000040ff427230 */ /* 0x000fe40000004100 */
[-C--:B------:R-:W-:Y:S01]  /*a0b0*/  FMUL.FTZ R72, R65, R70.reuse ;  /* 0x0000004641487220 */ /* 0x080fe20000410000 */
[----:B------:R-:W-:Y:S02]  /*a0c0*/  HADD2.F32 R69, -RZ, R69.H0_H0 ;  /* 0x20000045ff457230 */ /* 0x000fe40000004100 */
[----:B------:R-:W-:Y:S01]  /*a0d0*/  FMUL.FTZ R70, R51, R70 ;  /* 0x0000004633467220 */ /* 0x000fe20000410000 */
[----:B------:R-:W-:-:S02]  /*a0e0*/  HADD2.F32 R68, -RZ, R172.H0_H0 ;  /* 0x200000acff447230 */ /* 0x000fc40000004100 */
[----:B------:R-:W-:Y:S02]  /*a0f0*/  HADD2.F32 R64, -RZ, R49.H1_H1 ;  /* 0x30000031ff407230 */ /* 0x000fe40000004100 */
[----:B------:R-:W-:Y:S02]  /*a100*/  HADD2.F32 R67, -RZ, R71.H0_H0 ;  /* 0x20000047ff437230 */ /* 0x000fe40000004100 */
[-C--:B------:R-:W-:Y:S01]  /*a110*/  FMUL.FTZ R71, R66, R69.reuse ;  /* 0x0000004542477220 */ /* 0x080fe20000410000 */
[-C--:B------:R-:W-:Y:S01]  /*a120*/  FFMA.FTZ R49, R51, R68.reuse, -R72 ;  /* 0x0000004433317223 */ /* 0x080fe20000010848 */
[----:B------:R-:W-:Y:S01]  /*a130*/  FFMA.FTZ R51, R65, R68, R70 ;  /* 0x0000004441337223 */ /* 0x000fe20000010046 */
[C---:B------:R-:W-:Y:S01]  /*a140*/  FMUL.FTZ R69, R64.reuse, R69 ;  /* 0x0000004540457220 */ /* 0x040fe20000410000 */
[----:B------:R-:W-:Y:S01]  /*a150*/  FFMA.FTZ R70, R64, R67, -R71 ;  /* 0x0000004340467223 */ /* 0x000fe20000010847 */
[----:B------:R-:W-:Y:S02]  /*a160*/  HADD2.F32 R64, -RZ, R63.H0_H0 ;  /* 0x2000003fff407230 */ /* 0x000fe40000004100 */
[----:B------:R-:W-:-:S02]  /*a170*/  HADD2.F32 R65, -RZ, R61.H0_H0 ;  /* 0x2000003dff417230 */ /* 0x000fc40000004100 */
[----:B------:R-:W-:Y:S01]  /*a180*/  FFMA.FTZ R72, R66, R67, R69 ;  /* 0x0000004342487223 */ /* 0x000fe20000010045 */
[----:B------:R-:W-:Y:S01]  /*a190*/  HADD2.F32 R63, -RZ, R63.H1_H1 ;  /* 0x3000003fff3f7230 */ /* 0x000fe20000004100 */
[----:B------:R-:W-:Y:S01]  /*a1a0*/  F2FP.F16.F32.PACK_AB R70, R70, R49 ;  /* 0x000000314646723e */ /* 0x000fe200000000ff */
[--C-:B------:R-:W-:Y:S01]  /*a1b0*/  HADD2.F32 R61, -RZ, R62.reuse.H0_H0 ;  /* 0x2000003eff3d7230 */ /* 0x100fe20000004100 */
[----:B------:R-:W-:Y:S01]  /*a1c0*/  F2FP.F16.F32.PACK_AB R49, R48, R45 ;  /* 0x0000002d3031723e */ /* 0x000fe200000000ff */
[----:B------:R-:W-:Y:S02]  /*a1d0*/  HADD2.F32 R62, -RZ, R62.H1_H1 ;  /* 0x3000003eff3e7230 */ /* 0x000fe40000004100 */
[----:B------:R-:W-:Y:S01]  /*a1e0*/  FMUL.FTZ R67, R63, R65 ;  /* 0x000000413f437220 */ /* 0x000fe20000410000 */
[----:B------:R-:W-:Y:S01]  /*a1f0*/  HADD2.F32 R58, -RZ, R58.H0_H0 ;  /* 0x2000003aff3a7230 */ /* 0x000fe20000004100 */
[----:B------:R-:W-:Y:S01]  /*a200*/  F2FP.F16.F32.PACK_AB R51, R72, R51 ;  /* 0x000000334833723e */ /* 0x000fe200000000ff */
[----:B------:R-:W-:-:S02]  /*a210*/  HADD2.F32 R173, -RZ, R173.H0_H0 ;  /* 0x200000adffad7230 */ /* 0x000fc40000004100 */
[C---:B------:R-:W-:Y:S01]  /*a220*/  FMUL.FTZ R68, R62.reuse, R65 ;  /* 0x000000413e447220 */ /* 0x040fe20000410000 */
[----:B------:R-:W-:Y:S02]  /*a230*/  HADD2.F32 R171, -RZ, R171.H1_H1 ;  /* 0x300000abffab7230 */ /* 0x000fe40000004100 */
[-C--:B------:R-:W-:Y:S01]  /*a240*/  FFMA.FTZ R69, R62, R58.reuse, -R67 ;  /* 0x0000003a3e457223 */ /* 0x080fe20000010843 */
[----:B------:R-:W-:Y:S02]  /*a250*/  HADD2.F32 R67, -RZ, R60.H0_H0 ;  /* 0x2000003cff437230 */ /* 0x000fe40000004100 */
[----:B------:R-:W-:Y:S01]  /*a260*/  FFMA.FTZ R68, R63, R58, R68 ;  /* 0x0000003a3f447223 */ /* 0x000fe20000010044 */
[----:B------:R-:W-:Y:S02]  /*a270*/  HADD2.F32 R60, -RZ, R50.H0_H0 ;  /* 0x20000032ff3c7230 */ /* 0x000fe40000004100 */
[----:B------:R-:W-:Y:S01]  /*a280*/  FMUL.FTZ R66, R64, R173 ;  /* 0x000000ad40427220 */ /* 0x000fe20000410000 */
[----:B------:R-:W-:-:S02]  /*a290*/  HADD2.F32 R65, -RZ, R170.H1_H1 ;  /* 0x300000aaff417230 */ /* 0x000fc40000004100 */
[C---:B------:R-:W-:Y:S01]  /*a2a0*/  FMUL.FTZ R173, R61.reuse, R173 ;  /* 0x000000ad3dad7220 */ /* 0x040fe20000410000 */
[----:B------:R-:W-:Y:S02]  /*a2b0*/  HADD2.F32 R58, -RZ, R46.H0_H0 ;  /* 0x2000002eff3a7230 */ /* 0x000fe40000004100 */
[----:B------:R-:W-:Y:S01]  /*a2c0*/  FFMA.FTZ R66, R61, R171, -R66 ;  /* 0x000000ab3d427223 */ /* 0x000fe20000010842 */
[----:B------:R-:W-:Y:S02]  /*a2d0*/  HADD2.F32 R50, -RZ, R50.H1_H1 ;  /* 0x30000032ff327230 */ /* 0x000fe40000004100 */
[-C--:B------:R-:W-:Y:S01]  /*a2e0*/  FMUL.FTZ R71, R60, R65.reuse ;  /* 0x000000413c477220 */ /* 0x080fe20000410000 */
[----:B------:R-:W-:Y:S02]  /*a2f0*/  HADD2.F32 R46, -RZ, R46.H1_H1 ;  /* 0x3000002eff2e7230 */ /* 0x000fe40000004100 */
[----:B------:R-:W-:Y:S01]  /*a300*/  FMUL.FTZ R65, R58, R65 ;  /* 0x000000413a417220 */ /* 0x000fe20000410000 */
[----:B------:R-:W-:-:S02]  /*a310*/  HADD2.F32 R61, -RZ, R172.H1_H1 ;  /* 0x300000acff3d7230 */ /* 0x000fc40000004100 */
[-C--:B------:R-:W-:Y:S01]  /*a320*/  FMUL.FTZ R73, R50, R67.reuse ;  /* 0x0000004332497220 */ /* 0x080fe20000410000 */
[----:B------:R-:W-:Y:S02]  /*a330*/  HADD2.F32 R63, -RZ, R56.H0_H0 ;  /* 0x20000038ff3f7230 */ /* 0x000fe40000004100 */
[----:B------:R-:W-:Y:S01]  /*a340*/  FMUL.FTZ R67, R46, R67 ;  /* 0x000000432e437220 */ /* 0x000fe20000410000 */
[----:B------:R-:W-:Y:S01]  /*a350*/  FFMA.FTZ R173, R64, R171, R173 ;  /* 0x000000ab40ad7223 */ /* 0x000fe200000100ad */
[-C--:B------:R-:W-:Y:S01]  /*a360*/  FFMA.FTZ R71, R58, R61.reuse, -R71 ;  /* 0x0000003d3a477223 */ /* 0x080fe20000010847 */
[----:B------:R-:W-:Y:S01]  /*a370*/  FFMA.FTZ R65, R60, R61, R65 ;  /* 0x0000003d3c417223 */ /* 0x000fe20000010041 */
[-C--:B------:R-:W-:Y:S01]  /*a380*/  FFMA.FTZ R46, R46, R63.reuse, -R73 ;  /* 0x0000003f2e2e7223 */ /* 0x080fe20000010849 */
[----:B------:R-:W-:Y:S01]  /*a390*/  FFMA.FTZ R50, R50, R63, R67 ;  /* 0x0000003f32327223 */ /* 0x000fe20000010043 */
[----:B------:R-:W-:Y:S01]  /*a3a0*/  IMAD.MOV.U32 R45, RZ, RZ, R47 ;  /* 0x000000ffff2d7224 */ /* 0x000fe200078e002f */
[----:B------:R-:W-:-:S02]  /*a3b0*/  F2FP.F16.F32.PACK_AB R44, R69, R66 ;  /* 0x00000042452c723e */ /* 0x000fc400000000ff */
[----:B------:R-:W-:Y:S02]  /*a3c0*/  F2FP.F16.F32.PACK_AB R48, R68, R173 ;  /* 0x000000ad4430723e */ /* 0x000fe400000000ff */
[----:B------:R-:W-:Y:S02]  /*a3d0*/  F2FP.F16.F32.PACK_AB R46, R46, R71 ;  /* 0x000000472e2e723e */ /* 0x000fe400000000ff */
[----:B------:R-:W-:Y:S02]  /*a3e0*/  F2FP.F16.F32.PACK_AB R50, R50, R65 ;  /* 0x000000413232723e */ /* 0x000fe400000000ff */
[----:B------:R-:W-:-:S07]  /*a3f0*/  MOV R47, R70 ;  /* 0x00000046002f7202 */ /* 0x000fce0000000f00 */
.L_x_703:
[----:B------:R-:W-:Y:S05]  /*a400*/  BSYNC B2 ;  /* 0x0000000000027941 */ /* 0x000fea0003800000 */
.L_x_702:
        /* <DEDUP_REMOVED lines=12> */
.L_x_701:
[----:B------:R-:W-:Y:S05]  /*a4d0*/  BSYNC B1 ;  /* 0x0000000000017941 */ /* 0x000fea0003800000 */
.L_x_700:
[----:B0-----:R-:W-:Y:S02]  /*a4e0*/  VIADD R45, R22, 0xa0 ;  /* 0x000000a0162d7836 */ /* 0x001fe40000000000 */
[-C--:B--2---:R-:W-:Y:S02]  /*a4f0*/  IMAD R44, R149, R138.reuse, RZ ;  /* 0x0000008a952c7224 */ /* 0x084fe400078e02ff */
[C---:B------:R-:W-:Y:S01]  /*a500*/  IMAD.WIDE.U32 R136, R45.reuse, R138, R136 ;  /* 0x0000008a2d887225 */ /* 0x040fe200078e0088 */
[----:B------:R-:W-:-:S03]  /*a510*/  ISETP.GE.OR P4, PT, R45, R4, P0 ;  /* 0x000000042d00720c */ /* 0x000fc60000786670 */
[----:B------:R-:W-:-:S10]  /*a520*/  IMAD R57, R45, R139, R44 ;  /* 0x0000008b2d397224 */ /* 0x000fd400078e022c */
[----:B------:R-:W-:Y:S05]  /*a530*/  @P4 BRA `(.L_x_670) ;  /* 0x00000010005c4947 */ /* 0x000fea0003800000 */
[----:B------:R-:W2:Y:S01]  /*a540*/  LDL R45, [R1+0x4] ;  /* 0x00000400012d7983 */ /* 0x000ea20000100800 */
[----:B------:R-:W0:Y:S03]  /*a550*/  LDC.64 R52, c[0x0][0x2e8] ;  /* 0x0000ba00ff347b82 */ /* 0x000e260000000a00 */
[----:B------:R-:W3:Y:S01]  /*a560*/  LDL R46, [R1+0x4c] ;  /* 0x00004c00012e7983 */ /* 0x000ee20000100800 */
[----:B------:R-:W-:Y:S01]  /*a570*/  IMAD.IADD R57, R137, 0x1, R57 ;  /* 0x0000000189397824 */ /* 0x000fe200078e0239 */
[----:B------:R-:W-:Y:S01]  /*a580*/  IADD3 R44, P4, P5, R100, R136, R20 ;  /* 0x00000088642c7210 */ /* 0x000fe20007d9e014 */
[----:B------:R-:W-:Y:S01]  /*a590*/  VIADD R47, R22, 0xa0 ;  /* 0x000000a0162f7836 */ /* 0x000fe20000000000 */
[----:B------:R-:W-:Y:S04]  /*a5a0*/  BSSY B1, `(.L_x_704) ;  /* 0x000006e000017945 */ /* 0x000fe80003800000 */
[----:B------:R-:W-:-:S04]  /*a5b0*/  SHF.L.U32 R47, R47, 0x6, RZ ;  /* 0x000000062f2f7819 */ /* 0x000fc800000006ff */
[----:B------:R-:W-:Y:S02]  /*a5c0*/  LOP3.LUT R47, R47, 0x1c0, RZ, 0xc0, !PT ;  /* 0x000001c02f2f7812 */ /* 0x000fe400078ec0ff */
[----:B--2---:R-:W-:Y:S02]  /*a5d0*/  LOP3.LUT P6, RZ, R45, 0x1, RZ, 0xc0, !PT ;  /* 0x000000012dff7812 */ /* 0x004fe400078cc0ff */
[----:B------:R-:W-:Y:S02]  /*a5e0*/  IADD3.X R45, R14, R57, R9, P4, P5 ;  /* 0x000000390e2d7210 */ /* 0x000fe400027ea409 */
[C---:B0-----:R-:W-:Y:S02]  /*a5f0*/  LEA R54, P4, R44.reuse, R52, 0x1 ;  /* 0x000000342c367211 */ /* 0x041fe400078808ff */
[----:B------:R-:W-:Y:S02]  /*a600*/  SEL R151, R43, R151, !P6 ;  /* 0x000000972b977207 */ /* 0x000fe40007000000 */
[----:B------:R-:W-:-:S02]  /*a610*/  LEA.HI.X R55, R44, R53, R45, 0x1, P4 ;  /* 0x000000352c377211 */ /* 0x000fc400020f0c2d */
[----:B------:R-:W-:-:S04]  /*a620*/  SHF.R.S32.HI R44, RZ, 0x1f, R151 ;  /* 0x0000001fff2c7819 */ /* 0x000fc80000011497 */
[----:B------:R-:W-:-:S04]  /*a630*/  LEA.HI R151, R44, R151, RZ, 0x4 ;  /* 0x000000972c977211 */ /* 0x000fc800078f20ff */
[----:B------:R-:W-:-:S04]  /*a640*/  LEA.HI.SX32 R151, R151, R10, 0x1c ;  /* 0x0000000a97977211 */ /* 0x000fc800078fe2ff */
[----:B------:R-:W-:Y:S01]  /*a650*/  SHF.R.S32.HI R44, RZ, 0x1f, R151 ;  /* 0x0000001fff2c7819 */ /* 0x000fe20000011497 */
[----:B------:R-:W-:-:S03]  /*a660*/  IMAD.SHL.U32 R59, R151, 0x8, RZ ;  /* 0x00000008973b7824 */ /* 0x000fc600078e00ff */
[----:B------:R-:W-:Y:S02]  /*a670*/  LEA.HI R44, R44, R151, RZ, 0x3 ;  /* 0x000000972c2c7211 */ /* 0x000fe400078f18ff */
[----:B------:R-:W-:Y:S02]  /*a680*/  LOP3.LUT R45, R47, 0x38, R59, 0xf8, !PT ;  /* 0x000000382f2d7812 */ /* 0x000fe400078ef83b */
[----:B------:R-:W-:Y:S02]  /*a690*/  SHF.R.S32.HI R44, RZ, 0x3, R44 ;  /* 0x00000003ff2c7819 */ /* 0x000fe4000001142c */
[----:B------:R-:W-:-:S03]  /*a6a0*/  LOP3.LUT R45, R45, R164, RZ, 0x3c, !PT ;  /* 0x000000a42d2d7212 */ /* 0x000fc600078e3cff */
[----:B---3--:R-:W-:-:S04]  /*a6b0*/  IMAD R44, R44, 0x2c00, R46 ;  /* 0x00002c002c2c7824 */ /* 0x008fc800078e022e */
[----:B------:R-:W-:Y:S02]  /*a6c0*/  IMAD.IADD R44, R44, 0x1, R45 ;  /* 0x000000012c2c7824 */ /* 0x000fe400078e022d */
[C---:B------:R-:W-:Y:S02]  /*a6d0*/  IMAD R45, R23.reuse, 0x5800, R142 ;  /* 0x00005800172d7824 */ /* 0x040fe400078e028e */
[----:B------:R-:W-:Y:S02]  /*a6e0*/  IMAD R47, R23, 0x5800, R44 ;  /* 0x00005800172f7824 */ /* 0x000fe400078e022c */
[----:B------:R-:W-:-:S03]  /*a6f0*/  IMAD R45, R45, 0x2, R2 ;  /* 0x000000022d2d7824 */ /* 0x000fc600078e0202 */
[----:B------:R-:W-:-:S03]  /*a700*/  LEA R48, R47, R2, 0x1 ;  /* 0x000000022f307211 */ /* 0x000fc600078e08ff */
[----:B------:R-:W0:Y:S04]  /*a710*/  LDS.128 R44, [R45+0x1e400] ;  /* 0x01e400002d2c7984 */ /* 0x000e280000000c00 */
[----:B------:R-:W2:Y:S01]  /*a720*/  LDS.128 R48, [R48+0x1e400] ;  /* 0x01e4000030307984 */ /* 0x000ea20000000c00 */
[----:B------:R-:W-:Y:S05]  /*a730*/  @P3 BRA `(.L_x_705) ;  /* 0x0000000400503947 */ /* 0x000fea0003800000 */
[----:B------:R-:W-:Y:S01]  /*a740*/  SHF.R.U32.HI R66, RZ, 0x10, R89 ;  /* 0x00000010ff427819 */ /* 0x000fe20000011659 */
[----:B--2---:R-:W-:Y:S01]  /*a750*/  IMAD.MOV.U32 R62, RZ, RZ, R50 ;  /* 0x000000ffff3e7224 */ /* 0x004fe200078e0032 */
[----:B------:R-:W-:Y:S01]  /*a760*/  SHF.R.U32.HI R64, RZ, 0x10, R85 ;  /* 0x00000010ff407819 */ /* 0x000fe20000011655 */
[----:B0-----:R-:W-:Y:S01]  /*a770*/  IMAD.MOV.U32 R61, RZ, RZ, R44 ;  /* 0x000000ffff3d7224 */ /* 0x001fe200078e002c */
[--C-:B------:R-:W-:Y:S01]  /*a780*/  SHF.R.U64 R58, R90, 0x10, R91.reuse ;  /* 0x000000105a3a7819 */ /* 0x100fe2000000125b */
[--C-:B------:R-:W-:Y:S01]  /*a790*/  HADD2.F32 R50, -RZ, R49.reuse.H0_H0 ;  /* 0x20000031ff327230 */ /* 0x100fe20000004100 */
[----:B------:R-:W-:Y:S01]  /*a7a0*/  SHF.R.U32.HI R90, RZ, 0x10, R91 ;  /* 0x00000010ff5a7819 */ /* 0x000fe2000001165b */
[----:B------:R-:W-:Y:S01]  /*a7b0*/  HADD2.F32 R49, -RZ, R49.H1_H1 ;  /* 0x30000031ff317230 */ /* 0x000fe20000004100 */
[--C-:B------:R-:W-:Y:S01]  /*a7c0*/  SHF.R.U64 R56, R86, 0x10, R87.reuse ;  /* 0x0000001056387819 */ /* 0x100fe20000001257 */
[----:B------:R-:W-:Y:S01]  /*a7d0*/  HADD2.F32 R44, -RZ, R45.H0_H0 ;  /* 0x2000002dff2c7230 */ /* 0x000fe20000004100 */
[----:B------:R-:W-:Y:S01]  /*a7e0*/  SHF.R.U32.HI R86, RZ, 0x10, R87 ;  /* 0x00000010ff567819 */ /* 0x000fe20000011657 */
[----:B------:R-:W-:Y:S01]  /*a7f0*/  HADD2.F32 R66, -RZ, R66.H0_H0 ;  /* 0x20000042ff427230 */ /* 0x000fe20000004100 */
[----:B------:R-:W-:Y:S01]  /*a800*/  SHF.R.U64 R69, R88, 0x10, R89 ;  /* 0x0000001058457819 */ /* 0x000fe20000001259 */
[----:B------:R-:W-:Y:S01]  /*a810*/  HADD2.F32 R65, -RZ, R169.H1_H1 ;  /* 0x300000a9ff417230 */ /* 0x000fe20000004100 */
[----:B------:R-:W-:Y:S01]  /*a820*/  SHF.R.U64 R60, R84, 0x10, R85 ;  /* 0x00000010543c7819 */ /* 0x000fe20000001255 */
[----:B------:R-:W-:-:S02]  /*a830*/  HADD2.F32 R45, -RZ, R45.H1_H1 ;  /* 0x3000002dff2d7230 */ /* 0x000fc40000004100 */
[-C--:B------:R-:W-:Y:S01]  /*a840*/  FMUL.FTZ R68, R49, R66.reuse ;  /* 0x0000004231447220 */ /* 0x080fe20000410000 */
[----:B------:R-:W-:Y:S02]  /*a850*/  HADD2.F32 R63, -RZ, R167.H1_H1 ;  /* 0x300000a7ff3f7230 */ /* 0x000fe40000004100 */
[-C--:B------:R-:W-:Y:S01]  /*a860*/  FMUL.FTZ R67, R50, R65.reuse ;  /* 0x0000004132437220 */ /* 0x080fe20000410000 */
[----:B------:R-:W-:Y:S02]  /*a870*/  HADD2.F32 R64, -RZ, R64.H0_H0 ;  /* 0x20000040ff407230 */ /* 0x000fe40000004100 */
[----:B------:R-:W-:Y:S01]  /*a880*/  FMUL.FTZ R66, R45, R66 ;  /* 0x000000422d427220 */ /* 0x000fe20000410000 */
[C---:B------:R-:W-:Y:S01]  /*a890*/  FMUL.FTZ R65, R44.reuse, R65 ;  /* 0x000000412c417220 */ /* 0x040fe20000410000 */
[----:B------:R-:W-:Y:S01]  /*a8a0*/  FFMA.FTZ R44, R44, R63, -R67 ;  /* 0x0000003f2c2c7223 */ /* 0x000fe20000010843 */
[----:B------:R-:W-:Y:S02]  /*a8b0*/  HADD2.F32 R60, -RZ, R60.H0_H0 ;  /* 0x2000003cff3c7230 */ /* 0x000fe40000004100 */
[-C--:B------:R-:W-:Y:S01]  /*a8c0*/  FFMA.FTZ R70, R49, R64.reuse, R66 ;  /* 0x0000004031467223 */ /* 0x080fe20000010042 */
[----:B------:R-:W-:Y:S01]  /*a8d0*/  FFMA.FTZ R67, R45, R64, -R68 ;  /* 0x000000402d437223 */ /* 0x000fe20000010844 */
[----:B------:R-:W-:-:S02]  /*a8e0*/  HADD2.F32 R49, -RZ, R51.H0_H0 ;  /* 0x20000033ff317230 */ /* 0x000fc40000004100 */
[----:B------:R-:W-:Y:S01]  /*a8f0*/  FFMA.FTZ R65, R50, R63, R65 ;  /* 0x0000003f32417223 */ /* 0x000fe20000010041 */
[----:B------:R-:W-:Y:S02]  /*a900*/  HADD2.F32 R51, -RZ, R51.H1_H1 ;  /* 0x30000033ff337230 */ /* 0x000fe40000004100 */
[--C-:B------:R-:W-:Y:S02]  /*a910*/  HADD2.F32 R45, -RZ, R47.reuse.H0_H0 ;  /* 0x2000002fff2d7230 */ /* 0x100fe40000004100 */
[----:B------:R-:W-:Y:S02]  /*a920*/  HADD2.F32 R68, -RZ, R90.H0_H0 ;  /* 0x2000005aff447230 */ /* 0x000fe40000004100 */
[----:B------:R-:W-:Y:S02]  /*a930*/  HADD2.F32 R47, -RZ, R47.H1_H1 ;  /* 0x3000002fff2f7230 */ /* 0x000fe40000004100 */
[----:B------:R-:W-:Y:S02]  /*a940*/  HADD2.F32 R66, -RZ, R168.H1_H1 ;  /* 0x300000a8ff427230 */ /* 0x000fe40000004100 */
[----:B------:R-:W-:Y:S01]  /*a950*/  FMUL.FTZ R74, R51, R68 ;  /* 0x00000044334a7220 */ /* 0x000fe20000410000 */
[----:B------:R-:W-:-:S02]  /*a960*/  HADD2.F32 R64, -RZ, R86.H0_H0 ;  /* 0x20000056ff407230 */ /* 0x000fc40000004100 */
[----:B------:R-:W-:Y:S01]  /*a970*/  FMUL.FTZ R68, R47, R68 ;  /* 0x000000442f447220 */ /* 0x000fe20000410000 */
[----:B------:R-:W-:Y:S02]  /*a980*/  HADD2.F32 R50, -RZ, R166.H1_H1 ;  /* 0x300000a6ff327230 */ /* 0x000fe40000004100 */
[-C--:B------:R-:W-:Y:S01]  /*a990*/  FMUL.FTZ R72, R49, R66.reuse ;  /* 0x0000004231487220 */ /* 0x080fe20000410000 */
[----:B------:R-:W-:Y:S01]  /*a9a0*/  FMUL.FTZ R66, R45, R66 ;  /* 0x000000422d427220 */ /* 0x000fe20000410000 */
[-C--:B------:R-:W-:Y:S01]  /*a9b0*/  FFMA.FTZ R73, R47, R64.reuse, -R74 ;  /* 0x000000402f497223 */ /* 0x080fe2000001084a */
[----:B------:R-:W-:Y:S01]  /*a9c0*/  FFMA.FTZ R74, R51, R64, R68 ;  /* 0x00000040334a7223 */ /* 0x000fe20000010044 */
[-C--:B------:R-:W-:Y:S01]  /*a9d0*/  FFMA.FTZ R72, R45, R50.reuse, -R72 ;  /* 0x000000322d487223 */ /* 0x080fe20000010848 */
[----:B------:R-:W-:Y:S02]  /*a9e0*/  HADD2.F32 R64, -RZ, R169.H0_H0 ;  /* 0x200000a9ff407230 */ /* 0x000fe40000004100 */
[----:B------:R-:W-:Y:S01]  /*a9f0*/  FFMA.FTZ R71, R49, R50, R66 ;  /* 0x0000003231477223 */ /* 0x000fe20000010042 */
[----:B------:R-:W-:-:S02]  /*aa00*/  HADD2.F32 R47, -RZ, R48.H0_H0 ;  /* 0x20000030ff2f7230 */ /* 0x000fc40000004100 */
[----:B------:R-:W-:Y:S02]  /*aa10*/  HADD2.F32 R45, -RZ, R61.H0_H0 ;  /* 0x2000003dff2d7230 */ /* 0x000fe40000004100 */
[----:B------:R-:W-:Y:S02]  /*aa20*/  HADD2.F32 R50, -RZ, R167.H0_H0 ;  /* 0x200000a7ff327230 */ /* 0x000fe40000004100 */
[-C--:B------:R-:W-:Y:S01]  /*aa30*/  FMUL.FTZ R66, R47, R64.reuse ;  /* 0x000000402f427220 */ /* 0x080fe20000410000 */
[----:B------:R-:W-:Y:S02]  /*aa40*/  HADD2.F32 R49, -RZ, R69.H0_H0 ;  /* 0x20000045ff317230 */ /* 0x000fe40000004100 */
[C---:B------:R-:W-:Y:S01]  /*aa50*/  FMUL.FTZ R64, R45.reuse, R64 ;  /* 0x000000402d407220 */ /* 0x040fe20000410000 */
[----:B------:R-:W-:Y:S02]  /*aa60*/  HADD2.F32 R48, -RZ, R48.H1_H1 ;  /* 0x30000030ff307230 */ /* 0x000fe40000004100 */
[----:B------:R-:W-:Y:S01]  /*aa70*/  FFMA.FTZ R66, R45, R50, -R66 ;  /* 0x000000322d427223 */ /* 0x000fe20000010842 */
[----:B------:R-:W-:-:S02]  /*aa80*/  HADD2.F32 R61, -RZ, R61.H1_H1 ;  /* 0x3000003dff3d7230 */ /* 0x000fc40000004100 */
[----:B------:R-:W-:Y:S01]  /*aa90*/  FFMA.FTZ R64, R47, R50, R64 ;  /* 0x000000322f407223 */ /* 0x000fe20000010040 */
[----:B------:R-:W-:Y:S02]  /*aaa0*/  HADD2.F32 R47, -RZ, R62.H0_H0 ;  /* 0x2000003eff2f7230 */ /* 0x000fe40000004100 */
[-C--:B------:R-:W-:Y:S01]  /*aab0*/  FMUL.FTZ R68, R48, R49.reuse ;  /* 0x0000003130447220 */ /* 0x080fe20000410000 */
[----:B------:R-:W-:Y:S02]  /*aac0*/  HADD2.F32 R168, -RZ, R168.H0_H0 ;  /* 0x200000a8ffa87230 */ /* 0x000fe40000004100 */
[C---:B------:R-:W-:Y:S01]  /*aad0*/  FMUL.FTZ R49, R61.reuse, R49 ;  /* 0x000000313d317220 */ /* 0x040fe20000410000 */
[----:B------:R-:W-:Y:S02]  /*aae0*/  HADD2.F32 R51, -RZ, R58.H0_H0 ;  /* 0x2000003aff337230 */ /* 0x000fe40000004100 */
[----:B------:R-:W-:Y:S01]  /*aaf0*/  FFMA.FTZ R61, R61, R60, -R68 ;  /* 0x0000003c3d3d7223 */ /* 0x000fe20000010844 */
[----:B------:R-:W-:-:S02]  /*ab00*/  HADD2.F32 R45, -RZ, R46.H0_H0 ;  /* 0x2000002eff2d7230 */ /* 0x000fc40000004100 */
[----:B------:R-:W-:Y:S01]  /*ab10*/  FFMA.FTZ R63, R48, R60, R49 ;  /* 0x0000003c303f7223 */ /* 0x000fe20000010031 */
[----:B------:R-:W-:Y:S02]  /*ab20*/  HADD2.F32 R62, -RZ, R62.H1_H1 ;  /* 0x3000003eff3e7230 */ /* 0x000fe40000004100 */
[-C--:B------:R-:W-:Y:S01]  /*ab30*/  FMUL.FTZ R48, R47, R168.reuse ;  /* 0x000000a82f307220 */ /* 0x080fe20000410000 */
[----:B------:R-:W-:Y:S02]  /*ab40*/  HADD2.F32 R46, -RZ, R46.H1_H1 ;  /* 0x3000002eff2e7230 */ /* 0x000fe40000004100 */
[----:B------:R-:W-:Y:S01]  /*ab50*/  FMUL.FTZ R168, R45, R168 ;  /* 0x000000a82da87220 */ /* 0x000fe20000410000 */
[----:B------:R-:W-:Y:S02]  /*ab60*/  HADD2.F32 R166, -RZ, R166.H0_H0 ;  /* 0x200000a6ffa67230 */ /* 0x000fe40000004100 */
[----:B------:R-:W-:Y:S01]  /*ab70*/  FMUL.FTZ R69, R62, R51 ;  /* 0x000000333e457220 */ /* 0x000fe20000410000 */
[----:B------:R-:W-:-:S02]  /*ab80*/  HADD2.F32 R49, -RZ, R56.H0_H0 ;  /* 0x20000038ff317230 */ /* 0x000fc40000004100 */
[C---:B------:R-:W-:Y:S01]  /*ab90*/  FMUL.FTZ R51, R46.reuse, R51 ;  /* 0x000000332e337220 */ /* 0x040fe20000410000 */
[----:B------:R-:W-:Y:S01]  /*aba0*/  F2FP.F16.F32.PACK_AB R64, R63, R64 ;  /* 0x000000403f40723e */ /* 0x000fe200000000ff */
[-C--:B------:R-:W-:Y:S01]  /*abb0*/  FFMA.FTZ R48, R45, R166.reuse, -R48 ;  /* 0x000000a62d307223 */ /* 0x080fe20000010830 */
[----:B------:R-:W-:Y:S01]  /*abc0*/  FFMA.FTZ R168, R47, R166, R168 ;  /* 0x000000a62fa87223 */ /* 0x000fe200000100a8 */
[-C--:B------:R-:W-:Y:S01]  /*abd0*/  FFMA.FTZ R69, R46, R49.reuse, -R69 ;  /* 0x000000312e457223 */ /* 0x080fe20000010845 */
[----:B------:R-:W-:Y:S01]  /*abe0*/  FFMA.FTZ R51, R62, R49, R51 ;  /* 0x000000313e337223 */ /* 0x000fe20000010033 */
[----:B------:R-:W-:Y:S02]  /*abf0*/  F2FP.F16.F32.PACK_AB R71, R74, R71 ;  /* 0x000000474a47723e */ /* 0x000fe400000000ff */
[----:B------:R-:W-:Y:S02]  /*ac00*/  F2FP.F16.F32.PACK_AB R45, R67, R44 ;  /* 0x0000002c432d723e */ /* 0x000fe400000000ff */
[----:B------:R-:W-:Y:S01]  /*ac10*/  F2FP.F16.F32.PACK_AB R46, R69, R48 ;  /* 0x00000030452e723e */ /* 0x000fe200000000ff */
[----:B------:R-:W-:Y:S01]  /*ac20*/  IMAD.MOV.U32 R48, RZ, RZ, R64 ;  /* 0x000000ffff307224 */ /* 0x000fe200078e0040 */
[----:B------:R-:W-:-:S02]  /*ac30*/  F2FP.F16.F32.PACK_AB R50, R51, R168 ;  /* 0x000000a83332723e */ /* 0x000fc400000000ff */
[----:B------:R-:W-:Y:S02]  /*ac40*/  F2FP.F16.F32.PACK_AB R47, R73, R72 ;  /* 0x00000048492f723e */ /* 0x000fe400000000ff */
[----:B------:R-:W-:Y:S02]  /*ac50*/  F2FP.F16.F32.PACK_AB R49, R70, R65 ;  /* 0x000000414631723e */ /* 0x000fe400000000ff */
[----:B------:R-:W-:Y:S02]  /*ac60*/  F2FP.F16.F32.PACK_AB R44, R61, R66 ;  /* 0x000000423d2c723e */ /* 0x000fe400000000ff */
[----:B------:R-:W-:-:S07]  /*ac70*/  MOV R51, R71 ;  /* 0x0000004700337202 */ /* 0x000fce0000000f00 */
.L_x_705:
[----:B------:R-:W-:Y:S05]  /*ac80*/  BSYNC B1 ;  /* 0x0000000000017941 */ /* 0x000fea0003800000 */
.L_x_704:
[----:B------:R-:W-:Y:S01]  /*ac90*/  ISETP.GE.AND P3, PT, R59, R150, PT ;  /* 0x000000963b00720c */ /* 0x000fe20003f66270 */
[----:B------:R-:W-:Y:S02]  /*aca0*/  ULDC.64 UR4, c[0x0][0x208] ;  /* 0x0000820000047ab9 */ /* 0x000fe40000000a00 */
[----:B0-----:R3:W-:Y:S10]  /*acb0*/  STG.E.128 desc[UR4][R54.64], R44 ;  /* 0x0000002c36007986 */ /* 0x0017f4000c101d04 */
[----:B------:R-:W-:Y:S05]  /*acc0*/  @P3 BRA `(.L_x_670) ;  /* 0x0000000800783947 */ /* 0x000fea0003800000 */
[--C-:B---3--:R-:W-:Y:S01]  /*acd0*/  SHF.R.S32.HI R44, RZ, 0x1f, R59.reuse ;  /* 0x0000001fff2c7819 */ /* 0x108fe2000001143b */
[----:B------:R-:W-:Y:S01]  /*ace0*/  ULDC.64 UR4, c[0x0][0x208] ;  /* 0x0000820000047ab9 */ /* 0x000fe20000000a00 */
[----:B------:R-:W-:-:S04]  /*acf0*/  IADD3 R59, P3, P4, R100, R136, R59 ;  /* 0x00000088643b7210 */ /* 0x000fc80007c7e03b */
[----:B------:R-:W-:Y:S02]  /*ad00*/  IADD3.X R44, R14, R57, R44, P3, P4 ;  /* 0x000000390e2c7210 */ /* 0x000fe40001fe842c */
[----:B------:R-:W-:-:S04]  /*ad10*/  LEA R52, P3, R59, R52, 0x1 ;  /* 0x000000343b347211 */ /* 0x000fc800078608ff */
[----:B------:R-:W-:-:S05]  /*ad20*/  LEA.HI.X R53, R59, R53, R44, 0x1, P3 ;  /* 0x000000353b357211 */ /* 0x000fca00018f0c2c */
[----:B--2---:R4:W-:Y:S01]  /*ad30*/  STG.E.128 desc[UR4][R52.64], R48 ;  /* 0x0000003034007986 */ /* 0x0049e2000c101d04 */
[----:B------:R-:W-:Y:S05]  /*ad40*/  BRA `(.L_x_670) ;  /* 0x0000000800587947 */ /* 0x000fea0003800000 */
.L_x_613:
[----:B------:R-:W-:-:S13]  /*ad50*/  ISETP.NE.AND P2, PT, R224, 0x3, PT ;  /* 0x00000003e000780c */ /* 0x000fda0003f45270 */
[----:B------:R-:W-:Y:S05]  /*ad60*/  @!P2 BRA `(.L_x_706) ;  /* 0x000000000004a947 */ /* 0x000fea0003800000 */
[----:B------:R-:W-:Y:S01]  /*ad70*/  BPT.TRAP 0x1 ;  /* 0x000000040000795c */ /* 0x000fe20000300000 */
.L_x_706:
[----:B------:R-:W-:Y:S01]  /*ad80*/  IMAD R3, R23, 0x8, R2 ;  /* 0x0000000817037824 */ /* 0x000fe200078e0202 */
[----:B------:R-:W-:Y:S01]  /*ad90*/  SHF.L.U32 R0, R223, 0x1f, RZ ;  /* 0x0000001fdf007819 */ /* 0x000fe200000006ff */
[----:B------:R-:W-:Y:S01]  /*ada0*/  IMAD R4, R24, -0xb0, R25 ;  /* 0xffffff5018047824 */ /* 0x000fe200078e0219 */
[----:B------:R-:W-:Y:S01]  /*adb0*/  BSSY B1, `(.L_x_707) ;  /* 0x0000006000017945 */ /* 0x000fe20003800000 */
[----:B------:R-:W-:Y:S01]  /*adc0*/  SHF.R.S32.HI R45, RZ, 0x1f, R24 ;  /* 0x0000001fff2d7819 */ /* 0x000fe20000011418 */
[----:B------:R-:W1:Y:S01]  /*add0*/  SYNCS.PHASECHK.TRANS64.TRYWAIT P3, [R3+URZ+0x34890], R0 ;  /* 0x03489000030075a7 */ /* 0x000e62000806017f */
[----:B------:R-:W-:Y:S01]  /*ade0*/  IMAD R44, R41, R24, RZ ;  /* 0x00000018292c7224 */ /* 0x000fe200078e02ff */
[----:B------:R-:W-:Y:S01]  /*adf0*/  VIMNMX R4, R4, 0xb0, PT ;  /* 0x000000b004047848 */ /* 0x000fe20003fe0100 */
[----:B-1----:R-:W-:Y:S06]  /*ae00*/  @!P3 BRA `(.L_x_708) ;  /* 0x000001c4003cb947 */ /* 0x002fec0003800000 */
.L_x_979:
[----:B------:R-:W-:Y:S05]  /*ae10*/  BSYNC B1 ;  /* 0x0000000000017941 */ /* 0x000fea0003800000 */
.L_x_707:
[----:B------:R-:W-:Y:S01]  /*ae20*/  ISETP.GE.AND P3, PT, R22, R4, PT ;  /* 0x000000041600720c */ /* 0x000fe20003f66270 */
[----:B------:R-:W-:Y:S01]  /*ae30*/  IMAD R45, R45, R156, R44 ;  /* 0x0000009c2d2d7224 */ /* 0x000fe200078e022c */
[----:B------:R-:W-:Y:S01]  /*ae40*/  BSSY B1, `(.L_x_709) ;  /* 0x0000013000017945 */ /* 0x000fe20003800000 */
[----:B------:R-:W-:-:S04]  /*ae50*/  IMAD.WIDE.U32 R52, R156, R24, RZ ;  /* 0x000000189c347225 */ /* 0x000fc800078e00ff */
[----:B------:R-:W-:-:S06]  /*ae60*/  IMAD.IADD R62, R45, 0x1, R53 ;  /* 0x000000012d3e7824 */ /* 0x000fcc00078e0235 */
[----:B------:R-:W-:Y:S05]  /*ae70*/  @P3 BRA `(.L_x_710) ;  /* 0x00000000003c3947 */ /* 0x000fea0003800000 */
[----:B------:R-:W2:Y:S01]  /*ae80*/  @!P0 LDC.64 R54, c[0x0][0x2e8] ;  /* 0x0000ba00ff368b82 */ /* 0x000ea20000000a00 */
[----:B------:R-:W3:Y:S01]  /*ae90*/  @!P0 LDS.128 R44, [R5+0x1e400] ;  /* 0x01e40000052c8984 */ /* 0x000ee20000000c00 */
[----:B------:R-:W-:Y:S01]  /*aea0*/  @!P0 IADD3 R58, P3, R15, R52, RZ ;  /* 0x000000340f3a8210 */ /* 0x000fe20007f7e0ff */
[----:B------:R-:W-:Y:S02]  /*aeb0*/  ULDC.64 UR4, c[0x0][0x208] ;  /* 0x0000820000047ab9 */ /* 0x000fe40000000a00 */
[----:B0-----:R-:W0:Y:S02]  /*aec0*/  @!P1 LDS.128 R48, [R5+0x23c00] ;  /* 0x023c000005309984 */ /* 0x001e240000000c00 */
[----:B------:R-:W-:Y:S01]  /*aed0*/  @!P0 IMAD.X R59, R62, 0x1, R11, P3 ;  /* 0x000000013e3b8824 */ /* 0x000fe200018e060b */
[----:B------:R-:W4:Y:S01]  /*aee0*/  @!P1 LDC.64 R56, c[0x0][0x2e8] ;  /* 0x0000ba00ff389b82 */ /* 0x000f220000000a00 */
[----:B--2---:R-:W-:-:S04]  /*aef0*/  @!P0 LEA R54, P3, R58, R54, 0x1 ;  /* 0x000000363a368211 */ /* 0x004fc800078608ff */
[----:B------:R-:W-:Y:S02]  /*af00*/  @!P0 LEA.HI.X R55, R58, R55, R59, 0x1, P3 ;  /* 0x000000373a378211 */ /* 0x000fe400018f0c3b */
[----:B------:R-:W-:-:S04]  /*af10*/  @!P1 IADD3 R58, P3, R12, R52, RZ ;  /* 0x000000340c3a9210 */ /* 0x000fc80007f7e0ff */
[----:B------:R-:W-:Y:S02]  /*af20*/  @!P1 IADD3.X R59, R62, R7, RZ, P3, !PT ;  /* 0x000000073e3b9210 */ /* 0x000fe40001ffe4ff */
[----:B----4-:R-:W-:-:S04]  /*af30*/  @!P1 LEA R56, P3, R58, R56, 0x1 ;  /* 0x000000383a389211 */ /* 0x010fc800078608ff */
[----:B------:R-:W-:Y:S01]  /*af40*/  @!P1 LEA.HI.X R57, R58, R57, R59, 0x1, P3 ;  /* 0x000000393a399211 */ /* 0x000fe200018f0c3b */
[----:B---3--:R2:W-:Y:S04]  /*af50*/  @!P0 STG.E.128 desc[UR4][R54.64], R44 ;  /* 0x0000002c36008986 */ /* 0x0085e8000c101d04 */
[----:B0-----:R2:W-:Y:S04]  /*af60*/  @!P1 STG.E.128 desc[UR4][R56.64], R48 ;  /* 0x0000003038009986 */ /* 0x0015e8000c101d04 */
.L_x_710:
[----:B------:R-:W-:Y:S05]  /*af70*/  BSYNC B1 ;  /* 0x0000000000017941 */ /* 0x000fea0003800000 */
.L_x_709:
[----:B--2---:R-:W-:Y:S01]  /*af80*/  VIADD R44, R22, 0x20 ;  /* 0x00000020162c7836 */ /* 0x004fe20000000000 */
[----:B------:R-:W-:Y:S04]  /*af90*/  BSSY B1, `(.L_x_711) ;  /* 0x0000014000017945 */ /* 0x000fe80003800000 */
[----:B------:R-:W-:-:S13]  /*afa0*/  ISETP.GE.AND P3, PT, R44, R4, PT ;  /* 0x000000042c00720c */ /* 0x000fda0003f66270 */
[----:B------:R-:W-:Y:S05]  /*afb0*/  @P3 BRA `(.L_x_712) ;  /* 0x0000000000443947 */ /* 0x000fea0003800000 */
[----:B------:R-:W2:Y:S01]  /*afc0*/  @!P0 LDC.64 R54, c[0x0][0x2e8] ;  /* 0x0000ba00ff368b82 */ /* 0x000ea20000000a00 */
[----:B------:R-:W3:Y:S01]  /*afd0*/  @!P0 LDS.128 R44, [R5+0x1f400] ;  /* 0x01f40000052c8984 */ /* 0x000ee20000000c00 */
[----:B------:R-:W-:Y:S01]  /*afe0*/  IADD3 R60, P3, R116, R52, RZ ;  /* 0x00000034743c7210 */ /* 0x000fe20007f7e0ff */
[----:B------:R-:W-:Y:S02]  /*aff0*/  ULDC.64 UR4, c[0x0][0x208] ;  /* 0x0000820000047ab9 */ /* 0x000fe40000000a00 */
[----:B0-----:R-:W0:Y:S02]  /*b000*/  @!P1 LDS.128 R48, [R5+0x24c00] ;  /* 0x024c000005309984 */ /* 0x001e240000000c00 */
[----:B------:R-:W-:Y:S01]  /*b010*/  IMAD.X R64, R62, 0x1, R117, P3 ;  /* 0x000000013e407824 */ /* 0x000fe200018e0675 */
[----:B------:R-:W4:Y:S01]  /*b020*/  @!P1 LDC.64 R56, c[0x0][0x2e8] ;  /* 0x0000ba00ff389b82 */ /* 0x000f220000000a00 */
[----:B------:R-:W-:-:S05]  /*b030*/  @!P0 IADD3 R58, P3, R60, R15, RZ ;  /* 0x0000000f3c3a8210 */ /* 0x000fca0007f7e0ff */
[----:B------:R-:W-:Y:S01]  /*b040*/  @!P0 IMAD.X R59, R64, 0x1, R11, P3 ;  /* 0x00000001403b8824 */ /* 0x000fe200018e060b */
        /* <DEDUP_REMOVED lines=8> */
.L_x_712:
[----:B------:R-:W-:Y:S05]  /*b0d0*/  BSYNC B1 ;  /* 0x0000000000017941 */ /* 0x000fea0003800000 */
.L_x_711:
[----:B--2---:R-:W-:Y:S01]  /*b0e0*/  VIADD R44, R22, 0x40 ;  /* 0x00000040162c7836 */ /* 0x004fe20000000000 */
[----:B------:R-:W-:Y:S04]  /*b0f0*/  BSSY B1, `(.L_x_713) ;  /* 0x0000014000017945 */ /* 0x000fe80003800000 */
[----:B------:R-:W-:-:S13]  /*b100*/  ISETP.GE.AND P3, PT, R44, R4, PT ;  /* 0x000000042c00720c */ /* 0x000fda0003f66270 */
[----:B------:R-:W-:Y:S05]  /*b110*/  @P3 BRA `(.L_x_714) ;  /* 0x0000000000443947 */ /* 0x000fea0003800000 */
[----:B------:R-:W2:Y:S01]  /*b120*/  @!P0 LDC.64 R54, c[0x0][0x2e8] ;  /* 0x0000ba00ff368b82 */ /* 0x000ea20000000a00 */
[----:B------:R-:W3:Y:S01]  /*b130*/  @!P0 LDS.128 R44, [R5+0x20400] ;  /* 0x02040000052c8984 */ /* 0x000ee20000000c00 */
[----:B------:R-:W-:Y:S01]  /*b140*/  LEA R60, P3, R42, R52, 0x6 ;  /* 0x000000342a3c7211 */ /* 0x000fe200078630ff */
        /* <DEDUP_REMOVED lines=14> */
.L_x_714:
[----:B------:R-:W-:Y:S05]  /*b230*/  BSYNC B1 ;  /* 0x0000000000017941 */ /* 0x000fea0003800000 */
.L_x_713:
[----:B--2---:R-:W-:Y:S01]  /*b240*/  VIADD R44, R22, 0x60 ;  /* 0x00000060162c7836 */ /* 0x004fe20000000000 */
[----:B------:R-:W-:Y:S04]  /*b250*/  BSSY B1, `(.L_x_715) ;  /* 0x0000018000017945 */ /* 0x000fe80003800000 */
[----:B------:R-:W-:-:S13]  /*b260*/  ISETP.GE.AND P3, PT, R44, R4, PT ;  /* 0x000000042c00720c */ /* 0x000fda0003f66270 */
[----:B------:R-:W-:Y:S05]  /*b270*/  @P3 BRA `(.L_x_716) ;  /* 0x0000000000543947 */ /* 0x000fea0003800000 */
[----:B------:R-:W2:Y:S01]  /*b280*/  LDC.64 R58, c[0x0][0x300] ;  /* 0x0000c000ff3a7b82 */ /* 0x000ea20000000a00 */
[----:B------:R-:W3:Y:S01]  /*b290*/  @!P0 LDS.128 R44, [R5+0x21400] ;  /* 0x02140000052c8984 */ /* 0x000ee20000000c00 */
[----:B------:R-:W-:Y:S01]  /*b2a0*/  IMAD.MOV.U32 R60, RZ, RZ, R52 ;  /* 0x000000ffff3c7224 */ /* 0x000fe200078e0034 */
[----:B------:R-:W-:Y:S01]  /*b2b0*/  ULDC.64 UR4, c[0x0][0x208] ;  /* 0x0000820000047ab9 */ /* 0x000fe20000000a00 */
[----:B------:R-:W-:Y:S01]  /*b2c0*/  IMAD.MOV.U32 R61, RZ, RZ, R62 ;  /* 0x000000ffff3d7224 */ /* 0x000fe200078e003e */
[----:B0-----:R-:W0:Y:S03]  /*b2d0*/  @!P1 LDS.128 R48, [R5+0x26c00] ;  /* 0x026c000005309984 */ /* 0x001e260000000c00 */
[----:B------:R-:W4:Y:S08]  /*b2e0*/  @!P0 LDC.64 R54, c[0x0][0x2e8] ;  /* 0x0000ba00ff368b82 */ /* 0x000f300000000a00 */
[----:B------:R-:W5:Y:S01]  /*b2f0*/  @!P1 LDC.64 R56, c[0x0][0x2e8] ;  /* 0x0000ba00ff389b82 */ /* 0x000f620000000a00 */
[----:B--2---:R-:W-:-:S04]  /*b300*/  IMAD.WIDE.U32 R60, R58, 0x60, R60 ;  /* 0x000000603a3c7825 */ /* 0x004fc800078e003c */
[----:B------:R-:W-:Y:S01]  /*b310*/  IMAD R59, R59, 0x60, RZ ;  /* 0x000000603b3b7824 */ /* 0x000fe200078e02ff */
[----:B------:R-:W-:-:S04]  /*b320*/  @!P0 IADD3 R58, P3, R15, R60, RZ ;  /* 0x0000003c0f3a8210 */ /* 0x000fc80007f7e0ff */
[----:B------:R-:W-:-:S05]  /*b330*/  IADD3 R64, R61, R59, RZ ;  /* 0x0000003b3d407210 */ /* 0x000fca0007ffe0ff */
[----:B------:R-:W-:Y:S01]  /*b340*/  @!P0 IMAD.X R59, R64, 0x1, R11, P3 ;  /* 0x00000001403b8824 */ /* 0x000fe200018e060b */
[----:B----4-:R-:W-:-:S04]  /*b350*/  @!P0 LEA R54, P3, R58, R54, 0x1 ;  /* 0x000000363a368211 */ /* 0x010fc800078608ff */
[----:B------:R-:W-:Y:S02]  /*b360*/  @!P0 LEA.HI.X R55, R58, R55, R59, 0x1, P3 ;  /* 0x000000373a378211 */ /* 0x000fe400018f0c3b */
[----:B------:R-:W-:-:S03]  /*b370*/  @!P1 IADD3 R60, P3, R12, R60, RZ ;  /* 0x0000003c0c3c9210 */ /* 0x000fc60007f7e0ff */
[----:B---3--:R2:W-:Y:S02]  /*b380*/  @!P0 STG.E.128 desc[UR4][R54.64], R44 ;  /* 0x0000002c36008986 */ /* 0x0085e4000c101d04 */
[----:B------:R-:W-:Y:S01]  /*b390*/  @!P1 IMAD.X R58, R64, 0x1, R7, P3 ;  /* 0x00000001403a9824 */ /* 0x000fe200018e0607 */
[----:B-----5:R-:W-:-:S04]  /*b3a0*/  @!P1 LEA R56, P3, R60, R56, 0x1 ;  /* 0x000000383c389211 */ /* 0x020fc800078608ff */
[----:B------:R-:W-:-:S05]  /*b3b0*/  @!P1 LEA.HI.X R57, R60, R57, R58, 0x1, P3 ;  /* 0x000000393c399211 */ /* 0x000fca00018f0c3a */
[----:B0-----:R2:W-:Y:S04]  /*b3c0*/  @!P1 STG.E.128 desc[UR4][R56.64], R48 ;  /* 0x0000003038009986 */ /* 0x0015e8000c101d04 */
.L_x_716:
[----:B------:R-:W-:Y:S05]  /*b3d0*/  BSYNC B1 ;  /* 0x0000000000017941 */ /* 0x000fea0003800000 */
.L_x_715:
        /* <DEDUP_REMOVED lines=8> */
[----:B0-----:R-:W0:Y:S01]  /*b460*/  @!P1 LDS.128 R48, [R5+0x27c00] ;  /* 0x027c000005309984 */ /* 0x001e220000000c00 */
[----:B------:R-:W-:Y:S02]  /*b470*/  IADD3.X R64, R62, R132, RZ, P3, !PT ;  /* 0x000000843e407210 */ /* 0x000fe40001ffe4ff */
[----:B------:R-:W4:Y:S01]  /*b480*/  @!P1 LDC.64 R56, c[0x0][0x2e8] ;  /* 0x0000ba00ff389b82 */ /* 0x000f220000000a00 */
[----:B------:R-:W-:-:S05]  /*b490*/  @!P0 IADD3 R58, P3, R60, R15, RZ ;  /* 0x0000000f3c3a8210 */ /* 0x000fca0007f7e0ff */
[----:B------:R-:W-:Y:S01]  /*b4a0*/  @!P0 IMAD.X R59, R64, 0x1, R11, P3 ;  /* 0x00000001403b8824 */ /* 0x000fe200018e060b */
[----:B--2---:R-:W-:-:S04]  /*b4b0*/  @!P0 LEA R54, P3, R58, R54, 0x1 ;  /* 0x000000363a368211 */ /* 0x004fc800078608ff */
[----:B------:R-:W-:Y:S02]  /*b4c0*/  @!P0 LEA.HI.X R55, R58, R55, R59, 0x1, P3 ;  /* 0x000000373a378211 */ /* 0x000fe400018f0c3b */
[----:B------:R-:W-:-:S05]  /*b4d0*/  @!P1 IADD3 R58, P3, R60, R12, RZ ;  /* 0x0000000c3c3a9210 */ /* 0x000fca0007f7e0ff */
[----:B------:R-:W-:Y:S01]  /*b4e0*/  @!P1 IMAD.X R59, R64, 0x1, R7, P3 ;  /* 0x00000001403b9824 */ /* 0x000fe200018e0607 */
[----:B----4-:R-:W-:-:S04]  /*b4f0*/  @!P1 LEA R56, P3, R58, R56, 0x1 ;  /* 0x000000383a389211 */ /* 0x010fc800078608ff */
[----:B------:R-:W-:Y:S01]  /*b500*/  @!P1 LEA.HI.X R57, R58, R57, R59, 0x1, P3 ;  /* 0x000000393a399211 */ /* 0x000fe200018f0c3b */
[----:B---3--:R2:W-:Y:S04]  /*b510*/  @!P0 STG.E.128 desc[UR4][R54.64], R44 ;  /* 0x0000002c36008986 */ /* 0x0085e8000c101d04 */
[----:B0-----:R2:W-:Y:S04]  /*b520*/  @!P1 STG.E.128 desc[UR4][R56.64], R48 ;  /* 0x0000003038009986 */ /* 0x0015e8000c101d04 */
.L_x_718:
[----:B------:R-:W-:Y:S05]  /*b530*/  BSYNC B1 ;  /* 0x0000000000017941 */ /* 0x000fea0003800000 */
.L_x_717:
[----:B--2---:R-:W-:-:S05]  /*b540*/  VIADD R44, R22, 0xa0 ;  /* 0x000000a0162c7836 */ /* 0x004fca0000000000 */
[----:B------:R-:W-:-:S13]  /*b550*/  ISETP.GE.AND P3, PT, R44, R4, PT ;  /* 0x000000042c00720c */ /* 0x000fda0003f66270 */
[----:B------:R-:W-:Y:S05]  /*b560*/  @P3 BRA `(.L_x_670) ;  /* 0x0000000000503947 */ /* 0x000fea0003800000 */
[----:B------:R-:W2:Y:S01]  /*b570*/  LDC.64 R58, c[0x0][0x300] ;  /* 0x0000c000ff3a7b82 */ /* 0x000ea20000000a00 */
[----:B------:R-:W3:Y:S01]  /*b580*/  @!P0 LDS.128 R44, [R5+0x23400] ;  /* 0x02340000052c8984 */ /* 0x000ee20000000c00 */
[----:B------:R-:W-:Y:S01]  /*b590*/  MOV R53, R62 ;  /* 0x0000003e00357202 */ /* 0x000fe20000000f00 */
[----:B------:R-:W-:Y:S02]  /*b5a0*/  ULDC.64 UR4, c[0x0][0x208] ;  /* 0x0000820000047ab9 */ /* 0x000fe40000000a00 */
[----:B0-----:R-:W0:Y:S03]  /*b5b0*/  @!P1 LDS.128 R48, [R5+0x28c00] ;  /* 0x028c000005309984 */ /* 0x001e260000000c00 */
[----:B------:R-:W4:Y:S08]  /*b5c0*/  @!P0 LDC.64 R54, c[0x0][0x2e8] ;  /* 0x0000ba00ff368b82 */ /* 0x000f300000000a00 */
[----:B------:R-:W5:Y:S01]  /*b5d0*/  @!P1 LDC.64 R56, c[0x0][0x2e8] ;  /* 0x0000ba00ff389b82 */ /* 0x000f620000000a00 */
[----:B--2---:R-:W-:-:S04]  /*b5e0*/  IMAD.WIDE.U32 R52, R58, 0xa0, R52 ;  /* 0x000000a03a347825 */ /* 0x004fc800078e0034 */
[----:B------:R-:W-:-:S04]  /*b5f0*/  IMAD R59, R59, 0xa0, RZ ;  /* 0x000000a03b3b7824 */ /* 0x000fc800078e02ff */
[----:B------:R-:W-:Y:S01]  /*b600*/  IMAD.IADD R60, R53, 0x1, R59 ;  /* 0x00000001353c7824 */ /* 0x000fe200078e023b */
[----:B------:R-:W-:-:S05]  /*b610*/  @!P0 IADD3 R53, P3, R15, R52, RZ ;  /* 0x000000340f358210 */ /* 0x000fca0007f7e0ff */
        /* <DEDUP_REMOVED lines=9> */
.L_x_670:
[----:B------:R-:W-:Y:S05]  /*b6b0*/  BSYNC B0 ;  /* 0x0000000000007941 */ /* 0x000fea0003800000 */
.L_x_612:
[----:B0-234-:R-:W0:Y:S01]  /*b6c0*/  S2R R44, SR_TID.X ;  /* 0x00000000002c7919 */ /* 0x01de220000002100 */
[----:B------:R-:W-:Y:S01]  /*b6d0*/  @!PT LDS RZ, [RZ] ;  /* 0x00000000fffff984 */ /* 0x000fe20000000800 */
[----:B------:R-:W-:Y:S01]  /*b6e0*/  @!PT LDS RZ, [RZ] ;  /* 0x00000000fffff984 */ /* 0x000fe20000000800 */
[----:B------:R-:W-:Y:S01]  /*b6f0*/  @!PT LDS RZ, [RZ] ;  /* 0x00000000fffff984 */ /* 0x000fe20000000800 */
[----:B------:R-:W-:Y:S01]  /*b700*/  @!PT LDS RZ, [RZ] ;  /* 0x00000000fffff984 */ /* 0x000fe20000000800 */
[----:B------:R2:W-:Y:S06]  /*b710*/  MEMBAR.ALL.CTA ;  /* 0x0000000000007992 */ /* 0x0005ec0000008000 */
[----:B--2---:R-:W2:Y:S01]  /*b720*/  FENCE.VIEW.ASYNC.S ;  /* 0x00000000000073c6 */ /* 0x004ea20000000000 */
[----:B------:R-:W-:Y:S05]  /*b730*/  WARPSYNC.ALL ;  /* 0x0000000000007948 */ /* 0x000fea0003800000 */
[----:B------:R-:W-:Y:S01]  /*b740*/  BSSY B0, `(.L_x_719) ;  /* 0x0000009000007945 */ /* 0x000fe20003800000 */
[----:B0-----:R-:W-:Y:S01]  /*b750*/  LOP3.LUT R44, R44, 0x7f, RZ, 0xc0, !PT ;  /* 0x0000007f2c2c7812 */ /* 0x001fe200078ec0ff */
[----:B--2---:R0:W-:Y:S03]  /*b760*/  BAR.SYNC.DEFER_BLOCKING R162, 0x80 ;  /* 0x000200a20000751d */ /* 0x0041e60000010000 */
[----:B------:R-:W-:-:S13]  /*b770*/  ISETP.NE.AND P3, PT, R44, RZ, PT ;  /* 0x000000ff2c00720c */ /* 0x000fda0003f65270 */
[----:B------:R-:W-:-:S04]  /*b780*/  @!P3 IADD3 R44, R3, 0x348a0, RZ ;  /* 0x000348a0032cb810 */ /* 0x000fc80007ffe0ff */
[----:B------:R-:W-:-:S04]  /*b790*/  @!P3 PRMT R44, RZ, 0x654, R44 ;  /* 0x00000654ff2cb816 */ /* 0x000fc8000000002c */
[----:B------:R0:W-:Y:S01]  /*b7a0*/  @!P3 SYNCS.ARRIVE.TRANS64.RED.A1T0 RZ, [R44+URZ], RZ ;  /* 0x000000ff2cffb9a7 */ /* 0x0001e2000810043f */
[----:B------:R-:W-:Y:S05]  /*b7b0*/  @!P2 BRA `(.L_x_720) ;  /* 0x000000000004a947 */ /* 0x000fea0003800000 */
[----:B------:R-:W-:Y:S01]  /*b7c0*/  BPT.TRAP 0x1 ;  /* 0x000000040000795c */ /* 0x000fe20000300000 */
.L_x_720:
[----:B------:R-:W-:Y:S05]  /*b7d0*/  BSYNC B0 ;  /* 0x0000000000007941 */ /* 0x000fea0003800000 */
.L_x_719:
[----:B------:R-:W2:Y:S01]  /*b7e0*/  SYNCS.PHASECHK.TRANS64.TRYWAIT P2, [R3+URZ+0x348b0], R0 ;  /* 0x0348b000030075a7 */ /* 0x000ea2000804017f */
[----:B------:R-:W-:Y:S01]  /*b7f0*/  ULDC UR60, c[0x0][0x2f4] ;  /* 0x0000bd00003c7ab9 */ /* 0x000fe20000000800 */
[----:B------:R-:W-:Y:S01]  /*b800*/  ULDC.64 UR38, c[0x0][0x328] ;  /* 0x0000ca0000267ab9 */ /* 0x000fe20000000a00 */
[----:B------:R-:W-:Y:S01]  /*b810*/  ULDC.64 UR36, c[0x0][0x318] ;  /* 0x0000c60000247ab9 */ /* 0x000fe20000000a00 */
[----:B------:R-:W-:Y:S04]  /*b820*/  BSSY B0, `(.L_x_721) ;  /* 0x0000002000007945 */ /* 0x000fe80003800000 */
[----:B--2---:R-:W-:Y:S05]  /*b830*/  @!P2 BRA `(.L_x_722) ;  /* 0x000001b800c4a947 */ /* 0x004fea0003800000 */
.L_x_980:
[----:B------:R-:W-:Y:S05]  /*b840*/  BSYNC B0 ;  /* 0x0000000000007941 */ /* 0x000fea0003800000 */
.L_x_721:
[----:B------:R-:W-:Y:S01]  /*b850*/  ISETP.GE.AND P2, PT, R22, R4, PT ;  /* 0x000000041600720c */ /* 0x000fe20003f46270 */
[----:B------:R-:W-:Y:S01]  /*b860*/  BSSY B0, `(.L_x_723) ;  /* 0x0000012000007945 */ /* 0x000fe20003800000 */
[----:B------:R-:W-:-:S11]  /*b870*/  IMAD.WIDE R48, R24, 0xb0, R118 ;  /* 0x000000b018307825 */ /* 0x000fd600078e0276 */
[----:B------:R-:W-:Y:S05]  /*b880*/  @P2 BRA `(.L_x_724) ;  /* 0x00000000003c2947 */ /* 0x000fea0003800000 */
[----:B------:R-:W-:Y:S01]  /*b890*/  IMAD R47, R49, UR38, RZ ;  /* 0x00000026312f7c24 */ /* 0x000fe2000f8e02ff */
[----:B------:R-:W-:Y:S01]  /*b8a0*/  ULDC.64 UR4, c[0x0][0x208] ;  /* 0x0000820000047ab9 */ /* 0x000fe20000000a00 */
[----:B0-----:R-:W-:Y:S02]  /*b8b0*/  IMAD.MOV.U32 R44, RZ, RZ, R102 ;  /* 0x000000ffff2c7224 */ /* 0x001fe400078e0066 */
[----:B------:R-:W-:Y:S02]  /*b8c0*/  IMAD.MOV.U32 R45, RZ, RZ, R6 ;  /* 0x000000ffff2d7224 */ /* 0x000fe400078e0006 */
[C---:B------:R-:W-:Y:S02]  /*b8d0*/  IMAD R47, R48.reuse, UR39, R47 ;  /* 0x00000027302f7c24 */ /* 0x040fe4000f8e022f */
[----:B------:R-:W-:-:S04]  /*b8e0*/  IMAD.WIDE.U32 R44, R48, UR38, R44 ;  /* 0x00000026302c7c25 */ /* 0x000fc8000f8e002c */
[----:B------:R-:W-:Y:S01]  /*b8f0*/  IMAD.IADD R45, R45, 0x1, R47 ;  /* 0x000000012d2d7824 */ /* 0x000fe200078e022f */
[----:B------:R-:W-:-:S04]  /*b900*/  LEA R50, P2, R44, UR36, 0x1 ;  /* 0x000000242c327c11 */ /* 0x000fc8000f8408ff */
[----:B------:R-:W-:Y:S02]  /*b910*/  LEA.HI.X R51, R44, UR37, R45, 0x1, P2 ;  /* 0x000000252c337c11 */ /* 0x000fe400090f0c2d */
[----:B------:R-:W-:-:S13]  /*b920*/  ISETP.GE.AND P2, PT, R16, UR60, PT ;  /* 0x0000003c10007c0c */ /* 0x000fda000bf46270 */
[----:B------:R-:W0:Y:S04]  /*b930*/  @!P2 LDS.128 R44, [R5+0x400] ;  /* 0x00040000052ca984 */ /* 0x000e280000000c00 */
[----:B0-----:R-:W-:Y:S01]  /*b940*/  @!P2 STG.E.128 desc[UR4][R50.64], R44 ;  /* 0x0000002c3200a986 */ /* 0x001fe2000c101d04 */
[----:B------:R-:W-:-:S13]  /*b950*/  ISETP.GE.AND P2, PT, R221, UR60, PT ;  /* 0x0000003cdd007c0c */ /* 0x000fda000bf46270 */
[----:B------:R-:W0:Y:S04]  /*b960*/  @!P2 LDS.128 R44, [R5+0x5c00] ;  /* 0x005c0000052ca984 */ /* 0x000e280000000c00 */
[----:B0-----:R3:W-:Y:S02]  /*b970*/  @!P2 STG.E.128 desc[UR4][R50.64+0x80], R44 ;  /* 0x0000802c3200a986 */ /* 0x0017e4000c101d04 */
.L_x_724:
[----:B------:R-:W-:Y:S05]  /*b980*/  BSYNC B0 ;  /* 0x0000000000007941 */ /* 0x000fea0003800000 */
.L_x_723:
[----:B-12---:R-:W-:Y:S01]  /*b990*/  IADD3 R0, R22, 0x20, RZ ;  /* 0x0000002016007810 */ /* 0x006fe20007ffe0ff */
[----:B------:R-:W-:Y:S03]  /*b9a0*/  BSSY B0, `(.L_x_725) ;  /* 0x0000014000007945 */ /* 0x000fe60003800000 */
[----:B------:R-:W-:-:S13]  /*b9b0*/  ISETP.GE.AND P2, PT, R0, R4, PT ;  /* 0x000000040000720c */ /* 0x000fda0003f46270 */
[----:B------:R-:W-:Y:S05]  /*b9c0*/  @P2 BRA `(.L_x_726) ;  /* 0x0000000000442947 */ /* 0x000fea0003800000 */
[----:B---3--:R-:W-:Y:S01]  /*b9d0*/  IADD3 R47, P2, R48, 0x20, RZ ;  /* 0x00000020302f7810 */ /* 0x008fe20007f5e0ff */
[----:B0-----:R-:W-:Y:S01]  /*b9e0*/  IMAD.MOV.U32 R44, RZ, RZ, R102 ;  /* 0x000000ffff2c7224 */ /* 0x001fe200078e0066 */
[----:B------:R-:W-:Y:S01]  /*b9f0*/  ULDC.64 UR4, c[0x0][0x208] ;  /* 0x0000820000047ab9 */ /* 0x000fe20000000a00 */
[----:B------:R-:W-:Y:S02]  /*ba00*/  IMAD.MOV.U32 R45, RZ, RZ, R6 ;  /* 0x000000ffff2d7224 */ /* 0x000fe400078e0006 */
[----:B------:R-:W-:Y:S02]  /*ba10*/  IMAD.X R0, RZ, RZ, R49, P2 ;  /* 0x000000ffff007224 */ /* 0x000fe400010e0631 */
[----:B------:R-:W-:-:S04]  /*ba20*/  IMAD.WIDE.U32 R44, R47, UR38, R44 ;  /* 0x000000262f2c7c25 */ /* 0x000fc8000f8e002c */
[----:B------:R-:W-:Y:S01]  /*ba30*/  IMAD R0, R0, UR38, RZ ;  /* 0x0000002600007c24 */ /* 0x000fe2000f8e02ff */
[----:B------:R-:W-:-:S03]  /*ba40*/  LEA R50, P2, R44, UR36, 0x1 ;  /* 0x000000242c327c11 */ /* 0x000fc6000f8408ff */
[----:B------:R-:W-:-:S05]  /*ba50*/  IMAD R47, R47, UR39, R0 ;  /* 0x000000272f2f7c24 */ /* 0x000fca000f8e0200 */
[----:B------:R-:W-:-:S04]  /*ba60*/  IADD3 R45, R45, R47, RZ ;  /* 0x0000002f2d2d7210 */ /* 0x000fc80007ffe0ff */
[----:B------:R-:W-:Y:S02]  /*ba70*/  LEA.HI.X R51, R44, UR37, R45, 0x1, P2 ;  /* 0x000000252c337c11 */ /* 0x000fe400090f0c2d */
[----:B------:R-:W-:-:S13]  /*ba80*/  ISETP.GE.AND P2, PT, R16, UR60, PT ;  /* 0x0000003c10007c0c */ /* 0x000fda000bf46270 */
[----:B------:R-:W0:Y:S04]  /*ba90*/  @!P2 LDS.128 R44, [R5+0x1400] ;  /* 0x00140000052ca984 */ /* 0x000e280000000c00 */
[----:B0-----:R-:W-:Y:S01]  /*baa0*/  @!P2 STG.E.128 desc[UR4][R50.64], R44 ;  /* 0x0000002c3200a986 */ /* 0x001fe2000c101d04 */
[----:B------:R-:W-:-:S13]  /*bab0*/  ISETP.GE.AND P2, PT, R221, UR60, PT ;  /* 0x0000003cdd007c0c */ /* 0x000fda000bf46270 */
[----:B------:R-:W0:Y:S04]  /*bac0*/  @!P2 LDS.128 R44, [R5+0x6c00] ;  /* 0x006c0000052ca984 */ /* 0x000e280000000c00 */
[----:B0-----:R1:W-:Y:S02]  /*bad0*/  @!P2 STG.E.128 desc[UR4][R50.64+0x80], R44 ;  /* 0x0000802c3200a986 */ /* 0x0013e4000c101d04 */
.L_x_726:
[----:B------:R-:W-:Y:S05]  /*bae0*/  BSYNC B0 ;  /* 0x0000000000007941 */ /* 0x000fea0003800000 */
.L_x_725:
[----:B------:R-:W-:Y:S01]  /*baf0*/  VIADD R0, R22, 0x40 ;  /* 0x0000004016007836 */ /* 0x000fe20000000000 */
[----:B------:R-:W-:Y:S04]  /*bb00*/  BSSY B0, `(.L_x_727) ;  /* 0x0000014000007945 */ /* 0x000fe80003800000 */
[----:B------:R-:W-:-:S13]  /*bb10*/  ISETP.GE.AND P2, PT, R0, R4, PT ;  /* 0x000000040000720c */ /* 0x000fda0003f46270 */
[----:B------:R-:W-:Y:S05]  /*bb20*/  @P2 BRA `(.L_x_728) ;  /* 0x0000000000442947 */ /* 0x000fea0003800000 */
[----:B-1-3--:R-:W-:Y:S01]  /*bb30*/  IADD3 R47, P2, R48, 0x40, RZ ;  /* 0x00000040302f7810 */ /* 0x00afe20007f5e0ff */
[----:B0-----:R-:W-:Y:S01]  /*bb40*/  IMAD.MOV.U32 R44, RZ, RZ, R102 ;  /* 0x000000ffff2c7224 */ /* 0x001fe200078e0066 */
[----:B------:R-:W-:Y:S01]  /*bb50*/  MOV R45, R6 ;  /* 0x00000006002d7202 */ /* 0x000fe20000000f00 */
[----:B------:R-:W-:Y:S02]  /*bb60*/  ULDC.64 UR4, c[0x0][0x208] ;  /* 0x0000820000047ab9 */ /* 0x000fe40000000a00 */
[----:B------:R-:W-:Y:S02]  /*bb70*/  IMAD.X R0, RZ, RZ, R49, P2 ;  /* 0x000000ffff007224 */ /* 0x000fe400010e0631 */
[----:B------:R-:W-:-:S04]  /*bb80*/  IMAD.WIDE.U32 R44, R47, UR38, R44 ;  /* 0x000000262f2c7c25 */ /* 0x000fc8000f8e002c */
[----:B------:R-:W-:Y:S01]  /*bb90*/  IMAD R0, R0, UR38, RZ ;  /* 0x0000002600007c24 */ /* 0x000fe2000f8e02ff */
[----:B------:R-:W-:-:S03]  /*bba0*/  LEA R50, P2, R44, UR36, 0x1 ;  /* 0x000000242c327c11 */ /* 0x000fc6000f8408ff */
[----:B------:R-:W-:-:S04]  /*bbb0*/  IMAD R47, R47, UR39, R0 ;  /* 0x000000272f2f7c24 */ /* 0x000fc8000f8e0200 */
[----:B------:R-:W-:-:S05]  /*bbc0*/  IMAD.IADD R45, R45, 0x1, R47 ;  /* 0x000000012d2d7824 */ /* 0x000fca00078e022f */
[----:B------:R-:W-:Y:S02]  /*bbd0*/  LEA.HI.X R51, R44, UR37, R45, 0x1, P2 ;  /* 0x000000252c337c11 */ /* 0x000fe400090f0c2d */
[----:B------:R-:W-:-:S13]  /*bbe0*/  ISETP.GE.AND P2, PT, R16, UR60, PT ;  /* 0x0000003c10007c0c */ /* 0x000fda000bf46270 */
[----:B------:R-:W0:Y:S04]  /*bbf0*/  @!P2 LDS.128 R44, [R5+0x2400] ;  /* 0x00240000052ca984 */ /* 0x000e280000000c00 */
[----:B0-----:R-:W-:Y:S01]  /*bc00*/  @!P2 STG.E.128 desc[UR4][R50.64], R44 ;  /* 0x0000002c3200a986 */ /* 0x001fe2000c101d04 */
[----:B------:R-:W-:-:S13]  /*bc10*/  ISETP.GE.AND P2, PT, R221, UR60, PT ;  /* 0x0000003cdd007c0c */ /* 0x000fda000bf46270 */
[----:B------:R-:W0:Y:S04]  /*bc20*/  @!P2 LDS.128 R44, [R5+0x7c00] ;  /* 0x007c0000052ca984 */ /* 0x000e280000000c00 */
[----:B0-----:R2:W-:Y:S02]  /*bc30*/  @!P2 STG.E.128 desc[UR4][R50.64+0x80], R44 ;  /* 0x0000802c3200a986 */ /* 0x0015e4000c101d04 */
.L_x_728:
[----:B------:R-:W-:Y:S05]  /*bc40*/  BSYNC B0 ;  /* 0x0000000000007941 */ /* 0x000fea0003800000 */
.L_x_727:
[----:B------:R-:W-:Y:S01]  /*bc50*/  VIADD R0, R22, 0x60 ;  /* 0x0000006016007836 */ /* 0x000fe20000000000 */
[----:B------:R-:W-:Y:S04]  /*bc60*/  BSSY B0, `(.L_x_729) ;  /* 0x0000014000007945 */ /* 0x000fe80003800000 */
[----:B------:R-:W-:-:S13]  /*bc70*/  ISETP.GE.AND P2, PT, R0, R4, PT ;  /* 0x000000040000720c */ /* 0x000fda0003f46270 */
[----:B------:R-:W-:Y:S05]  /*bc80*/  @P2 BRA `(.L_x_730) ;  /* 0x0000000000442947 */ /* 0x000fea0003800000 */
[----:B-123--:R-:W-:Y:S01]  /*bc90*/  IADD3 R47, P2, R48, 0x60, RZ ;  /* 0x00000060302f7810 */ /* 0x00efe20007f5e0ff */
[----:B------:R-:W-:Y:S01]  /*bca0*/  IMAD.MOV.U32 R45, RZ, RZ, R6 ;  /* 0x000000ffff2d7224 */ /* 0x000fe200078e0006 */
[----:B0-----:R-:W-:Y:S01]  /*bcb0*/  MOV R44, R102 ;  /* 0x00000066002c7202 */ /* 0x001fe20000000f00 */
        /* <DEDUP_REMOVED lines=14> */
.L_x_730:
[----:B------:R-:W-:Y:S05]  /*bda0*/  BSYNC B0 ;  /* 0x0000000000007941 */ /* 0x000fea0003800000 */
.L_x_729:
[----:B------:R-:W-:Y:S01]  /*bdb0*/  VIADD R0, R22, 0x80 ;  /* 0x0000008016007836 */ /* 0x000fe20000000000 */
[----:B------:R-:W-:Y:S04]  /*bdc0*/  BSSY B0, `(.L_x_731) ;  /* 0x0000014000007945 */ /* 0x000fe80003800000 */
[----:B------:R-:W-:-:S13]  /*bdd0*/  ISETP.GE.AND P2, PT, R0, R4, PT ;  /* 0x000000040000720c */ /* 0x000fda0003f46270 */
[----:B------:R-:W-:Y:S05]  /*bde0*/  @P2 BRA `(.L_x_732) ;  /* 0x0000000000442947 */ /* 0x000fea0003800000 */
[----:B-1234-:R-:W-:Y:S01]  /*bdf0*/  IADD3 R47, P2, R48, 0x80, RZ ;  /* 0x00000080302f7810 */ /* 0x01efe20007f5e0ff */
[----:B0-----:R-:W-:Y:S01]  /*be00*/  IMAD.MOV.U32 R44, RZ, RZ, R102 ;  /* 0x000000ffff2c7224 */ /* 0x001fe200078e0066 */
[----:B------:R-:W-:Y:S01]  /*be10*/  ULDC.64 UR4, c[0x0][0x208] ;  /* 0x0000820000047ab9 */ /* 0x000fe20000000a00 */
[----:B------:R-:W-:Y:S01]  /*be20*/  IMAD.MOV.U32 R45, RZ, RZ, R6 ;  /* 0x000000ffff2d7224 */ /* 0x000fe200078e0006 */
[----:B------:R-:W-:Y:S01]  /*be30*/  IADD3.X R0, RZ, R49, RZ, P2, !PT ;  /* 0x00000031ff007210 */ /* 0x000fe200017fe4ff */
        /* <DEDUP_REMOVED lines=12> */
.L_x_732:
[----:B------:R-:W-:Y:S05]  /*bf00*/  BSYNC B0 ;  /* 0x0000000000007941 */ /* 0x000fea0003800000 */
.L_x_731:
[----:B------:R-:W-:Y:S01]  /*bf10*/  IADD3 R0, R22, 0xa0, RZ ;  /* 0x000000a016007810 */ /* 0x000fe20007ffe0ff */
[----:B------:R-:W-:Y:S03]  /*bf20*/  BSSY B0, `(.L_x_733) ;  /* 0x0000014000007945 */ /* 0x000fe60003800000 */
[----:B------:R-:W-:-:S13]  /*bf30*/  ISETP.GE.AND P2, PT, R0, R4, PT ;  /* 0x000000040000720c */ /* 0x000fda0003f46270 */
[----:B------:R-:W-:Y:S05]  /*bf40*/  @P2 BRA `(.L_x_734) ;  /* 0x0000000000442947 */ /* 0x000fea0003800000 */
[----:B01234-:R-:W-:Y:S01]  /*bf50*/  IADD3 R47, P2, R48, 0xa0, RZ ;  /* 0x000000a0302f7810 */ /* 0x01ffe20007f5e0ff */
[----:B------:R-:W-:Y:S01]  /*bf60*/  IMAD.MOV.U32 R44, RZ, RZ, R102 ;  /* 0x000000ffff2c7224 */ /* 0x000fe200078e0066 */
[----:B------:R-:W-:Y:S01]  /*bf70*/  ULDC.64 UR4, c[0x0][0x208] ;  /* 0x0000820000047ab9 */ /* 0x000fe20000000a00 */
[----:B------:R-:W-:Y:S02]  /*bf80*/  IMAD.MOV.U32 R45, RZ, RZ, R6 ;  /* 0x000000ffff2d7224 */ /* 0x000fe400078e0006 */
[----:B------:R-:W-:Y:S02]  /*bf90*/  IMAD.X R48, RZ, RZ, R49, P2 ;  /* 0x000000ffff307224 */ /* 0x000fe400010e0631 */
[----:B------:R-:W-:-:S04]  /*bfa0*/  IMAD.WIDE.U32 R44, R47, UR38, R44 ;  /* 0x000000262f2c7c25 */ /* 0x000fc8000f8e002c */
[----:B------:R-:W-:-:S04]  /*bfb0*/  IMAD R48, R48, UR38, RZ ;  /* 0x0000002630307c24 */ /* 0x000fc8000f8e02ff */
[----:B------:R-:W-:Y:S01]  /*bfc0*/  IMAD R47, R47, UR39, R48 ;  /* 0x000000272f2f7c24 */ /* 0x000fe2000f8e0230 */
[----:B------:R-:W-:-:S04]  /*bfd0*/  LEA R48, P2, R44, UR36, 0x1 ;  /* 0x000000242c307c11 */ /* 0x000fc8000f8408ff */
        /* <DEDUP_REMOVED lines=8> */
.L_x_734:
[----:B------:R-:W-:Y:S05]  /*c060*/  BSYNC B0 ;  /* 0x0000000000007941 */ /* 0x000fea0003800000 */
.L_x_733:
[----:B------:R-:W5:Y:S01]  /*c070*/  LDL R0, [R1+0x4] ;  /* 0x0000040001007983 */ /* 0x000f620000100800 */
[----:B------:R-:W-:Y:S02]  /*c080*/  VIADD R23, R23, 0x1 ;  /* 0x0000000117177836 */ /* 0x000fe40000000000 */
[----:B------:R-:W-:Y:S01]  /*c090*/  @!P3 VIADD R3, R3, 0x348c0 ;  /* 0x000348c00303b836 */ /* 0x000fe20000000000 */
[----:B------:R-:W-:Y:S01]  /*c0a0*/  @!PT LDS RZ, [RZ] ;  /* 0x00000000fffff984 */ /* 0x000fe20000000800 */
[----:B------:R-:W-:Y:S01]  /*c0b0*/  @!PT LDS RZ, [RZ] ;  /* 0x00000000fffff984 */ /* 0x000fe20000000800 */
[----:B------:R-:W-:Y:S01]  /*c0c0*/  @!PT LDS RZ, [RZ] ;  /* 0x00000000fffff984 */ /* 0x000fe20000000800 */
[----:B------:R-:W-:Y:S01]  /*c0d0*/  @!PT LDS RZ, [RZ] ;  /* 0x00000000fffff984 */ /* 0x000fe20000000800 */
[----:B------:R1:W-:Y:S06]  /*c0e0*/  MEMBAR.ALL.CTA ;  /* 0x0000000000007992 */ /* 0x0003ec0000008000 */
[----:B-1----:R-:W1:Y:S02]  /*c0f0*/  FENCE.VIEW.ASYNC.S ;  /* 0x00000000000073c6 */ /* 0x002e640000000000 */
[----:B-1----:R1:W-:Y:S01]  /*c100*/  BAR.SYNC.DEFER_BLOCKING R162, 0x80 ;  /* 0x000200a20000751d */ /* 0x0023e20000010000 */
[----:B------:R-:W-:-:S02]  /*c110*/  ISETP.NE.AND P2, PT, R23, 0x2, PT ;  /* 0x000000021700780c */ /* 0x000fc40003f45270 */
[----:B------:R-:W-:Y:S02]  /*c120*/  @!P3 PRMT R3, RZ, 0x654, R3 ;  /* 0x00000654ff03b816 */ /* 0x000fe40000000003 */
[----:B------:R-:W-:Y:S02]  /*c130*/  SEL R23, R23, RZ, P2 ;  /* 0x000000ff17177207 */ /* 0x000fe40001000000 */
[----:B------:R1:W-:Y:S01]  /*c140*/  @!P3 SYNCS.ARRIVE.TRANS64.RED.A1T0 RZ, [R3+URZ], RZ ;  /* 0x000000ff03ffb9a7 */ /* 0x0003e2000810043f */
[----:B-----5:R-:W-:Y:S02]  /*c150*/  LOP3.LUT P4, RZ, R0, 0x10, RZ, 0xc0, !PT ;  /* 0x0000001000ff7812 */ /* 0x020fe4000788c0ff */
[----:B------:R-:W-:-:S04]  /*c160*/  SEL R0, RZ, 0x1, P2 ;  /* 0x00000001ff007807 */ /* 0x000fc80001000000 */
[----:B------:R-:W-:-:S07]  /*c170*/  LOP3.LUT R223, R223, R0, RZ, 0x3c, !PT ;  /* 0x00000000dfdf7212 */ /* 0x000fce00078e3cff */
[----:B-1----:R-:W-:Y:S05]  /*c180*/  @P4 BRA `(.L_x_735) ;  /* 0xffffff6800304947 */ /* 0x002fea000383ffff */
[----:B------:R-:W1:Y:S01]  /*c190*/  S2R R4, SR_TID.X ;  /* 0x0000000000047919 */ /* 0x000e620000002100 */
[----:B------:R-:W-:Y:S02]  /*c1a0*/  PLOP3.LUT P0, PT, PT, PT, PT, 0x8, 0x0 ;  /* 0x000000000000781c */ /* 0x000fe40003f0e170 */
[----:B-1----:R-:W-:-:S04]  /*c1b0*/  SHF.R.U32.HI R4, RZ, 0x7, R4 ;  /* 0x00000007ff047819 */ /* 0x002fc80000011604 */
[----:B------:R-:W-:-:S13]  /*c1c0*/  ISETP.NE.AND P4, PT, R4, 0x1, PT ;  /* 0x000000010400780c */ /* 0x000fda0003f85270 */
[----:B------:R-:W-:Y:S06]  /*c1d0*/  @!P4 BAR.ARV 0x9, 0x100 ;  /* 0x024400000000cb1d */ /* 0x000fec0000002000 */
.L_x_607:
[----:B------:R-:W-:Y:S01]  /*c1e0*/  ISETP.GE.AND P2, PT, R161, 0x1, PT ;  /* 0x00000001a100780c */ /* 0x000fe20003f46270 */
[----:B------:R-:W-:Y:S01]  /*c1f0*/  IMAD.MOV.U32 R3, RZ, RZ, RZ ;  /* 0x000000ffff037224 */ /* 0x000fe200078e00ff */
[----:B------:R-:W-:Y:S01]  /*c200*/  PLOP3.LUT P1, PT, PT, PT, PT, 0x80, 0x0 ;  /* 0x000000000000781c */ /* 0x000fe20003f2f070 */
[----:B------:R-:W-:Y:S01]  /*c210*/  IMAD.MOV.U32 R87, RZ, RZ, RZ ;  /* 0x000000ffff577224 */ /* 0x000fe200078e00ff */
[----:B------:R-:W-:Y:S02]  /*c220*/  MOV R0, RZ ;  /* 0x000000ff00007202 */ /* 0x000fe40000000f00 */
[----:B------:R-:W-:Y:S02]  /*c230*/  CS2R R42, SRZ ;  /* 0x00000000002a7805 */ /* 0x000fe4000001ff00 */
[----:B------:R-:W-:Y:S01]  /*c240*/  CS2R R36, SRZ ;  /* 0x0000000000247805 */ /* 0x000fe2000001ff00 */
[----:B------:R-:W-:Y:S01]  /*c250*/  IMAD.MOV.U32 R39, RZ, RZ, RZ ;  /* 0x000000ffff277224 */ /* 0x000fe200078e00ff */
[----:B0-234-:R-:W-:-:S02]  /*c260*/  CS2R R46, SRZ ;  /* 0x00000000002e7805 */ /* 0x01dfc4000001ff00 */
        /* <DEDUP_REMOVED lines=8> */
[----:B------:R-:W-:Y:S01]  /*c2f0*/  CS2R R56, SRZ ;  /* 0x0000000000387805 */ /* 0x000fe2000001ff00 */
[----:B------:R-:W-:Y:S01]  /*c300*/  IMAD.MOV.U32 R45, RZ, RZ, RZ ;  /* 0x000000ffff2d7224 */ /* 0x000fe200078e00ff */
[----:B------:R-:W-:Y:S02]  /*c310*/  MOV R58, RZ ;  /* 0x000000ff003a7202 */ /* 0x000fe40000000f00 */
        /* <DEDUP_REMOVED lines=14> */
[----:B------:R-:W-:Y:S01]  /*c400*/  CS2R R94, SRZ ;  /* 0x00000000005e7805 */ /* 0x000fe2000001ff00 */
[----:B------:R-:W-:Y:S01]  /*c410*/  IMAD.MOV.U32 R106, RZ, RZ, RZ ;  /* 0x000000ffff6a7224 */ /* 0x000fe200078e00ff */
[----:B------:R-:W-:Y:S01]  /*c420*/  MOV R108, RZ ;  /* 0x000000ff006c7202 */ /* 0x000fe20000000f00 */
[----:B------:R-:W-:Y:S02]  /*c430*/  IMAD.MOV.U32 R103, RZ, RZ, RZ ;  /* 0x000000ffff677224 */ /* 0x000fe400078e00ff */
[----:B------:R-:W-:Y:S01]  /*c440*/  IMAD.MOV.U32 R10, RZ, RZ, RZ ;  /* 0x000000ffff0a7224 */ /* 0x000fe200078e00ff */
[----:B------:R-:W-:Y:S06]  /*c450*/  @P0 BRA `(.L_x_736) ;  /* 0x00000000000c0947 */ /* 0x000fec0003800000 */
[----:B------:R-:W0:Y:S01]  /*c460*/  FENCE.VIEW.ASYNC.G ;  /* 0x00000000000073c6 */ /* 0x000e220000000100 */
[----:B------:R-:W-:Y:S05]  /*c470*/  WARPSYNC.ALL ;  /* 0x0000000000007948 */ /* 0x000fea0003800000 */
[----:B0-----:R-:W-:Y:S06]  /*c480*/  BAR.ARV 0xc, 0x180 ;  /* 0x0306000000007b1d */ /* 0x001fec0000002000 */
.L_x_736:
[----:B------:R-:W-:Y:S02]  /*c490*/  IMAD.MOV.U32 R102, RZ, RZ, RZ ;  /* 0x000000ffff667224 */ /* 0x000fe400078e00ff */
[----:B------:R-:W-:Y:S01]  /*c4a0*/  IMAD.MOV.U32 R11, RZ, RZ, RZ ;  /* 0x000000ffff0b7224 */ /* 0x000fe200078e00ff */
[----:B------:R-:W-:Y:S06]  /*c4b0*/  @!P2 BRA `(.L_x_737) ;  /* 0x000001180040a947 */ /* 0x000fec0003800000 */
[----:B------:R-:W-:-:S03]  /*c4c0*/  UMOV UR4, 0xffffffff ;  /* 0xffffffff00047882 */ /* 0x000fc60000000000 */
[----:B------:R-:W-:Y:S05]  /*c4d0*/  BRA.DIV UR4, `(.L_x_738) ;  /* 0x000001ae04b07947 */ /* 0x000fea000b800000 */
[----:B------:R-:W0:Y:S02]  /*c4e0*/  S2R R3, SR_TID.X ;  /* 0x0000000000037919 */ /* 0x000e240000002100 */
[----:B0-----:R-:W-:-:S05]  /*c4f0*/  VIADD R3, R3, 0xffffff80 ;  /* 0xffffff8003037836 */ /* 0x001fca0000000000 */
[----:B------:R-:W-:-:S04]  /*c500*/  SHF.R.S32.HI R0, RZ, 0x1f, R3 ;  /* 0x0000001fff007819 */ /* 0x000fc80000011403 */
[----:B------:R-:W-:-:S04]  /*c510*/  LEA.HI R0, R0, R3, RZ, 0x7 ;  /* 0x0000000300007211 */ /* 0x000fc800078f38ff */
[----:B------:R-:W-:-:S06]  /*c520*/  SHF.R.S32.HI R0, RZ, 0x7, R0 ;  /* 0x00000007ff007819 */ /* 0x000fcc0000011400 */
[----:B------:R-:W0:Y:S04]  /*c530*/  SHFL.IDX PT, R0, R0, RZ, 0x1f ;  /* 0x00001fff00007589 */ /* 0x000e2800000e0000 */
[----:B0-----:R0:W-:Y:S02]  /*c540*/  STL [R1+0x18], R0 ;  /* 0x0000180001007387 */ /* 0x0011e40000100800 */
.L_x_983:
[----:B------:R-:W0:Y:S04]  /*c550*/  LDL R4, [R1+0x18] ;  /* 0x0000180001047983 */ /* 0x000e280000100800 */
[----:B------:R-:W2:Y:S01]  /*c560*/  LDL R3, [R1+0x6c] ;  /* 0x00006c0001037983 */ /* 0x000ea20000100800 */
[----:B0-----:R-:W-:-:S04]  /*c570*/  LEA.HI R0, R4, R4, RZ, 0x1 ;  /* 0x0000000404007211 */ /* 0x001fc800078f08ff */
[----:B------:R-:W-:Y:S02]  /*c580*/  LOP3.LUT R0, R0, 0x1e, RZ, 0xc0, !PT ;  /* 0x0000001e00007812 */ /* 0x000fe400078ec0ff */
[----:B--2---:R-:W-:Y:S02]  /*c590*/  LOP3.LUT P0, RZ, R3, 0x9f, RZ, 0xc0, !PT ;  /* 0x0000009f03ff7812 */ /* 0x004fe4000780c0ff */
[----:B------:R-:W-:-:S05]  /*c5a0*/  IADD3 R0, R4, -R0, RZ ;  /* 0x8000000004007210 */ /* 0x000fca0007ffe0ff */
[----:B------:R-:W-:-:S05]  /*c5b0*/  IMAD R0, R0, 0x2000, R3 ;  /* 0x0000200000007824 */ /* 0x000fca00078e0203 */
[----:B------:R-:W-:-:S04]  /*c5c0*/  SHF.R.U32.HI R0, RZ, 0x4, R0 ;  /* 0x00000004ff007819 */ /* 0x000fc80000011600 */
[----:B------:R-:W-:Y:S01]  /*c5d0*/  LOP3.LUT R28, R0, 0x3fff, RZ, 0xc0, !PT ;  /* 0x00003fff001c7812 */ /* 0x000fe200078ec0ff */
[----:B------:R-:W-:Y:S06]  /*c5e0*/  @!P0 BRA `(.L_x_739) ;  /* 0x0000000000408947 */ /* 0x000fec0003800000 */
[----:B------:R-:W-:Y:S01]  /*c5f0*/  MOV R0, 0x0 ;  /* 0x0000000000007802 */ /* 0x000fe20000000f00 */
[----:B------:R-:W-:Y:S01]  /*c600*/  ULDC.64 UR4, c[0x4][0xa0] ;  /* 0x0100280000047ab9 */ /* 0x000fe20000000a00 */
[----:B------:R-:W-:Y:S01]  /*c610*/  ULDC.64 UR6, c[0x4][0xa8] ;  /* 0x01002a0000067ab9 */ /* 0x000fe20000000a00 */
[----:B------:R-:W-:Y:S01]  /*c620*/  IMAD.U32 R4, RZ, RZ, UR4 ;  /* 0x00000004ff047e24 */ /* 0x000fe2000f8e00ff */
[----:B-1----:R0:W1:Y:S01]  /*c630*/  LDC.64 R14, c[0x4][R0] ;  /* 0x01000000000e7b82 */ /* 0x0020620000000a00 */
[----:B------:R-:W-:Y:S01]  /*c640*/  IMAD.U32 R5, RZ, RZ, UR5 ;  /* 0x00000005ff057e24 */ /* 0x000fe2000f8e00ff */
[----:B------:R-:W-:Y:S01]  /*c650*/  ULDC.64 UR4, c[0x4][0x40] ;  /* 0x0100100000047ab9 */ /* 0x000fe20000000a00 */
[----:B------:R-:W-:Y:S01]  /*c660*/  MOV R6, UR6 ;  /* 0x0000000600067c02 */ /* 0x000fe20008000f00 */
[----:B------:R-:W-:Y:S01]  /*c670*/  IMAD.U32 R7, RZ, RZ, UR7 ;  /* 0x00000007ff077e24 */ /* 0x000fe2000f8e00ff */
[----:B------:R-:W-:Y:S01]  /*c680*/  MOV R8, 0x70 ;  /* 0x0000007000087802 */ /* 0x000fe20000000f00 */
[----:B------:R-:W-:-:S02]  /*c690*/  IMAD.U32 R10, RZ, RZ, UR4 ;  /* 0x00000004ff0a7e24 */ /* 0x000fc4000f8e00ff */
[----:B------:R-:W-:Y:S02]  /*c6a0*/  IMAD.U32 R11, RZ, RZ, UR5 ;  /* 0x00000005ff0b7e24 */ /* 0x000fe4000f8e00ff */
[----:B------:R-:W-:Y:S02]  /*c6b0*/  IMAD.MOV.U32 R12, RZ, RZ, 0x1 ;  /* 0x00000001ff0c7424 */ /* 0x000fe400078e00ff */
[----:B0-----:R-:W-:-:S07]  /*c6c0*/  IMAD.MOV.U32 R13, RZ, RZ, RZ ;  /* 0x000000ffff0d7224 */ /* 0x001fce00078e00ff */
[----:B------:R-:W-:-:S07]  /*c6d0*/  LEPC R20, `(.L_x_739) ;  /* 0x000000001014794e */ /* 0x000fce0000000000 */
[----:B-1---5:R-:W-:Y:S05]  /*c6e0*/  CALL.ABS.NOINC R14 ;  /* 0x000000000e007343 */ /* 0x022fea0003c00000 */
.L_x_739:
[----:B------:R-:W-:Y:S02]  /*c6f0*/  ULDC UR4, c[0x0][0x3f4] ;  /* 0x0000fd0000047ab9 */ /* 0x000fe40000000800 */
[----:B------:R-:W-:-:S13]  /*c700*/  ISETP.LT.AND P0, PT, RZ, UR4, PT ;  /* 0x00000004ff007c0c */ /* 0x000fda000bf01270 */
[----:B------:R-:W-:Y:S05]  /*c710*/  @P0 BRA `(.L_x_740) ;  /* 0x0000000000400947 */ /* 0x000fea0003800000 */
[----:B------:R-:W2:Y:S02]  /*c720*/  LDL R20, [R1+0x64] ;  /* 0x0000640001147983 */ /* 0x000ea40000100800 */
[----:B--2---:R-:W-:-:S04]  /*c730*/  LEA.HI R0, R20, R20, RZ, 0x1 ;  /* 0x0000001414007211 */ /* 0x004fc800078f08ff */
[----:B------:R-:W-:-:S05]  /*c740*/  LOP3.LUT R0, R0, 0xfffffffe, RZ, 0xc0, !PT ;  /* 0xfffffffe00007812 */ /* 0x000fca00078ec0ff */
[----:B------:R-:W-:-:S05]  /*c750*/  IMAD.IADD R0, R20, 0x1, -R0 ;  /* 0x0000000114007824 */ /* 0x000fca00078e0a00 */
[----:B------:R-:W-:-:S04]  /*c760*/  SHF.L.U32 R3, R0, 0x1f, RZ ;  /* 0x0000001f00037819 */ /* 0x000fc800000006ff */
[----:B------:R0:W2:Y:S03]  /*c770*/  SYNCS.PHASECHK.TRANS64.TRYWAIT P0, [R2+URZ+0x34800], R3 ;  /* 0x03480003020075a7 */ /* 0x0000a6000800017f */
[----:B--2---:R-:W-:Y:S05]  /*c780*/  @!P0 NANOSLEEP.SYNCS 0x989680 ;  /* 0x009896800000895d */ /* 0x004fea0003900000 */
[----:B------:R-:W2:Y:S01]  /*c790*/  @!P0 SYNCS.PHASECHK.TRANS64 P0, [R2+URZ+0x34800], R3 ;  /* 0x03480003020085a7 */ /* 0x000ea2000800007f */
[----:B------:R-:W-:Y:S04]  /*c7a0*/  BSSY B0, `(.L_x_741) ;  /* 0x0000006000007945 */ /* 0x000fe80003800000 */
[----:B--2---:R-:W-:Y:S05]  /*c7b0*/  @P0 BRA `(.L_x_742) ;  /* 0x0000000000100947 */ /* 0x004fea0003800000 */
.L_x_743:
[----:B--2---:R2:W3:Y:S02]  /*c7c0*/  SYNCS.PHASECHK.TRANS64.TRYWAIT P0, [R2+URZ+0x34800], R3 ;  /* 0x03480003020075a7 */ /* 0x0044e4000800017f */
[----:B---3--:R-:W-:Y:S05]  /*c7d0*/  @!P0 NANOSLEEP.SYNCS 0x989680 ;  /* 0x009896800000895d */ /* 0x008fea0003900000 */
[----:B------:R-:W3:Y:S02]  /*c7e0*/  @!P0 SYNCS.PHASECHK.TRANS64 P0, [R2+URZ+0x34800], R3 ;  /* 0x03480003020085a7 */ /* 0x000ee4000800007f */
[----:B---3--:R-:W-:Y:S05]  /*c7f0*/  @!P0 BRA `(.L_x_743) ;  /* 0xfffffffc00f08947 */ /* 0x008fea000383ffff */
.L_x_742:
[----:B------:R-:W-:Y:S05]  /*c800*/  BSYNC B0 ;  /* 0x0000000000007941 */ /* 0x000fea0003800000 */
.L_x_741:
[----:B------:R-:W-:Y:S05]  /*c810*/  BRA `(.L_x_744) ;  /* 0x0000003c001c7947 */ /* 0x000fea0003800000 */
.L_x_740:
[----:B------:R-:W2:Y:S01]  /*c820*/  LDL R29, [R1+0x6c] ;  /* 0x00006c00011d7983 */ /* 0x000ea20000100800 */
[----:B-----5:R-:W-:Y:S01]  /*c830*/  SHF.R.S32.HI R0, RZ, 0x1f, R148 ;  /* 0x0000001fff007819 */ /* 0x020fe20000011494 */
[----:B------:R-:W-:Y:S01]  /*c840*/  ULDC.64 UR4, c[0x0][0x3f8] ;  /* 0x0000fe0000047ab9 */ /* 0x000fe20000000a00 */
[----:B------:R-:W-:Y:S01]  /*c850*/  ULDC.64 UR6, c[0x0][0x408] ;  /* 0x0001020000067ab9 */ /* 0x000fe20000000a00 */
[----:B------:R-:W-:-:S04]  /*c860*/  IMAD.WIDE.U32 R4, R148, UR4, RZ ;  /* 0x0000000494047c25 */ /* 0x000fc8000f8e00ff */
[C---:B------:R-:W-:Y:S02]  /*c870*/  IMAD R3, R0.reuse, UR4, RZ ;  /* 0x0000000400037c24 */ /* 0x040fe4000f8e02ff */
[----:B------:R-:W-:Y:S02]  /*c880*/  IMAD R7, R0, UR6, RZ ;  /* 0x0000000600077c24 */ /* 0x000fe4000f8e02ff */
[C---:B------:R-:W-:Y:S01]  /*c890*/  IMAD R3, R148.reuse, UR5, R3 ;  /* 0x0000000594037c24 */ /* 0x040fe2000f8e0203 */
[----:B------:R-:W-:Y:S01]  /*c8a0*/  ULDC.64 UR4, c[0x0][0x3e8] ;  /* 0x0000fa0000047ab9 */ /* 0x000fe20000000a00 */
[----:B------:R-:W-:Y:S01]  /*c8b0*/  IMAD R7, R148, UR7, R7 ;  /* 0x0000000794077c24 */ /* 0x000fe2000f8e0207 */
[----:B------:R-:W-:Y:S01]  /*c8c0*/  LEA R24, P1, R4, UR4, 0x1 ;  /* 0x0000000404187c11 */ /* 0x000fe2000f8208ff */
[----:B------:R-:W-:Y:S01]  /*c8d0*/  IMAD.WIDE.U32 R148, R148, UR6, RZ ;  /* 0x0000000694947c25 */ /* 0x000fe2000f8e00ff */
[----:B------:R-:W-:Y:S01]  /*c8e0*/  ULDC.64 UR6, c[0x0][0x400] ;  /* 0x0001000000067ab9 */ /* 0x000fe20000000a00 */
[----:B------:R-:W-:-:S02]  /*c8f0*/  IADD3 R25, R3, R5, RZ ;  /* 0x0000000503197210 */ /* 0x000fc40007ffe0ff */
[----:B------:R-:W-:Y:S01]  /*c900*/  IMAD.IADD R27, R7, 0x1, R149 ;  /* 0x00000001071b7824 */ /* 0x000fe200078e0295 */
[----:B------:R-:W-:Y:S02]  /*c910*/  LEA R26, P2, R148, UR6, 0x1 ;  /* 0x00000006941a7c11 */ /* 0x000fe4000f8408ff */
[----:B------:R-:W-:Y:S02]  /*c920*/  LEA.HI.X R25, R4, UR5, R25, 0x1, P1 ;  /* 0x0000000504197c11 */ /* 0x000fe400088f0c19 */
[----:B------:R-:W-:Y:S02]  /*c930*/  LEA.HI.X R27, R148, UR7, R27, 0x1, P2 ;  /* 0x00000007941b7c11 */ /* 0x000fe400090f0c1b */
[----:B--2---:R-:W-:-:S13]  /*c940*/  LOP3.LUT P0, RZ, R29, 0x3ff, RZ, 0xc0, !PT ;  /* 0x000003ff1dff7812 */ /* 0x004fda000780c0ff */
[----:B------:R-:W-:Y:S05]  /*c950*/  @!P0 BRA `(.L_x_745) ;  /* 0x0000000000408947 */ /* 0x000fea0003800000 */
        /* <DEDUP_REMOVED lines=15> */
[----:B-1----:R-:W-:Y:S05]  /*ca50*/  CALL.ABS.NOINC R14 ;  /* 0x000000000e007343 */ /* 0x002fea0003c00000 */
.L_x_745:
[----:B------:R-:W2:Y:S01]  /*ca60*/  LDL R20, [R1+0x34] ;  /* 0x0000340001147983 */ /* 0x000ea20000100800 */
[----:B------:R-:W-:Y:S01]  /*ca70*/  ULDC.U8 UR4, c[0x0][0x410] ;  /* 0x0001040000047ab9 */ /* 0x000fe20000000000 */
[----:B------:R-:W-:Y:S01]  /*ca80*/  BSSY B0, `(.L_x_746) ;  /* 0x0000398000007945 */ /* 0x000fe20003800000 */
[----:B------:R-:W-:Y:S02]  /*ca90*/  ISETP.NE.AND P0, PT, RZ, UR4, PT ;  /* 0x00000004ff007c0c */ /* 0x000fe4000bf05270 */
[----:B------:R-:W-:Y:S01]  /*caa0*/  LEA R5, R125, R22, 0x7 ;  /* 0x000000167d057211 */ /* 0x000fe200078e38ff */
[----:B--2---:R-:W-:-:S10]  /*cab0*/  IMAD R21, R20, 0x2, R29 ;  /* 0x0000000214157824 */ /* 0x004fd400078e021d */
[----:B------:R-:W-:Y:S05]  /*cac0*/  @!P0 BRA `(.L_x_747) ;  /* 0x0000001800ac8947 */ /* 0x000fea0003800000 */
[----:B------:R-:W-:-:S03]  /*cad0*/  UMOV UR4, 0xffffffff ;  /* 0xffffffff00047882 */ /* 0x000fc60000000000 */
[----:B------:R-:W-:Y:S05]  /*cae0*/  BRA.DIV UR4, `(.L_x_748) ;  /* 0x000001aa046c7947 */ /* 0x000fea000b800000 */
[----:B------:R0:W2:Y:S04]  /*caf0*/  SHFL.IDX PT, R0, R25, RZ, 0x181f ;  /* 0x00181fff19007589 */ /* 0x0000a800000e0000 */
[----:B------:R0:W3:Y:S04]  /*cb00*/  SHFL.IDX PT, R3, R24, RZ, 0x181f ;  /* 0x00181fff18037589 */ /* 0x0000e800000e0000 */
[----:B------:R0:W4:Y:S04]  /*cb10*/  SHFL.IDX PT, R4, R27, RZ, 0x181f ;  /* 0x00181fff1b047589 */ /* 0x00012800000e0000 */
[----:B-1----:R0:W1:Y:S02]  /*cb20*/  SHFL.IDX PT, R14, R26, RZ, 0x181f ;  /* 0x00181fff1a0e7589 */ /* 0x00206400000e0000 */
.L_x_989:
[----:B------:R-:W5:Y:S01]  /*cb30*/  LDL R7, [R1+0x64] ;  /* 0x0000640001077983 */ /* 0x000f620000100800 */
[----:B------:R-:W-:Y:S01]  /*cb40*/  ULDC UR4, c[0x0][0x448] ;  /* 0x0001120000047ab9 */ /* 0x000fe20000000800 */
[----:B------:R-:W-:Y:S01]  /*cb50*/  BSSY B1, `(.L_x_749) ;  /* 0x0000026000017945 */ /* 0x000fe20003800000 */
[----:B------:R-:W-:Y:S01]  /*cb60*/  IMAD R160, R160, UR4, RZ ;  /* 0x00000004a0a07c24 */ /* 0x000fe2000f8e02ff */
[----:B------:R-:W-:Y:S02]  /*cb70*/  CS2R R8, SRZ ;  /* 0x0000000000087805 */ /* 0x000fe4000001ff00 */
[----:B------:R-:W-:Y:S02]  /*cb80*/  CS2R R10, SRZ ;  /* 0x00000000000a7805 */ /* 0x000fe4000001ff00 */
[----:B------:R-:W-:Y:S02]  /*cb90*/  CS2R R12, SRZ ;  /* 0x00000000000c7805 */ /* 0x000fe4000001ff00 */
[----:B------:R-:W-:-:S02]  /*cba0*/  ISETP.GE.AND P0, PT, R5, R160, PT ;  /* 0x000000a00500720c */ /* 0x000fc40003f06270 */
[----:B-----5:R-:W-:-:S04]  /*cbb0*/  LEA.HI R6, R7, R7, RZ, 0x1 ;  /* 0x0000000707067211 */ /* 0x020fc800078f08ff */
[----:B------:R-:W-:-:S05]  /*cbc0*/  LOP3.LUT R6, R6, 0xfffffffe, RZ, 0xc0, !PT ;  /* 0xfffffffe06067812 */ /* 0x000fca00078ec0ff */
[----:B------:R-:W-:Y:S01]  /*cbd0*/  IMAD.IADD R5, R7, 0x1, -R6 ;  /* 0x0000000107057824 */ /* 0x000fe200078e0a06 */
[----:B------:R-:W-:-:S04]  /*cbe0*/  CS2R R6, SRZ ;  /* 0x0000000000067805 */ /* 0x000fc8000001ff00 */
[----:B------:R-:W-:Y:S01]  /*cbf0*/  SHF.L.U32 R5, R5, 0x1f, RZ ;  /* 0x0000001f05057819 */ /* 0x000fe200000006ff */
[----:B------:R-:W-:Y:S06]  /*cc00*/  @P0 BRA `(.L_x_750) ;  /* 0x0000000000680947 */ /* 0x000fec0003800000 */
[----:B------:R-:W-:Y:S01]  /*cc10*/  ULDC UR4, c[0x0][0x3f4] ;  /* 0x0000fd0000047ab9 */ /* 0x000fe20000000800 */
[----:B------:R-:W-:Y:S01]  /*cc20*/  IMAD.SHL.U32 R30, R220, 0x2, RZ ;  /* 0x00000002dc1e7824 */ /* 0x000fe200078e00ff */
[----:B------:R-:W-:Y:S02]  /*cc30*/  ISETP.GE.AND P4, PT, R18, UR4, PT ;  /* 0x0000000412007c0c */ /* 0x000fe4000bf86270 */
[----:B------:R-:W-:Y:S02]  /*cc40*/  CS2R R12, SRZ ;  /* 0x00000000000c7805 */ /* 0x000fe4000001ff00 */
[----:B------:R-:W-:Y:S02]  /*cc50*/  ISETP.GE.AND P5, PT, R220, UR4, PT ;  /* 0x00000004dc007c0c */ /* 0x000fe4000bfa6270 */
[----:B------:R-:W-:Y:S01]  /*cc60*/  SHF.R.S32.HI R9, RZ, 0x1f, R220 ;  /* 0x0000001fff097819 */ /* 0x000fe200000114dc */
[----:B------:R-:W-:Y:S01]  /*cc70*/  ULDC.64 UR6, c[0x0][0x208] ;  /* 0x0000820000067ab9 */ /* 0x000fe20000000a00 */
[----:B------:R-:W-:-:S02]  /*cc80*/  SHF.R.S32.HI R7, RZ, 0x1f, R18 ;  /* 0x0000001fff077819 */ /* 0x000fc40000011412 */
[----:B------:R-:W-:-:S03]  /*cc90*/  SHF.L.U64.HI R9, R220, 0x1, R9 ;  /* 0x00000001dc097819 */ /* 0x000fc60000010209 */
[----:B------:R-:W-:-:S04]  /*cca0*/  @!P4 IMAD.SHL.U32 R15, R18, 0x2, RZ ;  /* 0x00000002120fc824 */ /* 0x000fc800078e00ff */
[CC--:B0--3--:R-:W-:Y:S02]  /*ccb0*/  @!P5 IADD3 R26, P2, R3.reuse, R30.reuse, RZ ;  /* 0x0000001e031ad210 */ /* 0x0c9fe40007f5e0ff */
[C---:B-1----:R-:W-:Y:S02]  /*ccc0*/  @!P5 IADD3 R30, P3, R14.reuse, R30, RZ ;  /* 0x0000001e0e1ed210 */ /* 0x042fe40007f7e0ff */
[-C--:B------:R-:W-:Y:S02]  /*ccd0*/  @!P4 IADD3 R24, P0, R3, R15.reuse, RZ ;  /* 0x0000000f0318c210 */ /* 0x080fe40007f1e0ff */
[----:B------:R-:W-:Y:S01]  /*cce0*/  @!P4 IADD3 R14, P1, R14, R15, RZ ;  /* 0x0000000f0e0ec210 */ /* 0x000fe20007f3e0ff */
[----:B----4-:R-:W-:Y:S01]  /*ccf0*/  @!P5 IMAD.X R31, R4, 0x1, R9, P3 ;  /* 0x00000001041fd824 */ /* 0x010fe200018e0609 */
[----:B------:R-:W-:Y:S02]  /*cd00*/  @!P4 SHF.L.U64.HI R3, R18, 0x1, R7 ;  /* 0x000000011203c819 */ /* 0x000fe40000010207 */
[----:B------:R-:W-:-:S02]  /*cd10*/  CS2R R10, SRZ ;  /* 0x00000000000a7805 */ /* 0x000fc4000001ff00 */
[C---:B--2---:R-:W-:Y:S02]  /*cd20*/  @!P5 IADD3.X R27, R0.reuse, R9, RZ, P2, !PT ;  /* 0x00000009001bd210 */ /* 0x044fe400017fe4ff */
[----:B------:R-:W-:Y:S02]  /*cd30*/  CS2R R8, SRZ ;  /* 0x0000000000087805 */ /* 0x000fe4000001ff00 */
[----:B------:R-:W-:Y:S01]  /*cd40*/  CS2R R6, SRZ ;  /* 0x0000000000067805 */ /* 0x000fe2000001ff00 */
[--C-:B------:R-:W-:Y:S02]  /*cd50*/  @!P4 IMAD.X R25, R0, 0x1, R3.reuse, P0 ;  /* 0x000000010019c824 */ /* 0x100fe400000e0603 */
[----:B------:R-:W-:Y:S01]  /*cd60*/  @!P4 IMAD.X R15, R4, 0x1, R3, P1 ;  /* 0x00000001040fc824 */ /* 0x000fe200008e0603 */
[----:B------:R0:W5:Y:S04]  /*cd70*/  @!P5 LD.E.64 R12, desc[UR6][R26.64] ;  /* 0x000000061a0cd980 */ /* 0x000168000c101b00 */
[----:B------:R0:W5:Y:S04]  /*cd80*/  @!P5 LD.E.64 R8, desc[UR6][R30.64] ;  /* 0x000000061e08d980 */ /* 0x000168000c101b00 */
[----:B------:R0:W5:Y:S04]  /*cd90*/  @!P4 LD.E.64 R10, desc[UR6][R24.64] ;  /* 0x00000006180ac980 */ /* 0x000168000c101b00 */
[----:B------:R0:W5:Y:S02]  /*cda0*/  @!P4 LD.E.64 R6, desc[UR6][R14.64] ;  /* 0x000000060e06c980 */ /* 0x000164000c101b00 */
.L_x_750:
[----:B------:R-:W-:Y:S05]  /*cdb0*/  BSYNC B1 ;  /* 0x0000000000017941 */ /* 0x000fea0003800000 */
.L_x_749:
[----:B------:R-:W4:Y:S01]  /*cdc0*/  SYNCS.PHASECHK.TRANS64.TRYWAIT P0, [R2+URZ+0x34800], R5 ;  /* 0x03480005020075a7 */ /* 0x000f22000800017f */
[----:B---3--:R-:W-:Y:S01]  /*cdd0*/  IMAD R3, R125, -0x80, R160 ;  /* 0xffffff807d037824 */ /* 0x008fe200078e02a0 */
[--C-:B0----5:R-:W-:Y:S01]  /*cde0*/  SHF.R.U64 R25, R12, 0x10, R13.reuse ;  /* 0x000000100c197819 */ /* 0x121fe2000000120d */
[--C-:B------:R-:W-:Y:S01]  /*cdf0*/  IMAD.MOV.U32 R15, RZ, RZ, R13.reuse ;  /* 0x000000ffff0f7224 */ /* 0x100fe200078e000d */
[----:B------:R-:W-:Y:S01]  /*ce00*/  SHF.R.U32.HI R26, RZ, 0x10, R13 ;  /* 0x00000010ff1a7819 */ /* 0x000fe2000001160d */
[----:B-1----:R-:W-:Y:S01]  /*ce10*/  IMAD.MOV.U32 R14, RZ, RZ, R11 ;  /* 0x000000ffff0e7224 */ /* 0x002fe200078e000b */
[----:B--2---:R-:W-:Y:S01]  /*ce20*/  MOV R0, R10 ;  /* 0x0000000a00007202 */ /* 0x004fe20000000f00 */
[----:B----4-:R-:W-:Y:S01]  /*ce30*/  IMAD.MOV.U32 R4, RZ, RZ, R7 ;  /* 0x000000ffff047224 */ /* 0x010fe200078e0007 */
[----:B------:R-:W-:Y:S01]  /*ce40*/  SHF.R.U64 R20, R10, 0x10, R11 ;  /* 0x000000100a147819 */ /* 0x000fe2000000120b */
[----:B------:R-:W-:Y:S01]  /*ce50*/  IMAD.MOV.U32 R10, RZ, RZ, R12 ;  /* 0x000000ffff0a7224 */ /* 0x000fe200078e000c */
[----:B------:R-:W-:Y:S01]  /*ce60*/  MOV R13, R6 ;  /* 0x00000006000d7202 */ /* 0x000fe20000000f00 */
[----:B------:R-:W-:Y:S01]  /*ce70*/  BSSY B1, `(.L_x_751) ;  /* 0x0000012000017945 */ /* 0x000fe20003800000 */
[--C-:B------:R-:W-:Y:S01]  /*ce80*/  SHF.R.U64 R27, R6, 0x10, R7.reuse ;  /* 0x00000010061b7819 */ /* 0x100fe20000001207 */
[----:B------:R-:W-:Y:S01]  /*ce90*/  IMAD.MOV.U32 R6, RZ, RZ, R8 ;  /* 0x000000ffff067224 */ /* 0x000fe200078e0008 */
[----:B------:R-:W-:Y:S01]  /*cea0*/  SHF.R.U32.HI R29, RZ, 0x10, R7 ;  /* 0x00000010ff1d7819 */ /* 0x000fe20000011607 */
[----:B------:R-:W-:Y:S01]  /*ceb0*/  IMAD.MOV.U32 R7, RZ, RZ, R9 ;  /* 0x000000ffff077224 */ /* 0x000fe200078e0009 */
[----:B------:R-:W-:-:S02]  /*cec0*/  SHF.R.U32.HI R24, RZ, 0x10, R11 ;  /* 0x00000010ff187819 */ /* 0x000fc4000001160b */
[----:B------:R-:W-:Y:S02]  /*ced0*/  VIMNMX R3, R3, 0x80, PT ;  /* 0x0000008003037848 */ /* 0x000fe40003fe0100 */
[--C-:B------:R-:W-:Y:S02]  /*cee0*/  SHF.R.U64 R30, R8, 0x10, R9.reuse ;  /* 0x00000010081e7819 */ /* 0x100fe40000001209 */
[----:B------:R-:W-:Y:S02]  /*cef0*/  SHF.R.U32.HI R31, RZ, 0x10, R9 ;  /* 0x00000010ff1f7819 */ /* 0x000fe40000011609 */
[----:B------:R-:W-:Y:S02]  /*cf00*/  PRMT R11, R0, 0x5410, R14 ;  /* 0x00005410000b7816 */ /* 0x000fe4000000000e */
[----:B------:R-:W-:Y:S02]  /*cf10*/  PRMT R12, R20, 0x5410, R24 ;  /* 0x00005410140c7816 */ /* 0x000fe40000000018 */
[----:B------:R-:W-:-:S02]  /*cf20*/  PRMT R0, R10, 0x5410, R15 ;  /* 0x000054100a007816 */ /* 0x000fc4000000000f */
[----:B------:R-:W-:Y:S02]  /*cf30*/  PRMT R8, R25, 0x5410, R26 ;  /* 0x0000541019087816 */ /* 0x000fe4000000001a */
[----:B------:R-:W-:Y:S02]  /*cf40*/  ISETP.GE.AND P1, PT, R22, R3, PT ;  /* 0x000000031600720c */ /* 0x000fe40003f26270 */
[----:B------:R-:W-:Y:S02]  /*cf50*/  PRMT R13, R13, 0x5410, R4 ;  /* 0x000054100d0d7816 */ /* 0x000fe40000000004 */
[----:B------:R-:W-:Y:S02]  /*cf60*/  PRMT R14, R27, 0x5410, R29 ;  /* 0x000054101b0e7816 */ /* 0x000fe4000000001d */
[----:B------:R-:W-:Y:S01]  /*cf70*/  PRMT R9, R6, 0x5410, R7 ;  /* 0x0000541006097816 */ /* 0x000fe20000000007 */
[----:B------:R-:W-:Y:S06]  /*cf80*/  @!P0 BRA `(.L_x_752) ;  /* 0x000001a400b48947 */ /* 0x000fec0003800000 */
.L_x_990:
[----:B------:R-:W-:Y:S05]  /*cf90*/  BSYNC B1 ;  /* 0x0000000000017941 */ /* 0x000fea0003800000 */
.L_x_751:
[----:B------:R-:W-:Y:S01]  /*cfa0*/  BSSY B1, `(.L_x_753) ;  /* 0x0000056000017945 */ /* 0x000fe20003800000 */
[----:B------:R-:W-:-:S03]  /*cfb0*/  PRMT R10, R30, 0x5410, R31 ;  /* 0x000054101e0a7816 */ /* 0x000fc6000000001f */
[----:B------:R-:W-:Y:S05]  /*cfc0*/  @P1 BRA `(.L_x_754) ;  /* 0x00000004004c1947 */ /* 0x000fea0003800000 */
[----:B0-----:R-:W0:Y:S01]  /*cfd0*/  LDC R5, c[0x0][0x3f4] ;  /* 0x0000fd00ff057b82 */ /* 0x001e220000000800 */
[----:B------:R-:W-:Y:S01]  /*cfe0*/  BSSY B2, `(.L_x_755) ;  /* 0x000002a000027945 */ /* 0x000fe20003800000 */
[-C--:B0-----:R-:W-:Y:S02]  /*cff0*/  ISETP.GE.AND P0, PT, R18, R5.reuse, PT ;  /* 0x000000051200720c */ /* 0x081fe40003f06270 */
[----:B------:R-:W-:-:S11]  /*d000*/  ISETP.GE.AND P1, PT, R220, R5, PT ;  /* 0x00000005dc00720c */ /* 0x000fd60003f26270 */
[----:B------:R-:W-:Y:S05]  /*d010*/  @P0 BRA `(.L_x_756) ;  /* 0x0000000000980947 */ /* 0x000fea0003800000 */
[----:B------:R-:W0:Y:S01]  /*d020*/  LDS.128 R4, [R21] ;  /* 0x0000000015047984 */ /* 0x000e220000000c00 */
[----:B------:R-:W-:Y:S02]  /*d030*/  HADD2.F32 R29, -RZ, R13.H0_H0 ;  /* 0x2000000dff1d7230 */ /* 0x000fe40000004100 */
[----:B------:R-:W-:Y:S02]  /*d040*/  HADD2.F32 R26, -RZ, R11.H0_H0 ;  /* 0x2000000bff1a7230 */ /* 0x000fe40000004100 */
[----:B------:R-:W-:Y:S02]  /*d050*/  HADD2.F32 R27, -RZ, R12.H0_H0 ;  /* 0x2000000cff1b7230 */ /* 0x000fe40000004100 */
[----:B------:R-:W-:Y:S02]  /*d060*/  HADD2.F32 R30, -RZ, R14.H0_H0 ;  /* 0x2000000eff1e7230 */ /* 0x000fe40000004100 */
[--C-:B0-----:R-:W-:Y:S02]  /*d070*/  HADD2.F32 R15, -RZ, R4.reuse.H0_H0 ;  /* 0x20000004ff0f7230 */ /* 0x101fe40000004100 */
[----:B------:R-:W-:-:S02]  /*d080*/  HADD2.F32 R4, -RZ, R4.H1_H1 ;  /* 0x30000004ff047230 */ /* 0x000fc40000004100 */
[--C-:B------:R-:W-:Y:S02]  /*d090*/  HADD2.F32 R20, -RZ, R5.reuse.H0_H0 ;  /* 0x20000005ff147230 */ /* 0x100fe40000004100 */
[----:B------:R-:W-:Y:S02]  /*d0a0*/  HADD2.F32 R5, -RZ, R5.H1_H1 ;  /* 0x30000005ff057230 */ /* 0x000fe40000004100 */
[CC--:B------:R-:W-:Y:S01]  /*d0b0*/  FMUL.FTZ R32, R4.reuse, R29.reuse ;  /* 0x0000001d04207220 */ /* 0x0c0fe20000410000 */
[----:B------:R-:W-:Y:S01]  /*d0c0*/  FMUL.FTZ R4, R4, R26 ;  /* 0x0000001a04047220 */ /* 0x000fe20000410000 */
[--C-:B------:R-:W-:Y:S02]  /*d0d0*/  HADD2.F32 R24, -RZ, R6.reuse.H0_H0 ;  /* 0x20000006ff187230 */ /* 0x100fe40000004100 */
[----:B------:R-:W-:Y:S02]  /*d0e0*/  HADD2.F32 R25, -RZ, R7.H0_H0 ;  /* 0x20000007ff197230 */ /* 0x000fe40000004100 */
[----:B------:R-:W-:Y:S01]  /*d0f0*/  FMUL.FTZ R31, R5, R30 ;  /* 0x0000001e051f7220 */ /* 0x000fe20000410000 */
[C---:B------:R-:W-:Y:S01]  /*d100*/  FFMA.FTZ R32, R15.reuse, R26, -R32 ;  /* 0x0000001a0f207223 */ /* 0x040fe20000010820 */
[----:B------:R-:W-:Y:S01]  /*d110*/  FFMA.FTZ R29, R15, R29, R4 ;  /* 0x0000001d0f1d7223 */ /* 0x000fe20000010004 */
[----:B------:R-:W-:Y:S01]  /*d120*/  FMUL.FTZ R33, R5, R27 ;  /* 0x0000001b05217220 */ /* 0x000fe20000410000 */
[----:B------:R-:W-:-:S02]  /*d130*/  HADD2.F32 R6, -RZ, R6.H1_H1 ;  /* 0x30000006ff067230 */ /* 0x000fc40000004100 */
[C---:B------:R-:W-:Y:S01]  /*d140*/  FFMA.FTZ R31, R20.reuse, R27, -R31 ;  /* 0x0000001b141f7223 */ /* 0x040fe2000001081f */
[----:B------:R-:W-:Y:S02]  /*d150*/  HADD2.F32 R7, -RZ, R7.H1_H1 ;  /* 0x30000007ff077230 */ /* 0x000fe40000004100 */
[----:B------:R-:W-:Y:S01]  /*d160*/  FFMA.FTZ R20, R20, R30, R33 ;  /* 0x0000001e14147223 */ /* 0x000fe20000010021 */
[----:B------:R-:W-:Y:S02]  /*d170*/  HADD2.F32 R15, -RZ, R13.H1_H1 ;  /* 0x3000000dff0f7230 */ /* 0x000fe40000004100 */
[----:B------:R-:W-:Y:S02]  /*d180*/  HADD2.F32 R5, -RZ, R11.H1_H1 ;  /* 0x3000000bff057230 */ /* 0x000fe40000004100 */
[----:B------:R-:W-:Y:S02]  /*d190*/  HADD2.F32 R26, -RZ, R14.H1_H1 ;  /* 0x3000000eff1a7230 */ /* 0x000fe40000004100 */
[----:B------:R-:W-:Y:S01]  /*d1a0*/  FMUL.FTZ R27, R6, R15 ;  /* 0x0000000f061b7220 */ /* 0x000fe20000410000 */
[----:B------:R-:W-:-:S02]  /*d1b0*/  HADD2.F32 R4, -RZ, R12.H1_H1 ;  /* 0x3000000cff047230 */ /* 0x000fc40000004100 */
[-C--:B------:R-:W-:Y:S01]  /*d1c0*/  FMUL.FTZ R30, R6, R5.reuse ;  /* 0x00000005061e7220 */ /* 0x080fe20000410000 */
[C---:B------:R-:W-:Y:S01]  /*d1d0*/  FMUL.FTZ R34, R7.reuse, R26 ;  /* 0x0000001a07227220 */ /* 0x040fe20000410000 */
[C---:B------:R-:W-:Y:S01]  /*d1e0*/  FFMA.FTZ R6, R24.reuse, R5, -R27 ;  /* 0x0000000518067223 */ /* 0x040fe2000001081b */
[-C--:B------:R-:W-:Y:S01]  /*d1f0*/  FMUL.FTZ R33, R7, R4.reuse ;  /* 0x0000000407217220 */ /* 0x080fe20000410000 */
[----:B------:R-:W-:Y:S01]  /*d200*/  FFMA.FTZ R15, R24, R15, R30 ;  /* 0x0000000f180f7223 */ /* 0x000fe2000001001e */
[----:B------:R-:W-:Y:S01]  /*d210*/  FFMA.FTZ R7, R25, R4, -R34 ;  /* 0x0000000419077223 */ /* 0x000fe20000010822 */
[----:B------:R-:W-:Y:S01]  /*d220*/  F2FP.F16.F32.PACK_AB R4, R29, R32 ;  /* 0x000000201d04723e */ /* 0x000fe200000000ff */
[----:B------:R-:W-:Y:S01]  /*d230*/  FFMA.FTZ R26, R25, R26, R33 ;  /* 0x0000001a191a7223 */ /* 0x000fe20000010021 */
[----:B------:R-:W-:Y:S02]  /*d240*/  F2FP.F16.F32.PACK_AB R5, R20, R31 ;  /* 0x0000001f1405723e */ /* 0x000fe400000000ff */
[----:B------:R-:W-:-:S02]  /*d250*/  F2FP.F16.F32.PACK_AB R6, R15, R6 ;  /* 0x000000060f06723e */ /* 0x000fc400000000ff */
[----:B------:R-:W-:-:S05]  /*d260*/  F2FP.F16.F32.PACK_AB R7, R26, R7 ;  /* 0x000000071a07723e */ /* 0x000fca00000000ff */
[----:B------:R0:W-:Y:S02]  /*d270*/  STS.128 [R21], R4 ;  /* 0x0000000415007388 */ /* 0x0001e40000000c00 */
.L_x_756:
[----:B------:R-:W-:Y:S05]  /*d280*/  BSYNC B2 ;  /* 0x0000000000027941 */ /* 0x000fea0003800000 */
.L_x_755:
[----:B------:R-:W-:Y:S05]  /*d290*/  @P1 BRA `(.L_x_754) ;  /* 0x0000000000981947 */ /* 0x000fea0003800000 */
[----:B0-----:R-:W0:Y:S01]  /*d2a0*/  LDS.128 R4, [R21+0x4000] ;  /* 0x0040000015047984 */ /* 0x001e220000000c00 */
        /* <DEDUP_REMOVED lines=36> */
[----:B------:R1:W-:Y:S02]  /*d4f0*/  STS.128 [R21+0x4000], R4 ;  /* 0x0040000415007388 */ /* 0x0003e40000000c00 */
.L_x_754:
[----:B------:R-:W-:Y:S05]  /*d500*/  BSYNC B1 ;  /* 0x0000000000017941 */ /* 0x000fea0003800000 */
.L_x_753:
[----:B01----:R-:W-:Y:S01]  /*d510*/  IADD3 R4, R22, 0x20, RZ ;  /* 0x0000002016047810 */ /* 0x003fe20007ffe0ff */
[----:B------:R-:W-:Y:S03]  /*d520*/  BSSY B1, `(.L_x_757) ;  /* 0x0000056000017945 */ /* 0x000fe60003800000 */
[----:B------:R-:W-:-:S13]  /*d530*/  ISETP.GE.AND P0, PT, R4, R3, PT ;  /* 0x000000030400720c */ /* 0x000fda0003f06270 */
[----:B------:R-:W-:Y:S05]  /*d540*/  @P0 BRA `(.L_x_758) ;  /* 0x00000004004c0947 */ /* 0x000fea0003800000 */
[----:B------:R-:W0:Y:S01]  /*d550*/  LDC R5, c[0x0][0x3f4] ;  /* 0x0000fd00ff057b82 */ /* 0x000e220000000800 */
[----:B------:R-:W-:Y:S01]  /*d560*/  BSSY B2, `(.L_x_759) ;  /* 0x000002a000027945 */ /* 0x000fe20003800000 */
[-C--:B0-----:R-:W-:Y:S02]  /*d570*/  ISETP.GE.AND P0, PT, R18, R5.reuse, PT ;  /* 0x000000051200720c */ /* 0x081fe40003f06270 */
[----:B------:R-:W-:-:S11]  /*d580*/  ISETP.GE.AND P1, PT, R220, R5, PT ;  /* 0x00000005dc00720c */ /* 0x000fd60003f26270 */
[----:B------:R-:W-:Y:S05]  /*d590*/  @P0 BRA `(.L_x_760) ;  /* 0x0000000000980947 */ /* 0x000fea0003800000 */
[----:B------:R-:W0:Y:S01]  /*d5a0*/  LDS.128 R4, [R21+0x1000] ;  /* 0x0010000015047984 */ /* 0x000e220000000c00 */
[----:B------:R-:W-:Y:S02]  /*d5b0*/  HADD2.F32 R31, -RZ, R13.H0_H0 ;  /* 0x2000000dff1f7230 */ /* 0x000fe40000004100 */
[----:B------:R-:W-:Y:S02]  /*d5c0*/  HADD2.F32 R29, -RZ, R11.H0_H0 ;  /* 0x2000000bff1d7230 */ /* 0x000fe40000004100 */
[----:B------:R-:W-:Y:S02]  /*d5d0*/  HADD2.F32 R34, -RZ, R14.H0_H0 ;  /* 0x2000000eff227230 */ /* 0x000fe40000004100 */
[----:B------:R-:W-:Y:S02]  /*d5e0*/  HADD2.F32 R32, -RZ, R12.H0_H0 ;  /* 0x2000000cff207230 */ /* 0x000fe40000004100 */
[----:B------:R-:W-:Y:S02]  /*d5f0*/  HADD2.F32 R36, -RZ, R13.H1_H1 ;  /* 0x3000000dff247230 */ /* 0x000fe40000004100 */
[----:B------:R-:W-:-:S02]  /*d600*/  HADD2.F32 R33, -RZ, R14.H1_H1 ;  /* 0x3000000eff217230 */ /* 0x000fc40000004100 */
[--C-:B0-----:R-:W-:Y:S02]  /*d610*/  HADD2.F32 R15, -RZ, R4.reuse.H0_H0 ;  /* 0x20000004ff0f7230 */ /* 0x101fe40000004100 */
[----:B------:R-:W-:Y:S02]  /*d620*/  HADD2.F32 R4, -RZ, R4.H1_H1 ;  /* 0x30000004ff047230 */ /* 0x000fe40000004100 */
[--C-:B------:R-:W-:Y:S02]  /*d630*/  HADD2.F32 R20, -RZ, R5.reuse.H0_H0 ;  /* 0x20000005ff147230 */ /* 0x100fe40000004100 */
[----:B------:R-:W-:Y:S02]  /*d640*/  HADD2.F32 R5, -RZ, R5.H1_H1 ;  /* 0x30000005ff057230 */ /* 0x000fe40000004100 */
[-C--:B------:R-:W-:Y:S01]  /*d650*/  FMUL.FTZ R26, R31, R4.reuse ;  /* 0x000000041f1a7220 */ /* 0x080fe20000410000 */
[----:B------:R-:W-:Y:S01]  /*d660*/  FMUL.FTZ R30, R29, R4 ;  /* 0x000000041d1e7220 */ /* 0x000fe20000410000 */
[----:B------:R-:W-:-:S02]  /*d670*/  HADD2.F32 R24, -RZ, R6.H0_H0 ;  /* 0x20000006ff187230 */ /* 0x000fc40000004100 */
[----:B------:R-:W-:Y:S01]  /*d680*/  FMUL.FTZ R27, R34, R5 ;  /* 0x00000005221b7220 */ /* 0x000fe20000410000 */
[----:B------:R-:W-:Y:S01]  /*d690*/  FFMA.FTZ R4, R29, R15, -R26 ;  /* 0x0000000f1d047223 */ /* 0x000fe2000001081a */
[C---:B------:R-:W-:Y:S01]  /*d6a0*/  FMUL.FTZ R29, R32.reuse, R5 ;  /* 0x00000005201d7220 */ /* 0x040fe20000410000 */
[--C-:B------:R-:W-:Y:S02]  /*d6b0*/  HADD2.F32 R25, -RZ, R7.reuse.H0_H0 ;  /* 0x20000007ff197230 */ /* 0x100fe40000004100 */
[----:B------:R-:W-:Y:S01]  /*d6c0*/  FFMA.FTZ R15, R31, R15, R30 ;  /* 0x0000000f1f0f7223 */ /* 0x000fe2000001001e */
[-C--:B------:R-:W-:Y:S01]  /*d6d0*/  FFMA.FTZ R5, R32, R20.reuse, -R27 ;  /* 0x0000001420057223 */ /* 0x080fe2000001081b */
[----:B------:R-:W-:Y:S02]  /*d6e0*/  HADD2.F32 R6, -RZ, R6.H1_H1 ;  /* 0x30000006ff067230 */ /* 0x000fe40000004100 */
[----:B------:R-:W-:Y:S01]  /*d6f0*/  FFMA.FTZ R20, R34, R20, R29 ;  /* 0x0000001422147223 */ /* 0x000fe2000001001d */
[----:B------:R-:W-:Y:S01]  /*d700*/  HADD2.F32 R7, -RZ, R7.H1_H1 ;  /* 0x30000007ff077230 */ /* 0x000fe20000004100 */
[----:B------:R-:W-:Y:S01]  /*d710*/  F2FP.F16.F32.PACK_AB R4, R15, R4 ;  /* 0x000000040f04723e */ /* 0x000fe200000000ff */
[----:B------:R-:W-:-:S02]  /*d720*/  HADD2.F32 R32, -RZ, R11.H1_H1 ;  /* 0x3000000bff207230 */ /* 0x000fc40000004100 */
[-C--:B------:R-:W-:Y:S01]  /*d730*/  FMUL.FTZ R27, R36, R6.reuse ;  /* 0x00000006241b7220 */ /* 0x080fe20000410000 */
[----:B------:R-:W-:Y:S02]  /*d740*/  HADD2.F32 R31, -RZ, R12.H1_H1 ;  /* 0x3000000cff1f7230 */ /* 0x000fe40000004100 */
[----:B------:R-:W-:Y:S01]  /*d750*/  FMUL.FTZ R26, R33, R7 ;  /* 0x00000007211a7220 */ /* 0x000fe20000410000 */
[----:B------:R-:W-:Y:S01]  /*d760*/  F2FP.F16.F32.PACK_AB R5, R20, R5 ;  /* 0x000000051405723e */ /* 0x000fe200000000ff */
[C---:B------:R-:W-:Y:S01]  /*d770*/  FMUL.FTZ R29, R32.reuse, R6 ;  /* 0x00000006201d7220 */ /* 0x040fe20000410000 */
[-C--:B------:R-:W-:Y:S01]  /*d780*/  FFMA.FTZ R6, R32, R24.reuse, -R27 ;  /* 0x0000001820067223 */ /* 0x080fe2000001081b */
[C---:B------:R-:W-:Y:S01]  /*d790*/  FMUL.FTZ R30, R31.reuse, R7 ;  /* 0x000000071f1e7220 */ /* 0x040fe20000410000 */
[-C--:B------:R-:W-:Y:S01]  /*d7a0*/  FFMA.FTZ R7, R31, R25.reuse, -R26 ;  /* 0x000000191f077223 */ /* 0x080fe2000001081a */
[----:B------:R-:W-:Y:S02]  /*d7b0*/  FFMA.FTZ R29, R36, R24, R29 ;  /* 0x00000018241d7223 */ /* 0x000fe4000001001d */
[----:B------:R-:W-:-:S03]  /*d7c0*/  FFMA.FTZ R30, R33, R25, R30 ;  /* 0x00000019211e7223 */ /* 0x000fc6000001001e */
[----:B------:R-:W-:Y:S02]  /*d7d0*/  F2FP.F16.F32.PACK_AB R6, R29, R6 ;  /* 0x000000061d06723e */ /* 0x000fe400000000ff */
[----:B------:R-:W-:-:S05]  /*d7e0*/  F2FP.F16.F32.PACK_AB R7, R30, R7 ;  /* 0x000000071e07723e */ /* 0x000fca00000000ff */
[----:B------:R0:W-:Y:S02]  /*d7f0*/  STS.128 [R21+0x1000], R4 ;  /* 0x0010000415007388 */ /* 0x0001e40000000c00 */
.L_x_760:
[----:B------:R-:W-:Y:S05]  /*d800*/  BSYNC B2 ;  /* 0x0000000000027941 */ /* 0x000fea0003800000 */
.L_x_759:
[----:B------:R-:W-:Y:S05]  /*d810*/  @P1 BRA `(.L_x_758) ;  /* 0x0000000000981947 */ /* 0x000fea0003800000 */
[----:B0-----:R-:W0:Y:S01]  /*d820*/  LDS.128 R4, [R21+0x5000] ;  /* 0x0050000015047984 */ /* 0x001e220000000c00 */
[--C-:B------:R-:W-:Y:S02]  /*d830*/  HADD2.F32 R31, -RZ, R9.reuse.H0_H0 ;  /* 0x20000009ff1f7230 */ /* 0x100fe40000004100 */
        /* <DEDUP_REMOVED lines=36> */
.L_x_758:
[----:B------:R-:W-:Y:S05]  /*da80*/  BSYNC B1 ;  /* 0x0000000000017941 */ /* 0x000fea0003800000 */
.L_x_757:
[----:B01----:R-:W-:Y:S01]  /*da90*/  VIADD R4, R22, 0x40 ;  /* 0x0000004016047836 */ /* 0x003fe20000000000 */
[----:B------:R-:W-:Y:S04]  /*daa0*/  BSSY B1, `(.L_x_761) ;  /* 0x0000056000017945 */ /* 0x000fe80003800000 */
        /* <DEDUP_REMOVED lines=45> */
.L_x_764:
[----:B------:R-:W-:Y:S05]  /*dd80*/  BSYNC B2 ;  /* 0x0000000000027941 */ /* 0x000fea0003800000 */
.L_x_763:
        /* <DEDUP_REMOVED lines=39> */
.L_x_762:
[----:B------:R-:W-:Y:S05]  /*e000*/  BSYNC B1 ;  /* 0x0000000000017941 */ /* 0x000fea0003800000 */
.L_x_761:
[----:B01----:R-:W-:-:S05]  /*e010*/  VIADD R4, R22, 0x60 ;  /* 0x0000006016047836 */ /* 0x003fca0000000000 */
        /* <DEDUP_REMOVED lines=23> */
[----:B------:R-:W-:Y:S01]  /*e190*/  FMUL.FTZ R26, R27, R5 ;  /* 0x000000051b1a7220 */ /* 0x000fe20000410000 */
[--C-:B------:R-:W-:Y:S02]  /*e1a0*/  HADD2.F32 R20, -RZ, R6.reuse.H0_H0 ;  /* 0x20000006ff147230 */ /* 0x100fe40000004100 */
[----:B------:R-:W-:Y:S01]  /*e1b0*/  FFMA.FTZ R3, R29, R3, R30 ;  /* 0x000000031d037223 */ /* 0x000fe2000001001e */
[----:B------:R-:W-:Y:S02]  /*e1c0*/  HADD2.F32 R7, -RZ, R7.H1_H1 ;  /* 0x30000007ff077230 */ /* 0x000fe40000004100 */
[-C--:B------:R-:W-:Y:S01]  /*e1d0*/  FFMA.FTZ R5, R27, R15.reuse, -R32 ;  /* 0x0000000f1b057223 */ /* 0x080fe20000010820 */
[----:B------:R-:W-:Y:S02]  /*e1e0*/  HADD2.F32 R6, -RZ, R6.H1_H1 ;  /* 0x30000006ff067230 */ /* 0x000fe40000004100 */
[----:B------:R-:W-:Y:S01]  /*e1f0*/  FFMA.FTZ R26, R31, R15, R26 ;  /* 0x0000000f1f1a7223 */ /* 0x000fe2000001001a */
[----:B------:R-:W-:-:S02]  /*e200*/  HADD2.F32 R32, -RZ, R13.H1_H1 ;  /* 0x3000000dff207230 */ /* 0x000fc40000004100 */
[-C--:B------:R-:W-:Y:S01]  /*e210*/  FMUL.FTZ R15, R14, R7.reuse ;  /* 0x000000070e0f7220 */ /* 0x080fe20000410000 */
[----:B------:R-:W-:Y:S02]  /*e220*/  HADD2.F32 R30, -RZ, R11.H1_H1 ;  /* 0x3000000bff1e7230 */ /* 0x000fe40000004100 */
[----:B------:R-:W-:Y:S01]  /*e230*/  FMUL.FTZ R25, R12, R7 ;  /* 0x000000070c197220 */ /* 0x000fe20000410000 */
[----:B------:R-:W-:Y:S01]  /*e240*/  F2FP.F16.F32.PACK_AB R4, R3, R4 ;  /* 0x000000040304723e */ /* 0x000fe200000000ff */
[----:B------:R-:W-:Y:S01]  /*e250*/  FMUL.FTZ R11, R32, R6 ;  /* 0x00000006200b7220 */ /* 0x000fe20000410000 */
[----:B------:R-:W-:Y:S01]  /*e260*/  FFMA.FTZ R7, R12, R24, -R15 ;  /* 0x000000180c077223 */ /* 0x000fe2000001080f */
[----:B------:R-:W-:Y:S01]  /*e270*/  FMUL.FTZ R13, R30, R6 ;  /* 0x000000061e0d7220 */ /* 0x000fe20000410000 */
[----:B------:R-:W-:Y:S01]  /*e280*/  FFMA.FTZ R24, R14, R24, R25 ;  /* 0x000000180e187223 */ /* 0x000fe20000010019 */
[-C--:B------:R-:W-:Y:S01]  /*e290*/  FFMA.FTZ R6, R30, R20.reuse, -R11 ;  /* 0x000000141e067223 */ /* 0x080fe2000001080b */
[----:B------:R-:W-:Y:S01]  /*e2a0*/  F2FP.F16.F32.PACK_AB R5, R26, R5 ;  /* 0x000000051a05723e */ /* 0x000fe200000000ff */
[----:B------:R-:W-:-:S02]  /*e2b0*/  FFMA.FTZ R13, R32, R20, R13 ;  /* 0x00000014200d7223 */ /* 0x000fc4000001000d */
[----:B------:R-:W-:-:S03]  /*e2c0*/  F2FP.F16.F32.PACK_AB R7, R24, R7 ;  /* 0x000000071807723e */ /* 0x000fc600000000ff */
[----:B------:R-:W-:-:S05]  /*e2d0*/  F2FP.F16.F32.PACK_AB R6, R13, R6 ;  /* 0x000000060d06723e */ /* 0x000fca00000000ff */
[----:B------:R0:W-:Y:S02]  /*e2e0*/  STS.128 [R21+0x3000], R4 ;  /* 0x0030000415007388 */ /* 0x0001e40000000c00 */
.L_x_767:
[----:B------:R-:W-:Y:S05]  /*e2f0*/  BSYNC B1 ;  /* 0x0000000000017941 */ /* 0x000fea0003800000 */
.L_x_766:
        /* <DEDUP_REMOVED lines=10> */
[-C--:B------:R-:W-:Y:S01]  /*e3a0*/  FMUL.FTZ R14, R27, R4.reuse ;  /* 0x000000041b0e7220 */ /* 0x080fe20000410000 */
[----:B------:R-:W-:Y:S01]  /*e3b0*/  FMUL.FTZ R20, R15, R4 ;  /* 0x000000040f147220 */ /* 0x000fe20000410000 */
[----:B------:R-:W-:Y:S02]  /*e3c0*/  HADD2.F32 R12, -RZ, R6.H0_H0 ;  /* 0x20000006ff0c7230 */ /* 0x000fe40000004100 */
[----:B------:R-:W-:Y:S01]  /*e3d0*/  FMUL.FTZ R24, R29, R5 ;  /* 0x000000051d187220 */ /* 0x000fe20000410000 */
[----:B------:R-:W-:Y:S01]  /*e3e0*/  FFMA.FTZ R4, R15, R3, -R14 ;  /* 0x000000030f047223 */ /* 0x000fe2000001080e */
[----:B------:R-:W-:Y:S01]  /*e3f0*/  FMUL.FTZ R14, R25, R5 ;  /* 0x00000005190e7220 */ /* 0x000fe20000410000 */
[----:B------:R-:W-:-:S02]  /*e400*/  HADD2.F32 R13, -RZ, R7.H0_H0 ;  /* 0x20000007ff0d7230 */ /* 0x000fc40000004100 */
[----:B------:R-:W-:Y:S01]  /*e410*/  FFMA.FTZ R3, R27, R3, R20 ;  /* 0x000000031b037223 */ /* 0x000fe20000010014 */
[-C--:B------:R-:W-:Y:S01]  /*e420*/  FFMA.FTZ R5, R25, R11.reuse, -R24 ;  /* 0x0000000b19057223 */ /* 0x080fe20000010818 */
[----:B------:R-:W-:Y:S02]  /*e430*/  HADD2.F32 R6, -RZ, R6.H1_H1 ;  /* 0x30000006ff067230 */ /* 0x000fe40000004100 */
[----:B------:R-:W-:Y:S01]  /*e440*/  FFMA.FTZ R14, R29, R11, R14 ;  /* 0x0000000b1d0e7223 */ /* 0x000fe2000001000e */
[----:B------:R-:W-:Y:S01]  /*e450*/  HADD2.F32 R7, -RZ, R7.H1_H1 ;  /* 0x30000007ff077230 */ /* 0x000fe20000004100 */
[----:B------:R-:W-:Y:S01]  /*e460*/  F2FP.F16.F32.PACK_AB R4, R3, R4 ;  /* 0x000000040304723e */ /* 0x000fe200000000ff */
[----:B------:R-:W-:Y:S02]  /*e470*/  HADD2.F32 R24, -RZ, R9.H1_H1 ;  /* 0x30000009ff187230 */ /* 0x000fe40000004100 */
[----:B------:R-:W-:Y:S01]  /*e480*/  HADD2.F32 R20, -RZ, R0.H1_H1 ;  /* 0x30000000ff147230 */ /* 0x000fe20000004100 */
[----:B------:R-:W-:Y:S01]  /*e490*/  F2FP.F16.F32.PACK_AB R5, R14, R5 ;  /* 0x000000050e05723e */ /* 0x000fe200000000ff */
[----:B------:R-:W-:-:S02]  /*e4a0*/  HADD2.F32 R25, -RZ, R10.H1_H1 ;  /* 0x3000000aff197230 */ /* 0x000fc40000004100 */
[-C--:B------:R-:W-:Y:S01]  /*e4b0*/  FMUL.FTZ R9, R24, R6.reuse ;  /* 0x0000000618097220 */ /* 0x080fe20000410000 */
[----:B------:R-:W-:Y:S02]  /*e4c0*/  HADD2.F32 R15, -RZ, R8.H1_H1 ;  /* 0x30000008ff0f7230 */ /* 0x000fe40000004100 */
[C---:B------:R-:W-:Y:S01]  /*e4d0*/  FMUL.FTZ R11, R20.reuse, R6 ;  /* 0x00000006140b7220 */ /* 0x040fe20000410000 */
[-C--:B------:R-:W-:Y:S01]  /*e4e0*/  FMUL.FTZ R0, R25, R7.reuse ;  /* 0x0000000719007220 */ /* 0x080fe20000410000 */
[-C--:B------:R-:W-:Y:S01]  /*e4f0*/  FFMA.FTZ R6, R20, R12.reuse, -R9 ;  /* 0x0000000c14067223 */ /* 0x080fe20000010809 */
[C---:B------:R-:W-:Y:S01]  /*e500*/  FMUL.FTZ R8, R15.reuse, R7 ;  /* 0x000000070f087220 */ /* 0x040fe20000410000 */
[----:B------:R-:W-:Y:S01]  /*e510*/  FFMA.FTZ R11, R24, R12, R11 ;  /* 0x0000000c180b7223 */ /* 0x000fe2000001000b */
[-C--:B------:R-:W-:Y:S02]  /*e520*/  FFMA.FTZ R0, R15, R13.reuse, -R0 ;  /* 0x0000000d0f007223 */ /* 0x080fe40000010800 */
[----:B------:R-:W-:-:S02]  /*e530*/  FFMA.FTZ R7, R25, R13, R8 ;  /* 0x0000000d19077223 */ /* 0x000fc40000010008 */
[----:B------:R-:W-:-:S03]  /*e540*/  F2FP.F16.F32.PACK_AB R6, R11, R6 ;  /* 0x000000060b06723e */ /* 0x000fc600000000ff */
[----:B------:R-:W-:-:S05]  /*e550*/  F2FP.F16.F32.PACK_AB R7, R7, R0 ;  /* 0x000000000707723e */ /* 0x000fca00000000ff */
[----:B------:R1:W-:Y:S01]  /*e560*/  STS.128 [R21+0x7000], R4 ;  /* 0x0070000415007388 */ /* 0x0003e20000000c00 */
[----:B------:R-:W-:Y:S05]  /*e570*/  BRA `(.L_x_765) ;  /* 0x0000001c00a07947 */ /* 0x000fea0003800000 */
.L_x_747:
[----:B------:R-:W-:-:S03]  /*e580*/  UMOV UR4, 0xffffffff ;  /* 0xffffffff00047882 */ /* 0x000fc60000000000 */
[----:B------:R-:W-:Y:S05]  /*e590*/  BRA.DIV UR4, `(.L_x_768) ;  /* 0x0000019204447947 */ /* 0x000fea000b800000 */
[----:B------:R0:W2:Y:S04]  /*e5a0*/  SHFL.IDX PT, R0, R25, RZ, 0x181f ;  /* 0x00181fff19007589 */ /* 0x0000a800000e0000 */
[----:B------:R0:W3:Y:S04]  /*e5b0*/  SHFL.IDX PT, R3, R24, RZ, 0x181f ;  /* 0x00181fff18037589 */ /* 0x0000e800000e0000 */
[----:B------:R0:W4:Y:S04]  /*e5c0*/  SHFL.IDX PT, R20, R27, RZ, 0x181f ;  /* 0x00181fff1b147589 */ /* 0x00012800000e0000 */
[----:B-1----:R0:W1:Y:S02]  /*e5d0*/  SHFL.IDX PT, R14, R26, RZ, 0x181f ;  /* 0x00181fff1a0e7589 */ /* 0x00206400000e0000 */
.L_x_996:
[----:B------:R-:W5:Y:S01]  /*e5e0*/  LDL R11, [R1+0x64] ;  /* 0x00006400010b7983 */ /* 0x000f620000100800 */
[----:B------:R-:W-:Y:S01]  /*e5f0*/  ULDC UR4, c[0x0][0x448] ;  /* 0x0001120000047ab9 */ /* 0x000fe20000000800 */
[----:B------:R-:W-:Y:S01]  /*e600*/  BSSY B1, `(.L_x_769) ;  /* 0x0000019000017945 */ /* 0x000fe20003800000 */
[----:B0-----:R-:W-:Y:S01]  /*e610*/  IMAD R24, R160, UR4, RZ ;  /* 0x00000004a0187c24 */ /* 0x001fe2000f8e02ff */
[----:B------:R-:W-:Y:S02]  /*e620*/  CS2R R8, SRZ ;  /* 0x0000000000087805 */ /* 0x000fe4000001ff00 */
[----:B------:R-:W-:Y:S02]  /*e630*/  CS2R R6, SRZ ;  /* 0x0000000000067805 */ /* 0x000fe4000001ff00 */
[----:B------:R-:W-:Y:S01]  /*e640*/  ISETP.GE.AND P0, PT, R5, R24, PT ;  /* 0x000000180500720c */ /* 0x000fe20003f06270 */
[----:B------:R-:W-:Y:S01]  /*e650*/  IMAD R24, R125, -0x80, R24 ;  /* 0xffffff807d187824 */ /* 0x000fe200078e0218 */
[----:B-----5:R-:W-:-:S04]  /*e660*/  LEA.HI R4, R11, R11, RZ, 0x1 ;  /* 0x0000000b0b047211 */ /* 0x020fc800078f08ff */
[----:B------:R-:W-:Y:S02]  /*e670*/  LOP3.LUT R10, R4, 0xfffffffe, RZ, 0xc0, !PT ;  /* 0xfffffffe040a7812 */ /* 0x000fe400078ec0ff */
[----:B------:R-:W-:-:S03]  /*e680*/  CS2R R4, SRZ ;  /* 0x0000000000047805 */ /* 0x000fc6000001ff00 */
[----:B------:R-:W-:Y:S01]  /*e690*/  IMAD.IADD R27, R11, 0x1, -R10 ;  /* 0x000000010b1b7824 */ /* 0x000fe200078e0a0a */
[----:B------:R-:W-:Y:S01]  /*e6a0*/  CS2R R10, SRZ ;  /* 0x00000000000a7805 */ /* 0x000fe2000001ff00 */
[----:B------:R-:W-:Y:S06]  /*e6b0*/  @P0 BRA `(.L_x_770) ;  /* 0x0000000000340947 */ /* 0x000fec0003800000 */
[----:B------:R-:W-:Y:S01]  /*e6c0*/  ULDC UR4, c[0x0][0x3f4] ;  /* 0x0000fd0000047ab9 */ /* 0x000fe20000000800 */
[C---:B------:R-:W-:Y:S02]  /*e6d0*/  SHF.L.U32 R15, R16.reuse, 0x1, RZ ;  /* 0x00000001100f7819 */ /* 0x040fe400000006ff */
[C---:B------:R-:W-:Y:S02]  /*e6e0*/  ISETP.GE.AND P2, PT, R16.reuse, UR4, PT ;  /* 0x0000000410007c0c */ /* 0x040fe4000bf46270 */
[----:B------:R-:W-:Y:S02]  /*e6f0*/  SHF.L.U64.HI R9, R16, 0x1, R17 ;  /* 0x0000000110097819 */ /* 0x000fe40000010211 */
[-C--:B---3--:R-:W-:Y:S02]  /*e700*/  IADD3 R12, P0, R3, R15.reuse, RZ ;  /* 0x0000000f030c7210 */ /* 0x088fe40007f1e0ff */
[----:B-1----:R-:W-:-:S03]  /*e710*/  IADD3 R14, P1, R14, R15, RZ ;  /* 0x0000000f0e0e7210 */ /* 0x002fc60007f3e0ff */
[--C-:B--2---:R-:W-:Y:S02]  /*e720*/  IMAD.X R13, R0, 0x1, R9.reuse, P0 ;  /* 0x00000001000d7824 */ /* 0x104fe400000e0609 */
[----:B----4-:R-:W-:Y:S01]  /*e730*/  IMAD.X R15, R20, 0x1, R9, P1 ;  /* 0x00000001140f7824 */ /* 0x010fe200008e0609 */
[----:B------:R-:W-:Y:S01]  /*e740*/  CS2R R8, SRZ ;  /* 0x0000000000087805 */ /* 0x000fe2000001ff00 */
[----:B------:R-:W-:Y:S06]  /*e750*/  @P2 BRA `(.L_x_770) ;  /* 0x00000000000c2947 */ /* 0x000fec0003800000 */
[----:B------:R-:W-:Y:S02]  /*e760*/  ULDC.64 UR4, c[0x0][0x208] ;  /* 0x0000820000047ab9 */ /* 0x000fe40000000a00 */
[----:B------:R0:W5:Y:S04]  /*e770*/  LD.E.128 R4, desc[UR4][R12.64] ;  /* 0x000000040c047980 */ /* 0x000168000c101d00 */
[----:B------:R0:W5:Y:S02]  /*e780*/  LD.E.128 R8, desc[UR4][R14.64] ;  /* 0x000000040e087980 */ /* 0x000164000c101d00 */
.L_x_770:
[----:B------:R-:W-:Y:S05]  /*e790*/  BSYNC B1 ;  /* 0x0000000000017941 */ /* 0x000fea0003800000 */
.L_x_769:
[----:B------:R-:W-:Y:S01]  /*e7a0*/  SHF.L.U32 R27, R27, 0x1f, RZ ;  /* 0x0000001f1b1b7819 */ /* 0x000fe200000006ff */
[----:B---3--:R-:W3:Y:S01]  /*e7b0*/  LDC R3, c[0x0][0x3f4] ;  /* 0x0000fd00ff037b82 */ /* 0x008ee20000000800 */
[----:B0----5:R-:W-:Y:S01]  /*e7c0*/  MOV R12, R5 ;  /* 0x00000005000c7202 */ /* 0x021fe20000000f00 */
[----:B------:R-:W-:Y:S01]  /*e7d0*/  IMAD.MOV.U32 R13, RZ, RZ, R6 ;  /* 0x000000ffff0d7224 */ /* 0x000fe200078e0006 */
[--C-:B-1----:R-:W-:Y:S01]  /*e7e0*/  SHF.R.U64 R14, R4, 0x10, R5.reuse ;  /* 0x00000010040e7819 */ /* 0x102fe20000001205 */
[----:B--2---:R-:W-:Y:S01]  /*e7f0*/  IMAD.MOV.U32 R0, RZ, RZ, R4 ;  /* 0x000000ffff007224 */ /* 0x004fe200078e0004 */
[----:B----4-:R-:W-:Y:S01]  /*e800*/  SHF.R.U32.HI R20, RZ, 0x10, R5 ;  /* 0x00000010ff147819 */ /* 0x010fe20000011605 */
[--C-:B------:R-:W-:Y:S01]  /*e810*/  IMAD.MOV.U32 R5, RZ, RZ, R7.reuse ;  /* 0x000000ffff057224 */ /* 0x100fe200078e0007 */
[--C-:B------:R-:W-:Y:S01]  /*e820*/  SHF.R.U64 R25, R6, 0x10, R7.reuse ;  /* 0x0000001006197819 */ /* 0x100fe20000001207 */
[----:B------:R-:W0:Y:S01]  /*e830*/  SYNCS.PHASECHK.TRANS64.TRYWAIT P4, [R2+URZ+0x34800], R27 ;  /* 0x0348001b020075a7 */ /* 0x000e22000808017f */
[----:B------:R-:W-:Y:S01]  /*e840*/  SHF.R.U32.HI R26, RZ, 0x10, R7 ;  /* 0x00000010ff1a7819 */ /* 0x000fe20000011607 */
[----:B------:R-:W-:Y:S01]  /*e850*/  IMAD.MOV.U32 R15, RZ, RZ, R8 ;  /* 0x000000ffff0f7224 */ /* 0x000fe200078e0008 */
[----:B------:R-:W-:Y:S01]  /*e860*/  PRMT R13, R13, 0x5410, R5 ;  /* 0x000054100d0d7816 */ /* 0x000fe20000000005 */
[----:B------:R-:W-:Y:S01]  /*e870*/  IMAD.MOV.U32 R6, RZ, RZ, R10 ;  /* 0x000000ffff067224 */ /* 0x000fe200078e000a */
[----:B------:R-:W-:Y:S01]  /*e880*/  MOV R4, R9 ;  /* 0x0000000900047202 */ /* 0x000fe20000000f00 */
[----:B------:R-:W-:Y:S01]  /*e890*/  VIADD R31, R22, 0x20 ;  /* 0x00000020161f7836 */ /* 0x000fe20000000000 */
[----:B------:R-:W-:Y:S01]  /*e8a0*/  SHF.R.U64 R8, R8, 0x10, R9 ;  /* 0x0000001008087819 */ /* 0x000fe20000001209 */
[--C-:B------:R-:W-:Y:S01]  /*e8b0*/  IMAD.MOV.U32 R7, RZ, RZ, R11.reuse ;  /* 0x000000ffff077224 */ /* 0x100fe200078e000b */
[----:B------:R-:W-:Y:S01]  /*e8c0*/  SHF.R.U64 R10, R10, 0x10, R11 ;  /* 0x000000100a0a7819 */ /* 0x000fe2000000120b */
[----:B------:R-:W-:Y:S01]  /*e8d0*/  VIADD R29, R22, 0x60 ;  /* 0x00000060161d7836 */ /* 0x000fe20000000000 */
[----:B------:R-:W-:Y:S01]  /*e8e0*/  VIMNMX R5, R24, 0x80, PT ;  /* 0x0000008018057848 */ /* 0x000fe20003fe0100 */
[----:B------:R-:W-:Y:S01]  /*e8f0*/  BSSY B1, `(.L_x_771) ;  /* 0x0000011000017945 */ /* 0x000fe20003800000 */
[----:B------:R-:W-:-:S02]  /*e900*/  IADD3 R30, R22, 0x40, RZ ;  /* 0x00000040161e7810 */ /* 0x000fc40007ffe0ff */
[----:B------:R-:W-:Y:S02]  /*e910*/  SHF.R.U32.HI R9, RZ, 0x10, R9 ;  /* 0x00000010ff097819 */ /* 0x000fe40000011609 */
[----:B---3--:R-:W-:Y:S02]  /*e920*/  ISETP.GE.AND P0, PT, R16, R3, PT ;  /* 0x000000031000720c */ /* 0x008fe40003f06270 */
[----:B------:R-:W-:Y:S02]  /*e930*/  SHF.R.U32.HI R11, RZ, 0x10, R11 ;  /* 0x00000010ff0b7819 */ /* 0x000fe4000001160b */
[----:B------:R-:W-:Y:S02]  /*e940*/  PRMT R0, R0, 0x5410, R12 ;  /* 0x0000541000007816 */ /* 0x000fe4000000000c */
[----:B------:R-:W-:Y:S02]  /*e950*/  PRMT R12, R14, 0x5410, R20 ;  /* 0x000054100e0c7816 */ /* 0x000fe40000000014 */
[----:B------:R-:W-:-:S02]  /*e960*/  PRMT R14, R25, 0x5410, R26 ;  /* 0x00005410190e7816 */ /* 0x000fc4000000001a */
[-C--:B------:R-:W-:Y:S02]  /*e970*/  ISETP.GE.OR P3, PT, R22, R5.reuse, P0 ;  /* 0x000000051600720c */ /* 0x080fe40000766670 */
[-C--:B------:R-:W-:Y:S02]  /*e980*/  ISETP.GE.OR P2, PT, R31, R5.reuse, P0 ;  /* 0x000000051f00720c */ /* 0x080fe40000746670 */
[-C--:B------:R-:W-:Y:S02]  /*e990*/  ISETP.GE.OR P1, PT, R30, R5.reuse, P0 ;  /* 0x000000051e00720c */ /* 0x080fe40000726670 */
[----:B------:R-:W-:Y:S02]  /*e9a0*/  PRMT R15, R15, 0x5410, R4 ;  /* 0x000054100f0f7816 */ /* 0x000fe40000000004 */
[----:B------:R-:W-:Y:S02]  /*e9b0*/  ISETP.GE.OR P0, PT, R29, R5, P0 ;  /* 0x000000051d00720c */ /* 0x000fe40000706670 */
[----:B------:R-:W-:-:S02]  /*e9c0*/  PRMT R20, R8, 0x5410, R9 ;  /* 0x0000541008147816 */ /* 0x000fc40000000009 */
[----:B------:R-:W-:Y:S02]  /*e9d0*/  PRMT R24, R6, 0x5410, R7 ;  /* 0x0000541006187816 */ /* 0x000fe40000000007 */
[----:B------:R-:W-:Y:S01]  /*e9e0*/  PRMT R25, R10, 0x5410, R11 ;  /* 0x000054100a197816 */ /* 0x000fe2000000000b */
[----:B0-----:R-:W-:Y:S06]  /*e9f0*/  @!P4 BRA `(.L_x_772) ;  /* 0x0000018c009cc947 */ /* 0x001fec0003800000 */
.L_x_997:
[----:B------:R-:W-:Y:S05]  /*ea00*/  BSYNC B1 ;  /* 0x0000000000017941 */ /* 0x000fea0003800000 */
.L_x_771:
[----:B------:R-:W-:Y:S04]  /*ea10*/  BSSY B1, `(.L_x_773) ;  /* 0x0000068000017945 */ /* 0x000fe80003800000 */
[----:B------:R-:W-:Y:S05]  /*ea20*/  @P3 BRA `(.L_x_774) ;  /* 0x0000000400983947 */ /* 0x000fea0003800000 */
[----:B------:R-:W1:Y:S01]  /*ea30*/  S2R R5, SR_TID.X ;  /* 0x0000000000057919 */ /* 0x000e620000002100 */
[----:B------:R-:W-:Y:S02]  /*ea40*/  IMAD.SHL.U32 R6, R22, 0x40, RZ ;  /* 0x0000004016067824 */ /* 0x000fe400078e00ff */
[----:B------:R-:W-:Y:S01]  /*ea50*/  HADD2.F32 R38, -RZ, R15.H0_H0 ;  /* 0x2000000fff267230 */ /* 0x000fe20000004100 */
[----:B------:R-:W2:Y:S01]  /*ea60*/  S2R R8, SR_TID.X ;  /* 0x0000000000087919 */ /* 0x000ea20000002100 */
[----:B------:R-:W-:Y:S02]  /*ea70*/  HADD2.F32 R36, -RZ, R0.H0_H0 ;  /* 0x20000000ff247230 */ /* 0x000fe40000004100 */
[----:B------:R-:W-:Y:S02]  /*ea80*/  HADD2.F32 R39, -RZ, R20.H0_H0 ;  /* 0x20000014ff277230 */ /* 0x000fe40000004100 */
[----:B------:R-:W-:Y:S02]  /*ea90*/  HADD2.F32 R37, -RZ, R12.H0_H0 ;  /* 0x2000000cff257230 */ /* 0x000fe40000004100 */
[----:B-1----:R-:W-:-:S02]  /*eaa0*/  VIADD R5, R5, 0xffffff80 ;  /* 0xffffff8005057836 */ /* 0x002fc40000000000 */
[----:B--2---:R-:W-:-:S03]  /*eab0*/  VIADD R8, R8, 0xffffff80 ;  /* 0xffffff8008087836 */ /* 0x004fc60000000000 */
[----:B------:R-:W-:-:S04]  /*eac0*/  SHF.R.S32.HI R4, RZ, 0x1f, R5 ;  /* 0x0000001fff047819 */ /* 0x000fc80000011405 */
[----:B------:R-:W-:Y:S02]  /*ead0*/  LEA.HI R4, R4, R5, RZ, 0x3 ;  /* 0x0000000504047211 */ /* 0x000fe400078f18ff */
[----:B------:R-:W-:Y:S02]  /*eae0*/  SHF.R.S32.HI R10, RZ, 0x1f, R8 ;  /* 0x0000001fff0a7819 */ /* 0x000fe40000011408 */
[----:B------:R-:W-:Y:S02]  /*eaf0*/  LOP3.LUT R4, R4, 0xfffffff8, RZ, 0xc0, !PT ;  /* 0xfffffff804047812 */ /* 0x000fe400078ec0ff */
[----:B------:R-:W-:-:S03]  /*eb00*/  LEA.HI R10, R10, R8, RZ, 0x6 ;  /* 0x000000080a0a7211 */ /* 0x000fc600078f30ff */
[----:B------:R-:W-:Y:S01]  /*eb10*/  IMAD.IADD R4, R5, 0x1, -R4 ;  /* 0x0000000105047824 */ /* 0x000fe200078e0a04 */
[----:B------:R-:W-:-:S04]  /*eb20*/  SHF.L.U32 R10, R10, 0x3, RZ ;  /* 0x000000030a0a7819 */ /* 0x000fc800000006ff */
[----:B------:R-:W-:Y:S02]  /*eb30*/  LEA.HI R4, R3, R4, RZ, 0x1d ;  /* 0x0000000403047211 */ /* 0x000fe400078fe8ff */
[----:B------:R-:W-:Y:S02]  /*eb40*/  LOP3.LUT R10, R10, 0xfffffe00, RZ, 0xc0, !PT ;  /* 0xfffffe000a0a7812 */ /* 0x000fe400078ec0ff */
[----:B------:R-:W-:Y:S02]  /*eb50*/  SHF.L.U32 R5, R4, 0x3, RZ ;  /* 0x0000000304057819 */ /* 0x000fe400000006ff */
[----:B------:R-:W-:Y:S02]  /*eb60*/  SHF.R.S32.HI R7, RZ, 0x1f, R4 ;  /* 0x0000001fff077819 */ /* 0x000fe40000011404 */
[----:B------:R-:W-:Y:S02]  /*eb70*/  LOP3.LUT R5, R5, 0x38, RZ, 0xc0, !PT ;  /* 0x0000003805057812 */ /* 0x000fe400078ec0ff */
[----:B------:R-:W-:-:S02]  /*eb80*/  LEA.HI R7, R7, R4, RZ, 0x3 ;  /* 0x0000000407077211 */ /* 0x000fc400078f18ff */
[----:B------:R-:W-:Y:S02]  /*eb90*/  LOP3.LUT R5, R5, 0x1c0, R6, 0xf8, !PT ;  /* 0x000001c005057812 */ /* 0x000fe400078ef806 */
[----:B------:R-:W-:Y:S01]  /*eba0*/  LOP3.LUT R6, R6, 0x1c0, RZ, 0xc0, !PT ;  /* 0x000001c006067812 */ /* 0x000fe200078ec0ff */
[----:B------:R-:W-:-:S03]  /*ebb0*/  IMAD.SHL.U32 R7, R7, 0x400, RZ ;  /* 0x0000040007077824 */ /* 0x000fc600078e00ff */
[----:B------:R-:W-:Y:S02]  /*ebc0*/  SHF.R.U32.HI R6, RZ, 0x3, R6 ;  /* 0x00000003ff067819 */ /* 0x000fe40000011606 */
[----:B------:R-:W-:Y:S02]  /*ebd0*/  LOP3.LUT R8, R7, 0x7fffe000, RZ, 0xc0, !PT ;  /* 0x7fffe00007087812 */ /* 0x000fe400078ec0ff */
[----:B------:R-:W-:Y:S02]  /*ebe0*/  LOP3.LUT R9, R5, R6, RZ, 0x3c, !PT ;  /* 0x0000000605097212 */ /* 0x000fe400078e3cff */
[----:B------:R-:W0:Y:S02]  /*ebf0*/  LDS.128 R4, [R21] ;  /* 0x0000000015047984 */ /* 0x000e240000000c00 */
[----:B------:R-:W-:-:S05]  /*ec00*/  IADD3 R9, R9, R8, R10 ;  /* 0x0000000809097210 */ /* 0x000fca0007ffe00a */
[----:B------:R-:W-:-:S05]  /*ec10*/  IMAD R26, R9, 0x2, R2 ;  /* 0x00000002091a7824 */ /* 0x000fca00078e0202 */
[----:B------:R-:W1:Y:S01]  /*ec20*/  LDS.128 R8, [R26+0x16400] ;  /* 0x016400001a087984 */ /* 0x000e620000000c00 */
[--C-:B0-----:R-:W-:Y:S02]  /*ec30*/  HADD2.F32 R27, -RZ, R4.reuse.H0_H0 ;  /* 0x20000004ff1b7230 */ /* 0x101fe40000004100 */
[----:B------:R-:W-:Y:S02]  /*ec40*/  HADD2.F32 R4, -RZ, R4.H1_H1 ;  /* 0x30000004ff047230 */ /* 0x000fe40000004100 */
[--C-:B------:R-:W-:Y:S02]  /*ec50*/  HADD2.F32 R29, -RZ, R5.reuse.H0_H0 ;  /* 0x20000005ff1d7230 */ /* 0x100fe40000004100 */
[----:B------:R-:W-:Y:S02]  /*ec60*/  HADD2.F32 R5, -RZ, R5.H1_H1 ;  /* 0x30000005ff057230 */ /* 0x000fe40000004100 */
[--C-:B------:R-:W-:Y:S02]  /*ec70*/  HADD2.F32 R30, -RZ, R6.reuse.H0_H0 ;  /* 0x20000006ff1e7230 */ /* 0x100fe40000004100 */
[----:B------:R-:W-:-:S02]  /*ec80*/  HADD2.F32 R6, -RZ, R6.H1_H1 ;  /* 0x30000006ff067230 */ /* 0x000fc40000004100 */
[--C-:B-1----:R-:W-:Y:S02]  /*ec90*/  HADD2.F32 R32, -RZ, R8.reuse.H0_H0 ;  /* 0x20000008ff207230 */ /* 0x102fe40000004100 */
[----:B------:R-:W-:Y:S02]  /*eca0*/  HADD2.F32 R8, -RZ, R8.H1_H1 ;  /* 0x30000008ff087230 */ /* 0x000fe40000004100 */
[--C-:B------:R-:W-:Y:S02]  /*ecb0*/  HADD2.F32 R33, -RZ, R9.reuse.H0_H0 ;  /* 0x20000009ff217230 */ /* 0x100fe40000004100 */
[C---:B------:R-:W-:Y:S01]  /*ecc0*/  FMUL.FTZ R40, R32.reuse, R38 ;  /* 0x0000002620287220 */ /* 0x040fe20000410000 */
[-C--:B------:R-:W-:Y:S01]  /*ecd0*/  FMUL.FTZ R32, R32, R36.reuse ;  /* 0x0000002420207220 */ /* 0x080fe20000410000 */
[----:B------:R-:W-:Y:S01]  /*ece0*/  FMUL.FTZ R41, R8, R39 ;  /* 0x0000002708297220 */ /* 0x000fe20000410000 */
[----:B------:R-:W-:Y:S02]  /*ecf0*/  HADD2.F32 R9, -RZ, R9.H1_H1 ;  /* 0x30000009ff097230 */ /* 0x000fe40000004100 */
[----:B------:R-:W-:Y:S01]  /*ed00*/  FFMA.FTZ R40, R27, R36, -R40 ;  /* 0x000000241b287223 */ /* 0x000fe20000010828 */
[----:B------:R-:W-:-:S02]  /*ed10*/  HADD2.F32 R36, -RZ, R15.H1_H1 ;  /* 0x3000000fff247230 */ /* 0x000fc40000004100 */
[----:B------:R-:W-:Y:S01]  /*ed20*/  FFMA.FTZ R38, R27, R38, R32 ;  /* 0x000000261b267223 */ /* 0x000fe20000010020 */
[----:B------:R-:W-:Y:S02]  /*ed30*/  HADD2.F32 R32, -RZ, R0.H1_H1 ;  /* 0x30000000ff207230 */ /* 0x000fe40000004100 */
[-C--:B------:R-:W-:Y:S01]  /*ed40*/  FMUL.FTZ R27, R8, R37.reuse ;  /* 0x00000025081b7220 */ /* 0x080fe20000410000 */
[C---:B------:R-:W-:Y:S01]  /*ed50*/  FFMA.FTZ R41, R4.reuse, R37, -R41 ;  /* 0x0000002504297223 */ /* 0x040fe20000010829 */
[C---:B------:R-:W-:Y:S01]  /*ed60*/  FMUL.FTZ R42, R33.reuse, R36 ;  /* 0x00000024212a7220 */ /* 0x040fe20000410000 */
[----:B------:R-:W-:Y:S02]  /*ed70*/  HADD2.F32 R8, -RZ, R20.H1_H1 ;  /* 0x30000014ff087230 */ /* 0x000fe40000004100 */
[-C--:B------:R-:W-:Y:S01]  /*ed80*/  FMUL.FTZ R33, R33, R32.reuse ;  /* 0x0000002021217220 */ /* 0x080fe20000410000 */
[----:B------:R-:W-:Y:S01]  /*ed90*/  FFMA.FTZ R39, R4, R39, R27 ;  /* 0x0000002704277223 */ /* 0x000fe2000001001b */
[----:B------:R-:W-:Y:S01]  /*eda0*/  FFMA.FTZ R42, R29, R32, -R42 ;  /* 0x000000201d2a7223 */ /* 0x000fe2000001082a */
[----:B------:R-:W-:-:S02]  /*edb0*/  HADD2.F32 R4, -RZ, R12.H1_H1 ;  /* 0x3000000cff047230 */ /* 0x000fc40000004100 */
[----:B------:R-:W-:Y:S01]  /*edc0*/  FFMA.FTZ R36, R29, R36, R33 ;  /* 0x000000241d247223 */ /* 0x000fe20000010021 */
[----:B------:R-:W-:Y:S02]  /*edd0*/  HADD2.F32 R34, -RZ, R10.H0_H0 ;  /* 0x2000000aff227230 */ /* 0x000fe40000004100 */
[C---:B------:R-:W-:Y:S01]  /*ede0*/  FMUL.FTZ R32, R9.reuse, R8 ;  /* 0x0000000809207220 */ /* 0x040fe20000410000 */
[----:B------:R-:W-:Y:S02]  /*edf0*/  HADD2.F32 R29, -RZ, R24.H0_H0 ;  /* 0x20000018ff1d7230 */ /* 0x000fe40000004100 */
[-C--:B------:R-:W-:Y:S01]  /*ee00*/  FMUL.FTZ R44, R9, R4.reuse ;  /* 0x00000004092c7220 */ /* 0x080fe20000410000 */
[----:B------:R-:W-:Y:S02]  /*ee10*/  HADD2.F32 R27, -RZ, R13.H0_H0 ;  /* 0x2000000dff1b7230 */ /* 0x000fe40000004100 */
[----:B------:R-:W-:Y:S01]  /*ee20*/  FFMA.FTZ R37, R5, R4, -R32 ;  /* 0x0000000405257223 */ /* 0x000fe20000010820 */
[----:B------:R-:W-:-:S02]  /*ee30*/  HADD2.F32 R10, -RZ, R10.H1_H1 ;  /* 0x3000000aff0a7230 */ /* 0x000fc40000004100 */
[C---:B------:R-:W-:Y:S01]  /*ee40*/  FMUL.FTZ R45, R34.reuse, R29 ;  /* 0x0000001d222d7220 */ /* 0x040fe20000410000 */
[----:B------:R-:W-:Y:S02]  /*ee50*/  HADD2.F32 R33, -RZ, R25.H0_H0 ;  /* 0x20000019ff217230 */ /* 0x000fe40000004100 */
[-C--:B------:R-:W-:Y:S01]  /*ee60*/  FMUL.FTZ R34, R34, R27.reuse ;  /* 0x0000001b22227220 */ /* 0x080fe20000410000 */
[----:B------:R-:W-:Y:S02]  /*ee70*/  HADD2.F32 R9, -RZ, R14.H0_H0 ;  /* 0x2000000eff097230 */ /* 0x000fe40000004100 */
[----:B------:R-:W-:Y:S01]  /*ee80*/  FFMA.FTZ R43, R5, R8, R44 ;  /* 0x00000008052b7223 */ /* 0x000fe2000001002c */
[----:B------:R-:W-:Y:S01]  /*ee90*/  FFMA.FTZ R45, R30, R27, -R45 ;  /* 0x0000001b1e2d7223 */ /* 0x000fe2000001082d */
[--C-:B------:R-:W-:Y:S02]  /*eea0*/  HADD2.F32 R35, -RZ, R11.reuse.H0_H0 ;  /* 0x2000000bff237230 */ /* 0x100fe40000004100 */
[----:B------:R-:W-:Y:S01]  /*eeb0*/  FMUL.FTZ R5, R10, R33 ;  /* 0x000000210a057220 */ /* 0x000fe20000410000 */
[----:B------:R-:W-:Y:S01]  /*eec0*/  FFMA.FTZ R34, R30, R29, R34 ;  /* 0x0000001d1e227223 */ /* 0x000fe20000010022 */
[----:B------:R-:W-:Y:S01]  /*eed0*/  FMUL.FTZ R27, R10, R9 ;  /* 0x000000090a1b7220 */ /* 0x000fe20000410000 */
[----:B------:R-:W-:-:S02]  /*eee0*/  HADD2.F32 R11, -RZ, R11.H1_H1 ;  /* 0x3000000bff0b7230 */ /* 0x000fc40000004100 */
[C---:B------:R-:W-:Y:S01]  /*eef0*/  FFMA.FTZ R32, R6.reuse, R9, -R5 ;  /* 0x0000000906207223 */ /* 0x040fe20000010805 */
[----:B------:R-:W-:Y:S02]  /*ef00*/  HADD2.F32 R10, -RZ, R24.H1_H1 ;  /* 0x30000018ff0a7230 */ /* 0x000fe40000004100 */
[----:B------:R-:W-:Y:S01]  /*ef10*/  FFMA.FTZ R27, R6, R33, R27 ;  /* 0x00000021061b7223 */ /* 0x000fe2000001001b */
[----:B------:R-:W-:Y:S01]  /*ef20*/  HADD2.F32 R30, -RZ, R25.H1_H1 ;  /* 0x30000019ff1e7230 */ /* 0x000fe20000004100 */
[----:B------:R-:W-:Y:S01]  /*ef30*/  F2FP.F16.F32.PACK_AB R9, R43, R36 ;  /* 0x000000242b09723e */ /* 0x000fe200000000ff */
[----:B------:R-:W-:Y:S02]  /*ef40*/  HADD2.F32 R4, -RZ, R13.H1_H1 ;  /* 0x3000000dff047230 */ /* 0x000fe40000004100 */
[----:B------:R-:W-:Y:S01]  /*ef50*/  FMUL.FTZ R6, R35, R10 ;  /* 0x0000000a23067220 */ /* 0x000fe20000410000 */
[----:B------:R-:W-:Y:S02]  /*ef60*/  HADD2.F32 R8, -RZ, R14.H1_H1 ;  /* 0x3000000eff087230 */ /* 0x000fe40000004100 */
[----:B------:R-:W-:Y:S01]  /*ef70*/  FMUL.FTZ R44, R11, R30 ;  /* 0x0000001e0b2c7220 */ /* 0x000fe20000410000 */
[----:B------:R-:W-:-:S02]  /*ef80*/  HADD2.F32 R31, -RZ, R7.H0_H0 ;  /* 0x20000007ff1f7230 */ /* 0x000fc40000004100 */
[----:B------:R-:W-:Y:S01]  /*ef90*/  FMUL.FTZ R35, R35, R4 ;  /* 0x0000000423237220 */ /* 0x000fe20000410000 */
[----:B------:R-:W-:Y:S02]  /*efa0*/  HADD2.F32 R7, -RZ, R7.H1_H1 ;  /* 0x30000007ff077230 */ /* 0x000fe40000004100 */
[----:B------:R-:W-:Y:S01]  /*efb0*/  FMUL.FTZ R5, R11, R8 ;  /* 0x000000080b057220 */ /* 0x000fe20000410000 */
[C---:B------:R-:W-:Y:S01]  /*efc0*/  FFMA.FTZ R11, R31.reuse, R4, -R6 ;  /* 0x000000041f0b7223 */ /* 0x040fe20000010806 */
[----:B------:R-:W-:Y:S01]  /*efd0*/  FFMA.FTZ R35, R31, R10, R35 ;  /* 0x0000000a1f237223 */ /* 0x000fe20000010023 */
[C---:B------:R-:W-:Y:S01]  /*efe0*/  FFMA.FTZ R44, R7.reuse, R8, -R44 ;  /* 0x00000008072c7223 */ /* 0x040fe2000001082c */
[----:B------:R-:W-:Y:S01]  /*eff0*/  FFMA.FTZ R30, R7, R30, R5 ;  /* 0x0000001e071e7223 */ /* 0x000fe20000010005 */
[----:B------:R-:W-:Y:S02]  /*f000*/  F2FP.F16.F32.PACK_AB R4, R41, R40 ;  /* 0x000000282904723e */ /* 0x000fe400000000ff */
[----:B------:R-:W-:-:S02]  /*f010*/  F2FP.F16.F32.PACK_AB R5, R37, R42 ;  /* 0x0000002a2505723e */ /* 0x000fc400000000ff */
[----:B------:R-:W-:Y:S02]  /*f020*/  F2FP.F16.F32.PACK_AB R6, R32, R45 ;  /* 0x0000002d2006723e */ /* 0x000fe400000000ff */
[----:B------:R-:W-:Y:S02]  /*f030*/  F2FP.F16.F32.PACK_AB R7, R44, R11 ;  /* 0x0000000b2c07723e */ /* 0x000fe400000000ff */
[----:B------:R-:W-:Y:S02]  /*f040*/  F2FP.F16.F32.PACK_AB R8, R39, R38 ;  /* 0x000000262708723e */ /* 0x000fe400000000ff */
[----:B------:R-:W-:Y:S01]  /*f050*/  F2FP.F16.F32.PACK_AB R10, R27, R34 ;  /* 0x000000221b0a723e */ /* 0x000fe200000000ff */
[----:B------:R1:W-:Y:S01]  /*f060*/  STS.128 [R21], R4 ;  /* 0x0000000415007388 */ /* 0x0003e20000000c00 */
[----:B------:R-:W-:-:S05]  /*f070*/  F2FP.F16.F32.PACK_AB R11, R30, R35 ;  /* 0x000000231e0b723e */ /* 0x000fca00000000ff */
[----:B------:R1:W-:Y:S02]  /*f080*/  STS.128 [R26+0x16400], R8 ;  /* 0x016400081a007388 */ /* 0x0003e40000000c00 */
.L_x_774:
[----:B------:R-:W-:Y:S05]  /*f090*/  BSYNC B1 ;  /* 0x0000000000017941 */ /* 0x000fea0003800000 */
.L_x_773:
[----:B------:R-:W-:Y:S04]  /*f0a0*/  BSSY B1, `(.L_x_775) ;  /* 0x0000067000017945 */ /* 0x000fe80003800000 */
[----:B------:R-:W-:Y:S05]  /*f0b0*/  @P2 BRA `(.L_x_776) ;  /* 0x0000000400942947 */ /* 0x000fea0003800000 */
[----:B-1----:R-:W2:Y:S04]  /*f0c0*/  LDL R10, [R1+0x40] ;  /* 0x00004000010a7983 */ /* 0x002ea80000100800 */
[----:B------:R-:W3:Y:S01]  /*f0d0*/  LDL R46, [R1+0x78] ;  /* 0x00007800012e7983 */ /* 0x000ee20000100800 */
[----:B------:R-:W1:Y:S01]  /*f0e0*/  S2R R5, SR_TID.X ;  /* 0x0000000000057919 */ /* 0x000e620000002100 */
[C---:B------:R-:W-:Y:S02]  /*f0f0*/  VIADD R6, R22.reuse, 0x20 ;  /* 0x0000002016067836 */ /* 0x040fe40000000000 */
[----:B------:R-:W-:Y:S02]  /*f100*/  VIADD R8, R22, 0x20 ;  /* 0x0000002016087836 */ /* 0x000fe40000000000 */
[----:B-1----:R-:W-:-:S05]  /*f110*/  VIADD R5, R5, 0xffffff80 ;  /* 0xffffff8005057836 */ /* 0x002fca0000000000 */
[----:B------:R-:W-:-:S04]  /*f120*/  SHF.R.S32.HI R4, RZ, 0x1f, R5 ;  /* 0x0000001fff047819 */ /* 0x000fc80000011405 */
[----:B------:R-:W-:-:S04]  /*f130*/  LEA.HI R4, R4, R5, RZ, 0x3 ;  /* 0x0000000504047211 */ /* 0x000fc800078f18ff */
[----:B------:R-:W-:-:S05]  /*f140*/  LOP3.LUT R4, R4, 0xfffffff8, RZ, 0xc0, !PT ;  /* 0xfffffff804047812 */ /* 0x000fca00078ec0ff */
[----:B------:R-:W-:-:S05]  /*f150*/  IMAD.IADD R4, R5, 0x1, -R4 ;  /* 0x0000000105047824 */ /* 0x000fca00078e0a04 */
[----:B------:R-:W-:Y:S01]  /*f160*/  LEA.HI R4, R3, R4, RZ, 0x1d ;  /* 0x0000000403047211 */ /* 0x000fe200078fe8ff */
[----:B------:R-:W-:Y:S01]  /*f170*/  IMAD.SHL.U32 R6, R6, 0x40, RZ ;  /* 0x0000004006067824 */ /* 0x000fe200078e00ff */
[----:B------:R-:W-:Y:S02]  /*f180*/  SHF.L.U32 R8, R8, 0x6, RZ ;  /* 0x0000000608087819 */ /* 0x000fe400000006ff */
[----:B------:R-:W-:Y:S02]  /*f190*/  SHF.R.S32.HI R7, RZ, 0x1f, R4 ;  /* 0x0000001fff077819 */ /* 0x000fe40000011404 */
[----:B------:R-:W-:Y:S02]  /*f1a0*/  SHF.L.U32 R5, R4, 0x3, RZ ;  /* 0x0000000304057819 */ /* 0x000fe400000006ff */
[----:B------:R-:W-:Y:S02]  /*f1b0*/  LEA.HI R7, R7, R4, RZ, 0x3 ;  /* 0x0000000407077211 */ /* 0x000fe400078f18ff */
[----:B------:R-:W-:-:S02]  /*f1c0*/  LOP3.LUT R8, R8, 0x1c0, RZ, 0xc0, !PT ;  /* 0x000001c008087812 */ /* 0x000fc400078ec0ff */
[----:B------:R-:W-:Y:S01]  /*f1d0*/  LOP3.LUT R6, R6, 0x1c0, RZ, 0xc0, !PT ;  /* 0x000001c006067812 */ /* 0x000fe200078ec0ff */
[----:B------:R-:W-:Y:S01]  /*f1e0*/  IMAD.SHL.U32 R7, R7, 0x400, RZ ;  /* 0x0000040007077824 */ /* 0x000fe200078e00ff */
[----:B------:R-:W-:Y:S02]  /*f1f0*/  LOP3.LUT R4, R8, 0x38, R5, 0xf8, !PT ;  /* 0x0000003808047812 */ /* 0x000fe400078ef805 */
[----:B------:R-:W-:Y:S02]  /*f200*/  SHF.R.U32.HI R6, RZ, 0x3, R6 ;  /* 0x00000003ff067819 */ /* 0x000fe40000011606 */
[----:B------:R-:W-:Y:S02]  /*f210*/  LOP3.LUT R9, R7, 0x7fffe000, RZ, 0xc0, !PT ;  /* 0x7fffe00007097812 */ /* 0x000fe400078ec0ff */
[----:B------:R-:W-:Y:S01]  /*f220*/  LOP3.LUT R8, R4, R6, RZ, 0x3c, !PT ;  /* 0x0000000604087212 */ /* 0x000fe200078e3cff */
[----:B------:R-:W-:Y:S02]  /*f230*/  HADD2.F32 R38, -RZ, R15.H0_H0 ;  /* 0x2000000fff267230 */ /* 0x000fe40000004100 */
[----:B------:R-:W-:-:S02]  /*f240*/  HADD2.F32 R36, -RZ, R0.H0_H0 ;  /* 0x20000000ff247230 */ /* 0x000fc40000004100 */
[----:B------:R-:W-:Y:S02]  /*f250*/  HADD2.F32 R40, -RZ, R20.H0_H0 ;  /* 0x20000014ff287230 */ /* 0x000fe40000004100 */
[----:B------:R-:W-:Y:S02]  /*f260*/  HADD2.F32 R43, -RZ, R15.H1_H1 ;  /* 0x3000000fff2b7230 */ /* 0x000fe40000004100 */
[----:B------:R-:W-:Y:S02]  /*f270*/  HADD2.F32 R41, -RZ, R0.H1_H1 ;  /* 0x30000000ff297230 */ /* 0x000fe40000004100 */
[----:B------:R-:W-:Y:S02]  /*f280*/  HADD2.F32 R45, -RZ, R20.H1_H1 ;  /* 0x30000014ff2d7230 */ /* 0x000fe40000004100 */
[----:B------:R-:W-:Y:S02]  /*f290*/  HADD2.F32 R44, -RZ, R25.H0_H0 ;  /* 0x20000019ff2c7230 */ /* 0x000fe40000004100 */
[----:B------:R-:W-:Y:S01]  /*f2a0*/  HADD2.F32 R42, -RZ, R14.H0_H0 ;  /* 0x2000000eff2a7230 */ /* 0x000fe20000004100 */
[----:B--2---:R-:W-:Y:S01]  /*f2b0*/  IADD3 R9, R8, R9, R10 ;  /* 0x0000000908097210 */ /* 0x004fe20007ffe00a */
[----:B---3--:R-:W1:Y:S04]  /*f2c0*/  LDS.128 R4, [R46] ;  /* 0x000000002e047984 */ /* 0x008e680000000c00 */
[----:B------:R-:W-:-:S05]  /*f2d0*/  IMAD R21, R9, 0x2, R2 ;  /* 0x0000000209157824 */ /* 0x000fca00078e0202 */
[----:B------:R-:W2:Y:S01]  /*f2e0*/  LDS.128 R8, [R21+0x16400] ;  /* 0x0164000015087984 */ /* 0x000ea20000000c00 */
[----:B-1----:R-:W-:Y:S02]  /*f2f0*/  HADD2.F32 R26, -RZ, R4.H0_H0 ;  /* 0x20000004ff1a7230 */ /* 0x002fe40000004100 */
[--C-:B--2---:R-:W-:Y:S02]  /*f300*/  HADD2.F32 R31, -RZ, R8.reuse.H0_H0 ;  /* 0x20000008ff1f7230 */ /* 0x104fe40000004100 */
[----:B------:R-:W-:-:S03]  /*f310*/  HADD2.F32 R8, -RZ, R8.H1_H1 ;  /* 0x30000008ff087230 */ /* 0x000fc60000004100 */
[-C--:B------:R-:W-:Y:S01]  /*f320*/  FMUL.FTZ R35, R38, R31.reuse ;  /* 0x0000001f26237220 */ /* 0x080fe20000410000 */
[C---:B------:R-:W-:Y:S01]  /*f330*/  FMUL.FTZ R31, R36.reuse, R31 ;  /* 0x0000001f241f7220 */ /* 0x040fe20000410000 */
[----:B------:R-:W-:Y:S02]  /*f340*/  HADD2.F32 R4, -RZ, R4.H1_H1 ;  /* 0x30000004ff047230 */ /* 0x000fe40000004100 */
[----:B------:R-:W-:Y:S01]  /*f350*/  FFMA.FTZ R35, R36, R26, -R35 ;  /* 0x0000001a24237223 */ /* 0x000fe20000010823 */
[----:B------:R-:W-:Y:S02]  /*f360*/  HADD2.F32 R36, -RZ, R12.H0_H0 ;  /* 0x2000000cff247230 */ /* 0x000fe40000004100 */
[----:B------:R-:W-:Y:S01]  /*f370*/  FMUL.FTZ R37, R40, R8 ;  /* 0x0000000828257220 */ /* 0x000fe20000410000 */
[----:B------:R-:W-:Y:S02]  /*f380*/  HADD2.F32 R32, -RZ, R9.H0_H0 ;  /* 0x20000009ff207230 */ /* 0x000fe40000004100 */
[----:B0-----:R-:W-:-:S02]  /*f390*/  HADD2.F32 R27, -RZ, R5.H0_H0 ;  /* 0x20000005ff1b7230 */ /* 0x001fc40000004100 */
[C---:B------:R-:W-:Y:S01]  /*f3a0*/  FMUL.FTZ R39, R36.reuse, R8 ;  /* 0x0000000824277220 */ /* 0x040fe20000410000 */
[----:B------:R-:W-:Y:S01]  /*f3b0*/  FFMA.FTZ R8, R36, R4, -R37 ;  /* 0x0000000424087223 */ /* 0x000fe20000010825 */
[----:B------:R-:W-:Y:S02]  /*f3c0*/  HADD2.F32 R9, -RZ, R9.H1_H1 ;  /* 0x30000009ff097230 */ /* 0x000fe40000004100 */
[----:B------:R-:W-:Y:S01]  /*f3d0*/  FMUL.FTZ R36, R43, R32 ;  /* 0x000000202b247220 */ /* 0x000fe20000410000 */
[----:B------:R-:W-:Y:S02]  /*f3e0*/  HADD2.F32 R37, -RZ, R12.H1_H1 ;  /* 0x3000000cff257230 */ /* 0x000fe40000004100 */
[----:B------:R-:W-:Y:S01]  /*f3f0*/  FFMA.FTZ R31, R38, R26, R31 ;  /* 0x0000001a261f7223 */ /* 0x000fe2000001001f */
[----:B------:R-:W-:Y:S02]  /*f400*/  HADD2.F32 R5, -RZ, R5.H1_H1 ;  /* 0x30000005ff057230 */ /* 0x000fe40000004100 */
[C---:B------:R-:W-:Y:S01]  /*f410*/  FMUL.FTZ R32, R41.reuse, R32 ;  /* 0x0000002029207220 */ /* 0x040fe20000410000 */
[----:B------:R-:W-:Y:S01]  /*f420*/  FFMA.FTZ R26, R40, R4, R39 ;  /* 0x00000004281a7223 */ /* 0x000fe20000010027 */
[----:B------:R-:W-:Y:S01]  /*f430*/  FFMA.FTZ R36, R41, R27, -R36 ;  /* 0x0000001b29247223 */ /* 0x000fe20000010824 */
[----:B------:R-:W-:-:S02]  /*f440*/  HADD2.F32 R33, -RZ, R10.H0_H0 ;  /* 0x2000000aff217230 */ /* 0x000fc40000004100 */
[-C--:B------:R-:W-:Y:S01]  /*f450*/  FMUL.FTZ R4, R45, R9.reuse ;  /* 0x000000092d047220 */ /* 0x080fe20000410000 */
[----:B------:R-:W-:Y:S02]  /*f460*/  HADD2.F32 R39, -RZ, R13.H0_H0 ;  /* 0x2000000dff277230 */ /* 0x000fe40000004100 */
[----:B------:R-:W-:Y:S02]  /*f470*/  HADD2.F32 R41, -RZ, R24.H0_H0 ;  /* 0x20000018ff297230 */ /* 0x000fe40000004100 */
[C---:B------:R-:W-:Y:S01]  /*f480*/  FMUL.FTZ R38, R37.reuse, R9 ;  /* 0x0000000925267220 */ /* 0x040fe20000410000 */
[----:B------:R-:W-:Y:S02]  /*f490*/  HADD2.F32 R10, -RZ, R10.H1_H1 ;  /* 0x3000000aff0a7230 */ /* 0x000fe40000004100 */
[----:B------:R-:W-:Y:S01]  /*f4a0*/  FFMA.FTZ R9, R37, R5, -R4 ;  /* 0x0000000525097223 */ /* 0x000fe20000010804 */
[--C-:B------:R-:W-:Y:S02]  /*f4b0*/  HADD2.F32 R29, -RZ, R6.reuse.H0_H0 ;  /* 0x20000006ff1d7230 */ /* 0x100fe40000004100 */
[----:B------:R-:W-:Y:S01]  /*f4c0*/  FFMA.FTZ R32, R43, R27, R32 ;  /* 0x0000001b2b207223 */ /* 0x000fe20000010020 */
[-C--:B------:R-:W-:Y:S01]  /*f4d0*/  FMUL.FTZ R4, R41, R33.reuse ;  /* 0x0000002129047220 */ /* 0x080fe20000410000 */
[----:B------:R-:W-:Y:S01]  /*f4e0*/  FMUL.FTZ R40, R39, R33 ;  /* 0x0000002127287220 */ /* 0x000fe20000410000 */
[----:B------:R-:W-:-:S02]  /*f4f0*/  HADD2.F32 R6, -RZ, R6.H1_H1 ;  /* 0x30000006ff067230 */ /* 0x000fc40000004100 */
[----:B------:R-:W-:Y:S01]  /*f500*/  FFMA.FTZ R27, R45, R5, R38 ;  /* 0x000000052d1b7223 */ /* 0x000fe20000010026 */
[-C--:B------:R-:W-:Y:S01]  /*f510*/  FMUL.FTZ R5, R44, R10.reuse ;  /* 0x0000000a2c057220 */ /* 0x080fe20000410000 */
[-C--:B------:R-:W-:Y:S01]  /*f520*/  FFMA.FTZ R33, R39, R29.reuse, -R4 ;  /* 0x0000001d27217223 */ /* 0x080fe20000010804 */
[----:B------:R-:W-:Y:S01]  /*f530*/  FFMA.FTZ R40, R41, R29, R40 ;  /* 0x0000001d29287223 */ /* 0x000fe20000010028 */
[C---:B------:R-:W-:Y:S01]  /*f540*/  FMUL.FTZ R29, R42.reuse, R10 ;  /* 0x0000000a2a1d7220 */ /* 0x040fe20000410000 */
[----:B------:R-:W-:Y:S01]  /*f550*/  FFMA.FTZ R10, R42, R6, -R5 ;  /* 0x000000062a0a7223 */ /* 0x000fe20000010805 */
[----:B------:R-:W-:Y:S02]  /*f560*/  HADD2.F32 R34, -RZ, R11.H0_H0 ;  /* 0x2000000bff227230 */ /* 0x000fe40000004100 */
[----:B------:R-:W-:Y:S02]  /*f570*/  HADD2.F32 R42, -RZ, R24.H1_H1 ;  /* 0x30000018ff2a7230 */ /* 0x000fe40000004100 */
[----:B------:R-:W-:-:S02]  /*f580*/  HADD2.F32 R38, -RZ, R13.H1_H1 ;  /* 0x3000000dff267230 */ /* 0x000fc40000004100 */
[----:B------:R-:W-:Y:S02]  /*f590*/  HADD2.F32 R11, -RZ, R11.H1_H1 ;  /* 0x3000000bff0b7230 */ /* 0x000fe40000004100 */
[----:B------:R-:W-:Y:S02]  /*f5a0*/  HADD2.F32 R41, -RZ, R25.H1_H1 ;  /* 0x30000019ff297230 */ /* 0x000fe40000004100 */
[----:B------:R-:W-:Y:S02]  /*f5b0*/  HADD2.F32 R39, -RZ, R14.H1_H1 ;  /* 0x3000000eff277230 */ /* 0x000fe40000004100 */
[-C--:B------:R-:W-:Y:S01]  /*f5c0*/  FMUL.FTZ R5, R42, R34.reuse ;  /* 0x000000222a057220 */ /* 0x080fe20000410000 */
[--C-:B------:R-:W-:Y:S02]  /*f5d0*/  HADD2.F32 R30, -RZ, R7.reuse.H0_H0 ;  /* 0x20000007ff1e7230 */ /* 0x100fe40000004100 */
[----:B------:R-:W-:Y:S01]  /*f5e0*/  FMUL.FTZ R37, R38, R34 ;  /* 0x0000002226257220 */ /* 0x000fe20000410000 */
[----:B------:R-:W-:-:S02]  /*f5f0*/  HADD2.F32 R7, -RZ, R7.H1_H1 ;  /* 0x30000007ff077230 */ /* 0x000fc40000004100 */
[----:B------:R-:W-:Y:S01]  /*f600*/  FFMA.FTZ R29, R44, R6, R29 ;  /* 0x000000062c1d7223 */ /* 0x000fe2000001001d */
[-C--:B------:R-:W-:Y:S01]  /*f610*/  FMUL.FTZ R4, R41, R11.reuse ;  /* 0x0000000b29047220 */ /* 0x080fe20000410000 */
[C---:B------:R-:W-:Y:S01]  /*f620*/  FMUL.FTZ R6, R39.reuse, R11 ;  /* 0x0000000b27067220 */ /* 0x040fe20000410000 */
[-C--:B------:R-:W-:Y:S01]  /*f630*/  FFMA.FTZ R11, R38, R30.reuse, -R5 ;  /* 0x0000001e260b7223 */ /* 0x080fe20000010805 */
[----:B------:R-:W-:Y:S01]  /*f640*/  FFMA.FTZ R37, R42, R30, R37 ;  /* 0x0000001e2a257223 */ /* 0x000fe20000010025 */
[-C--:B------:R-:W-:Y:S01]  /*f650*/  FFMA.FTZ R30, R39, R7.reuse, -R4 ;  /* 0x00000007271e7223 */ /* 0x080fe20000010804 */
[----:B------:R-:W-:Y:S01]  /*f660*/  FFMA.FTZ R34, R41, R7, R6 ;  /* 0x0000000729227223 */ /* 0x000fe20000010006 */
[----:B------:R-:W-:Y:S02]  /*f670*/  F2FP.F16.F32.PACK_AB R4, R8, R35 ;  /* 0x000000230804723e */ /* 0x000fe400000000ff */
[----:B------:R-:W-:Y:S02]  /*f680*/  F2FP.F16.F32.PACK_AB R5, R9, R36 ;  /* 0x000000240905723e */ /* 0x000fe400000000ff */
[----:B------:R-:W-:-:S02]  /*f690*/  F2FP.F16.F32.PACK_AB R6, R10, R33 ;  /* 0x000000210a06723e */ /* 0x000fc400000000ff */
[----:B------:R-:W-:Y:S02]  /*f6a0*/  F2FP.F16.F32.PACK_AB R7, R30, R11 ;  /* 0x0000000b1e07723e */ /* 0x000fe400000000ff */
[----:B------:R-:W-:Y:S02]  /*f6b0*/  F2FP.F16.F32.PACK_AB R8, R26, R31 ;  /* 0x0000001f1a08723e */ /* 0x000fe400000000ff */
[----:B------:R-:W-:Y:S02]  /*f6c0*/  F2FP.F16.F32.PACK_AB R9, R27, R32 ;  /* 0x000000201b09723e */ /* 0x000fe400000000ff */
[----:B------:R-:W-:Y:S02]  /*f6d0*/  F2FP.F16.F32.PACK_AB R10, R29, R40 ;  /* 0x000000281d0a723e */ /* 0x000fe400000000ff */
[----:B------:R-:W-:Y:S01]  /*f6e0*/  F2FP.F16.F32.PACK_AB R11, R34, R37 ;  /* 0x00000025220b723e */ /* 0x000fe200000000ff */
[----:B------:R2:W-:Y:S04]  /*f6f0*/  STS.128 [R46], R4 ;  /* 0x000000042e007388 */ /* 0x0005e80000000c00 */
[----:B------:R2:W-:Y:S02]  /*f700*/  STS.128 [R21+0x16400], R8 ;  /* 0x0164000815007388 */ /* 0x0005e40000000c00 */
.L_x_776:
[----:B------:R-:W-:Y:S05]  /*f710*/  BSYNC B1 ;  /* 0x0000000000017941 */ /* 0x000fea0003800000 */
.L_x_775:
[----:B------:R-:W-:Y:S04]  /*f720*/  BSSY B1, `(.L_x_777) ;  /* 0x0000067000017945 */ /* 0x000fe80003800000 */
[----:B------:R-:W-:Y:S05]  /*f730*/  @P1 BRA `(.L_x_778) ;  /* 0x0000000400941947 */ /* 0x000fea0003800000 */
[----:B-12---:R-:W2:Y:S04]  /*f740*/  LDL R10, [R1+0x3c] ;  /* 0x00003c00010a7983 */ /* 0x006ea80000100800 */
[----:B------:R-:W3:Y:S01]  /*f750*/  LDL R46, [R1+0x74] ;  /* 0x00007400012e7983 */ /* 0x000ee20000100800 */
[----:B------:R-:W1:Y:S01]  /*f760*/  S2R R5, SR_TID.X ;  /* 0x0000000000057919 */ /* 0x000e620000002100 */
[C---:B------:R-:W-:Y:S01]  /*f770*/  IADD3 R8, R22.reuse, 0x40, RZ ;  /* 0x0000004016087810 */ /* 0x040fe20007ffe0ff */
[----:B------:R-:W-:-:S04]  /*f780*/  VIADD R6, R22, 0x40 ;  /* 0x0000004016067836 */ /* 0x000fc80000000000 */
[----:B------:R-:W-:Y:S02]  /*f790*/  IMAD.SHL.U32 R6, R6, 0x40, RZ ;  /* 0x0000004006067824 */ /* 0x000fe400078e00ff */
[----:B-1----:R-:W-:-:S05]  /*f7a0*/  VIADD R5, R5, 0xffffff80 ;  /* 0xffffff8005057836 */ /* 0x002fca0000000000 */
[----:B------:R-:W-:-:S04]  /*f7b0*/  SHF.R.S32.HI R4, RZ, 0x1f, R5 ;  /* 0x0000001fff047819 */ /* 0x000fc80000011405 */
[----:B------:R-:W-:-:S04]  /*f7c0*/  LEA.HI R4, R4, R5, RZ, 0x3 ;  /* 0x0000000504047211 */ /* 0x000fc800078f18ff */
[----:B------:R-:W-:-:S04]  /*f7d0*/  LOP3.LUT R4, R4, 0xfffffff8, RZ, 0xc0, !PT ;  /* 0xfffffff804047812 */ /* 0x000fc800078ec0ff */
[----:B------:R-:W-:-:S04]  /*f7e0*/  IADD3 R4, R5, -R4, RZ ;  /* 0x8000000405047210 */ /* 0x000fc80007ffe0ff */
[----:B------:R-:W-:Y:S01]  /*f7f0*/  LEA.HI R4, R3, R4, RZ, 0x1d ;  /* 0x0000000403047211 */ /* 0x000fe200078fe8ff */
[----:B------:R-:W-:-:S03]  /*f800*/  IMAD.SHL.U32 R8, R8, 0x40, RZ ;  /* 0x0000004008087824 */ /* 0x000fc600078e00ff */
[----:B------:R-:W-:Y:S01]  /*f810*/  SHF.R.S32.HI R7, RZ, 0x1f, R4 ;  /* 0x0000001fff077819 */ /* 0x000fe20000011404 */
[----:B------:R-:W-:Y:S01]  /*f820*/  IMAD.SHL.U32 R5, R4, 0x8, RZ ;  /* 0x0000000804057824 */ /* 0x000fe200078e00ff */
[----:B------:R-:W-:Y:S02]  /*f830*/  LOP3.LUT R8, R8, 0x1c0, RZ, 0xc0, !PT ;  /* 0x000001c008087812 */ /* 0x000fe400078ec0ff */
[----:B------:R-:W-:Y:S02]  /*f840*/  LEA.HI R7, R7, R4, RZ, 0x3 ;  /* 0x0000000407077211 */ /* 0x000fe400078f18ff */
[----:B------:R-:W-:Y:S02]  /*f850*/  LOP3.LUT R6, R6, 0x1c0, RZ, 0xc0, !PT ;  /* 0x000001c006067812 */ /* 0x000fe400078ec0ff */
[----:B------:R-:W-:Y:S01]  /*f860*/  LOP3.LUT R4, R8, 0x38, R5, 0xf8, !PT ;  /* 0x0000003808047812 */ /* 0x000fe200078ef805 */
[----:B------:R-:W-:Y:S01]  /*f870*/  IMAD.SHL.U32 R7, R7, 0x400, RZ ;  /* 0x0000040007077824 */ /* 0x000fe200078e00ff */
[----:B------:R-:W-:-:S04]  /*f880*/  SHF.R.U32.HI R6, RZ, 0x3, R6 ;  /* 0x00000003ff067819 */ /* 0x000fc80000011606 */
[----:B------:R-:W-:Y:S02]  /*f890*/  LOP3.LUT R8, R4, R6, RZ, 0x3c, !PT ;  /* 0x0000000604087212 */ /* 0x000fe400078e3cff */
[----:B------:R-:W-:Y:S01]  /*f8a0*/  LOP3.LUT R9, R7, 0x7fffe000, RZ, 0xc0, !PT ;  /* 0x7fffe00007097812 */ /* 0x000fe200078ec0ff */
[--C-:B------:R-:W-:Y:S02]  /*f8b0*/  HADD2.F32 R38, -RZ, R15.reuse.H0_H0 ;  /* 0x2000000fff267230 */ /* 0x100fe40000004100 */
[----:B------:R-:W-:Y:S02]  /*f8c0*/  HADD2.F32 R36, -RZ, R0.H0_H0 ;  /* 0x20000000ff247230 */ /* 0x000fe40000004100 */
[----:B------:R-:W-:Y:S02]  /*f8d0*/  HADD2.F32 R40, -RZ, R20.H0_H0 ;  /* 0x20000014ff287230 */ /* 0x000fe40000004100 */
[----:B------:R-:W-:Y:S02]  /*f8e0*/  HADD2.F32 R43, -RZ, R15.H1_H1 ;  /* 0x3000000fff2b7230 */ /* 0x000fe40000004100 */
[----:B------:R-:W-:-:S02]  /*f8f0*/  HADD2.F32 R41, -RZ, R0.H1_H1 ;  /* 0x30000000ff297230 */ /* 0x000fc40000004100 */
        /* <DEDUP_REMOVED lines=73> */
.L_x_778:
[----:B------:R-:W-:Y:S05]  /*fd90*/  BSYNC B1 ;  /* 0x0000000000017941 */ /* 0x000fea0003800000 */
.L_x_777:
[----:B------:R-:W-:Y:S05]  /*fda0*/  @P0 BRA `(.L_x_765) ;  /* 0x0000000400940947 */ /* 0x000fea0003800000 */
[----:B-123--:R-:W2:Y:S04]  /*fdb0*/  LDL R9, [R1+0x38] ;  /* 0x0000380001097983 */ /* 0x00eea80000100800 */
[----:B------:R-:W3:Y:S01]  /*fdc0*/  LDL R42, [R1+0x70] ;  /* 0x00007000012a7983 */ /* 0x000ee20000100800 */
[----:B------:R-:W1:Y:S01]  /*fdd0*/  S2R R5, SR_TID.X ;  /* 0x0000000000057919 */ /* 0x000e620000002100 */
[----:B------:R-:W-:-:S04]  /*fde0*/  VIADD R7, R22, 0x60 ;  /* 0x0000006016077836 */ /* 0x000fc80000000000 */
[----:B------:R-:W-:Y:S01]  /*fdf0*/  IMAD.SHL.U32 R7, R7, 0x40, RZ ;  /* 0x0000004007077824 */ /* 0x000fe200078e00ff */
[----:B-1----:R-:W-:-:S04]  /*fe00*/  IADD3 R5, R5, -0x80, RZ ;  /* 0xffffff8005057810 */ /* 0x002fc80007ffe0ff */
[----:B------:R-:W-:-:S04]  /*fe10*/  SHF.R.S32.HI R4, RZ, 0x1f, R5 ;  /* 0x0000001fff047819 */ /* 0x000fc80000011405 */
[----:B------:R-:W-:-:S04]  /*fe20*/  LEA.HI R4, R4, R5, RZ, 0x3 ;  /* 0x0000000504047211 */ /* 0x000fc800078f18ff */
[----:B------:R-:W-:-:S05]  /*fe30*/  LOP3.LUT R4, R4, 0xfffffff8, RZ, 0xc0, !PT ;  /* 0xfffffff804047812 */ /* 0x000fca00078ec0ff */
[----:B------:R-:W-:Y:S02]  /*fe40*/  IMAD.IADD R4, R5, 0x1, -R4 ;  /* 0x0000000105047824 */ /* 0x000fe400078e0a04 */
[----:B------:R-:W-:-:S03]  /*fe50*/  VIADD R5, R22, 0x60 ;  /* 0x0000006016057836 */ /* 0x000fc60000000000 */
[----:B------:R-:W-:Y:S02]  /*fe60*/  LEA.HI R3, R3, R4, RZ, 0x1d ;  /* 0x0000000403037211 */ /* 0x000fe400078fe8ff */
[----:B------:R-:W-:Y:S02]  /*fe70*/  SHF.L.U32 R5, R5, 0x6, RZ ;  /* 0x0000000605057819 */ /* 0x000fe400000006ff */
[----:B------:R-:W-:Y:S01]  /*fe80*/  SHF.R.S32.HI R6, RZ, 0x1f, R3 ;  /* 0x0000001fff067819 */ /* 0x000fe20000011403 */
[----:B------:R-:W-:Y:S01]  /*fe90*/  IMAD.SHL.U32 R4, R3, 0x8, RZ ;  /* 0x0000000803047824 */ /* 0x000fe200078e00ff */
[----:B------:R-:W-:Y:S02]  /*fea0*/  LOP3.LUT R7, R7, 0x1c0, RZ, 0xc0, !PT ;  /* 0x000001c007077812 */ /* 0x000fe400078ec0ff */
[----:B------:R-:W-:Y:S02]  /*feb0*/  LEA.HI R6, R6, R3, RZ, 0x3 ;  /* 0x0000000306067211 */ /* 0x000fe400078f18ff */
[----:B------:R-:W-:-:S02]  /*fec0*/  LOP3.LUT R5, R5, 0x1c0, RZ, 0xc0, !PT ;  /* 0x000001c005057812 */ /* 0x000fc400078ec0ff */
        /* <DEDUP_REMOVED lines=8> */
[----:B------:R-:W-:Y:S02]  /*ff50*/  HADD2.F32 R36, -RZ, R12.H0_H0 ;  /* 0x2000000cff247230 */ /* 0x000fe40000004100 */
[----:B------:R-:W-:-:S02]  /*ff60*/  HADD2.F32 R40, -RZ, R15.H1_H1 ;  /* 0x3000000fff287230 */ /* 0x000fc40000004100 */
[----:B------:R-:W-:Y:S02]  /*ff70*/  HADD2.F32 R0, -RZ, R0.H1_H1 ;  /* 0x30000000ff007230 */ /* 0x000fe40000004100 */
[----:B------:R-:W-:Y:S02]  /*ff80*/  HADD2.F32 R41, -RZ, R20.H1_H1 ;  /* 0x30000014ff297230 */ /* 0x000fe40000004100 */
[----:B------:R-:W-:Y:S02]  /*ff90*/  HADD2.F32 R43, -RZ, R24.H0_H0 ;  /* 0x20000018ff2b7230 */ /* 0x000fe40000004100 */
[----:B------:R-:W-:Y:S01]  /*ffa0*/  HADD2.F32 R39, -RZ, R13.H0_H0 ;  /* 0x2000000dff277230 */ /* 0x000fe20000004100 */
[----:B--2---:R-:W-:-:S04]  /*ffb0*/  IADD3 R3, R3, R8, R9 ;  /* 0x0000000803037210 */ /* 0x004fc80007ffe009 */
[----:B------:R-:W-:Y:S01]  /*ffc0*/  LEA R3, R3, R2, 0x1 ;  /* 0x0000000203037211 */ /* 0x000fe200078e08ff */
[----:B---3--:R-:W-:Y:S04]  /*ffd0*/  LDS.128 R4, [R42] ;  /* 0x000000002a047984 */ /* 0x008fe80000000c00 */
[----:B------:R-:W1:Y:S02]  /*ffe0*/  LDS.128 R8, [R3+0x16400] ;  /* 0x0164000003087984 */ /* 0x000e640000000c00 */
[----:B-1----:R-:W-:Y:S02]  /*fff0*/  HADD2.F32 R30, -RZ, R8.H0_H0 ;  /* 0x20000008ff1e7230 */ /* 0x002fe40000004100 */
[----:B------:R-:W-:Y:S02]  /*10000*/  HADD2.F32 R21, -RZ, R4.H0_H0 ;  /* 0x20000004ff157230 */ /* 0x000fe40000004100 */
[----:B------:R-:W-:-:S02]  /*10010*/  HADD2.F32 R8, -RZ, R8.H1_H1 ;  /* 0x30000008ff087230 */ /* 0x000fc40000004100 */
[-C--:B------:R-:W-:Y:S01]  /*10020*/  FMUL.FTZ R34, R37, R30.reuse ;  /* 0x0000001e25227220 */ /* 0x080fe20000410000 */
[----:B------:R-:W-:Y:S02]  /*10030*/  HADD2.F32 R31, -RZ, R9.H0_H0 ;  /* 0x20000009ff1f7230 */ /* 0x000fe40000004100 */
[C---:B------:R-:W-:Y:S01]  /*10040*/  FMUL.FTZ R30, R35.reuse, R30 ;  /* 0x0000001e231e7220 */ /* 0x040fe20000410000 */
[----:B------:R-:W-:Y:S02]  /*10050*/  HADD2.F32 R4, -RZ, R4.H1_H1 ;  /* 0x30000004ff047230 */ /* 0x000fe40000004100 */
[-C--:B------:R-:W-:Y:S01]  /*10060*/  FFMA.FTZ R34, R35, R21.reuse, -R34 ;  /* 0x0000001523227223 */ /* 0x080fe20000010822 */
[----:B------:R-:W-:Y:S02]  /*10070*/  HADD2.F32 R26, -RZ, R5.H0_H0 ;  /* 0x20000005ff1a7230 */ /* 0x000fe40000004100 */
[----:B------:R-:W-:Y:S01]  /*10080*/  FFMA.FTZ R30, R37, R21, R30 ;  /* 0x00000015251e7223 */ /* 0x000fe2000001001e */
[----:B------:R-:W-:-:S02]  /*10090*/  HADD2.F32 R9, -RZ, R9.H1_H1 ;  /* 0x30000009ff097230 */ /* 0x000fc40000004100 */
[-C--:B------:R-:W-:Y:S01]  /*100a0*/  FMUL.FTZ R15, R38, R8.reuse ;  /* 0x00000008260f7220 */ /* 0x080fe20000410000 */
[----:B------:R-:W-:Y:S01]  /*100b0*/  FMUL.FTZ R21, R36, R8 ;  /* 0x0000000824157220 */ /* 0x000fe20000410000 */
[-C--:B------:R-:W-:Y:S01]  /*100c0*/  FMUL.FTZ R35, R40, R31.reuse ;  /* 0x0000001f28237220 */ /* 0x080fe20000410000 */
[----:B------:R-:W-:Y:S02]  /*100d0*/  HADD2.F32 R37, -RZ, R12.H1_H1 ;  /* 0x3000000cff257230 */ /* 0x000fe40000004100 */
[-C--:B------:R-:W-:Y:S01]  /*100e0*/  FFMA.FTZ R15, R36, R4.reuse, -R15 ;  /* 0x00000004240f7223 */ /* 0x080fe2000001080f */
[--C-:B------:R-:W-:Y:S02]  /*100f0*/  HADD2.F32 R32, -RZ, R10.reuse.H0_H0 ;  /* 0x2000000aff207230 */ /* 0x100fe40000004100 */
[----:B------:R-:W-:Y:S01]  /*10100*/  FMUL.FTZ R31, R0, R31 ;  /* 0x0000001f001f7220 */ /* 0x000fe20000410000 */
[----:B------:R-:W-:Y:S02]  /*10110*/  HADD2.F32 R5, -RZ, R5.H1_H1 ;  /* 0x30000005ff057230 */ /* 0x000fe40000004100 */
[----:B------:R-:W-:Y:S01]  /*10120*/  FFMA.FTZ R21, R38, R4, R21 ;  /* 0x0000000426157223 */ /* 0x000fe20000010015 */
[----:B------:R-:W-:Y:S01]  /*10130*/  FFMA.FTZ R35, R0, R26, -R35 ;  /* 0x0000001a00237223 */ /* 0x000fe20000010823 */
[----:B------:R-:W-:-:S02]  /*10140*/  HADD2.F32 R10, -RZ, R10.H1_H1 ;  /* 0x3000000aff0a7230 */ /* 0x000fc40000004100 */
[-C--:B------:R-:W-:Y:S01]  /*10150*/  FMUL.FTZ R0, R41, R9.reuse ;  /* 0x0000000929007220 */ /* 0x080fe20000410000 */
[----:B------:R-:W-:Y:S01]  /*10160*/  FMUL.FTZ R4, R37, R9 ;  /* 0x0000000925047220 */ /* 0x000fe20000410000 */
[----:B------:R-:W-:Y:S02]  /*10170*/  HADD2.F32 R36, -RZ, R25.H0_H0 ;  /* 0x20000019ff247230 */ /* 0x000fe40000004100 */
[----:B------:R-:W-:Y:S01]  /*10180*/  FFMA.FTZ R31, R40, R26, R31 ;  /* 0x0000001a281f7223 */ /* 0x000fe2000001001f */
[--C-:B0-----:R-:W-:Y:S02]  /*10190*/  HADD2.F32 R27, -RZ, R6.reuse.H0_H0 ;  /* 0x20000006ff1b7230 */ /* 0x101fe40000004100 */
[----:B------:R-:W-:Y:S01]  /*101a0*/  FMUL.FTZ R8, R43, R32 ;  /* 0x000000202b087220 */ /* 0x000fe20000410000 */
[----:B------:R-:W-:Y:S02]  /*101b0*/  HADD2.F32 R6, -RZ, R6.H1_H1 ;  /* 0x30000006ff067230 */ /* 0x000fe40000004100 */
[----:B------:R-:W-:Y:S01]  /*101c0*/  FFMA.FTZ R0, R37, R5, -R0 ;  /* 0x0000000525007223 */ /* 0x000fe20000010800 */
[----:B------:R-:W-:-:S02]  /*101d0*/  HADD2.F32 R26, -RZ, R14.H0_H0 ;  /* 0x2000000eff1a7230 */ /* 0x000fc40000004100 */
[----:B------:R-:W-:Y:S01]  /*101e0*/  FMUL.FTZ R32, R39, R32 ;  /* 0x0000002027207220 */ /* 0x000fe20000410000 */
[----:B------:R-:W-:Y:S01]  /*101f0*/  FFMA.FTZ R12, R41, R5, R4 ;  /* 0x00000005290c7223 */ /* 0x000fe20000010004 */
[----:B------:R-:W-:Y:S01]  /*10200*/  FMUL.FTZ R5, R36, R10 ;  /* 0x0000000a24057220 */ /* 0x000fe20000410000 */
[--C-:B------:R-:W-:Y:S02]  /*10210*/  HADD2.F32 R33, -RZ, R11.reuse.H0_H0 ;  /* 0x2000000bff217230 */ /* 0x100fe40000004100 */
[-C--:B------:R-:W-:Y:S01]  /*10220*/  FFMA.FTZ R20, R39, R27.reuse, -R8 ;  /* 0x0000001b27147223 */ /* 0x080fe20000010808 */
[----:B------:R-:W-:Y:S01]  /*10230*/  FFMA.FTZ R32, R43, R27, R32 ;  /* 0x0000001b2b207223 */ /* 0x000fe20000010020 */
[----:B------:R-:W-:Y:S02]  /*10240*/  HADD2.F32 R11, -RZ, R11.H1_H1 ;  /* 0x3000000bff0b7230 */ /* 0x000fe40000004100 */
[----:B------:R-:W-:Y:S01]  /*10250*/  FFMA.FTZ R27, R26, R6, -R5 ;  /* 0x000000061a1b7223 */ /* 0x000fe20000010805 */
[----:B------:R-:W-:-:S02]  /*10260*/  HADD2.F32 R37, -RZ, R24.H1_H1 ;  /* 0x30000018ff257230 */ /* 0x000fc40000004100 */
[----:B------:R-:W-:Y:S01]  /*10270*/  FMUL.FTZ R9, R26, R10 ;  /* 0x0000000a1a097220 */ /* 0x000fe20000410000 */
[----:B------:R-:W-:Y:S02]  /*10280*/  HADD2.F32 R39, -RZ, R25.H1_H1 ;  /* 0x30000019ff277230 */ /* 0x000fe40000004100 */
[----:B------:R-:W-:Y:S02]  /*10290*/  HADD2.F32 R5, -RZ, R13.H1_H1 ;  /* 0x3000000dff057230 */ /* 0x000fe40000004100 */
[----:B------:R-:W-:Y:S02]  /*102a0*/  HADD2.F32 R25, -RZ, R14.H1_H1 ;  /* 0x3000000eff197230 */ /* 0x000fe40000004100 */
[--C-:B------:R-:W-:Y:S02]  /*102b0*/  HADD2.F32 R29, -RZ, R7.reuse.H0_H0 ;  /* 0x20000007ff1d7230 */ /* 0x100fe40000004100 */
[----:B------:R-:W-:Y:S01]  /*102c0*/  FFMA.FTZ R13, R36, R6, R9 ;  /* 0x00000006240d7223 */ /* 0x000fe20000010009 */
[----:B------:R-:W-:-:S02]  /*102d0*/  HADD2.F32 R7, -RZ, R7.H1_H1 ;  /* 0x30000007ff077230 */ /* 0x000fc40000004100 */
[----:B------:R-:W-:Y:S01]  /*102e0*/  FMUL.FTZ R4, R37, R33 ;  /* 0x0000002125047220 */ /* 0x000fe20000410000 */
[----:B------:R-:W-:Y:S01]  /*102f0*/  FMUL.FTZ R8, R39, R11 ;  /* 0x0000000b27087220 */ /* 0x000fe20000410000 */
[----:B------:R-:W-:Y:S01]  /*10300*/  FMUL.FTZ R6, R5, R33 ;  /* 0x0000002105067220 */ /* 0x000fe20000410000 */
[----:B------:R-:W-:Y:S01]  /*10310*/  FMUL.FTZ R10, R25, R11 ;  /* 0x0000000b190a7220 */ /* 0x000fe20000410000 */
[----:B------:R-:W-:Y:S01]  /*10320*/  FFMA.FTZ R11, R5, R29, -R4 ;  /* 0x0000001d050b7223 */ /* 0x000fe20000010804 */
[----:B------:R-:W-:Y:S01]  /*10330*/  FFMA.FTZ R14, R25, R7, -R8 ;  /* 0x00000007190e7223 */ /* 0x000fe20000010808 */
[----:B------:R-:W-:Y:S01]  /*10340*/  FFMA.FTZ R29, R37, R29, R6 ;  /* 0x0000001d251d7223 */ /* 0x000fe20000010006 */
[----:B------:R-:W-:Y:S01]  /*10350*/  FFMA.FTZ R24, R39, R7, R10 ;  /* 0x0000000727187223 */ /* 0x000fe2000001000a */
[----:B------:R-:W-:Y:S02]  /*10360*/  F2FP.F16.F32.PACK_AB R4, R15, R34 ;  /* 0x000000220f04723e */ /* 0x000fe400000000ff */
[----:B------:R-:W-:-:S02]  /*10370*/  F2FP.F16.F32.PACK_AB R5, R0, R35 ;  /* 0x000000230005723e */ /* 0x000fc400000000ff */
[----:B------:R-:W-:Y:S02]  /*10380*/  F2FP.F16.F32.PACK_AB R6, R27, R20 ;  /* 0x000000141b06723e */ /* 0x000fe400000000ff */
[----:B------:R-:W-:Y:S02]  /*10390*/  F2FP.F16.F32.PACK_AB R7, R14, R11 ;  /* 0x0000000b0e07723e */ /* 0x000fe400000000ff */
[----:B------:R-:W-:Y:S02]  /*103a0*/  F2FP.F16.F32.PACK_AB R8, R21, R30 ;  /* 0x0000001e1508723e */ /* 0x000fe400000000ff */
[----:B------:R-:W-:Y:S02]  /*103b0*/  F2FP.F16.F32.PACK_AB R9, R12, R31 ;  /* 0x0000001f0c09723e */ /* 0x000fe400000000ff */
[----:B------:R-:W-:Y:S02]  /*103c0*/  F2FP.F16.F32.PACK_AB R10, R13, R32 ;  /* 0x000000200d0a723e */ /* 0x000fe400000000ff */
[----:B------:R-:W-:Y:S01]  /*103d0*/  F2FP.F16.F32.PACK_AB R11, R24, R29 ;  /* 0x0000001d180b723e */ /* 0x000fe200000000ff */
[----:B------:R4:W-:Y:S04]  /*103e0*/  STS.128 [R42], R4 ;  /* 0x000000042a007388 */ /* 0x0009e80000000c00 */
[----:B------:R4:W-:Y:S02]  /*103f0*/  STS.128 [R3+0x16400], R8 ;  /* 0x0164000803007388 */ /* 0x0009e40000000c00 */
.L_x_765:
[----:B------:R-:W-:Y:S05]  /*10400*/  BSYNC B0 ;  /* 0x0000000000007941 */ /* 0x000fea0003800000 */
.L_x_746:
[----:B------:R-:W-:Y:S01]  /*10410*/  @!PT LDS RZ, [RZ] ;  /* 0x00000000fffff984 */ /* 0x000fe20000000800 */
[----:B------:R-:W-:Y:S01]  /*10420*/  @!PT LDS RZ, [RZ] ;  /* 0x00000000fffff984 */ /* 0x000fe20000000800 */
[----:B------:R-:W-:Y:S01]  /*10430*/  @!PT LDS RZ, [RZ] ;  /* 0x00000000fffff984 */ /* 0x000fe20000000800 */
[----:B------:R-:W-:Y:S01]  /*10440*/  @!PT LDS RZ, [RZ] ;  /* 0x00000000fffff984 */ /* 0x000fe20000000800 */
[----:B------:R5:W-:Y:S06]  /*10450*/  MEMBAR.ALL.CTA ;  /* 0x0000000000007992 */ /* 0x000bec0000008000 */
[----:B-----5:R-:W5:Y:S01]  /*10460*/  FENCE.VIEW.ASYNC.S ;  /* 0x00000000000073c6 */ /* 0x020f620000000000 */
[----:B------:R-:W-:Y:S05]  /*10470*/  WARPSYNC.ALL ;  /* 0x0000000000007948 */ /* 0x000fea0003800000 */
[----:B-----5:R-:W-:Y:S06]  /*10480*/  BAR.SYNC.DEFER_BLOCKING 0xd, 0x100 ;  /* 0x0344000000007b1d */ /* 0x020fec0000010000 */
.L_x_744:
[----:B------:R-:W-:-:S13]  /*10490*/  ISETP.NE.AND P0, PT, R224, 0x3, PT ;  /* 0x00000003e000780c */ /* 0x000fda0003f05270 */
[----:B------:R-:W-:Y:S05]  /*104a0*/  @!P0 BRA `(.L_x_779) ;  /* 0x0000000000048947 */ /* 0x000fea0003800000 */
[----:B------:R-:W-:Y:S01]  /*104b0*/  BPT.TRAP 0x1 ;  /* 0x000000040000795c */ /* 0x000fe20000300000 */
.L_x_779:
[----:B0-2-4-:R-:W2:Y:S01]  /*104c0*/  LDL R3, [R1] ;  /* 0x0000000001037983 */ /* 0x015ea20000100800 */
[----:B------:R-:W-:Y:S01]  /*104d0*/  IMAD R0, R222, 0x8, R2 ;  /* 0x00000008de007824 */ /* 0x000fe200078e0202 */
[----:B--2---:R-:W-:-:S04]  /*104e0*/  SHF.L.U32 R3, R3, 0x1f, RZ ;  /* 0x0000001f03037819 */ /* 0x004fc800000006ff */
[----:B------:R0:W2:Y:S01]  /*104f0*/  SYNCS.PHASECHK.TRANS64.TRYWAIT P2, [R0+URZ+0x34830], R3 ;  /* 0x03483003000075a7 */ /* 0x0000a2000804017f */
[----:B------:R-:W-:Y:S05]  /*10500*/  @!P0 BRA `(.L_x_780) ;  /* 0x0000000000048947 */ /* 0x000fea0003800000 */
[----:B------:R-:W-:Y:S01]  /*10510*/  BPT.TRAP 0x1 ;  /* 0x000000040000795c */ /* 0x000fe20000300000 */
.L_x_780:
[----:B-1-3--:R-:W1:Y:S01]  /*10520*/  S2R R4, SR_TID.X ;  /* 0x0000000000047919 */ /* 0x00ae620000002100 */
[----:B------:R-:W-:Y:S01]  /*10530*/  IMAD.MOV.U32 R87, RZ, RZ, RZ ;  /* 0x000000ffff577224 */ /* 0x000fe200078e00ff */
[----:B-1----:R-:W-:-:S04]  /*10540*/  LOP3.LUT R4, R4, 0x7f, RZ, 0xc0, !PT ;  /* 0x0000007f04047812 */ /* 0x002fc800078ec0ff */
[----:B------:R-:W-:Y:S01]  /*10550*/  ISETP.NE.AND P1, PT, R4, RZ, PT ;  /* 0x000000ff0400720c */ /* 0x000fe20003f25270 */
[----:B--2---:R-:W-:-:S12]  /*10560*/  @P2 BRA `(.L_x_781) ;  /* 0x0000000000082947 */ /* 0x004fd80003800000 */
[----:B------:R-:W1:Y:S02]  /*10570*/  SYNCS.PHASECHK.TRANS64.TRYWAIT P2, [R0+URZ+0x34830], R3 ;  /* 0x03483003000075a7 */ /* 0x000e64000804017f */
[----:B-1----:R-:W-:Y:S05]  /*10580*/  @!P2 BRA `(.L_x_782) ;  /* 0x0000017000cca947 */ /* 0x002fea0003800000 */
.L_x_781:
[----:B------:R-:W-:Y:S05]  /*10590*/  WARPSYNC.ALL ;  /* 0x0000000000007948 */ /* 0x000fea0003800000 */
[----:B01----:R-:W-:Y:S01]  /*105a0*/  VIADD R3, R2, 0x1e400 ;  /* 0x0001e40002037836 */ /* 0x003fe20000000000 */
[----:B------:R-:W-:Y:S01]  /*105b0*/  R2UR UR56, R28 ;  /* 0x000000001c3872ca */ /* 0x000fe200000e0000 */
[----:B------:R-:W-:Y:S01]  /*105c0*/  IMAD.MOV.U32 R5, RZ, RZ, 0x40000040 ;  /* 0x40000040ff057424 */ /* 0x000fe200078e00ff */
[----:B------:R-:W-:Y:S01]  /*105d0*/  WARPGROUP.ARRIVE ;  /* 0x00000000000079c5 */ /* 0x000fe20000000000 */
[----:B------:R-:W-:Y:S01]  /*105e0*/  UMOV UR9, 0x40000040 ;  /* 0x4000004000097882 */ /* 0x000fe20000000000 */
[----:B------:R-:W-:Y:S01]  /*105f0*/  SHF.R.U32.HI R3, RZ, 0x4, R3 ;  /* 0x00000004ff037819 */ /* 0x000fe20000011603 */
[----:B------:R-:W-:Y:S01]  /*10600*/  IMAD.MOV.U32 R13, RZ, RZ, 0x40000040 ;  /* 0x40000040ff0d7424 */ /* 0x000fe200078e00ff */
[----:B------:R-:W-:Y:S01]  /*10610*/  R2UR UR11, R5 ;  /* 0x00000000050b72ca */ /* 0x000fe200000e0000 */
[----:B------:R-:W-:Y:S01]  /*10620*/  IMAD.MOV.U32 R15, RZ, RZ, 0x40000040 ;  /* 0x40000040ff0f7424 */ /* 0x000fe200078e00ff */
[----:B------:R-:W-:Y:S01]  /*10630*/  LOP3.LUT R3, R3, 0x3fff, RZ, 0xc0, !PT ;  /* 0x00003fff03037812 */ /* 0x000fe200078ec0ff */
[----:B------:R-:W-:Y:S01]  /*10640*/  IMAD.U32 R21, RZ, RZ, UR9 ;  /* 0x00000009ff157e24 */ /* 0x000fe2000f8e00ff */
[----:B------:R-:W-:-:S02]  /*10650*/  MOV R11, 0x40000040 ;  /* 0x40000040000b7802 */ /* 0x000fc40000000f00 */
[----:B------:R-:W-:Y:S01]  /*10660*/  MOV R8, UR37 ;  /* 0x0000002500087c02 */ /* 0x000fe20008000f00 */
[----:B------:R-:W-:Y:S01]  /*10670*/  ULOP3.LUT UR56, UR56, 0x10000, URZ, 0xfc, !UPT ;  /* 0x0001000038387892 */ /* 0x000fe2000f8efc3f */
[----:B------:R-:W-:Y:S01]  /*10680*/  LOP3.LUT R4, R3, 0x10000, RZ, 0xfc, !PT ;  /* 0x0001000003047812 */ /* 0x000fe200078efcff */
[----:B------:R-:W-:Y:S01]  /*10690*/  UMOV UR37, UR9 ;  /* 0x0000000900257c82 */ /* 0x000fe20008000000 */
[----:B------:R-:W-:Y:S01]  /*106a0*/  R2UR UR15, R11 ;  /* 0x000000000b0f72ca */ /* 0x000fe200000e0000 */
[----:B------:R-:W-:Y:S01]  /*106b0*/  UMOV UR13, UR37 ;  /* 0x00000025000d7c82 */ /* 0x000fe20008000000 */
[----:B------:R-:W-:Y:S01]  /*106c0*/  MOV R9, UR36 ;  /* 0x0000002400097c02 */ /* 0x000fe20008000f00 */
[----:B------:R0:W-:Y:S01]  /*106d0*/  STL [R1+0x1c], R4 ;  /* 0x00001c0401007387 */ /* 0x0001e20000100800 */
[----:B------:R-:W-:Y:S01]  /*106e0*/  UMOV UR8, UR56 ;  /* 0x0000003800087c82 */ /* 0x000fe20008000000 */
[----:B------:R-:W-:Y:S01]  /*106f0*/  R2UR UR23, R13 ;  /* 0x000000000d1772ca */ /* 0x000fe200000e0000 */
[----:B------:R-:W-:Y:S01]  /*10700*/  UMOV UR36, UR8 ;  /* 0x0000000800247c82 */ /* 0x000fe20008000000 */
[----:B------:R-:W-:Y:S01]  /*10710*/  UMOV UR21, UR37 ;  /* 0x0000002500157c82 */ /* 0x000fe20008000000 */
[----:B------:R-:W-:Y:S01]  /*10720*/  UMOV UR12, UR36 ;  /* 0x00000024000c7c82 */ /* 0x000fe20008000000 */
[----:B------:R-:W-:Y:S01]  /*10730*/  UMOV UR20, UR36 ;  /* 0x0000002400147c82 */ /* 0x000fe20008000000 */
[----:B------:R-:W-:Y:S01]  /*10740*/  R2UR UR55, R15 ;  /* 0x000000000f3772ca */ /* 0x000fe200000e0000 */
[----:B------:R-:W-:Y:S01]  /*10750*/  UMOV UR52, UR36 ;  /* 0x0000002400347c82 */ /* 0x000fe20008000000 */
[----:B------:R-:W-:Y:S01]  /*10760*/  UMOV UR53, UR37 ;  /* 0x0000002500357c82 */ /* 0x000fe20008000000 */
[----:B0-----:R-:W-:Y:S01]  /*10770*/  IMAD R4, R222, 0xb00, R4 ;  /* 0x00000b00de047824 */ /* 0x001fe200078e0204 */
[----:B------:R-:W-:Y:S01]  /*10780*/  R2UR UR35, R11 ;  /* 0x000000000b2372ca */ /* 0x000fe200000e0000 */
[----:B------:R-:W-:Y:S01]  /*10790*/  UMOV UR32, UR36 ;  /* 0x0000002400207c82 */ /* 0x000fe20008000000 */
[----:B------:R-:W-:Y:S01]  /*107a0*/  UMOV UR33, UR37 ;  /* 0x0000002500217c82 */ /* 0x000fe20008000000 */
[C---:B------:R-:W-:Y:S01]  /*107b0*/  VIADD R12, R4.reuse, 0x100 ;  /* 0x00000100040c7836 */ /* 0x040fe20000000000 */
[C---:B------:R-:W-:Y:S01]  /*107c0*/  R2UR UR10, R4.reuse ;  /* 0x00000000040a72ca */ /* 0x040fe200000e0000 */
[C---:B------:R-:W-:Y:S01]  /*107d0*/  VIADD R14, R4.reuse, 0x180 ;  /* 0x00000180040e7836 */ /* 0x040fe20000000000 */
[----:B------:R-:W-:Y:S01]  /*107e0*/  IADD3 R10, R4, 0x80, RZ ;  /* 0x00000080040a7810 */ /* 0x000fe20007ffe0ff */
[----:B------:R-:W-:Y:S01]  /*107f0*/  UMOV UR28, UR36 ;  /* 0x00000024001c7c82 */ /* 0x000fe20008000000 */
[----:B------:R-:W-:Y:S01]  /*10800*/  R2UR UR22, R12 ;  /* 0x000000000c1672ca */ /* 0x000fe200000e0000 */
[----:B------:R-:W-:Y:S01]  /*10810*/  UMOV UR29, UR37 ;  /* 0x00000025001d7c82 */ /* 0x000fe20008000000 */
[----:B------:R-:W-:Y:S01]  /*10820*/  R2UR UR14, R10 ;  /* 0x000000000a0e72ca */ /* 0x000fe200000e0000 */
[----:B------:R-:W-:Y:S01]  /*10830*/  VIADD R10, R4, 0x200 ;  /* 0x00000200040a7836 */ /* 0x000fe20000000000 */
[----:B------:R-:W-:Y:S01]  /*10840*/  R2UR UR54, R14 ;  /* 0x000000000e3672ca */ /* 0x000fe200000e0000 */
[C---:B------:R-:W-:Y:S01]  /*10850*/  VIADD R14, R4.reuse, 0x300 ;  /* 0x00000300040e7836 */ /* 0x040fe20000000000 */
[----:B------:R-:W-:Y:S01]  /*10860*/  IADD3 R12, R4, 0x280, RZ ;  /* 0x00000280040c7810 */ /* 0x000fe20007ffe0ff */
[----:B------:R-:W-:Y:S01]  /*10870*/  UMOV UR44, UR36 ;  /* 0x00000024002c7c82 */ /* 0x000fe20008000000 */
[----:B------:R-:W-:Y:S01]  /*10880*/  R2UR UR34, R10 ;  /* 0x000000000a2272ca */ /* 0x000fe200000e0000 */
[----:B------:R-:W-:Y:S01]  /*10890*/  HGMMA.64x16x16.F32 R112, gdesc[UR8], RZ, !UPT, gsb0 ;  /* 0x00200000087079f0 */ /* 0x000fe2000c0008ff */
[----:B------:R-:W-:Y:S01]  /*108a0*/  R2UR UR30, R12 ;  /* 0x000000000c1e72ca */ /* 0x000fe200000e0000 */
[----:B------:R-:W-:Y:S01]  /*108b0*/  UMOV UR45, UR37 ;  /* 0x00000025002d7c82 */ /* 0x000fe20008000000 */
[----:B------:R-:W-:Y:S01]  /*108c0*/  R2UR UR31, R13 ;  /* 0x000000000d1f72ca */ /* 0x000fe200000e0000 */
[----:B------:R-:W-:Y:S01]  /*108d0*/  VIADD R10, R4, 0x380 ;  /* 0x00000380040a7836 */ /* 0x000fe20000000000 */
[----:B------:R-:W-:Y:S01]  /*108e0*/  R2UR UR46, R14 ;  /* 0x000000000e2e72ca */ /* 0x000fe200000e0000 */
[----:B------:R-:W-:Y:S01]  /*108f0*/  UMOV UR24, UR36 ;  /* 0x0000002400187c82 */ /* 0x000fe20008000000 */
        /* <DEDUP_REMOVED lines=9> */
[----:B------:R-:W-:Y:S01]  /*10990*/  UMOV UR4, UR36 ;  /* 0x0000002400047c82 */ /* 0x000fe20008000000 */
[C---:B------:R-:W-:Y:S01]  /*109a0*/  IADD3 R10, R4.reuse, 0x480, RZ ;  /* 0x00000480040a7810 */ /* 0x040fe20007ffe0ff */
        /* <DEDUP_REMOVED lines=9> */
[----:B------:R-:W-:Y:S01]  /*10a40*/  MOV R6, UR39 ;  /* 0x0000002700067c02 */ /* 0x000fe20008000f00 */
[----:B------:R-:W-:Y:S01]  /*10a50*/  IMAD.MOV.U32 R11, RZ, RZ, 0x40000040 ;  /* 0x40000040ff0b7424 */ /* 0x000fe200078e00ff */
[----:B------:R-:W-:Y:S01]  /*10a60*/  MOV R7, UR38 ;  /* 0x0000002600077c02 */ /* 0x000fe20008000f00 */
[----:B------:R-:W-:Y:S01]  /*10a70*/  UMOV UR37, 0x40000040 ;  /* 0x4000004000257882 */ /* 0x000fe20000000000 */
[----:B------:R-:W-:Y:S01]  /*10a80*/  R2UR UR38, R10 ;  /* 0x000000000a2672ca */ /* 0x000fe200000e0000 */
[C---:B------:R-:W-:Y:S01]  /*10a90*/  VIADD R14, R4.reuse, 0x82 ;  /* 0x00000082040e7836 */ /* 0x040fe20000000000 */
[----:B------:R-:W-:Y:S01]  /*10aa0*/  R2UR UR39, R11 ;  /* 0x000000000b2772ca */ /* 0x000fe200000e0000 */
[----:B------:R-:W-:Y:S01]  /*10ab0*/  VIADD R12, R4, 0x102 ;  /* 0x00000102040c7836 */ /* 0x000fe20000000000 */
[----:B------:R-:W-:Y:S01]  /*10ac0*/  MOV R20, UR8 ;  /* 0x0000000800147c02 */ /* 0x000fe20008000f00 */
[----:B------:R-:W-:Y:S01]  /*10ad0*/  UIADD3 UR8, UR56, 0x2, URZ ;  /* 0x0000000238087890 */ /* 0x000fe2000fffe03f */
[----:B------:R-:W-:Y:S01]  /*10ae0*/  MOV R15, 0x40000040 ;  /* 0x40000040000f7802 */ /* 0x000fe20000000f00 */
[----:B------:R-:W-:Y:S01]  /*10af0*/  IMAD.MOV.U32 R13, RZ, RZ, 0x40000040 ;  /* 0x40000040ff0d7424 */ /* 0x000fe200078e00ff */
[----:B------:R-:W-:Y:S01]  /*10b00*/  R2UR UR10, R14 ;  /* 0x000000000e0a72ca */ /* 0x000fe200000e0000 */
[----:B------:R-:W-:Y:S01]  /*10b10*/  VIADD R10, R4, 0x182 ;  /* 0x00000182040a7836 */ /* 0x000fe20000000000 */
[----:B------:R-:W-:Y:S01]  /*10b20*/  R2UR UR11, R15 ;  /* 0x000000000f0b72ca */ /* 0x000fe200000e0000 */
[----:B------:R0:W-:Y:S01]  /*10b30*/  STL.64 [R1+0x10], R20 ;  /* 0x0000101401007387 */ /* 0x0001e20000100a00 */
[----:B------:R-:W-:Y:S01]  /*10b40*/  UMOV UR36, UR8 ;  /* 0x0000000800247c82 */ /* 0x000fe20008000000 */
[----:B------:R-:W-:Y:S01]  /*10b50*/  R2UR UR50, R12 ;  /* 0x000000000c3272ca */ /* 0x000fe200000e0000 */
[----:B------:R-:W-:Y:S01]  /*10b60*/  VIADD R12, R4, 0x202 ;  /* 0x00000202040c7836 */ /* 0x000fe20000000000 */
[----:B------:R-:W-:Y:S01]  /*10b70*/  R2UR UR51, R13 ;  /* 0x000000000d3372ca */ /* 0x000fe200000e0000 */
[----:B------:R-:W-:Y:S01]  /*10b80*/  IMAD.MOV.U32 R13, RZ, RZ, 0x40000040 ;  /* 0x40000040ff0d7424 */ /* 0x000fe200078e00ff */
[----:B------:R-:W-:Y:S01]  /*10b90*/  MOV R11, 0x40000040 ;  /* 0x40000040000b7802 */ /* 0x000fe20000000f00 */
[----:B------:R-:W-:Y:S01]  /*10ba0*/  @!P1 VIADD R0, R0, 0x34840 ;  /* 0x0003484000009836 */ /* 0x000fe20000000000 */
[----:B------:R-:W-:Y:S01]  /*10bb0*/  IADD3 R14, R4, 0x4, RZ ;  /* 0x00000004040e7810 */ /* 0x000fe20007ffe0ff */
[----:B------:R-:W-:Y:S01]  /*10bc0*/  ULDC UR61, c[0x0][0x988] ;  /* 0x00026200003d7ab9 */ /* 0x000fe20000000800 */
[----:B------:R-:W-:-:S02]  /*10bd0*/  WARPGROUP.DEPBAR.LE gsb0, 0x0 ;  /* 0x00008000000079c5 */ /* 0x000fc40000010000 */
[----:B------:R-:W-:Y:S01]  /*10be0*/  WARPGROUP.ARRIVE ;  /* 0x00000000000079c5 */ /* 0x000fe20000000000 */
[----:B------:R-:W-:Y:S01]  /*10bf0*/  IMAD.MOV.U32 R15, RZ, RZ, 0x40000040 ;  /* 0x40000040ff0f7424 */ /* 0x000fe200078e00ff */
[----:B------:R-:W2:Y:S01]  /*10c00*/  LDL R120, [R1+0x80] ;  /* 0x0000800001787983 */ /* 0x000ea20000100800 */
[----:B0-----:R-:W-:Y:S02]  /*10c10*/  IMAD.U32 R20, RZ, RZ, UR36 ;  /* 0x00000024ff147e24 */ /* 0x001fe4000f8e00ff */
[----:B------:R-:W-:Y:S01]  /*10c20*/  IMAD.U32 R21, RZ, RZ, UR37 ;  /* 0x00000025ff157e24 */ /* 0x000fe2000f8e00ff */
[----:B------:R-:W-:Y:S01]  /*10c30*/  HGMMA.64x16x16.F32 R104, gdesc[UR12], RZ, !UPT, gsb0 ;  /* 0x002000000c6879f0 */ /* 0x000fe2000c0008ff */
[----:B------:R-:W-:Y:S01]  /*10c40*/  R2UR UR14, R10 ;  /* 0x000000000a0e72ca */ /* 0x000fe200000e0000 */
[----:B------:R-:W-:Y:S01]  /*10c50*/  VIADD R10, R4, 0x282 ;  /* 0x00000282040a7836 */ /* 0x000fe20000000000 */
[----:B------:R-:W-:Y:S02]  /*10c60*/  R2UR UR15, R11 ;  /* 0x000000000b0f72ca */ /* 0x000fe400000e0000 */
[----:B------:R-:W-:Y:S01]  /*10c70*/  MOV R11, 0x40000040 ;  /* 0x40000040000b7802 */ /* 0x000fe20000000f00 */
[----:B------:R-:W-:-:S02]  /*10c80*/  WARPGROUP.DEPBAR.LE gsb0, 0x0 ;  /* 0x00008000000079c5 */ /* 0x000fc40000010000 */
[----:B------:R-:W-:-:S06]  /*10c90*/  WARPGROUP.ARRIVE ;  /* 0x00000000000079c5 */ /* 0x000fcc0000000000 */
[----:B------:R-:W-:Y:S01]  /*10ca0*/  HGMMA.64x16x16.F32 R96, gdesc[UR20], RZ, !UPT, gsb0 ;  /* 0x00200000146079f0 */ /* 0x000fe2000c0008ff */
[----:B------:R-:W-:Y:S01]  /*10cb0*/  R2UR UR22, R12 ;  /* 0x000000000c1672ca */ /* 0x000fe200000e0000 */
[----:B------:R-:W-:Y:S01]  /*10cc0*/  VIADD R12, R4, 0x302 ;  /* 0x00000302040c7836 */ /* 0x000fe20000000000 */
[----:B------:R-:W-:Y:S01]  /*10cd0*/  R2UR UR23, R13 ;  /* 0x000000000d1772ca */ /* 0x000fe200000e0000 */
[----:B------:R-:W-:Y:S01]  /*10ce0*/  IMAD.MOV.U32 R13, RZ, RZ, 0x40000040 ;  /* 0x40000040ff0d7424 */ /* 0x000fe200078e00ff */
[----:B------:R-:W-:Y:S02]  /*10cf0*/  WARPGROUP.DEPBAR.LE gsb0, 0x0 ;  /* 0x00008000000079c5 */ /* 0x000fe40000010000 */
[----:B------:R-:W-:-:S06]  /*10d00*/  WARPGROUP.ARRIVE ;  /* 0x00000000000079c5 */ /* 0x000fcc0000000000 */
[----:B------:R-:W-:Y:S03]  /*10d10*/  HGMMA.64x16x16.F32 R88, gdesc[UR52], RZ, !UPT, gsb0 ;  /* 0x00200000345879f0 */ /* 0x000fe6000c0008ff */
[----:B------:R-:W-:Y:S02]  /*10d20*/  WARPGROUP.DEPBAR.LE gsb0, 0x0 ;  /* 0x00008000000079c5 */ /* 0x000fe40000010000 */
[----:B------:R-:W-:-:S06]  /*10d30*/  WARPGROUP.ARRIVE ;  /* 0x00000000000079c5 */ /* 0x000fcc0000000000 */
[----:B------:R-:W-:Y:S01]  /*10d40*/  HGMMA.64x16x16.F32 R72, gdesc[UR32], RZ, !UPT, gsb0 ;  /* 0x00200000204879f0 */ /* 0x000fe2000c0008ff */
[----:B------:R-:W-:Y:S01]  /*10d50*/  R2UR UR34, R10 ;  /* 0x000000000a2272ca */ /* 0x000fe200000e0000 */
[----:B------:R-:W-:Y:S01]  /*10d60*/  VIADD R10, R4, 0x382 ;  /* 0x00000382040a7836 */ /* 0x000fe20000000000 */
[----:B------:R-:W-:Y:S02]  /*10d70*/  R2UR UR35, R11 ;  /* 0x000000000b2372ca */ /* 0x000fe400000e0000 */
[----:B------:R-:W-:Y:S01]  /*10d80*/  MOV R11, 0x40000040 ;  /* 0x40000040000b7802 */ /* 0x000fe20000000f00 */
[----:B------:R-:W-:Y:S02]  /*10d90*/  WARPGROUP.DEPBAR.LE gsb0, 0x0 ;  /* 0x00008000000079c5 */ /* 0x000fe40000010000 */
        /* <DEDUP_REMOVED lines=12> */
[----:B------:R-:W-:Y:S01]  /*10e60*/  UMOV UR44, UR36 ;  /* 0x00000024002c7c82 */ /* 0x000fe20008000000 */
[----:B------:R-:W-:Y:S01]  /*10e70*/  UMOV UR45, UR37 ;  /* 0x00000025002d7c82 */ /* 0x000fe20008000000 */
[----:B------:R-:W-:Y:S02]  /*10e80*/  R2UR UR26, R10 ;  /* 0x000000000a1a72ca */ /* 0x000fe400000e0000 */
[----:B------:R-:W-:Y:S01]  /*10e90*/  R2UR UR27, R11 ;  /* 0x000000000b1b72ca */ /* 0x000fe200000e0000 */
[----:B------:R-:W-:Y:S02]  /*10ea0*/  WARPGROUP.DEPBAR.LE gsb0, 0x0 ;  /* 0x00008000000079c5 */ /* 0x000fe40000010000 */
[----:B------:R-:W-:Y:S01]  /*10eb0*/  WARPGROUP.ARRIVE ;  /* 0x00000000000079c5 */ /* 0x000fe20000000000 */
[----:B------:R-:W-:Y:S01]  /*10ec0*/  UMOV UR8, UR44 ;  /* 0x0000002c00087c82 */ /* 0x000fe20008000000 */
[----:B------:R-:W-:Y:S01]  /*10ed0*/  UMOV UR9, UR45 ;  /* 0x0000002d00097c82 */ /* 0x000fe20008000000 */
[----:B------:R-:W-:Y:S01]  /*10ee0*/  UMOV UR48, UR44 ;  /* 0x0000002c00307c82 */ /* 0x000fe20008000000 */
[----:B------:R-:W-:Y:S01]  /*10ef0*/  UMOV UR49, UR45 ;  /* 0x0000002d00317c82 */ /* 0x000fe20008000000 */
[----:B------:R-:W-:Y:S01]  /*10f00*/  UMOV UR12, UR44 ;  /* 0x0000002c000c7c82 */ /* 0x000fe20008000000 */
[----:B------:R-:W-:Y:S01]  /*10f10*/  HGMMA.64x16x16.F32 R40, gdesc[UR16], RZ, !UPT, gsb0 ;  /* 0x00200000102879f0 */ /* 0x000fe2000c0008ff */
        /* <DEDUP_REMOVED lines=9> */
[----:B------:R-:W-:Y:S01]  /*10fb0*/  R2UR UR18, R12 ;  /* 0x000000000c1272ca */ /* 0x000fe200000e0000 */
[----:B------:R-:W-:Y:S01]  /*10fc0*/  UMOV UR16, UR44 ;  /* 0x0000002c00107c82 */ /* 0x000fe20008000000 */
[----:B------:R-:W-:Y:S01]  /*10fd0*/  R2UR UR19, R13 ;  /* 0x000000000d1372ca */ /* 0x000fe200000e0000 */
[----:B------:R-:W-:Y:S01]  /*10fe0*/  UMOV UR17, UR45 ;  /* 0x0000002d00117c82 */ /* 0x000fe20008000000 */
[----:B------:R-:W-:Y:S01]  /*10ff0*/  VIADD R10, R4, 0x482 ;  /* 0x00000482040a7836 */ /* 0x000fe20000000000 */
[----:B------:R-:W-:-:S02]  /*11000*/  WARPGROUP.DEPBAR.LE gsb0, 0x0 ;  /* 0x00008000000079c5 */ /* 0x000fc40000010000 */
[----:B------:R-:W-:Y:S01]  /*11010*/  WARPGROUP.ARRIVE ;  /* 0x00000000000079c5 */ /* 0x000fe20000000000 */
[----:B------:R-:W-:Y:S02]  /*11020*/  IMAD.MOV.U32 R11, RZ, RZ, 0x40000040 ;  /* 0x40000040ff0b7424 */ /* 0x000fe400078e00ff */
[----:B------:R-:W-:-:S03]  /*11030*/  VIADD R12, R4, 0x502 ;  /* 0x00000502040c7836 */ /* 0x000fc60000000000 */
[----:B------:R-:W-:Y:S03]  /*11040*/  HGMMA.64x16x16.F32 R32, gdesc[UR4], RZ, !UPT, gsb0 ;  /* 0x00200000042079f0 */ /* 0x000fe6000c0008ff */
[----:B------:R-:W-:Y:S02]  /*11050*/  WARPGROUP.DEPBAR.LE gsb0, 0x0 ;  /* 0x00008000000079c5 */ /* 0x000fe40000010000 */
[----:B------:R-:W-:-:S06]  /*11060*/  WARPGROUP.ARRIVE ;  /* 0x00000000000079c5 */ /* 0x000fcc0000000000 */
[----:B------:R-:W-:Y:S03]  /*11070*/  HGMMA.64x16x16.F32 R24, gdesc[UR40], RZ, !UPT, gsb0 ;  /* 0x00200000281879f0 */ /* 0x000fe6000c0008ff */
        /* <DEDUP_REMOVED lines=27> */
[----:B------:R-:W-:Y:S02]  /*11230*/  R2UR UR42, R10 ;  /* 0x000000000a2a72ca */ /* 0x000fe400000e0000 */
[----:B------:R-:W-:Y:S01]  /*11240*/  R2UR UR43, R11 ;  /* 0x000000000b2b72ca */ /* 0x000fe200000e0000 */
[----:B------:R-:W-:Y:S01]  /*11250*/  UMOV UR40, UR44 ;  /* 0x0000002c00287c82 */ /* 0x000fe20008000000 */
[----:B------:R-:W-:Y:S01]  /*11260*/  UMOV UR41, UR45 ;  /* 0x0000002d00297c82 */ /* 0x000fe20008000000 */
[----:B------:R-:W-:Y:S02]  /*11270*/  WARPGROUP.DEPBAR.LE gsb0, 0x0 ;  /* 0x00008000000079c5 */ /* 0x000fe40000010000 */
[----:B------:R-:W-:-:S08]  /*11280*/  WARPGROUP.ARRIVE ;  /* 0x00000000000079c5 */ /* 0x000fd00000000000 */
[----:B------:R-:W-:Y:S01]  /*11290*/  HGMMA.64x16x16.F32 R32, gdesc[UR40], R32, gsb0 ;  /* 0x00200000282079f0 */ /* 0x000fe20008000820 */
[----:B------:R-:W-:Y:S02]  /*112a0*/  MOV R13, 0x40000040 ;  /* 0x40000040000d7802 */ /* 0x000fe40000000f00 */
[----:B------:R-:W-:Y:S02]  /*112b0*/  R2UR UR46, R12 ;  /* 0x000000000c2e72ca */ /* 0x000fe400000e0000 */
[----:B------:R-:W-:Y:S01]  /*112c0*/  R2UR UR47, R13 ;  /* 0x000000000d2f72ca */ /* 0x000fe200000e0000 */
[----:B------:R-:W-:Y:S02]  /*112d0*/  WARPGROUP.DEPBAR.LE gsb0, 0x0 ;  /* 0x00008000000079c5 */ /* 0x000fe40000010000 */
[----:B------:R-:W-:-:S10]  /*112e0*/  WARPGROUP.ARRIVE ;  /* 0x00000000000079c5 */ /* 0x000fd40000000000 */
[----:B------:R-:W-:Y:S01]  /*112f0*/  HGMMA.64x16x16.F32 R24, gdesc[UR44], R24, gsb0 ;  /* 0x002000002c1879f0 */ /* 0x000fe20008000818 */
[----:B------:R-:W-:Y:S02]  /*11300*/  R2UR UR54, R14 ;  /* 0x000000000e3672ca */ /* 0x000fe400000e0000 */
[----:B------:R-:W-:Y:S01]  /*11310*/  R2UR UR55, R15 ;  /* 0x000000000f3772ca */ /* 0x000fe200000e0000 */
[----:B------:R-:W-:Y:S01]  /*11320*/  UIADD3 UR4, UR56, 0x4, URZ ;  /* 0x0000000438047890 */ /* 0x000fe2000fffe03f */
[----:B------:R-:W-:-:S06]  /*11330*/  UMOV UR53, 0x40000040 ;  /* 0x4000004000357882 */ /* 0x000fcc0000000000 */
[----:B------:R-:W-:Y:S01]  /*11340*/  UMOV UR52, UR4 ;  /* 0x0000000400347c82 */ /* 0x000fe20008000000 */
[----:B------:R-:W-:Y:S02]  /*11350*/  WARPGROUP.DEPBAR.LE gsb0, 0x0 ;  /* 0x00008000000079c5 */ /* 0x000fe40000010000 */
[----:B------:R-:W-:-:S06]  /*11360*/  WARPGROUP.ARRIVE ;  /* 0x00000000000079c5 */ /* 0x000fcc0000000000 */
[----:B------:R-:W-:Y:S01]  /*11370*/  HGMMA.64x16x16.F32 R112, gdesc[UR52], R112, gsb0 ;  /* 0x00200000347079f0 */ /* 0x000fe20008000870 */
[----:B------:R-:W-:Y:S01]  /*11380*/  R2UR UR39, R6 ;  /* 0x00000000062772ca */ /* 0x000fe200000e0000 */
[----:B------:R-:W-:Y:S01]  /*11390*/  VIADD R6, R4, 0x84 ;  /* 0x0000008404067836 */ /* 0x000fe20000000000 */
[----:B------:R-:W-:Y:S02]  /*113a0*/  R2UR UR38, R7 ;  /* 0x00000000072672ca */ /* 0x000fe400000e0000 */
[----:B------:R-:W-:Y:S02]  /*113b0*/  MOV R7, 0x40000040 ;  /* 0x4000004000077802 */ /* 0x000fe40000000f00 */
[----:B------:R-:W-:Y:S02]  /*113c0*/  R2UR UR6, R6 ;  /* 0x00000000060672ca */ /* 0x000fe400000e0000 */
[----:B------:R-:W-:Y:S01]  /*113d0*/  R2UR UR7, R7 ;  /* 0x00000000070772ca */ /* 0x000fe200000e0000 */
[----:B------:R-:W-:Y:S01]  /*113e0*/  UMOV UR40, UR52 ;  /* 0x0000003400287c82 */ /* 0x000fe20008000000 */
[----:B------:R-:W-:Y:S01]  /*113f0*/  UMOV UR41, UR53 ;  /* 0x0000003500297c82 */ /* 0x000fe20008000000 */
[----:B------:R-:W-:Y:S01]  /*11400*/  UMOV UR4, UR40 ;  /* 0x0000002800047c82 */ /* 0x000fe20008000000 */
[----:B------:R-:W-:Y:S01]  /*11410*/  UMOV UR5, UR41 ;  /* 0x0000002900057c82 */ /* 0x000fe20008000000 */
[----:B------:R-:W-:-:S02]  /*11420*/  WARPGROUP.DEPBAR.LE gsb0, 0x0 ;  /* 0x00008000000079c5 */ /* 0x000fc40000010000 */
[----:B------:R-:W-:-:S06]  /*11430*/  WARPGROUP.ARRIVE ;  /* 0x00000000000079c5 */ /* 0x000fcc0000000000 */
[----:B------:R-:W-:Y:S01]  /*11440*/  HGMMA.64x16x16.F32 R104, gdesc[UR4], R104, gsb0 ;  /* 0x00200000046879f0 */ /* 0x000fe20008000868 */
[----:B------:R-:W-:Y:S01]  /*11450*/  R2UR UR37, R8 ;  /* 0x00000000082572ca */ /* 0x000fe200000e0000 */
[----:B------:R-:W-:Y:S01]  /*11460*/  VIADD R8, R4, 0x104 ;  /* 0x0000010404087836 */ /* 0x000fe20000000000 */
[----:B------:R-:W-:Y:S01]  /*11470*/  R2UR UR36, R9 ;  /* 0x00000000092472ca */ /* 0x000fe200000e0000 */
[----:B------:R-:W-:-:S03]  /*11480*/  IMAD.MOV.U32 R9, RZ, RZ, 0x40000040 ;  /* 0x40000040ff097424 */ /* 0x000fc600078e00ff */
[----:B------:R-:W-:Y:S02]  /*11490*/  R2UR UR10, R8 ;  /* 0x00000000080a72ca */ /* 0x000fe400000e0000 */
[----:B------:R-:W-:Y:S01]  /*114a0*/  R2UR UR11, R9 ;  /* 0x00000000090b72ca */ /* 0x000fe200000e0000 */
[----:B------:R-:W-:Y:S01]  /*114b0*/  UMOV UR8, UR40 ;  /* 0x0000002800087c82 */ /* 0x000fe20008000000 */
[----:B------:R-:W-:Y:S01]  /*114c0*/  UMOV UR9, UR41 ;  /* 0x0000002900097c82 */ /* 0x000fe20008000000 */
[----:B------:R-:W-:Y:S02]  /*114d0*/  WARPGROUP.DEPBAR.LE gsb0, 0x0 ;  /* 0x00008000000079c5 */ /* 0x000fe40000010000 */
[----:B------:R-:W-:-:S08]  /*114e0*/  WARPGROUP.ARRIVE ;  /* 0x00000000000079c5 */ /* 0x000fd00000000000 */
[----:B------:R-:W-:Y:S01]  /*114f0*/  HGMMA.64x16x16.F32 R96, gdesc[UR8], R96, gsb0 ;  /* 0x00200000086079f0 */ /* 0x000fe20008000860 */
[----:B------:R-:W-:Y:S01]  /*11500*/  VIADD R6, R4, 0x184 ;  /* 0x0000018404067836 */ /* 0x000fe20000000000 */
[----:B------:R-:W-:-:S04]  /*11510*/  MOV R7, 0x40000040 ;  /* 0x4000004000077802 */ /* 0x000fc80000000f00 */
[----:B------:R-:W-:Y:S02]  /*11520*/  R2UR UR14, R6 ;  /* 0x00000000060e72ca */ /* 0x000fe400000e0000 */
[----:B------:R-:W-:Y:S01]  /*11530*/  R2UR UR15, R7 ;  /* 0x00000000070f72ca */ /* 0x000fe200000e0000 */
[----:B------:R-:W-:Y:S01]  /*11540*/  UMOV UR12, UR40 ;  /* 0x00000028000c7c82 */ /* 0x000fe20008000000 */
[----:B------:R-:W-:Y:S01]  /*11550*/  UMOV UR13, UR41 ;  /* 0x00000029000d7c82 */ /* 0x000fe20008000000 */
[----:B------:R-:W-:Y:S02]  /*11560*/  WARPGROUP.DEPBAR.LE gsb0, 0x0 ;  /* 0x00008000000079c5 */ /* 0x000fe40000010000 */
[----:B------:R-:W-:-:S08]  /*11570*/  WARPGROUP.ARRIVE ;  /* 0x00000000000079c5 */ /* 0x000fd00000000000 */
[----:B------:R-:W-:Y:S01]  /*11580*/  HGMMA.64x16x16.F32 R88, gdesc[UR12], R88, gsb0 ;  /* 0x002000000c5879f0 */ /* 0x000fe20008000858 */
[----:B------:R-:W-:Y:S02]  /*11590*/  VIADD R8, R4, 0x204 ;  /* 0x0000020404087836 */ /* 0x000fe40000000000 */
        /* <DEDUP_REMOVED lines=17> */
[----:B------:R-:W-:Y:S01]  /*116b0*/  IMAD.MOV.U32 R7, RZ, RZ, 0x40000040 ;  /* 0x40000040ff077424 */ /* 0x000fe200078e00ff */
[----:B------:R-:W-:-:S04]  /*116c0*/  IADD3 R6, R4, 0x304, RZ ;  /* 0x0000030404067810 */ /* 0x000fc80007ffe0ff */
        /* <DEDUP_REMOVED lines=34> */
[----:B------:R-:W-:Y:S02]  /*118f0*/  IADD3 R10, R4, 0x504, RZ ;  /* 0x00000504040a7810 */ /* 0x000fe40007ffe0ff */
[----:B------:R-:W-:Y:S02]  /*11900*/  MOV R11, 0x40000040 ;  /* 0x40000040000b7802 */ /* 0x000fe40000000f00 */
[----:B------:R-:W-:Y:S02]  /*11910*/  R2UR UR42, R10 ;  /* 0x000000000a2a72ca */ /* 0x000fe400000e0000 */
[----:B------:R-:W-:Y:S01]  /*11920*/  R2UR UR43, R11 ;  /* 0x000000000b2b72ca */ /* 0x000fe200000e0000 */
[----:B------:R-:W-:Y:S02]  /*11930*/  WARPGROUP.DEPBAR.LE gsb0, 0x0 ;  /* 0x00008000000079c5 */ /* 0x000fe40000010000 */
[----:B------:R-:W-:-:S10]  /*11940*/  WARPGROUP.ARRIVE ;  /* 0x00000000000079c5 */ /* 0x000fd40000000000 */
[----:B------:R-:W-:Y:S01]  /*11950*/  HGMMA.64x16x16.F32 R24, gdesc[UR40], R24, gsb0 ;  /* 0x00200000281879f0 */ /* 0x000fe20008000818 */
[----:B------:R-:W-:Y:S02]  /*11960*/  VIADD R6, R4, 0x6 ;  /* 0x0000000604067836 */ /* 0x000fe40000000000 */
[----:B------:R-:W-:-:S03]  /*11970*/  IMAD.MOV.U32 R7, RZ, RZ, 0x40000040 ;  /* 0x40000040ff077424 */ /* 0x000fc600078e00ff */
        /* <DEDUP_REMOVED lines=8> */
[----:B------:R-:W-:Y:S01]  /*11a00*/  VIADD R6, R4, 0x86 ;  /* 0x0000008604067836 */ /* 0x000fe20000000000 */
[----:B------:R-:W-:-:S04]  /*11a10*/  MOV R7, 0x40000040 ;  /* 0x4000004000077802 */ /* 0x000fc80000000f00 */
[----:B------:R-:W-:Y:S02]  /*11a20*/  R2UR UR6, R6 ;  /* 0x00000000060672ca */ /* 0x000fe400000e0000 */
[----:B------:R-:W-:Y:S01]  /*11a30*/  R2UR UR7, R7 ;  /* 0x00000000070772ca */ /* 0x000fe200000e0000 */
[----:B------:R-:W-:Y:S01]  /*11a40*/  UMOV UR44, UR48 ;  /* 0x00000030002c7c82 */ /* 0x000fe20008000000 */
[----:B------:R-:W-:Y:S01]  /*11a50*/  UMOV UR45, UR49 ;  /* 0x00000031002d7c82 */ /* 0x000fe20008000000 */
[----:B------:R-:W-:Y:S01]  /*11a60*/  UMOV UR4, UR44 ;  /* 0x0000002c00047c82 */ /* 0x000fe20008000000 */
[----:B------:R-:W-:Y:S01]  /*11a70*/  UMOV UR5, UR45 ;  /* 0x0000002d00057c82 */ /* 0x000fe20008000000 */
[----:B------:R-:W-:Y:S02]  /*11a80*/  WARPGROUP.DEPBAR.LE gsb0, 0x0 ;  /* 0x00008000000079c5 */ /* 0x000fe40000010000 */
[----:B------:R-:W-:-:S06]  /*11a90*/  WARPGROUP.ARRIVE ;  /* 0x00000000000079c5 */ /* 0x000fcc0000000000 */
        /* <DEDUP_REMOVED lines=243> */
[----:B------:R-:W-:Y:S01]  /*129d0*/  UMOV UR12, UR40 ;  /* 0x00000028000c7c82 */ /* 0x000fe20008000000 */
[----:B------:R-:W-:Y:S01]  /*129e0*/  UMOV UR13, UR41 ;  /* 0x00000029000d7c82 */ /* 0x000fe20008000000 */
[----:B------:R-:W-:-:S02]  /*129f0*/  WARPGROUP.DEPBAR.LE gsb0, 0x0 ;  /* 0x00008000000079c5 */ /* 0x000fc40000010000 */
        /* <DEDUP_REMOVED lines=43> */
[----:B------:R-:W-:Y:S01]  /*12cb0*/  UMOV UR5, 0x40000040 ;  /* 0x4000004000057882 */ /* 0x000fe20000000000 */
        /* <DEDUP_REMOVED lines=61> */
[----:B------:R-:W-:Y:S02]  /*13090*/  WARPGROUP.DEPBAR.LE gsb0, 0x0 ;  /* 0x00008000000079c5 */ /* 0x000fe40000010000 */
[----:B------:R-:W-:-:S10]  /*130a0*/  WARPGROUP.ARRIVE ;  /* 0x00000000000079c5 */ /* 0x000fd40000000000 */
[----:B------:R-:W-:Y:S01]  /*130b0*/  HGMMA.64x16x16.F32 R48, gdesc[UR4], R48, gsb0 ;  /* 0x00200000043079f0 */ /* 0x000fe20008000830 */
[----:B------:R-:W-:Y:S01]  /*130c0*/  IMAD.MOV.U32 R7, RZ, RZ, 0x40000040 ;  /* 0x40000040ff077424 */ /* 0x000fe200078e00ff */
[C---:B------:R-:W-:Y:S01]  /*130d0*/  IADD3 R6, R4.reuse, 0x984, RZ ;  /* 0x0000098404067810 */ /* 0x040fe20007ffe0ff */
[----:B------:R-:W-:Y:S01]  /*130e0*/  UMOV UR8, UR4 ;  /* 0x0000000400087c82 */ /* 0x000fe20008000000 */
[----:B------:R-:W-:Y:S01]  /*130f0*/  UMOV UR9, UR5 ;  /* 0x0000000500097c82 */ /* 0x000fe20008000000 */
[----:B------:R-:W-:Y:S01]  /*13100*/  VIADD R8, R4, 0xa04 ;  /* 0x00000a0404087836 */ /* 0x000fe20000000000 */
[----:B------:R-:W-:Y:S01]  /*13110*/  R2UR UR10, R6 ;  /* 0x00000000060a72ca */ /* 0x000fe200000e0000 */
[----:B------:R-:W-:Y:S01]  /*13120*/  IMAD.MOV.U32 R9, RZ, RZ, 0x40000040 ;  /* 0x40000040ff097424 */ /* 0x000fe200078e00ff */
[----:B------:R-:W-:Y:S01]  /*13130*/  R2UR UR11, R7 ;  /* 0x00000000070b72ca */ /* 0x000fe200000e0000 */
[----:B------:R-:W-:Y:S01]  /*13140*/  UMOV UR12, UR4 ;  /* 0x00000004000c7c82 */ /* 0x000fe20008000000 */
[----:B------:R-:W-:Y:S01]  /*13150*/  UMOV UR13, UR5 ;  /* 0x00000005000d7c82 */ /* 0x000fe20008000000 */
[----:B------:R-:W-:Y:S01]  /*13160*/  UMOV UR16, UR4 ;  /* 0x0000000400107c82 */ /* 0x000fe20008000000 */
[----:B------:R-:W-:Y:S01]  /*13170*/  UMOV UR17, UR5 ;  /* 0x0000000500117c82 */ /* 0x000fe20008000000 */
[----:B------:R-:W-:Y:S01]  /*13180*/  UIADD3 UR20, UR56, 0x406, URZ ;  /* 0x0000040638147890 */ /* 0x000fe2000fffe03f */
[----:B------:R-:W-:Y:S01]  /*13190*/  UMOV UR21, 0x40000040 ;  /* 0x4000004000157882 */ /* 0x000fe20000000000 */
[----:B------:R-:W-:Y:S01]  /*131a0*/  ULDC UR6, c[0x0][0x9d8] ;  /* 0x0002760000067ab9 */ /* 0x000fe20000000800 */
[----:B------:R0:W-:Y:S01]  /*131b0*/  STL.64 [R1+0x8], R20 ;  /* 0x0000081401007387 */ /* 0x0001e20000100a00 */
[----:B------:R-:W-:Y:S01]  /*131c0*/  MOV R5, 0x40000040 ;  /* 0x4000004000057802 */ /* 0x000fe20000000f00 */
[----:B------:R-:W-:Y:S01]  /*131d0*/  ULDC UR7, c[0x0][0x988] ;  /* 0x0002620000077ab9 */ /* 0x000fe20000000800 */
[----:B------:R-:W-:-:S02]  /*131e0*/  WARPGROUP.DEPBAR.LE gsb0, 0x0 ;  /* 0x00008000000079c5 */ /* 0x000fc40000010000 */
[----:B------:R-:W-:-:S06]  /*131f0*/  WARPGROUP.ARRIVE ;  /* 0x00000000000079c5 */ /* 0x000fcc0000000000 */
[----:B------:R-:W-:Y:S01]  /*13200*/  HGMMA.64x16x16.F32 R40, gdesc[UR8], R40, gsb0 ;  /* 0x00200000082879f0 */ /* 0x000fe20008000828 */
[----:B------:R-:W-:Y:S02]  /*13210*/  R2UR UR14, R8 ;  /* 0x00000000080e72ca */ /* 0x000fe400000e0000 */
[----:B------:R-:W-:Y:S01]  /*13220*/  R2UR UR15, R9 ;  /* 0x00000000090f72ca */ /* 0x000fe200000e0000 */
[----:B------:R-:W-:Y:S01]  /*13230*/  IMAD.MOV.U32 R7, RZ, RZ, 0x40000040 ;  /* 0x40000040ff077424 */ /* 0x000fe200078e00ff */
[----:B------:R-:W-:Y:S02]  /*13240*/  WARPGROUP.DEPBAR.LE gsb0, 0x0 ;  /* 0x00008000000079c5 */ /* 0x000fe40000010000 */
[----:B------:R-:W-:-:S09]  /*13250*/  WARPGROUP.ARRIVE ;  /* 0x00000000000079c5 */ /* 0x000fd20000000000 */
[----:B------:R-:W-:Y:S01]  /*13260*/  HGMMA.64x16x16.F32 R32, gdesc[UR12], R32, gsb0 ;  /* 0x002000000c2079f0 */ /* 0x000fe20008000820 */
[----:B------:R-:W-:Y:S02]  /*13270*/  IADD3 R6, R4, 0xa84, RZ ;  /* 0x00000a8404067810 */ /* 0x000fe40007ffe0ff */
        /* <DEDUP_REMOVED lines=9> */
[----:B------:R-:W-:Y:S02]  /*13310*/  WARPGROUP.DEPBAR.LE gsb0, 0x0 ;  /* 0x00008000000079c5 */ /* 0x000fe40000010000 */
[----:B------:R-:W-:-:S10]  /*13320*/  WARPGROUP.ARRIVE ;  /* 0x00000000000079c5 */ /* 0x000fd40000000000 */
        /* <DEDUP_REMOVED lines=61> */
[----:B------:R-:W-:Y:S01]  /*13700*/  UMOV UR8, UR20 ;  /* 0x0000001400087c82 */ /* 0x000fe20008000000 */
[----:B------:R-:W-:Y:S01]  /*13710*/  UMOV UR9, UR21 ;  /* 0x0000001500097c82 */ /* 0x000fe20008000000 */
[----:B------:R-:W-:Y:S01]  /*13720*/  FMUL.FTZ R12, R113, UR6 ;  /* 0x00000006710c7c20 */ /* 0x000fe20008410000 */
[----:B0-----:R-:W-:Y:S01]  /*13730*/  FMUL.FTZ R20, R115, UR6 ;  /* 0x0000000673147c20 */ /* 0x001fe20008410000 */
[----:B------:R-:W-:Y:S01]  /*13740*/  FMUL.FTZ R3, R112, UR6 ;  /* 0x0000000670037c20 */ /* 0x000fe20008410000 */
[----:B------:R-:W-:Y:S02]  /*13750*/  WARPGROUP.DEPBAR.LE gsb0, 0x0 ;  /* 0x00008000000079c5 */ /* 0x000fe40000010000 */
[----:B------:R-:W-:-:S06]  /*13760*/  WARPGROUP.ARRIVE ;  /* 0x00000000000079c5 */ /* 0x000fcc0000000000 */
[----:B------:R-:W-:Y:S01]  /*13770*/  HGMMA.64x16x16.F32 R32, gdesc[UR8], R32, gsb0 ;  /* 0x00200000082079f0 */ /* 0x000fe20008000820 */
[----:B------:R-:W-:Y:S01]  /*13780*/  FMUL.FTZ R10, R105, UR6 ;  /* 0x00000006690a7c20 */ /* 0x000fe20008410000 */
[----:B------:R-:W-:Y:S01]  /*13790*/  MUFU.TANH R12, R12 ;  /* 0x0000000c000c7308 */ /* 0x000fe20000002400 */
[----:B------:R-:W-:Y:S01]  /*137a0*/  FMUL.FTZ R8, R116, UR6 ;  /* 0x0000000674087c20 */ /* 0x000fe20008410000 */
[----:B------:R-:W-:Y:S01]  /*137b0*/  FMUL.FTZ R112, R114, UR6 ;  /* 0x0000000672707c20 */ /* 0x000fe20008410000 */
[----:B------:R-:W-:Y:S01]  /*137c0*/  FMUL.FTZ R11, R117, UR6 ;  /* 0x00000006750b7c20 */ /* 0x000fe20008410000 */
[----:B--2---:R-:W-:-:S04]  /*137d0*/  IMAD.IADD R6, R120, 0x1, R161 ;  /* 0x0000000178067824 */ /* 0x004fc800078e02a1 */
[----:B------:R-:W0:Y:S01]  /*137e0*/  MUFU.TANH R20, R20 ;  /* 0x0000001400147308 */ /* 0x000e220000002400 */
[----:B------:R-:W-:Y:S01]  /*137f0*/  FMUL.FTZ R9, R104, UR6 ;  /* 0x0000000668097c20 */ /* 0x000fe20008410000 */
[----:B------:R-:W-:-:S06]  /*13800*/  IMAD R6, R163, -0xb0, R6 ;  /* 0xffffff50a3067824 */ /* 0x000fcc00078e0206 */
[----:B------:R-:W1:Y:S01]  /*13810*/  MUFU.TANH R3, R3 ;  /* 0x0000000300037308 */ /* 0x000e620000002400 */
[----:B------:R-:W-:-:S07]  /*13820*/  FMUL.FTZ R84, R118, UR6 ;  /* 0x0000000676547c20 */ /* 0x000fce0008410000 */
[----:B------:R-:W2:Y:S01]  /*13830*/  MUFU.TANH R10, R10 ;  /* 0x0000000a000a7308 */ /* 0x000ea20000002400 */
[----:B------:R-:W-:-:S07]  /*13840*/  ISETP.GT.AND P3, PT, R6, 0x1, PT ;  /* 0x000000010600780c */ /* 0x000fce0003f64270 */
[----:B------:R-:W3:Y:S01]  /*13850*/  MUFU.TANH R8, R8 ;  /* 0x0000000800087308 */ /* 0x000ee20000002400 */
[----:B------:R-:W-:Y:S01]  /*13860*/  FMUL.FTZ R21, R119, UR6 ;  /* 0x0000000677157c20 */ /* 0x000fe20008410000 */
[----:B------:R-:W-:-:S06]  /*13870*/  ISETP.GT.AND P2, PT, R6, RZ, PT ;  /* 0x000000ff0600720c */ /* 0x000fcc0003f44270 */
[----:B------:R-:W4:Y:S01]  /*13880*/  MUFU.TANH R112, R112 ;  /* 0x0000007000707308 */ /* 0x000f220000002400 */
[----:B------:R-:W-:-:S07]  /*13890*/  FMUL.FTZ R13, R108, UR6 ;  /* 0x000000066c0d7c20 */ /* 0x000fce0008410000 */
[----:B------:R-:W4:Y:S01]  /*138a0*/  MUFU.TANH R11, R11 ;  /* 0x0000000b000b7308 */ /* 0x000f220000002400 */
[----:B------:R-:W-:Y:S01]  /*138b0*/  FMUL.FTZ R7, R52, UR6 ;  /* 0x0000000634077c20 */ /* 0x000fe20008410000 */
[----:B0-----:R-:W-:Y:S01]  /*138c0*/  FSEL R20, R20, -INF , P3 ;  /* 0xff80000014147808 */ /* 0x001fe20001800000 */
[----:B------:R-:W-:Y:S02]  /*138d0*/  WARPGROUP.DEPBAR.LE gsb0, 0x0 ;  /* 0x00008000000079c5 */ /* 0x000fe40000010000 */
[----:B------:R-:W-:-:S03]  /*138e0*/  FSEL R12, R12, -INF , P3 ;  /* 0xff8000000c0c7808 */ /* 0x000fc60001800000 */
[----:B------:R-:W0:Y:S01]  /*138f0*/  MUFU.TANH R9, R9 ;  /* 0x0000000900097308 */ /* 0x000e220000002400 */
[----:B------:R-:W-:Y:S01]  /*13900*/  FMUL.FTZ R52, R33, UR6 ;  /* 0x0000000621347c20 */ /* 0x000fe20008410000 */
[----:B------:R-:W-:Y:S01]  /*13910*/  ISETP.GT.AND P3, PT, R6, 0x11, PT ;  /* 0x000000110600780c */ /* 0x000fe20003f64270 */
[----:B------:R-:W-:Y:S01]  /*13920*/  FMUL.FTZ R83, R106, UR6 ;  /* 0x000000066a537c20 */ /* 0x000fe20008410000 */
[----:B------:R-:W-:Y:S01]  /*13930*/  FMUL.FTZ R81, R100, UR6 ;  /* 0x0000000664517c20 */ /* 0x000fe20008410000 */
[----:B------:R-:W-:-:S03]  /*13940*/  ISETP.GT.AND P4, PT, R6, 0x8, PT ;  /* 0x000000080600780c */ /* 0x000fc60003f84270 */
[----:B------:R-:W0:Y:S01]  /*13950*/  MUFU.TANH R84, R84 ;  /* 0x0000005400547308 */ /* 0x000e220000002400 */
[----:B-1----:R-:W-:Y:S01]  /*13960*/  FSEL R33, R3, -INF , P2 ;  /* 0xff80000003217808 */ /* 0x002fe20001000000 */
[----:B------:R-:W-:Y:S01]  /*13970*/  FMUL.FTZ R15, R109, UR6 ;  /* 0x000000066d0f7c20 */ /* 0x000fe20008410000 */
[----:B------:R-:W-:Y:S01]  /*13980*/  FMUL.FTZ R100, R102, UR6 ;  /* 0x0000000666647c20 */ /* 0x000fe20008410000 */
[----:B------:R-:W-:Y:S01]  /*13990*/  FMUL.FTZ R50, R50, UR6 ;  /* 0x0000000632327c20 */ /* 0x000fe20008410000 */
[----:B------:R-:W-:Y:S01]  /*139a0*/  FMUL.FTZ R109, R43, UR6 ;  /* 0x000000062b6d7c20 */ /* 0x000fe20008410000 */
[----:B------:R-:W-:Y:S01]  /*139b0*/  FMUL.FTZ R102, R46, UR6 ;  /* 0x000000062e667c20 */ /* 0x000fe20008410000 */
[----:B------:R-:W-:Y:S01]  /*139c0*/  FMUL.FTZ R46, R35, UR6 ;  /* 0x00000006232e7c20 */ /* 0x000fe20008410000 */
[----:B------:R-:W1:Y:S01]  /*139d0*/  MUFU.TANH R21, R21 ;  /* 0x0000001500157308 */ /* 0x000e620000002400 */
[----:B--2---:R-:W-:Y:S01]  /*139e0*/  FSEL R43, R10, -INF , P3 ;  /* 0xff8000000a2b7808 */ /* 0x004fe20001800000 */
[----:B------:R-:W-:Y:S01]  /*139f0*/  FMUL.FTZ R82, R107, UR6 ;  /* 0x000000066b527c20 */ /* 0x000fe20008410000 */
[----:B------:R-:W-:Y:S01]  /*13a00*/  FMUL.FTZ R157, R40, UR6 ;  /* 0x00000006289d7c20 */ /* 0x000fe20008410000 */
[----:B------:R-:W-:Y:S01]  /*13a10*/  ISETP.GT.AND P5, PT, R6, 0x9, PT ;  /* 0x000000090600780c */ /* 0x000fe20003fa4270 */
[----:B------:R-:W-:Y:S01]  /*13a20*/  FMUL.FTZ R80, R96, UR6 ;  /* 0x0000000660507c20 */ /* 0x000fe20008410000 */
[----:B---3--:R-:W-:-:S02]  /*13a30*/  FSEL R35, R8, -INF , P4 ;  /* 0xff80000008237808 */ /* 0x008fc40002000000 */
[----:B------:R-:W2:Y:S01]  /*13a40*/  MUFU.TANH R13, R13 ;  /* 0x0000000d000d7308 */ /* 0x000ea20000002400 */
[----:B------:R-:W-:Y:S02]  /*13a50*/  FMNMX.FTZ R10, R33, R12, !PT ;  /* 0x0000000c210a7209 */ /* 0x000fe40007810000 */
[----:B------:R-:W-:Y:S01]  /*13a60*/  R2UR UR23, R5 ;  /* 0x00000000051772ca */ /* 0x000fe200000e0000 */
[----:B------:R-:W-:Y:S01]  /*13a70*/  FMUL.FTZ R105, R110, UR6 ;  /* 0x000000066e697c20 */ /* 0x000fe20008410000 */
[----:B----4-:R-:W-:-:S03]  /*13a80*/  FSEL R5, R112, -INF , P2 ;  /* 0xff80000070057808 */ /* 0x010fc60001000000 */
[----:B------:R3:W-:Y:S01]  /*13a90*/  MUFU.TANH R40, R50 ;  /* 0x0000003200287308 */ /* 0x0007e20000002400 */
[----:B------:R-:W-:Y:S01]  /*13aa0*/  ISETP.GT.AND P2, PT, R6, 0x10, PT ;  /* 0x000000100600780c */ /* 0x000fe20003f44270 */
[----:B------:R-:W-:Y:S01]  /*13ab0*/  FMUL.FTZ R14, R97, UR6 ;  /* 0x00000006610e7c20 */ /* 0x000fe20008410000 */
[----:B------:R-:W-:Y:S01]  /*13ac0*/  FMNMX.FTZ R10, R35, R10, !PT ;  /* 0x0000000a230a7209 */ /* 0x000fe20007810000 */
[----:B------:R-:W-:-:S04]  /*13ad0*/  FMUL.FTZ R86, R101, UR6 ;  /* 0x0000000665567c20 */ /* 0x000fc80008410000 */
[----:B------:R-:W4:Y:S01]  /*13ae0*/  MUFU.TANH R83, R83 ;  /* 0x0000005300537308 */ /* 0x000f220000002400 */
[----:B---3--:R-:W-:Y:S01]  /*13af0*/  FMUL.FTZ R50, R34, UR6 ;  /* 0x0000000622327c20 */ /* 0x008fe20008410000 */
[----:B------:R-:W-:Y:S01]  /*13b00*/  FMUL.FTZ R34, R37, UR6 ;  /* 0x0000000625227c20 */ /* 0x000fe20008410000 */
[----:B------:R-:W-:Y:S01]  /*13b10*/  FSEL R37, R11, -INF , P5 ;  /* 0xff8000000b257808 */ /* 0x000fe20002800000 */
[----:B------:R-:W-:-:S04]  /*13b20*/  FMUL.FTZ R101, R90, UR6 ;  /* 0x000000065a657c20 */ /* 0x000fc80008410000 */
[----:B------:R-:W3:Y:S01]  /*13b30*/  MUFU.TANH R15, R15 ;  /* 0x0000000f000f7308 */ /* 0x000ee20000002400 */
[----:B------:R-:W-:Y:S01]  /*13b40*/  FMUL.FTZ R159, R41, UR6 ;  /* 0x00000006299f7c20 */ /* 0x000fe20008410000 */
[----:B------:R-:W-:Y:S01]  /*13b50*/  FMUL.FTZ R104, R111, UR6 ;  /* 0x000000066f687c20 */ /* 0x000fe20008410000 */
[----:B------:R-:W-:Y:S01]  /*13b60*/  FMUL.FTZ R90, R72, UR6 ;  /* 0x00000006485a7c20 */ /* 0x000fe20008410000 */
[----:B0-----:R-:W-:Y:S01]  /*13b70*/  FSEL R41, R9, -INF , P2 ;  /* 0xff80000009297808 */ /* 0x001fe20001000000 */
[----:B------:R-:W-:Y:S01]  /*13b80*/  FMUL.FTZ R72, R73, UR6 ;  /* 0x0000000649487c20 */ /* 0x000fe20008410000 */
[----:B------:R-:W-:Y:S02]  /*13b90*/  FMNMX.FTZ R10, R37, R10, !PT ;  /* 0x0000000a250a7209 */ /* 0x000fe40007810000 */
[----:B------:R-:W-:Y:S01]  /*13ba0*/  MUFU.TANH R82, R82 ;  /* 0x0000005200527308 */ /* 0x000fe20000002400 */
[----:B------:R-:W-:Y:S01]  /*13bb0*/  FMUL.FTZ R73, R76, UR6 ;  /* 0x000000064c497c20 */ /* 0x000fe20008410000 */
[----:B------:R-:W-:Y:S01]  /*13bc0*/  FMUL.FTZ R76, R64, UR6 ;  /* 0x00000006404c7c20 */ /* 0x000fe20008410000 */
[----:B------:R-:W-:-:S05]  /*13bd0*/  FSEL R3, R84, -INF , P4 ;  /* 0xff80000054037808 */ /* 0x000fca0002000000 */
[----:B------:R-:W-:Y:S01]  /*13be0*/  MUFU.TANH R80, R80 ;  /* 0x0000005000507308 */ /* 0x000fe20000002400 */
[----:B------:R-:W-:Y:S01]  /*13bf0*/  FMUL.FTZ R98, R98, UR6 ;  /* 0x0000000662627c20 */ /* 0x000fe20008410000 */
[----:B------:R-:W-:Y:S01]  /*13c00*/  FMUL.FTZ R64, R65, UR6 ;  /* 0x0000000641407c20 */ /* 0x000fe20008410000 */
[----:B------:R-:W-:Y:S01]  /*13c10*/  ISETP.GT.AND P4, PT, R6, 0x18, PT ;  /* 0x000000180600780c */ /* 0x000fe20003f84270 */
[----:B------:R-:W-:Y:S01]  /*13c20*/  FMUL.FTZ R65, R68, UR6 ;  /* 0x0000000644417c20 */ /* 0x000fe20008410000 */
[----:B------:R-:W-:-:S03]  /*13c30*/  FMNMX.FTZ R10, R41, R10, !PT ;  /* 0x0000000a290a7209 */ /* 0x000fc60007810000 */
[----:B------:R-:W0:Y:S01]  /*13c40*/  MUFU.TANH R105, R105 ;  /* 0x0000006900697308 */ /* 0x000e220000002400 */
[----:B------:R-:W-:Y:S01]  /*13c50*/  FMUL.FTZ R68, R70, UR6 ;  /* 0x0000000646447c20 */ /* 0x000fe20008410000 */
[----:B------:R-:W-:Y:S01]  /*13c60*/  FMUL.FTZ R70, R59, UR6 ;  /* 0x000000063b467c20 */ /* 0x000fe20008410000 */
[----:B------:R-:W-:Y:S01]  /*13c70*/  FMUL.FTZ R167, R45, UR6 ;  /* 0x000000062da77c20 */ /* 0x000fe20008410000 */
[----:B-1----:R-:W-:-:S04]  /*13c80*/  FSEL R21, R21, -INF , P5 ;  /* 0xff80000015157808 */ /* 0x002fc80002800000 */
[----:B------:R-:W1:Y:S01]  /*13c90*/  MUFU.TANH R14, R14 ;  /* 0x0000000e000e7308 */ /* 0x000e620000002400 */
[----:B------:R-:W-:Y:S01]  /*13ca0*/  FMUL.FTZ R97, R99, UR6 ;  /* 0x0000000663617c20 */ /* 0x000fe20008410000 */
[----:B------:R-:W-:Y:S01]  /*13cb0*/  FMUL.FTZ R59, R60, UR6 ;  /* 0x000000063c3b7c20 */ /* 0x000fe20008410000 */
[----:B------:R-:W-:Y:S01]  /*13cc0*/  ISETP.GT.AND P5, PT, R6, 0x19, PT ;  /* 0x000000190600780c */ /* 0x000fe20003fa4270 */
[----:B------:R-:W-:Y:S01]  /*13cd0*/  FMUL.FTZ R96, R88, UR6 ;  /* 0x0000000658607c20 */ /* 0x000fe20008410000 */
[----:B--2---:R-:W-:-:S03]  /*13ce0*/  FSEL R45, R13, -INF , P4 ;  /* 0xff8000000d2d7808 */ /* 0x004fc60002000000 */
[----:B------:R-:W2:Y:S01]  /*13cf0*/  MUFU.TANH R104, R104 ;  /* 0x0000006800687308 */ /* 0x000ea20000002400 */
[----:B------:R-:W-:Y:S01]  /*13d00*/  FMNMX.FTZ R10, R43, R10, !PT ;  /* 0x0000000a2b0a7209 */ /* 0x000fe20007810000 */
[----:B------:R-:W-:Y:S01]  /*13d10*/  FMUL.FTZ R60, R63, UR6 ;  /* 0x000000063f3c7c20 */ /* 0x000fe20008410000 */
[----:B------:R-:W-:Y:S01]  /*13d20*/  FMUL.FTZ R63, R54, UR6 ;  /* 0x00000006363f7c20 */ /* 0x000fe20008410000 */
[----:B------:R-:W-:-:S04]  /*13d30*/  FMUL.FTZ R51, R51, UR6 ;  /* 0x0000000633337c20 */ /* 0x000fc80008410000 */
[----:B------:R-:W2:Y:S01]  /*13d40*/  MUFU.TANH R81, R81 ;  /* 0x0000005100517308 */ /* 0x000ea20000002400 */
[----:B------:R-:W-:Y:S01]  /*13d50*/  FMUL.FTZ R54, R47, UR6 ;  /* 0x000000062f367c20 */ /* 0x000fe20008410000 */
[----:B----4-:R-:W-:Y:S01]  /*13d60*/  FSEL R83, R83, -INF , P2 ;  /* 0xff80000053537808 */ /* 0x010fe20001000000 */
[----:B------:R-:W-:Y:S01]  /*13d70*/  FMUL.FTZ R165, R44, UR6 ;  /* 0x000000062ca57c20 */ /* 0x000fe20008410000 */
[----:B------:R-:W-:Y:S01]  /*13d80*/  ISETP.GT.AND P2, PT, R6, 0x20, PT ;  /* 0x000000200600780c */ /* 0x000fe20003f44270 */
[----:B------:R-:W-:Y:S01]  /*13d90*/  FMUL.FTZ R85, R89, UR6 ;  /* 0x0000000659557c20 */ /* 0x000fe20008410000 */
[----:B---3--:R-:W-:Y:S02]  /*13da0*/  FSEL R47, R15, -INF , P5 ;  /* 0xff8000000f2f7808 */ /* 0x008fe40002800000 */
[----:B------:R-:W3:Y:S01]  /*13db0*/  MUFU.TANH R98, R98 ;  /* 0x0000006200627308 */ /* 0x000ee20000002400 */
[----:B------:R-:W-:Y:S01]  /*13dc0*/  FMNMX.FTZ R10, R45, R10, !PT ;  /* 0x0000000a2d0a7209 */ /* 0x000fe20007810000 */
[----:B------:R-:W-:Y:S01]  /*13dd0*/  FMUL.FTZ R44, R36, UR6 ;  /* 0x00000006242c7c20 */ /* 0x000fe20008410000 */
[----:B------:R-:W-:-:S05]  /*13de0*/  FMUL.FTZ R107, R42, UR6 ;  /* 0x000000062a6b7c20 */ /* 0x000fca0008410000 */
[----:B------:R-:W-:Y:S01]  /*13df0*/  MUFU.TANH R86, R86 ;  /* 0x0000005600567308 */ /* 0x000fe20000002400 */
[----:B------:R-:W-:Y:S01]  /*13e00*/  FMUL.FTZ R99, R103, UR6 ;  /* 0x0000000667637c20 */ /* 0x000fe20008410000 */
[----:B------:R-:W-:Y:S01]  /*13e10*/  FMNMX.FTZ R10, R47, R10, !PT ;  /* 0x0000000a2f0a7209 */ /* 0x000fe20007810000 */
[----:B------:R-:W-:-:S05]  /*13e20*/  FMUL.FTZ R88, R92, UR6 ;  /* 0x000000065c587c20 */ /* 0x000fca0008410000 */
[----:B------:R-:W4:Y:S01]  /*13e30*/  MUFU.TANH R97, R97 ;  /* 0x0000006100617308 */ /* 0x000f220000002400 */
[----:B------:R-:W-:Y:S01]  /*13e40*/  FMUL.FTZ R103, R55, UR6 ;  /* 0x0000000637677c20 */ /* 0x000fe20008410000 */
[----:B0-----:R-:W-:-:S06]  /*13e50*/  FSEL R105, R105, -INF , P4 ;  /* 0xff80000069697808 */ /* 0x001fcc0002000000 */
[----:B------:R0:W-:Y:S01]  /*13e60*/  MUFU.TANH R36, R7 ;  /* 0x0000000700247308 */ /* 0x0001e20000002400 */
[----:B------:R-:W-:Y:S01]  /*13e70*/  ISETP.GT.AND P4, PT, R6, 0x28, PT ;  /* 0x000000280600780c */ /* 0x000fe20003f84270 */
[----:B------:R-:W-:-:S06]  /*13e80*/  FMUL.FTZ R89, R93, UR6 ;  /* 0x000000065d597c20 */ /* 0x000fcc0008410000 */
[----:B------:R-:W4:Y:S01]  /*13e90*/  MUFU.TANH R96, R96 ;  /* 0x0000006000607308 */ /* 0x000f220000002400 */
[----:B0-----:R-:W-:Y:S02]  /*13ea0*/  FSEL R7, R82, -INF , P3 ;  /* 0xff80000052077808 */ /* 0x001fe40001800000 */
[----:B------:R-:W-:-:S05]  /*13eb0*/  ISETP.GT.AND P3, PT, R6, 0x21, PT ;  /* 0x000000210600780c */ /* 0x000fca0003f64270 */
[----:B------:R0:W-:Y:S01]  /*13ec0*/  MUFU.TANH R42, R51 ;  /* 0x00000033002a7308 */ /* 0x0001e20000002400 */
[----:B-1----:R-:W-:Y:S02]  /*13ed0*/  FSEL R55, R14, -INF , P3 ;  /* 0xff8000000e377808 */ /* 0x002fe40001800000 */
[----:B0-----:R-:W-:-:S05]  /*13ee0*/  FSEL R51, R80, -INF , P2 ;  /* 0xff80000050337808 */ /* 0x001fca0001000000 */
[----:B------:R-:W0:Y:S01]  /*13ef0*/  MUFU.TANH R100, R100 ;  /* 0x0000006400647308 */ /* 0x000e220000002400 */
[----:B------:R-:W-:-:S07]  /*13f00*/  FMNMX.FTZ R10, R51, R10, !PT ;  /* 0x0000000a330a7209 */ /* 0x000fce0007810000 */
[----:B------:R-:W1:Y:S01]  /*13f10*/  MUFU.TANH R85, R85 ;  /* 0x0000005500557308 */ /* 0x000e620000002400 */
[----:B--2---:R-:W-:Y:S01]  /*13f20*/  FSEL R9, R104, -INF , P5 ;  /* 0xff80000068097808 */ /* 0x004fe20002800000 */
[----:B------:R-:W-:Y:S01]  /*13f30*/  FMUL.FTZ R91, R91, UR6 ;  /* 0x000000065b5b7c20 */ /* 0x000fe20008410000 */
[----:B------:R-:W-:Y:S02]  /*13f40*/  ISETP.GT.AND P5, PT, R6, 0x29, PT ;  /* 0x000000290600780c */ /* 0x000fe40003fa4270 */
[----:B------:R-:W-:-:S03]  /*13f50*/  FSEL R81, R81, -INF , P4 ;  /* 0xff80000051517808 */ /* 0x000fc60002000000 */
[----:B------:R-:W2:Y:S01]  /*13f60*/  MUFU.TANH R99, R99 ;  /* 0x0000006300637308 */ /* 0x000ea20000002400 */
[----:B------:R-:W-:Y:S01]  /*13f70*/  FMNMX.FTZ R10, R55, R10, !PT ;  /* 0x0000000a370a7209 */ /* 0x000fe20007810000 */
[----:B------:R-:W-:Y:S01]  /*13f80*/  FMUL.FTZ R94, R94, UR6 ;  /* 0x000000065e5e7c20 */ /* 0x000fe20008410000 */
[----:B---3--:R-:W-:-:S05]  /*13f90*/  FSEL R11, R98, -INF , P2 ;  /* 0xff800000620b7808 */ /* 0x008fca0001000000 */
[----:B------:R-:W3:Y:S01]  /*13fa0*/  MUFU.TANH R88, R88 ;  /* 0x0000005800587308 */ /* 0x000ee20000002400 */
[----:B------:R-:W-:Y:S02]  /*13fb0*/  ISETP.GT.AND P2, PT, R6, 0x30, PT ;  /* 0x000000300600780c */ /* 0x000fe40003f44270 */
[----:B------:R-:W-:-:S05]  /*13fc0*/  FMNMX.FTZ R10, R81, R10, !PT ;  /* 0x0000000a510a7209 */ /* 0x000fca0007810000 */
[----:B------:R-:W3:Y:S01]  /*13fd0*/  MUFU.TANH R101, R101 ;  /* 0x0000006500657308 */ /* 0x000ee20000002400 */
[----:B------:R-:W-:Y:S01]  /*13fe0*/  FMUL.FTZ R92, R95, UR6 ;  /* 0x000000065f5c7c20 */ /* 0x000fe20008410000 */
[----:B----4-:R-:W-:-:S06]  /*13ff0*/  FSEL R97, R97, -INF , P3 ;  /* 0xff80000061617808 */ /* 0x010fcc0001800000 */
[----:B------:R-:W4:Y:S01]  /*14000*/  MUFU.TANH R89, R89 ;  /* 0x0000005900597308 */ /* 0x000f220000002400 */
[----:B------:R-:W-:Y:S02]  /*14010*/  ISETP.GT.AND P3, PT, R6, 0x31, PT ;  /* 0x000000310600780c */ /* 0x000fe40003f64270 */
[----:B------:R-:W-:-:S05]  /*14020*/  FSEL R95, R96, -INF , P2 ;  /* 0xff800000605f7808 */ /* 0x000fca0001000000 */
[----:B------:R1:W-:Y:S01]  /*14030*/  MUFU.TANH R8, R63 ;  /* 0x0000003f00087308 */ /* 0x0003e20000002400 */
[----:B0-----:R-:W-:Y:S02]  /*14040*/  FSEL R13, R100, -INF , P4 ;  /* 0xff800000640d7808 */ /* 0x001fe40002000000 */
[----:B-1----:R-:W-:-:S05]  /*14050*/  FSEL R63, R86, -INF , P5 ;  /* 0xff800000563f7808 */ /* 0x002fca0002800000 */
[----:B------:R-:W0:Y:S01]  /*14060*/  MUFU.TANH R91, R91 ;  /* 0x0000005b005b7308 */ /* 0x000e220000002400 */
[----:B------:R-:W-:-:S07]  /*14070*/  FMNMX.FTZ R10, R63, R10, !PT ;  /* 0x0000000a3f0a7209 */ /* 0x000fce0007810000 */
[----:B------:R-:W1:Y:S01]  /*14080*/  MUFU.TANH R90, R90 ;  /* 0x0000005a005a7308 */ /* 0x000e620000002400 */
[----:B------:R-:W-:Y:S01]  /*14090*/  FMUL.FTZ R93, R74, UR6 ;  /* 0x000000064a5d7c20 */ /* 0x000fe20008410000 */
[C---:B------:R-:W-:Y:S01]  /*140a0*/  ISETP.GT.AND P4, PT, R6.reuse, 0x38, PT ;  /* 0x000000380600780c */ /* 0x040fe20003f84270 */
[----:B------:R-:W-:Y:S01]  /*140b0*/  FMUL.FTZ R74, R77, UR6 ;  /* 0x000000064d4a7c20 */ /* 0x000fe20008410000 */
[----:B------:R-:W-:Y:S02]  /*140c0*/  FSEL R119, R85, -INF , P3 ;  /* 0xff80000055777808 */ /* 0x000fe40001800000 */
[----:B------:R-:W-:Y:S02]  /*140d0*/  FMNMX.FTZ R10, R95, R10, !PT ;  /* 0x0000000a5f0a7209 */ /* 0x000fe40007810000 */
[----:B------:R-:W1:Y:S01]  /*140e0*/  MUFU.TANH R94, R94 ;  /* 0x0000005e005e7308 */ /* 0x000e620000002400 */
[----:B--2---:R-:W-:Y:S01]  /*140f0*/  FSEL R99, R99, -INF , P5 ;  /* 0xff80000063637808 */ /* 0x004fe20002800000 */
[----:B------:R-:W-:Y:S01]  /*14100*/  FMUL.FTZ R75, R75, UR6 ;  /* 0x000000064b4b7c20 */ /* 0x000fe20008410000 */
[----:B------:R-:W-:-:S05]  /*14110*/  ISETP.GT.AND P5, PT, R6, 0x39, PT ;  /* 0x000000390600780c */ /* 0x000fca0003fa4270 */
[----:B------:R-:W2:Y:S01]  /*14120*/  MUFU.TANH R72, R72 ;  /* 0x0000004800487308 */ /* 0x000ea20000002400 */
[----:B---3--:R-:W-:Y:S02]  /*14130*/  FSEL R121, R88, -INF , P4 ;  /* 0xff80000058797808 */ /* 0x008fe40002000000 */
[----:B------:R-:W-:-:S05]  /*14140*/  FMNMX.FTZ R10, R119, R10, !PT ;  /* 0x0000000a770a7209 */ /* 0x000fca0007810000 */
[----:B------:R-:W3:Y:S01]  /*14150*/  MUFU.TANH R92, R92 ;  /* 0x0000005c005c7308 */ /* 0x000ee20000002400 */
[----:B------:R-:W-:Y:S01]  /*14160*/  FSEL R101, R101, -INF , P2 ;  /* 0xff80000065657808 */ /* 0x000fe20001000000 */
[----:B------:R-:W-:Y:S01]  /*14170*/  FMUL.FTZ R78, R78, UR6 ;  /* 0x000000064e4e7c20 */ /* 0x000fe20008410000 */
[----:B------:R-:W-:-:S05]  /*14180*/  ISETP.GT.AND P2, PT, R6, 0x40, PT ;  /* 0x000000400600780c */ /* 0x000fca0003f44270 */
[----:B------:R-:W3:Y:S01]  /*14190*/  MUFU.TANH R73, R73 ;  /* 0x0000004900497308 */ /* 0x000ee20000002400 */
[----:B----4-:R-:W-:Y:S02]  /*141a0*/  FSEL R123, R89, -INF , P5 ;  /* 0xff800000597b7808 */ /* 0x010fe40002800000 */
[----:B------:R-:W-:Y:S01]  /*141b0*/  FMNMX.FTZ R10, R121, R10, !PT ;  /* 0x0000000a790a7209 */ /* 0x000fe20007810000 */
[----:B------:R-:W-:-:S04]  /*141c0*/  FMUL.FTZ R77, R79, UR6 ;  /* 0x000000064f4d7c20 */ /* 0x000fc80008410000 */
[----:B------:R-:W4:Y:S01]  /*141d0*/  MUFU.TANH R93, R93 ;  /* 0x0000005d005d7308 */ /* 0x000f220000002400 */
[----:B------:R-:W-:Y:S01]  /*141e0*/  FMUL.FTZ R79, R66, UR6 ;  /* 0x00000006424f7c20 */ /* 0x000fe20008410000 */
[----:B0-----:R-:W-:Y:S01]  /*141f0*/  FSEL R91, R91, -INF , P3 ;  /* 0xff8000005b5b7808 */ /* 0x001fe20001800000 */
[----:B------:R-:W-:-:S05]  /*14200*/  FMUL.FTZ R66, R69, UR6 ;  /* 0x0000000645427c20 */ /* 0x000fca0008410000 */
[----:B------:R-:W0:Y:S01]  /*14210*/  MUFU.TANH R74, R74 ;  /* 0x0000004a004a7308 */ /* 0x000e220000002400 */
[----:B------:R-:W-:Y:S01]  /*14220*/  ISETP.GT.AND P3, PT, R6, 0x41, PT ;  /* 0x000000410600780c */ /* 0x000fe20003f64270 */
[----:B------:R-:W-:Y:S01]  /*14230*/  FMUL.FTZ R69, R71, UR6 ;  /* 0x0000000647457c20 */ /* 0x000fe20008410000 */
[----:B-1----:R-:W-:Y:S02]  /*14240*/  FSEL R125, R90, -INF , P2 ;  /* 0xff8000005a7d7808 */ /* 0x002fe40001000000 */
[----:B------:R-:W-:-:S03]  /*14250*/  FMNMX.FTZ R10, R123, R10, !PT ;  /* 0x0000000a7b0a7209 */ /* 0x000fc60007810000 */
[----:B------:R-:W1:Y:S01]  /*14260*/  MUFU.TANH R75, R75 ;  /* 0x0000004b004b7308 */ /* 0x000e620000002400 */
[----:B------:R-:W-:Y:S01]  /*14270*/  FMUL.FTZ R71, R58, UR6 ;  /* 0x000000063a477c20 */ /* 0x000fe20008410000 */
[----:B------:R-:W-:Y:S02]  /*14280*/  VIADD R4, R4, 0xa86 ;  /* 0x00000a8604047836 */ /* 0x000fe40000000000 */
[----:B------:R-:W-:Y:S01]  /*14290*/  FMUL.FTZ R58, R61, UR6 ;  /* 0x000000063d3a7c20 */ /* 0x000fe20008410000 */
[----:B------:R-:W-:-:S03]  /*142a0*/  FSEL R15, R94, -INF , P4 ;  /* 0xff8000005e0f7808 */ /* 0x000fc60002000000 */
[----:B------:R-:W1:Y:S01]  /*142b0*/  MUFU.TANH R76, R76 ;  /* 0x0000004c004c7308 */ /* 0x000e620000002400 */
[----:B------:R-:W-:Y:S01]  /*142c0*/  FMUL.FTZ R61, R62, UR6 ;  /* 0x000000063e3d7c20 */ /* 0x000fe20008410000 */
[----:B------:R-:W-:Y:S01]  /*142d0*/  ISETP.GT.AND P4, PT, R6, 0x48, PT ;  /* 0x000000480600780c */ /* 0x000fe20003f84270 */
[----:B------:R-:W-:Y:S01]  /*142e0*/  FMUL.FTZ R62, R32, UR6 ;  /* 0x00000006203e7c20 */ /* 0x000fe20008410000 */
[----:B--2---:R-:W-:Y:S02]  /*142f0*/  FSEL R127, R72, -INF , P3 ;  /* 0xff800000487f7808 */ /* 0x004fe40001800000 */
[----:B------:R-:W-:Y:S02]  /*14300*/  FMNMX.FTZ R10, R125, R10, !PT ;  /* 0x0000000a7d0a7209 */ /* 0x000fe40007810000 */
[----:B------:R-:W-:Y:S01]  /*14310*/  MUFU.TANH R78, R78 ;  /* 0x0000004e004e7308 */ /* 0x000fe20000002400 */
[----:B------:R-:W-:Y:S01]  /*14320*/  FMUL.FTZ R32, R39, UR6 ;  /* 0x0000000627207c20 */ /* 0x000fe20008410000 */
[----:B------:R-:W-:Y:S01]  /*14330*/  R2UR UR22, R4 ;  /* 0x00000000041672ca */ /* 0x000fe200000e0000 */
[----:B------:R-:W-:Y:S01]  /*14340*/  FMUL.FTZ R67, R67, UR6 ;  /* 0x0000000643437c20 */ /* 0x000fe20008410000 */
[----:B---3--:R-:W-:-:S04]  /*14350*/  FSEL R39, R92, -INF , P5 ;  /* 0xff8000005c277808 */ /* 0x008fc80002800000 */
[----:B------:R-:W2:Y:S01]  /*14360*/  MUFU.TANH R64, R64 ;  /* 0x0000004000407308 */ /* 0x000ea20000002400 */
[----:B------:R-:W-:Y:S01]  /*14370*/  ISETP.GT.AND P5, PT, R6, 0x49, PT ;  /* 0x000000490600780c */ /* 0x000fe20003fa4270 */
[----:B------:R-:W-:Y:S01]  /*14380*/  FMUL.FTZ R56, R56, UR6 ;  /* 0x0000000638387c20 */ /* 0x000fe20008410000 */
[----:B------:R-:W-:Y:S02]  /*14390*/  FSEL R129, R73, -INF , P4 ;  /* 0xff80000049817808 */ /* 0x000fe40002000000 */
[----:B------:R-:W-:-:S03]  /*143a0*/  FMNMX.FTZ R10, R127, R10, !PT ;  /* 0x0000000a7f0a7209 */ /* 0x000fc60007810000 */
[----:B------:R-:W3:Y:S01]  /*143b0*/  MUFU.TANH R77, R77 ;  /* 0x0000004d004d7308 */ /* 0x000ee20000002400 */
[----:B----4-:R-:W-:Y:S01]  /*143c0*/  FSEL R93, R93, -INF , P2 ;  /* 0xff8000005d5d7808 */ /* 0x010fe20001000000 */
[----:B------:R-:W-:Y:S01]  /*143d0*/  FMUL.FTZ R57, R57, UR6 ;  /* 0x0000000639397c20 */ /* 0x000fe20008410000 */
[----:B------:R-:W-:-:S05]  /*143e0*/  ISETP.GT.AND P2, PT, R6, 0x50, PT ;  /* 0x000000500600780c */ /* 0x000fca0003f44270 */
[----:B------:R-:W4:Y:S01]  /*143f0*/  MUFU.TANH R65, R65 ;  /* 0x0000004100417308 */ /* 0x000f220000002400 */
[----:B0-----:R-:W-:Y:S02]  /*14400*/  FSEL R131, R74, -INF , P5 ;  /* 0xff8000004a837808 */ /* 0x001fe40002800000 */
[----:B------:R-:W-:Y:S01]  /*14410*/  FMNMX.FTZ R10, R129, R10, !PT ;  /* 0x0000000a810a7209 */ /* 0x000fe20007810000 */
[----:B------:R-:W-:-:S04]  /*14420*/  FMUL.FTZ R53, R53, UR6 ;  /* 0x0000000635357c20 */ /* 0x000fc80008410000 */
[----:B------:R-:W0:Y:S01]  /*14430*/  MUFU.TANH R79, R79 ;  /* 0x0000004f004f7308 */ /* 0x000e220000002400 */
[----:B------:R-:W-:Y:S01]  /*14440*/  WARPGROUP.ARRIVE ;  /* 0x00000000000079c5 */ /* 0x000fe20000000000 */
[----:B-1----:R-:W-:-:S06]  /*14450*/  FSEL R75, R75, -INF , P3 ;  /* 0xff8000004b4b7808 */ /* 0x002fcc0001800000 */
[----:B------:R-:W1:Y:S01]  /*14460*/  MUFU.TANH R66, R66 ;  /* 0x0000004200427308 */ /* 0x000e620000002400 */
[----:B------:R-:W-:Y:S01]  /*14470*/  ISETP.GT.AND P3, PT, R6, 0x51, PT ;  /* 0x000000510600780c */ /* 0x000fe20003f64270 */
[----:B------:R-:W-:Y:S01]  /*14480*/  HGMMA.64x16x16.F32 R24, gdesc[UR20], R24, gsb0 ;  /* 0x00200000141879f0 */ /* 0x000fe20008000818 */
[----:B------:R-:W-:Y:S02]  /*14490*/  FSEL R133, R76, -INF , P2 ;  /* 0xff8000004c857808 */ /* 0x000fe40001000000 */
[----:B------:R-:W-:-:S03]  /*144a0*/  FMNMX.FTZ R10, R131, R10, !PT ;  /* 0x0000000a830a7209 */ /* 0x000fc60007810000 */
[----:B------:R-:W1:Y:S01]  /*144b0*/  MUFU.TANH R67, R67 ;  /* 0x0000004300437308 */ /* 0x000e620000002400 */
[----:B--2---:R-:W-:Y:S02]  /*144c0*/  FSEL R135, R64, -INF , P3 ;  /* 0xff80000040877808 */ /* 0x004fe40001800000 */
[----:B------:R-:W-:-:S05]  /*144d0*/  FMNMX.FTZ R10, R133, R10, !PT ;  /* 0x0000000a850a7209 */ /* 0x000fca0007810000 */
[----:B------:R-:W2:Y:S01]  /*144e0*/  MUFU.TANH R56, R56 ;  /* 0x0000003800387308 */ /* 0x000ea20000002400 */
[----:B---3--:R-:W-:-:S07]  /*144f0*/  FSEL R77, R77, -INF , P5 ;  /* 0xff8000004d4d7808 */ /* 0x008fce0002800000 */
[----:B------:R-:W3:Y:S01]  /*14500*/  MUFU.TANH R68, R68 ;  /* 0x0000004400447308 */ /* 0x000ee20000002400 */
[----:B------:R-:W-:-:S07]  /*14510*/  ISETP.GT.AND P5, PT, R6, 0x59, PT ;  /* 0x000000590600780c */ /* 0x000fce0003fa4270 */
[----:B------:R4:W-:Y:S01]  /*14520*/  MUFU.TANH R4, R53 ;  /* 0x0000003500047308 */ /* 0x0009e20000002400 */
[----:B------:R-:W-:Y:S01]  /*14530*/  FMNMX.FTZ R10, R135, R10, !PT ;  /* 0x0000000a870a7209 */ /* 0x000fe20007810000 */
[----:B------:R-:W-:-:S06]  /*14540*/  FMUL.FTZ R48, R48, UR6 ;  /* 0x0000000630307c20 */ /* 0x000fcc0008410000 */
[----:B------:R-:W3:Y:S01]  /*14550*/  MUFU.TANH R57, R57 ;  /* 0x0000003900397308 */ /* 0x000ee20000002400 */
[----:B----4-:R-:W-:Y:S02]  /*14560*/  FSEL R53, R78, -INF , P4 ;  /* 0xff8000004e357808 */ /* 0x010fe40002000000 */
[----:B------:R-:W-:-:S05]  /*14570*/  ISETP.GT.AND P4, PT, R6, 0x58, PT ;  /* 0x000000580600780c */ /* 0x000fca0003f84270 */
[----:B------:R-:W4:Y:S01]  /*14580*/  MUFU.TANH R69, R69 ;  /* 0x0000004500457308 */ /* 0x000f220000002400 */
[----:B------:R-:W-:Y:S02]  /*14590*/  FSEL R137, R65, -INF , P4 ;  /* 0xff80000041897808 */ /* 0x000fe40002000000 */
[----:B0-----:R-:W-:-:S05]  /*145a0*/  FSEL R79, R79, -INF , P2 ;  /* 0xff8000004f4f7808 */ /* 0x001fca0001000000 */
[----:B------:R-:W0:Y:S01]  /*145b0*/  MUFU.TANH R59, R59 ;  /* 0x0000003b003b7308 */ /* 0x000e220000002400 */
[----:B------:R-:W-:Y:S01]  /*145c0*/  ISETP.GT.AND P2, PT, R6, 0x60, PT ;  /* 0x000000600600780c */ /* 0x000fe20003f44270 */
[----:B------:R-:W-:Y:S01]  /*145d0*/  FMUL.FTZ R49, R49, UR6 ;  /* 0x0000000631317c20 */ /* 0x000fe20008410000 */
[----:B-1----:R-:W-:Y:S02]  /*145e0*/  FSEL R139, R66, -INF , P5 ;  /* 0xff800000428b7808 */ /* 0x002fe40002800000 */
[----:B------:R-:W-:-:S03]  /*145f0*/  FMNMX.FTZ R10, R137, R10, !PT ;  /* 0x0000000a890a7209 */ /* 0x000fc60007810000 */
[----:B------:R-:W1:Y:S01]  /*14600*/  MUFU.TANH R71, R71 ;  /* 0x0000004700477308 */ /* 0x000e620000002400 */
[----:B------:R-:W-:Y:S02]  /*14610*/  FSEL R67, R67, -INF , P3 ;  /* 0xff80000043437808 */ /* 0x000fe40001800000 */
[----:B------:R-:W-:-:S05]  /*14620*/  ISETP.GT.AND P3, PT, R6, 0x61, PT ;  /* 0x000000610600780c */ /* 0x000fca0003f64270 */
[----:B------:R-:W1:Y:S01]  /*14630*/  MUFU.TANH R58, R58 ;  /* 0x0000003a003a7308 */ /* 0x000e620000002400 */
[----:B--2---:R-:W-:Y:S02]  /*14640*/  FSEL R141, R56, -INF , P2 ;  /* 0xff800000388d7808 */ /* 0x004fe40001000000 */
[----:B------:R-:W-:-:S05]  /*14650*/  FMNMX.FTZ R10, R139, R10, !PT ;  /* 0x0000000a8b0a7209 */ /* 0x000fca0007810000 */
[----:B------:R-:W2:Y:S01]  /*14660*/  MUFU.TANH R70, R70 ;  /* 0x0000004600467308 */ /* 0x000ea20000002400 */
[----:B---3--:R-:W-:Y:S02]  /*14670*/  FSEL R73, R68, -INF , P4 ;  /* 0xff80000044497808 */ /* 0x008fe40002000000 */
[----:B------:R-:W-:-:S05]  /*14680*/  ISETP.GT.AND P4, PT, R6, 0x68, PT ;  /* 0x000000680600780c */ /* 0x000fca0003f84270 */
[----:B------:R-:W3:Y:S01]  /*14690*/  MUFU.TANH R48, R48 ;  /* 0x0000003000307308 */ /* 0x000ee20000002400 */
[----:B------:R-:W-:Y:S02]  /*146a0*/  FSEL R143, R57, -INF , P3 ;  /* 0xff800000398f7808 */ /* 0x000fe40001800000 */
[----:B------:R-:W-:-:S05]  /*146b0*/  FMNMX.FTZ R10, R141, R10, !PT ;  /* 0x0000000a8d0a7209 */ /* 0x000fca0007810000 */
[----:B------:R-:W3:Y:S01]  /*146c0*/  MUFU.TANH R61, R61 ;  /* 0x0000003d003d7308 */ /* 0x000ee20000002400 */
[----:B----4-:R-:W-:Y:S02]  /*146d0*/  FSEL R69, R69, -INF , P5 ;  /* 0xff80000045457808 */ /* 0x010fe40002800000 */
[----:B------:R-:W-:-:S05]  /*146e0*/  ISETP.GT.AND P5, PT, R6, 0x69, PT ;  /* 0x000000690600780c */ /* 0x000fca0003fa4270 */
[----:B------:R-:W4:Y:S01]  /*146f0*/  MUFU.TANH R49, R49 ;  /* 0x0000003100317308 */ /* 0x000f220000002400 */
[----:B0-----:R-:W-:Y:S02]  /*14700*/  FSEL R145, R59, -INF , P4 ;  /* 0xff8000003b917808 */ /* 0x001fe40002000000 */
[----:B------:R-:W-:-:S05]  /*14710*/  FMNMX.FTZ R10, R143, R10, !PT ;  /* 0x0000000a8f0a7209 */ /* 0x000fca0007810000 */
[----:B------:R-:W0:Y:S01]  /*14720*/  MUFU.TANH R60, R60 ;  /* 0x0000003c003c7308 */ /* 0x000e220000002400 */
[----:B-1----:R-:W-:Y:S02]  /*14730*/  FSEL R71, R71, -INF , P2 ;  /* 0xff80000047477808 */ /* 0x002fe40001000000 */
[----:B------:R-:W-:Y:S02]  /*14740*/  ISETP.GT.AND P2, PT, R6, 0x70, PT ;  /* 0x000000700600780c */ /* 0x000fe40003f44270 */
[----:B------:R-:W-:Y:S02]  /*14750*/  FSEL R147, R58, -INF , P5 ;  /* 0xff8000003a937808 */ /* 0x000fe40002800000 */
[----:B------:R-:W-:Y:S01]  /*14760*/  FMNMX.FTZ R10, R145, R10, !PT ;  /* 0x0000000a910a7209 */ /* 0x000fe20007810000 */
[----:B------:R-:W1:Y:S01]  /*14770*/  MUFU.TANH R157, R157 ;  /* 0x0000009d009d7308 */ /* 0x000e620000002400 */
[----:B--2---:R-:W-:Y:S02]  /*14780*/  FSEL R65, R70, -INF , P3 ;  /* 0xff80000046417808 */ /* 0x004fe40001800000 */
[----:B------:R-:W-:-:S02]  /*14790*/  ISETP.GT.AND P3, PT, R6, 0x71, PT ;  /* 0x000000710600780c */ /* 0x000fc40003f64270 */
[----:B---3--:R-:W-:Y:S02]  /*147a0*/  FSEL R151, R48, -INF , P2 ;  /* 0xff80000030977808 */ /* 0x008fe40001000000 */
[----:B------:R-:W-:Y:S01]  /*147b0*/  FMNMX.FTZ R10, R147, R10, !PT ;  /* 0x0000000a930a7209 */ /* 0x000fe20007810000 */
[----:B------:R-:W2:Y:S01]  /*147c0*/  MUFU.TANH R159, R159 ;  /* 0x0000009f009f7308 */ /* 0x000ea20000002400 */
[----:B------:R-:W-:Y:S02]  /*147d0*/  FSEL R61, R61, -INF , P4 ;  /* 0xff8000003d3d7808 */ /* 0x000fe40002000000 */
[----:B------:R-:W-:Y:S02]  /*147e0*/  ISETP.GT.AND P4, PT, R6, 0x78, PT ;  /* 0x000000780600780c */ /* 0x000fe40003f84270 */
[----:B----4-:R-:W-:Y:S02]  /*147f0*/  FSEL R149, R49, -INF , P3 ;  /* 0xff80000031957808 */ /* 0x010fe40001800000 */
[----:B------:R-:W-:Y:S01]  /*14800*/  FMNMX.FTZ R10, R151, R10, !PT ;  /* 0x0000000a970a7209 */ /* 0x000fe20007810000 */
[----:B------:R-:W3:Y:S01]  /*14810*/  MUFU.TANH R103, R103 ;  /* 0x0000006700677308 */ /* 0x000ee20000002400 */
[----:B0-----:R-:W-:-:S02]  /*14820*/  FSEL R57, R60, -INF , P5 ;  /* 0xff8000003c397808 */ /* 0x001fc40002800000 */
[----:B------:R-:W-:Y:S02]  /*14830*/  ISETP.GT.AND P5, PT, R6, 0x79, PT ;  /* 0x000000790600780c */ /* 0x000fe40003fa4270 */
[----:B------:R-:W-:Y:S02]  /*14840*/  FSEL R153, R36, -INF , P4 ;  /* 0xff80000024997808 */ /* 0x000fe40002000000 */
[----:B------:R-:W-:Y:S01]  /*14850*/  FMNMX.FTZ R10, R149, R10, !PT ;  /* 0x0000000a950a7209 */ /* 0x000fe20007810000 */
[----:B------:R-:W0:Y:S01]  /*14860*/  MUFU.TANH R165, R165 ;  /* 0x000000a500a57308 */ /* 0x000e220000002400 */
[----:B------:R-:W-:Y:S02]  /*14870*/  FSEL R59, R40, -INF , P2 ;  /* 0xff800000283b7808 */ /* 0x000fe40001000000 */
[----:B------:R-:W-:Y:S02]  /*14880*/  ISETP.GT.AND P2, PT, R6, 0x80, PT ;  /* 0x000000800600780c */ /* 0x000fe40003f44270 */
[----:B------:R-:W-:-:S03]  /*14890*/  FSEL R155, R4, -INF , P5 ;  /* 0xff800000049b7808 */ /* 0x000fc60002800000 */
[----:B------:R-:W4:Y:S01]  /*148a0*/  MUFU.TANH R107, R107 ;  /* 0x0000006b006b7308 */ /* 0x000f220000002400 */
[----:B------:R-:W-:Y:S02]  /*148b0*/  FMNMX.FTZ R10, R153, R10, !PT ;  /* 0x0000000a990a7209 */ /* 0x000fe40007810000 */
[----:B------:R-:W-:-:S05]  /*148c0*/  FSEL R85, R42, -INF , P3 ;  /* 0xff8000002a557808 */ /* 0x000fca0001800000 */
[----:B------:R-:W4:Y:S01]  /*148d0*/  MUFU.TANH R167, R167 ;  /* 0x000000a700a77308 */ /* 0x000f220000002400 */
[----:B------:R-:W-:Y:S02]  /*148e0*/  ISETP.GT.AND P3, PT, R6, 0x81, PT ;  /* 0x000000810600780c */ /* 0x000fe40003f64270 */
        /* <DEDUP_REMOVED lines=9> */
[----:B---3--:R-:W-:Y:S01]  /*14980*/  FSEL R103, R103, -INF , P5 ;  /* 0xff80000067677808 */ /* 0x008fe20002800000 */
[----:B------:R-:W-:-:S06]  /*14990*/  WARPGROUP.DEPBAR.LE gsb0, 0x0 ;  /* 0x00008000000079c5 */ /* 0x000fcc0000010000 */
[----:B------:R-:W3:Y:S01]  /*149a0*/  MUFU.TANH R52, R52 ;  /* 0x0000003400347308 */ /* 0x000ee20000002400 */
[----:B------:R-:W-:Y:S01]  /*149b0*/  ISETP.GT.AND P5, PT, R6, 0x89, PT ;  /* 0x000000890600780c */ /* 0x000fe20003fa4270 */
[----:B------:R-:W-:Y:S01]  /*149c0*/  FMUL.FTZ R24, R24, UR6 ;  /* 0x0000000618187c20 */ /* 0x000fe20008410000 */
[----:B0-----:R-:W-:Y:S02]  /*149d0*/  FSEL R165, R165, -INF , P4 ;  /* 0xff800000a5a57808 */ /* 0x001fe40002000000 */
[----:B------:R-:W-:-:S03]  /*149e0*/  FMNMX.FTZ R10, R159, R10, !PT ;  /* 0x0000000a9f0a7209 */ /* 0x000fc60007810000 */
[----:B------:R-:W0:Y:S01]  /*149f0*/  MUFU.TANH R54, R54 ;  /* 0x0000003600367308 */ /* 0x000e220000002400 */
[----:B----4-:R-:W-:Y:S01]  /*14a00*/  FSEL R107, R107, -INF , P2 ;  /* 0xff8000006b6b7808 */ /* 0x010fe20001000000 */
[----:B------:R-:W-:Y:S01]  /*14a10*/  FMUL.FTZ R38, R38, UR6 ;  /* 0x0000000626267c20 */ /* 0x000fe20008410000 */
[----:B------:R-:W-:-:S05]  /*14a20*/  ISETP.GT.AND P2, PT, R6, 0x90, PT ;  /* 0x000000900600780c */ /* 0x000fca0003f44270 */
[----:B------:R-:W4:Y:S01]  /*14a30*/  MUFU.TANH R44, R44 ;  /* 0x0000002c002c7308 */ /* 0x000f220000002400 */
[----:B------:R-:W-:Y:S01]  /*14a40*/  FSEL R167, R167, -INF , P5 ;  /* 0xff800000a7a77808 */ /* 0x000fe20002800000 */
[----:B------:R-:W-:Y:S01]  /*14a50*/  FMUL.FTZ R4, R25, UR6 ;  /* 0x0000000619047c20 */ /* 0x000fe20008410000 */
[----:B------:R-:W-:-:S05]  /*14a60*/  FMNMX.FTZ R10, R165, R10, !PT ;  /* 0x0000000aa50a7209 */ /* 0x000fca0007810000 */
[----:B------:R-:W4:Y:S01]  /*14a70*/  MUFU.TANH R50, R50 ;  /* 0x0000003200327308 */ /* 0x000f220000002400 */
[----:B-1----:R-:W-:Y:S01]  /*14a80*/  FSEL R109, R109, -INF , P3 ;  /* 0xff8000006d6d7808 */ /* 0x002fe20001800000 */
[----:B------:R-:W-:Y:S01]  /*14a90*/  FMUL.FTZ R28, R28, UR6 ;  /* 0x000000061c1c7c20 */ /* 0x000fe20008410000 */
[----:B------:R-:W-:-:S05]  /*14aa0*/  ISETP.GT.AND P3, PT, R6, 0x91, PT ;  /* 0x000000910600780c */ /* 0x000fca0003f64270 */
[----:B------:R-:W1:Y:S01]  /*14ab0*/  MUFU.TANH R34, R34 ;  /* 0x0000002200227308 */ /* 0x000e620000002400 */
[----:B------:R-:W-:Y:S02]  /*14ac0*/  FSEL R169, R62, -INF , P2 ;  /* 0xff8000003ea97808 */ /* 0x000fe40001000000 */
[----:B------:R-:W-:-:S05]  /*14ad0*/  FMNMX.FTZ R10, R167, R10, !PT ;  /* 0x0000000aa70a7209 */ /* 0x000fca0007810000 */
        /* <DEDUP_REMOVED lines=8> */
[----:B0-----:R-:W-:Y:S02]  /*14b60*/  FSEL R111, R54, -INF , P5 ;  /* 0xff800000366f7808 */ /* 0x001fe40002800000 */
[----:B------:R-:W-:-:S05]  /*14b70*/  ISETP.GT.AND P5, PT, R6, 0x99, PT ;  /* 0x000000990600780c */ /* 0x000fca0003fa4270 */
[----:B------:R-:W0:Y:S01]  /*14b80*/  MUFU.TANH R4, R4 ;  /* 0x0000000400047308 */ /* 0x000e220000002400 */
[----:B----4-:R-:W-:Y:S02]  /*14b90*/  FSEL R173, R44, -INF , P4 ;  /* 0xff8000002cad7808 */ /* 0x010fe40002000000 */
[----:B------:R-:W-:-:S05]  /*14ba0*/  FMNMX.FTZ R10, R171, R10, !PT ;  /* 0x0000000aab0a7209 */ /* 0x000fca0007810000 */
[----:B------:R-:W4:Y:S01]  /*14bb0*/  MUFU.TANH R32, R32 ;  /* 0x0000002000207308 */ /* 0x000f220000002400 */
[----:B------:R-:W-:Y:S02]  /*14bc0*/  FSEL R29, R50, -INF , P2 ;  /* 0xff800000321d7808 */ /* 0x000fe40001000000 */
[----:B------:R-:W-:-:S05]  /*14bd0*/  ISETP.GT.AND P2, PT, R6, 0xa0, PT ;  /* 0x000000a00600780c */ /* 0x000fca0003f44270 */
[----:B------:R-:W4:Y:S01]  /*14be0*/  MUFU.TANH R28, R28 ;  /* 0x0000001c001c7308 */ /* 0x000f220000002400 */
[----:B-1----:R-:W-:Y:S02]  /*14bf0*/  FSEL R175, R34, -INF , P5 ;  /* 0xff80000022af7808 */ /* 0x002fe40002800000 */
[----:B------:R-:W-:-:S05]  /*14c00*/  FMNMX.FTZ R10, R173, R10, !PT ;  /* 0x0000000aad0a7209 */ /* 0x000fca0007810000 */
[----:B------:R-:W1:Y:S01]  /*14c10*/  MUFU.TANH R8, R8 ;  /* 0x0000000800087308 */ /* 0x000e620000002400 */
[----:B------:R-:W-:Y:S02]  /*14c20*/  FSEL R115, R46, -INF , P3 ;  /* 0xff8000002e737808 */ /* 0x000fe40001800000 */
[----:B------:R-:W-:Y:S02]  /*14c30*/  ISETP.GT.AND P3, PT, R6, 0xa1, PT ;  /* 0x000000a10600780c */ /* 0x000fe40003f64270 */
[----:B--2---:R-:W-:Y:S02]  /*14c40*/  FSEL R177, R24, -INF , P2 ;  /* 0xff80000018b17808 */ /* 0x004fe40001000000 */
[----:B------:R-:W-:Y:S02]  /*14c50*/  FMNMX.FTZ R10, R175, R10, !PT ;  /* 0x0000000aaf0a7209 */ /* 0x000fe40007810000 */
[----:B---3--:R-:W-:Y:S02]  /*14c60*/  FSEL R117, R38, -INF , P4 ;  /* 0xff80000026757808 */ /* 0x008fe40002000000 */
[----:B------:R-:W-:-:S02]  /*14c70*/  ISETP.GT.AND P4, PT, R6, 0xa8, PT ;  /* 0x000000a80600780c */ /* 0x000fc40003f84270 */
[----:B0-----:R-:W-:Y:S02]  /*14c80*/  FSEL R179, R4, -INF , P3 ;  /* 0xff80000004b37808 */ /* 0x001fe40001800000 */
[----:B------:R-:W-:Y:S02]  /*14c90*/  FMNMX.FTZ R10, R177, R10, !PT ;  /* 0x0000000ab10a7209 */ /* 0x000fe40007810000 */
[----:B----4-:R-:W-:Y:S02]  /*14ca0*/  FSEL R113, R32, -INF , P5 ;  /* 0xff80000020717808 */ /* 0x010fe40002800000 */
[----:B------:R-:W-:Y:S02]  /*14cb0*/  ISETP.GT.AND P5, PT, R6, 0xa9, PT ;  /* 0x000000a90600780c */ /* 0x000fe40003fa4270 */
[----:B------:R-:W-:Y:S02]  /*14cc0*/  FSEL R183, R28, -INF , P4 ;  /* 0xff8000001cb77808 */ /* 0x000fe40002000000 */
[----:B------:R-:W-:-:S02]  /*14cd0*/  FMNMX.FTZ R10, R179, R10, !PT ;  /* 0x0000000ab30a7209 */ /* 0x000fc40007810000 */
[----:B-1----:R-:W-:Y:S02]  /*14ce0*/  FSEL R181, R8, -INF , P5 ;  /* 0xff80000008b57808 */ /* 0x002fe40002800000 */
[----:B------:R-:W-:-:S04]  /*14cf0*/  FMNMX.FTZ R10, R183, R10, !PT ;  /* 0x0000000ab70a7209 */ /* 0x000fc80007810000 */
[----:B------:R-:W-:-:S05]  /*14d00*/  FMNMX.FTZ R6, R181, R10, !PT ;  /* 0x0000000ab5067209 */ /* 0x000fca0007810000 */
[----:B------:R-:W0:Y:S02]  /*14d10*/  SHFL.BFLY PT, R89, R6, 0x2, 0x1f ;  /* 0x0c401f0006597f89 */ /* 0x000e2400000e0000 */
[----:B0-----:R-:W-:-:S05]  /*14d20*/  FMNMX.FTZ R8, R6, R89, !PT ;  /* 0x0000005906087209 */ /* 0x001fca0007810000 */
[----:B------:R-:W0:Y:S01]  /*14d30*/  SHFL.BFLY PT, R89, R8, 0x1, 0x1f ;  /* 0x0c201f0008597f89 */ /* 0x000e2200000e0000 */
[----:B------:R-:W-:Y:S02]  /*14d40*/  IMAD.U32 R88, RZ, RZ, UR7 ;  /* 0x00000007ff587e24 */ /* 0x000fe4000f8e00ff */
[----:B------:R-:W-:Y:S01]  /*14d50*/  FMUL.FTZ R14, R27, UR6 ;  /* 0x000000061b0e7c20 */ /* 0x000fe20008410000 */
[----:B0-----:R-:W-:-:S04]  /*14d60*/  FMNMX.FTZ R89, R8, R89, !PT ;  /* 0x0000005908597209 */ /* 0x001fc80007810000 */
[C---:B------:R-:W-:Y:S01]  /*14d70*/  FSETP.NEU.FTZ.AND P6, PT, R89.reuse, -INF , PT ;  /* 0xff8000005900780b */ /* 0x040fe20003fdd000 */
[----:B------:R-:W-:-:S05]  /*14d80*/  FMUL.FTZ R4, R89, R88 ;  /* 0x0000005859047220 */ /* 0x000fca0000410000 */
[----:B------:R-:W-:-:S05]  /*14d90*/  FSEL R4, R4, RZ, P6 ;  /* 0x000000ff04047208 */ /* 0x000fca0003000000 */
[----:B------:R-:W-:Y:S01]  /*14da0*/  FFMA.FTZ R27, R12, R88, -R4 ;  /* 0x000000580c1b7223 */ /* 0x000fe20000010804 */
        /* <DEDUP_REMOVED lines=32> */
[----:B------:R-:W-:-:S03]  /*14fb0*/  FMUL.FTZ R10, R26, UR6 ;  /* 0x000000061a0a7c20 */ /* 0x000fc60008410000 */
[----:B------:R-:W-:-:S04]  /*14fc0*/  FMNMX.FTZ R12, R109, R12, !PT ;  /* 0x0000000c6d0c7209 */ /* 0x000fc80007810000 */
[----:B------:R-:W-:Y:S01]  /*14fd0*/  FMNMX.FTZ R12, R25, R12, !PT ;  /* 0x0000000c190c7209 */ /* 0x000fe20007810000 */
[----:B------:R-:W0:Y:S01]  /*14fe0*/  MUFU.TANH R10, R10 ;  /* 0x0000000a000a7308 */ /* 0x000e220000002400 */
[----:B------:R-:W-:Y:S02]  /*14ff0*/  FMUL.FTZ R6, R30, UR6 ;  /* 0x000000061e067c20 */ /* 0x000fe40008410000 */
[----:B------:R-:W-:Y:S01]  /*15000*/  FMNMX.FTZ R12, R111, R12, !PT ;  /* 0x0000000c6f0c7209 */ /* 0x000fe20007810000 */
[----:B------:R-:W-:-:S03]  /*15010*/  FMUL.FTZ R8, R31, UR6 ;  /* 0x000000061f087c20 */ /* 0x000fc60008410000 */
[----:B------:R-:W-:Y:S01]  /*15020*/  FMNMX.FTZ R12, R29, R12, !PT ;  /* 0x0000000c1d0c7209 */ /* 0x000fe20007810000 */
[----:B------:R-:W1:Y:S03]  /*15030*/  MUFU.TANH R14, R14 ;  /* 0x0000000e000e7308 */ /* 0x000e660000002400 */
[----:B------:R-:W-:-:S05]  /*15040*/  FMNMX.FTZ R12, R115, R12, !PT ;  /* 0x0000000c730c7209 */ /* 0x000fca0007810000 */
[----:B------:R-:W2:Y:S01]  /*15050*/  MUFU.TANH R6, R6 ;  /* 0x0000000600067308 */ /* 0x000ea20000002400 */
[----:B------:R-:W-:Y:S01]  /*15060*/  FMNMX.FTZ R12, R117, R12, !PT ;  /* 0x0000000c750c7209 */ /* 0x000fe20007810000 */
[-CC-:B------:R-:W-:Y:S01]  /*15070*/  FFMA.FTZ R182, R45, R88.reuse, -R4.reuse ;  /* 0x000000582db67223 */ /* 0x180fe20000010804 */
[----:B------:R-:W-:-:S05]  /*15080*/  FFMA.FTZ R45, R123, R88, -R4 ;  /* 0x000000587b2d7223 */ /* 0x000fca0000010804 */
[----:B------:R-:W3:Y:S01]  /*15090*/  MUFU.TANH R8, R8 ;  /* 0x0000000800087308 */ /* 0x000ee20000002400 */
[----:B0-----:R-:W-:Y:S01]  /*150a0*/  FSEL R123, R10, -INF , P2 ;  /* 0xff8000000a7b7808 */ /* 0x001fe20001000000 */
[--C-:B------:R-:W-:Y:S01]  /*150b0*/  FFMA.FTZ R178, R35, R88, -R4.reuse ;  /* 0x0000005823b27223 */ /* 0x100fe20000010804 */
[----:B------:R-:W-:Y:S01]  /*150c0*/  FMNMX.FTZ R12, R113, R12, !PT ;  /* 0x0000000c710c7209 */ /* 0x000fe20007810000 */
[-CC-:B------:R-:W-:Y:S01]  /*150d0*/  FFMA.FTZ R35, R47, R88.reuse, -R4.reuse ;  /* 0x000000582f237223 */ /* 0x180fe20000010804 */
[--C-:B------:R-:W-:Y:S01]  /*150e0*/  FFMA.FTZ R47, R127, R88, -R4.reuse ;  /* 0x000000587f2f7223 */ /* 0x100fe20000010804 */
[----:B-1----:R-:W-:Y:S02]  /*150f0*/  FSEL R127, R14, -INF , P3 ;  /* 0xff8000000e7f7808 */ /* 0x002fe40001800000 */
[----:B------:R-:W-:Y:S01]  /*15100*/  FMNMX.FTZ R12, R123, R12, !PT ;  /* 0x0000000c7b0c7209 */ /* 0x000fe20007810000 */
[-CC-:B------:R-:W-:Y:S01]  /*15110*/  FFMA.FTZ R184, R51, R88.reuse, -R4.reuse ;  /* 0x0000005833b87223 */ /* 0x180fe20000010804 */
[----:B------:R-:W-:Y:S01]  /*15120*/  FFMA.FTZ R51, R131, R88, -R4 ;  /* 0x0000005883337223 */ /* 0x000fe20000010804 */
[----:B--2---:R-:W-:-:S02]  /*15130*/  FSEL R131, R6, -INF , P4 ;  /* 0xff80000006837808 */ /* 0x004fc40002000000 */
[----:B------:R-:W-:Y:S01]  /*15140*/  FMNMX.FTZ R12, R127, R12, !PT ;  /* 0x0000000c7f0c7209 */ /* 0x000fe20007810000 */
[--C-:B------:R-:W-:Y:S01]  /*15150*/  FFMA.FTZ R196, R133, R88, -R4.reuse ;  /* 0x0000005885c47223 */ /* 0x100fe20000010804 */
[----:B---3--:R-:W-:Y:S02]  /*15160*/  FSEL R133, R8, -INF , P5 ;  /* 0xff80000008857808 */ /* 0x008fe40002800000 */
[----:B------:R-:W-:Y:S01]  /*15170*/  FMNMX.FTZ R12, R131, R12, !PT ;  /* 0x0000000c830c7209 */ /* 0x000fe20007810000 */
[----:B------:R-:W-:-:S03]  /*15180*/  FFMA.FTZ R31, R37, R88, -R4 ;  /* 0x00000058251f7223 */ /* 0x000fc60000010804 */
[----:B------:R-:W-:Y:S01]  /*15190*/  FMNMX.FTZ R12, R133, R12, !PT ;  /* 0x0000000c850c7209 */ /* 0x000fe20007810000 */
[-CC-:B------:R-:W-:Y:S01]  /*151a0*/  FFMA.FTZ R37, R55, R88.reuse, -R4.reuse ;  /* 0x0000005837257223 */ /* 0x180fe20000010804 */
[----:B------:R-:W-:-:S03]  /*151b0*/  FFMA.FTZ R55, R135, R88, -R4 ;  /* 0x0000005887377223 */ /* 0x000fc60000010804 */
[----:B------:R-:W0:Y:S01]  /*151c0*/  SHFL.BFLY PT, R135, R12, 0x2, 0x1f ;  /* 0x0c401f000c877f89 */ /* 0x000e2200000e0000 */
[-CC-:B------:R-:W-:Y:S01]  /*151d0*/  FFMA.FTZ R180, R41, R88.reuse, -R4.reuse ;  /* 0x0000005829b47223 */ /* 0x180fe20000010804 */
[-CC-:B------:R-:W-:Y:S01]  /*151e0*/  FFMA.FTZ R41, R63, R88.reuse, -R4.reuse ;  /* 0x000000583f297223 */ /* 0x180fe20000010804 */
[----:B------:R-:W-:Y:S01]  /*151f0*/  FFMA.FTZ R63, R139, R88, -R4 ;  /* 0x000000588b3f7223 */ /* 0x000fe20000010804 */
[----:B0-----:R-:W-:-:S05]  /*15200*/  FMNMX.FTZ R6, R12, R135, !PT ;  /* 0x000000870c067209 */ /* 0x001fca0007810000 */
[----:B------:R-:W0:Y:S01]  /*15210*/  SHFL.BFLY PT, R139, R6, 0x1, 0x1f ;  /* 0x0c201f00068b7f89 */ /* 0x000e2200000e0000 */
[-CC-:B------:R-:W-:Y:S01]  /*15220*/  FFMA.FTZ R176, R33, R88.reuse, -R4.reuse ;  /* 0x0000005821b07223 */ /* 0x180fe20000010804 */
[----:B------:R-:W-:Y:S08]  /*15230*/  MUFU.EX2 R27, R27 ;  /* 0x0000001b001b7308 */ /* 0x000ff00000000800 */
[----:B------:R-:W1:Y:S01]  /*15240*/  MUFU.EX2 R176, R176 ;  /* 0x000000b000b07308 */ /* 0x000e620000000800 */
[----:B------:R-:W-:-:S07]  /*15250*/  FFMA.FTZ R33, R43, R88, -R4 ;  /* 0x000000582b217223 */ /* 0x000fce0000010804 */
[----:B------:R-:W2:Y:S01]  /*15260*/  MUFU.EX2 R178, R178 ;  /* 0x000000b200b27308 */ /* 0x000ea20000000800 */
[----:B0-----:R-:W-:-:S07]  /*15270*/  FMNMX.FTZ R92, R6, R139, !PT ;  /* 0x0000008b065c7209 */ /* 0x001fce0007810000 */
[----:B------:R-:W0:Y:S01]  /*15280*/  MUFU.EX2 R31, R31 ;  /* 0x0000001f001f7308 */ /* 0x000e220000000800 */
[C---:B------:R-:W-:Y:S01]  /*15290*/  FSETP.NEU.FTZ.AND P2, PT, R92.reuse, -INF , PT ;  /* 0xff8000005c00780b */ /* 0x040fe20003f5d000 */
[-C--:B------:R-:W-:Y:S01]  /*152a0*/  FMUL.FTZ R26, R92, R88.reuse ;  /* 0x000000585c1a7220 */ /* 0x080fe20000410000 */
[----:B------:R-:W-:-:S04]  /*152b0*/  FFMA.FTZ R179, R179, R88, -R4 ;  /* 0x00000058b3b37223 */ /* 0x000fc80000010804 */
[----:B------:R-:W-:Y:S01]  /*152c0*/  FSEL R26, R26, RZ, P2 ;  /* 0x000000ff1a1a7208 */ /* 0x000fe20001000000 */
[----:B------:R-:W3:Y:S01]  /*152d0*/  MUFU.EX2 R180, R180 ;  /* 0x000000b400b47308 */ /* 0x000ee20000000800 */
[-CC-:B------:R-:W-:Y:S01]  /*152e0*/  FFMA.FTZ R186, R81, R88.reuse, -R4.reuse ;  /* 0x0000005851ba7223 */ /* 0x180fe20000010804 */
[-CC-:B------:R-:W-:Y:S01]  /*152f0*/  FFMA.FTZ R188, R95, R88.reuse, -R4.reuse ;  /* 0x000000585fbc7223 */ /* 0x180fe20000010804 */
[-CC-:B------:R-:W-:Y:S01]  /*15300*/  FFMA.FTZ R43, R119, R88.reuse, -R4.reuse ;  /* 0x00000058772b7223 */ /* 0x180fe20000010804 */
[-CC-:B------:R-:W-:Y:S01]  /*15310*/  FFMA.FTZ R190, R121, R88.reuse, -R4.reuse ;  /* 0x0000005879be7223 */ /* 0x180fe20000010804 */
[----:B------:R-:W-:-:S03]  /*15320*/  FFMA.FTZ R192, R125, R88, -R4 ;  /* 0x000000587dc07223 */ /* 0x000fc60000010804 */
[----:B------:R4:W-:Y:S01]  /*15330*/  MUFU.EX2 R139, R179 ;  /* 0x000000b3008b7308 */ /* 0x0009e20000000800 */
[-CC-:B------:R-:W-:Y:S01]  /*15340*/  FFMA.FTZ R194, R129, R88.reuse, -R4.reuse ;  /* 0x0000005881c27223 */ /* 0x180fe20000010804 */
[-CC-:B------:R-:W-:Y:S01]  /*15350*/  FFMA.FTZ R198, R137, R88.reuse, -R4.reuse ;  /* 0x0000005889c67223 */ /* 0x180fe20000010804 */
[-CC-:B------:R-:W-:Y:S01]  /*15360*/  FFMA.FTZ R200, R141, R88.reuse, -R4.reuse ;  /* 0x000000588dc87223 */ /* 0x180fe20000010804 */
[-CC-:B------:R-:W-:Y:S01]  /*15370*/  FFMA.FTZ R81, R143, R88.reuse, -R4.reuse ;  /* 0x000000588f517223 */ /* 0x180fe20000010804 */
[----:B------:R-:W-:-:S03]  /*15380*/  FFMA.FTZ R202, R145, R88, -R4 ;  /* 0x0000005891ca7223 */ /* 0x000fc60000010804 */
[----:B------:R-:W3:Y:S01]  /*15390*/  MUFU.EX2 R33, R33 ;  /* 0x0000002100217308 */ /* 0x000ee20000000800 */
[-C--:B----4-:R-:W-:Y:S01]  /*153a0*/  FFMA.FTZ R179, R3, R88.reuse, -R26 ;  /* 0x0000005803b37223 */ /* 0x090fe2000001081a */
[----:B-1----:R-:W-:Y:S01]  /*153b0*/  FADD.FTZ R3, R176, R27 ;  /* 0x0000001bb0037221 */ /* 0x002fe20000010000 */
        /* <DEDUP_REMOVED lines=16> */
[----:B------:R-:W1:Y:S01]  /*154c0*/  MUFU.EX2 R182, R182 ;  /* 0x000000b600b67308 */ /* 0x000e620000000800 */
[-CC-:B------:R-:W-:Y:S01]  /*154d0*/  FFMA.FTZ R4, R20, R88.reuse, -R26.reuse ;  /* 0x0000005814047223 */ /* 0x180fe2000001081a */
[----:B--2---:R-:W-:Y:S01]  /*154e0*/  FADD.FTZ R20, R178, R3 ;  /* 0x00000003b2147221 */ /* 0x004fe20000010000 */
[----:B------:R-:W-:-:S03]  /*154f0*/  FFMA.FTZ R177, R5, R88, -R26 ;  /* 0x0000005805b17223 */ /* 0x000fc6000001081a */
[----:B0-----:R-:W-:Y:S02]  /*15500*/  FADD.FTZ R3, R31, R20 ;  /* 0x000000141f037221 */ /* 0x001fe40000010000 */
[----:B------:R-:W0:Y:S02]  /*15510*/  MUFU.EX2 R35, R35 ;  /* 0x0000002300237308 */ /* 0x000e240000000800 */
[----:B---3--:R-:W-:Y:S01]  /*15520*/  FADD.FTZ R20, R180, R3 ;  /* 0x00000003b4147221 */ /* 0x008fe20000010000 */
[----:B------:R-:W-:-:S05]  /*15530*/  FFMA.FTZ R6, R21, R88, -R26 ;  /* 0x0000005815067223 */ /* 0x000fca000001081a */
[----:B------:R-:W2:Y:S01]  /*15540*/  MUFU.EX2 R184, R184 ;  /* 0x000000b800b87308 */ /* 0x000ea20000000800 */
[----:B------:R-:W-:Y:S01]  /*15550*/  FADD.FTZ R3, R33, R20 ;  /* 0x0000001421037221 */ /* 0x000fe20000010000 */
[----:B------:R-:W-:-:S06]  /*15560*/  FFMA.FTZ R181, R83, R88, -R26 ;  /* 0x0000005853b57223 */ /* 0x000fcc000001081a */
[----:B------:R-:W-:Y:S01]  /*15570*/  MUFU.EX2 R177, R177 ;  /* 0x000000b100b17308 */ /* 0x000fe20000000800 */
[----:B-1----:R-:W-:-:S07]  /*15580*/  FADD.FTZ R20, R182, R3 ;  /* 0x00000003b6147221 */ /* 0x002fce0000010000 */
[----:B------:R-:W1:Y:S08]  /*15590*/  MUFU.EX2 R4, R4 ;  /* 0x0000000400047308 */ /* 0x000e700000000800 */
[----:B------:R-:W3:Y:S01]  /*155a0*/  MUFU.EX2 R37, R37 ;  /* 0x0000002500257308 */ /* 0x000ee20000000800 */
[----:B------:R-:W-:-:S07]  /*155b0*/  FFMA.FTZ R8, R7, R88, -R26 ;  /* 0x0000005807087223 */ /* 0x000fce000001081a */
[----:B------:R-:W4:Y:S01]  /*155c0*/  MUFU.EX2 R179, R179 ;  /* 0x000000b300b37308 */ /* 0x000f220000000800 */
[----:B0-----:R-:W-:-:S07]  /*155d0*/  FADD.FTZ R3, R35, R20 ;  /* 0x0000001423037221 */ /* 0x001fce0000010000 */
[----:B------:R-:W0:Y:S01]  /*155e0*/  MUFU.EX2 R186, R186 ;  /* 0x000000ba00ba7308 */ /* 0x000e220000000800 */
[----:B------:R-:W-:-:S07]  /*155f0*/  FFMA.FTZ R183, R105, R88, -R26 ;  /* 0x0000005869b77223 */ /* 0x000fce000001081a */
[----:B------:R-:W0:Y:S01]  /*15600*/  MUFU.EX2 R6, R6 ;  /* 0x0000000600067308 */ /* 0x000e220000000800 */
[----:B--2---:R-:W-:-:S07]  /*15610*/  FADD.FTZ R38, R184, R3 ;  /* 0x00000003b8267221 */ /* 0x004fce0000010000 */
[----:B------:R-:W2:Y:S01]  /*15620*/  MUFU.EX2 R41, R41 ;  /* 0x0000002900297308 */ /* 0x000ea20000000800 */
[----:B-1----:R-:W-:Y:S01]  /*15630*/  FADD.FTZ R20, R177, R4 ;  /* 0x00000004b1147221 */ /* 0x002fe20000010000 */
[----:B------:R-:W-:-:S06]  /*15640*/  FFMA.FTZ R10, R9, R88, -R26 ;  /* 0x00000058090a7223 */ /* 0x000fcc000001081a */
[----:B------:R-:W1:Y:S01]  /*15650*/  MUFU.EX2 R181, R181 ;  /* 0x000000b500b57308 */ /* 0x000e620000000800 */
[----:B---3--:R-:W-:-:S07]  /*15660*/  FADD.FTZ R5, R37, R38 ;  /* 0x0000002625057221 */ /* 0x008fce0000010000 */
[----:B------:R-:W3:Y:S01]  /*15670*/  MUFU.EX2 R188, R188 ;  /* 0x000000bc00bc7308 */ /* 0x000ee20000000800 */
[----:B----4-:R-:W-:Y:S01]  /*15680*/  FADD.FTZ R3, R179, R20 ;  /* 0x00000014b3037221 */ /* 0x010fe20000010000 */
[----:B------:R-:W-:-:S06]  /*15690*/  FFMA.FTZ R185, R11, R88, -R26 ;  /* 0x000000580bb97223 */ /* 0x000fcc000001081a */
[----:B------:R-:W4:Y:S01]  /*156a0*/  MUFU.EX2 R8, R8 ;  /* 0x0000000800087308 */ /* 0x000f220000000800 */
[----:B0-----:R-:W-:-:S07]  /*156b0*/  FADD.FTZ R40, R186, R5 ;  /* 0x00000005ba287221 */ /* 0x001fce0000010000 */
[----:B------:R-:W0:Y:S01]  /*156c0*/  MUFU.EX2 R43, R43 ;  /* 0x0000002b002b7308 */ /* 0x000e220000000800 */
[----:B------:R-:W-:Y:S01]  /*156d0*/  FADD.FTZ R20, R6, R3 ;  /* 0x0000000306147221 */ /* 0x000fe20000010000 */
[----:B------:R-:W-:-:S06]  /*156e0*/  FFMA.FTZ R12, R97, R88, -R26 ;  /* 0x00000058610c7223 */ /* 0x000fcc000001081a */
        /* <DEDUP_REMOVED lines=26> */
[----:B0-----:R-:W-:Y:S01]  /*15890*/  FADD.FTZ R42, R192, R5 ;  /* 0x00000005c02a7221 */ /* 0x001fe20000010000 */
[----:B------:R-:W-:-:S06]  /*158a0*/  FADD.FTZ R20, R12, R3 ;  /* 0x000000030c147221 */ /* 0x000fcc0000010000 */
[----:B------:R-:W0:Y:S01]  /*158b0*/  MUFU.EX2 R189, R189 ;  /* 0x000000bd00bd7308 */ /* 0x000e220000000800 */
[----:B------:R-:W-:Y:S01]  /*158c0*/  FFMA.FTZ R28, R39, R88, -R26 ;  /* 0x00000058271c7223 */ /* 0x000fe2000001081a */
[----:B--2---:R-:W-:Y:S01]  /*158d0*/  FADD.FTZ R3, R47, R42 ;  /* 0x0000002a2f037221 */ /* 0x004fe20000010000 */
[----:B-1----:R-:W-:-:S05]  /*158e0*/  FADD.FTZ R5, R187, R20 ;  /* 0x00000014bb057221 */ /* 0x002fca0000010000 */
[----:B------:R-:W1:Y:S01]  /*158f0*/  MUFU.EX2 R24, R24 ;  /* 0x0000001800187308 */ /* 0x000e620000000800 */
[----:B------:R-:W-:Y:S01]  /*15900*/  FFMA.FTZ R193, R93, R88, -R26 ;  /* 0x000000585dc17223 */ /* 0x000fe2000001081a */
[----:B---3--:R-:W-:Y:S01]  /*15910*/  FADD.FTZ R42, R194, R3 ;  /* 0x00000003c22a7221 */ /* 0x008fe20000010000 */
[----:B------:R-:W-:-:S05]  /*15920*/  @!P1 PRMT R3, RZ, 0x654, R0 ;  /* 0x00000654ff039816 */ /* 0x000fca0000000000 */
[----:B------:R-:W2:Y:S01]  /*15930*/  MUFU.EX2 R191, R191 ;  /* 0x000000bf00bf7308 */ /* 0x000ea20000000800 */
[----:B----4-:R-:W-:Y:S01]  /*15940*/  FADD.FTZ R20, R14, R5 ;  /* 0x000000050e147221 */ /* 0x010fe20000010000 */
[-CC-:B------:R-:W-:Y:S01]  /*15950*/  FFMA.FTZ R30, R75, R88.reuse, -R26.reuse ;  /* 0x000000584b1e7223 */ /* 0x180fe2000001081a */
[----:B------:R0:W-:Y:S05]  /*15960*/  @!P1 SYNCS.ARRIVE.TRANS64.RED.A1T0 RZ, [R3+URZ], RZ ;  /* 0x000000ff03ff99a7 */ /* 0x0001ea000810043f */
[----:B------:R-:W3:Y:S01]  /*15970*/  MUFU.EX2 R51, R51 ;  /* 0x0000003300337308 */ /* 0x000ee20000000800 */
[----:B------:R-:W-:Y:S01]  /*15980*/  FFMA.FTZ R195, R53, R88, -R26 ;  /* 0x0000005835c37223 */ /* 0x000fe2000001081a */
[----:B0-----:R-:W-:-:S06]  /*15990*/  FADD.FTZ R3, R189, R20 ;  /* 0x00000014bd037221 */ /* 0x001fcc0000010000 */
[----:B------:R-:W0:Y:S08]  /*159a0*/  MUFU.EX2 R28, R28 ;  /* 0x0000001c001c7308 */ /* 0x000e300000000800 */
[----:B------:R-:W4:Y:S01]  /*159b0*/  MUFU.EX2 R196, R196 ;  /* 0x000000c400c47308 */ /* 0x000f220000000800 */
[----:B-1----:R-:W-:Y:S01]  /*159c0*/  FADD.FTZ R20, R24, R3 ;  /* 0x0000000318147221 */ /* 0x002fe20000010000 */
[----:B------:R-:W-:-:S06]  /*159d0*/  FFMA.FTZ R32, R77, R88, -R26 ;  /* 0x000000584d207223 */ /* 0x000fcc000001081a */
[----:B------:R-:W1:Y:S08]  /*159e0*/  MUFU.EX2 R193, R193 ;  /* 0x000000c100c17308 */ /* 0x000e700000000800 */
[----:B------:R-:W1:Y:S01]  /*159f0*/  MUFU.EX2 R55, R55 ;  /* 0x0000003700377308 */ /* 0x000e620000000800 */
[----:B--2---:R-:W-:Y:S01]  /*15a00*/  FADD.FTZ R3, R191, R20 ;  /* 0x00000014bf037221 */ /* 0x004fe20000010000 */
[----:B------:R-:W-:-:S06]  /*15a10*/  FFMA.FTZ R197, R79, R88, -R26 ;  /* 0x000000584fc57223 */ /* 0x000fcc000001081a */
[----:B------:R-:W2:Y:S01]  /*15a20*/  MUFU.EX2 R30, R30 ;  /* 0x0000001e001e7308 */ /* 0x000ea20000000800 */
[----:B---3--:R-:W-:-:S07]  /*15a30*/  FADD.FTZ R5, R51, R42 ;  /* 0x0000002a33057221 */ /* 0x008fce0000010000 */
[----:B------:R-:W3:Y:S01]  /*15a40*/  MUFU.EX2 R198, R198 ;  /* 0x000000c600c67308 */ /* 0x000ee20000000800 */
[----:B0-----:R-:W-:Y:S01]  /*15a50*/  FADD.FTZ R20, R28, R3 ;  /* 0x000000031c147221 */ /* 0x001fe20000010000 */
[----:B------:R-:W-:-:S06]  /*15a60*/  FFMA.FTZ R34, R67, R88, -R26 ;  /* 0x0000005843227223 */ /* 0x000fcc000001081a */
[----:B------:R-:W0:Y:S01]  /*15a70*/  MUFU.EX2 R195, R195 ;  /* 0x000000c300c37308 */ /* 0x000e220000000800 */
[----:B----4-:R-:W-:-:S07]  /*15a80*/  FADD.FTZ R44, R196, R5 ;  /* 0x00000005c42c7221 */ /* 0x010fce0000010000 */
[----:B------:R-:W4:Y:S01]  /*15a90*/  MUFU.EX2 R63, R63 ;  /* 0x0000003f003f7308 */ /* 0x000f220000000800 */
[----:B-1----:R-:W-:Y:S01]  /*15aa0*/  FADD.FTZ R3, R193, R20 ;  /* 0x00000014c1037221 */ /* 0x002fe20000010000 */
[----:B------:R-:W-:-:S06]  /*15ab0*/  FFMA.FTZ R199, R73, R88, -R26 ;  /* 0x0000005849c77223 */ /* 0x000fcc000001081a */
[----:B------:R-:W1:Y:S01]  /*15ac0*/  MUFU.EX2 R32, R32 ;  /* 0x0000002000207308 */ /* 0x000e620000000800 */
[----:B------:R-:W-:-:S07]  /*15ad0*/  FADD.FTZ R5, R55, R44 ;  /* 0x0000002c37057221 */ /* 0x000fce0000010000 */
        /* <DEDUP_REMOVED lines=32> */
[----:B---3--:R-:W-:-:S06]  /*15ce0*/  FADD.FTZ R46, R204, R5 ;  /* 0x00000005cc2e7221 */ /* 0x008fcc0000010000 */
[----:B------:R-:W2:Y:S01]  /*15cf0*/  MUFU.EX2 R203, R203 ;  /* 0x000000cb00cb7308 */ /* 0x000ea20000000800 */
[----:B------:R-:W-:-:S07]  /*15d00*/  FFMA.FTZ R85, R85, R88, -R26 ;  /* 0x0000005855557223 */ /* 0x000fce000001081a */
        /* <DEDUP_REMOVED lines=34> */
[----:B----4-:R-:W-:Y:S01]  /*15f30*/  FADD.FTZ R5, R129, R48 ;  /* 0x0000003081057221 */ /* 0x010fe20000010000 */
[----:B------:R-:W-:-:S06]  /*15f40*/  FFMA.FTZ R115, R115, R88, -R26 ;  /* 0x0000005873737223 */ /* 0x000fcc000001081a */
[----:B------:R-:W4:Y:S01]  /*15f50*/  MUFU.EX2 R214, R214 ;  /* 0x000000d600d67308 */ /* 0x000f220000000800 */
[-CC-:B------:R-:W-:Y:S01]  /*15f60*/  FFMA.FTZ R117, R117, R88.reuse, -R26.reuse ;  /* 0x0000005875757223 */ /* 0x180fe2000001081a */
[-CC-:B------:R-:W-:Y:S01]  /*15f70*/  FFMA.FTZ R113, R113, R88.reuse, -R26.reuse ;  /* 0x0000005871717223 */ /* 0x180fe2000001081a */
[-CC-:B------:R-:W-:Y:S01]  /*15f80*/  FFMA.FTZ R123, R123, R88.reuse, -R26.reuse ;  /* 0x000000587b7b7223 */ /* 0x180fe2000001081a */
[-CC-:B------:R-:W-:Y:S01]  /*15f90*/  FFMA.FTZ R127, R127, R88.reuse, -R26.reuse ;  /* 0x000000587f7f7223 */ /* 0x180fe2000001081a */
[----:B------:R-:W-:-:S03]  /*15fa0*/  FFMA.FTZ R131, R131, R88, -R26 ;  /* 0x0000005883837223 */ /* 0x000fc6000001081a */
[----:B------:R-:W4:Y:S01]  /*15fb0*/  MUFU.EX2 R211, R211 ;  /* 0x000000d300d37308 */ /* 0x000f220000000800 */
[----:B------:R-:W-:Y:S01]  /*15fc0*/  FFMA.FTZ R133, R133, R88, -R26 ;  /* 0x0000005885857223 */ /* 0x000fe2000001081a */
[----:B-1----:R-:W-:Y:S01]  /*15fd0*/  FADD.FTZ R20, R42, R3 ;  /* 0x000000032a147221 */ /* 0x002fe20000010000 */
[----:B------:R-:W-:-:S05]  /*15fe0*/  FADD.FTZ R48, R212, R5 ;  /* 0x00000005d4307221 */ /* 0x000fca0000010000 */
[----:B------:R-:W1:Y:S01]  /*15ff0*/  MUFU.EX2 R137, R137 ;  /* 0x0000008900897308 */ /* 0x000e620000000800 */
[----:B--2---:R-:W-:Y:S01]  /*16000*/  FADD.FTZ R3, R209, R20 ;  /* 0x00000014d1037221 */ /* 0x004fe20000010000 */
[----:B---3--:R-:W-:-:S06]  /*16010*/  FADD.FTZ R5, R135, R48 ;  /* 0x0000003087057221 */ /* 0x008fcc0000010000 */
[----:B------:R-:W2:Y:S08]  /*16020*/  MUFU.EX2 R26, R111 ;  /* 0x0000006f001a7308 */ /* 0x000eb00000000800 */
[----:B------:R-:W3:Y:S01]  /*16030*/  MUFU.EX2 R216, R216 ;  /* 0x000000d800d87308 */ /* 0x000ee20000000800 */
[----:B0-----:R-:W-:Y:S01]  /*16040*/  FADD.FTZ R20, R44, R3 ;  /* 0x000000032c147221 */ /* 0x001fe20000010000 */
[----:B----4-:R-:W-:-:S06]  /*16050*/  FADD.FTZ R50, R214, R5 ;  /* 0x00000005d6327221 */ /* 0x010fcc0000010000 */
[----:B------:R-:W0:Y:S01]  /*16060*/  MUFU.EX2 R29, R29 ;  /* 0x0000001d001d7308 */ /* 0x000e220000000800 */
[----:B------:R-:W-:Y:S01]  /*16070*/  FADD.FTZ R3, R211, R20 ;  /* 0x00000014d3037221 */ /* 0x000fe20000010000 */
[----:B-1----:R-:W-:-:S06]  /*16080*/  FADD.FTZ R5, R137, R50 ;  /* 0x0000003289057221 */ /* 0x002fcc0000010000 */
[----:B------:R-:W1:Y:S01]  /*16090*/  MUFU.EX2 R46, R115 ;  /* 0x00000073002e7308 */ /* 0x000e620000000800 */
[----:B--2---:R-:W-:Y:S01]  /*160a0*/  FADD.FTZ R52, R26, R3 ;  /* 0x000000031a347221 */ /* 0x004fe20000010000 */
[----:B---3--:R-:W-:-:S06]  /*160b0*/  FADD.FTZ R50, R216, R5 ;  /* 0x00000005d8327221 */ /* 0x008fcc0000010000 */
[----:B------:R-:W2:Y:S01]  /*160c0*/  MUFU.EX2 R117, R117 ;  /* 0x0000007500757308 */ /* 0x000ea20000000800 */
[----:B0-----:R-:W-:-:S07]  /*160d0*/  FADD.FTZ R3, R29, R52 ;  /* 0x000000341d037221 */ /* 0x001fce0000010000 */
[----:B------:R-:W0:Y:S01]  /*160e0*/  MUFU.EX2 R48, R113 ;  /* 0x0000007100307308 */ /* 0x000e220000000800 */
[----:B------:R-:W-:Y:S01]  /*160f0*/  FADD.FTZ R5, R139, R50 ;  /* 0x000000328b057221 */ /* 0x000fe20000010000 */
[----:B------:R-:W-:Y:S01]  /*16100*/  F2FP.F16.F32.PACK_AB R177, R4, R177 ;  /* 0x000000b104b1723e */ /* 0x000fe200000000ff */
[----:B-1----:R-:W-:-:S05]  /*16110*/  FADD.FTZ R4, R46, R3 ;  /* 0x000000032e047221 */ /* 0x002fca0000010000 */
[----:B------:R-:W1:Y:S01]  /*16120*/  MUFU.EX2 R123, R123 ;  /* 0x0000007b007b7308 */ /* 0x000e620000000800 */
[----:B--2---:R-:W-:-:S07]  /*16130*/  FADD.FTZ R3, R117, R4 ;  /* 0x0000000475037221 */ /* 0x004fce0000010000 */
[----:B------:R-:W2:Y:S01]  /*16140*/  MUFU.EX2 R50, R127 ;  /* 0x0000007f00327308 */ /* 0x000ea20000000800 */
[----:B------:R-:W-:Y:S01]  /*16150*/  F2FP.F16.F32.PACK_AB R179, R6, R179 ;  /* 0x000000b306b3723e */ /* 0x000fe200000000ff */
[----:B0-----:R-:W-:-:S06]  /*16160*/  FADD.FTZ R6, R48, R3 ;  /* 0x0000000330067221 */ /* 0x001fcc0000010000 */
[----:B------:R-:W0:Y:S01]  /*16170*/  MUFU.EX2 R218, R218 ;  /* 0x000000da00da7308 */ /* 0x000e220000000800 */
[----:B------:R-:W-:-:S07]  /*16180*/  ISETP.GE.AND P2, PT, R161, 0xb1, PT ;  /* 0x000000b1a100780c */ /* 0x000fce0003f46270 */
[----:B------:R-:W3:Y:S01]  /*16190*/  MUFU.EX2 R131, R131 ;  /* 0x0000008300837308 */ /* 0x000ee20000000800 */
[----:B-1----:R-:W-:-:S07]  /*161a0*/  FADD.FTZ R3, R123, R6 ;  /* 0x000000067b037221 */ /* 0x002fce0000010000 */
[----:B------:R-:W1:Y:S08]  /*161b0*/  MUFU.EX2 R141, R141 ;  /* 0x0000008d008d7308 */ /* 0x000e700000000800 */
[----:B------:R-:W4:Y:S01]  /*161c0*/  MUFU.EX2 R4, R133 ;  /* 0x0000008500047308 */ /* 0x000f220000000800 */
[----:B------:R-:W-:Y:S01]  /*161d0*/  F2FP.F16.F32.PACK_AB R205, R0, R205 ;  /* 0x000000cd00cd723e */ /* 0x000fe200000000ff */
[----:B--2---:R-:W-:Y:S01]  /*161e0*/  FADD.FTZ R0, R50, R3 ;  /* 0x0000000332007221 */ /* 0x004fe20000010000 */
[----:B0-----:R-:W-:Y:S01]  /*161f0*/  FADD.FTZ R20, R218, R5 ;  /* 0x00000005da147221 */ /* 0x001fe20000010000 */
[----:B------:R-:W-:Y:S01]  /*16200*/  IMAD.U32 R236, RZ, RZ, UR52 ;  /* 0x00000034ffec7e24 */ /* 0x000fe2000f8e00ff */
[----:B------:R-:W-:Y:S01]  /*16210*/  MOV R235, UR49 ;  /* 0x0000003100eb7c02 */ /* 0x000fe20008000f00 */
[----:B---3--:R-:W-:Y:S01]  /*16220*/  FADD.FTZ R15, R131, R0 ;  /* 0x00000000830f7221 */ /* 0x008fe20000010000 */
[----:B------:R-:W-:-:S02]  /*16230*/  IMAD.U32 R237, RZ, RZ, UR53 ;  /* 0x00000035ffed7e24 */ /* 0x000fc4000f8e00ff */
[----:B------:R-:W-:Y:S02]  /*16240*/  IMAD.U32 R234, RZ, RZ, UR48 ;  /* 0x00000030ffea7e24 */ /* 0x000fe4000f8e00ff */
[----:B------:R-:W-:Y:S02]  /*16250*/  IMAD.U32 R232, RZ, RZ, UR44 ;  /* 0x0000002cffe87e24 */ /* 0x000fe4000f8e00ff */
[----:B------:R-:W-:Y:S02]  /*16260*/  IMAD.U32 R233, RZ, RZ, UR45 ;  /* 0x0000002dffe97e24 */ /* 0x000fe4000f8e00ff */
[----:B------:R-:W-:Y:S02]  /*16270*/  IMAD.U32 R230, RZ, RZ, UR40 ;  /* 0x00000028ffe67e24 */ /* 0x000fe4000f8e00ff */
[----:B------:R-:W-:Y:S01]  /*16280*/  IMAD.U32 R231, RZ, RZ, UR41 ;  /* 0x00000029ffe77e24 */ /* 0x000fe2000f8e00ff */
[----:B------:R-:W-:Y:S01]  /*16290*/  F2FP.F16.F32.PACK_AB R176, R27, R176 ;  /* 0x000000b01bb0723e */ /* 0x000fe200000000ff */
[----:B-1----:R-:W-:Y:S01]  /*162a0*/  FADD.FTZ R20, R141, R20 ;  /* 0x000000148d147221 */ /* 0x002fe20000010000 */
[----:B------:R-:W-:Y:S01]  /*162b0*/  F2FP.F16.F32.PACK_AB R178, R31, R178 ;  /* 0x000000b21fb2723e */ /* 0x000fe200000000ff */
[----:B----4-:R-:W-:Y:S01]  /*162c0*/  FADD.FTZ R15, R4, R15 ;  /* 0x0000000f040f7221 */ /* 0x010fe20000010000 */
[----:B------:R-:W-:Y:S01]  /*162d0*/  F2FP.F16.F32.PACK_AB R180, R33, R180 ;  /* 0x000000b421b4723e */ /* 0x000fe200000000ff */
[--C-:B------:R-:W-:Y:S01]  /*162e0*/  IMAD.MOV.U32 R86, RZ, RZ, R87.reuse ;  /* 0x000000ffff567224 */ /* 0x100fe200078e0057 */
        /* <DEDUP_REMOVED lines=76> */
[-C--:B------:R-:W-:Y:S01]  /*167b0*/  MOV R85, R87.reuse ;  /* 0x0000005700557202 */ /* 0x080fe20000000f00 */
        /* <DEDUP_REMOVED lines=14> */
[----:B------:R-:W-:Y:S01]  /*168a0*/  IMAD.MOV.U32 R24, RZ, RZ, R87 ;  /* 0x000000ffff187224 */ /* 0x000fe200078e0057 */
[----:B------:R-:W-:-:S02]  /*168b0*/  MOV R53, R87 ;  /* 0x0000005700357202 */ /* 0x000fc40000000f00 */
[-C--:B------:R-:W-:Y:S02]  /*168c0*/  MOV R49, R87.reuse ;  /* 0x0000005700317202 */ /* 0x080fe40000000f00 */
[-C--:B------:R-:W-:Y:S02]  /*168d0*/  MOV R45, R87.reuse ;  /* 0x00000057002d7202 */ /* 0x080fe40000000f00 */
[-C--:B------:R-:W-:Y:S02]  /*168e0*/  MOV R41, R87.reuse ;  /* 0x0000005700297202 */ /* 0x080fe40000000f00 */
[-C--:B------:R-:W-:Y:S02]  /*168f0*/  MOV R37, R87.reuse ;  /* 0x0000005700257202 */ /* 0x080fe40000000f00 */
[-C--:B------:R-:W-:Y:S02]  /*16900*/  MOV R33, R87.reuse ;  /* 0x0000005700217202 */ /* 0x080fe40000000f00 */
[----:B------:R-:W-:-:S02]  /*16910*/  MOV R29, R87 ;  /* 0x00000057001d7202 */ /* 0x000fc40000000f00 */
[----:B------:R-:W-:Y:S01]  /*16920*/  MOV R25, R87 ;  /* 0x0000005700197202 */ /* 0x000fe20000000f00 */
[----:B------:R-:W-:Y:S06]  /*16930*/  @!P2 BRA `(.L_x_783) ;  /* 0x00000068000ca947 */ /* 0x000fec0003800000 */
[----:B------:R0:W5:Y:S01]  /*16940*/  LDL.LU R5, [R1] ;  /* 0x0000000001057983 */ /* 0x0001620000300800 */
        /* <DEDUP_REMOVED lines=35> */
[----:B0-----:R-:W-:-:S07]  /*16b80*/  CS2R R24, SRZ ;  /* 0x0000000000187805 */ /* 0x001fce000001ff00 */
.L_x_793:
[----:B------:R-:W2:Y:S01]  /*16b90*/  LDL R7, [R1+0x18] ;  /* 0x0000180001077983 */ /* 0x000ea20000100800 */
[----:B------:R-:W-:Y:S01]  /*16ba0*/  VIADD R222, R6, 0x1 ;  /* 0x0000000106de7836 */ /* 0x000fe20000000000 */
[----:B------:R-:W-:Y:S05]  /*16bb0*/  YIELD ;  /* 0x0000000000007946 */ /* 0x000fea0003800000 */
[----:B------:R-:W-:-:S04]  /*16bc0*/  ISETP.NE.AND P3, PT, R222, 0x2, PT ;  /* 0x00000002de00780c */ /* 0x000fc80003f65270 */
[----:B------:R-:W-:Y:S02]  /*16bd0*/  SEL R8, RZ, 0x1, P3 ;  /* 0x00000001ff087807 */ /* 0x000fe40001800000 */
[----:B------:R-:W-:Y:S02]  /*16be0*/  SEL R222, R222, RZ, P3 ;  /* 0x000000ffdede7207 */ /* 0x000fe40001800000 */
[----:B-----5:R-:W-:-:S05]  /*16bf0*/  LOP3.LUT R8, R5, R8, RZ, 0x3c, !PT ;  /* 0x0000000805087212 */ /* 0x020fca00078e3cff */
[----:B------:R0:W-:Y:S01]  /*16c00*/  STL [R1], R8 ;  /* 0x0000000801007387 */ /* 0x0001e20000100800 */
[----:B--2---:R-:W-:-:S13]  /*16c10*/  ISETP.NE.AND P2, PT, R7, RZ, PT ;  /* 0x000000ff0700720c */ /* 0x004fda0003f45270 */
[----:B0-----:R-:W-:Y:S05]  /*16c20*/  @P2 BRA `(.L_x_784) ;  /* 0x0000000000302947 */ /* 0x001fea0003800000 */
[----:B------:R-:W-:Y:S05]  /*16c30*/  @!P0 BRA `(.L_x_785) ;  /* 0x0000000000048947 */ /* 0x000fea0003800000 */
[----:B------:R-:W-:Y:S01]  /*16c40*/  BPT.TRAP 0x1 ;  /* 0x000000040000795c */ /* 0x000fe20000300000 */
.L_x_785:
[----:B------:R-:W-:Y:S01]  /*16c50*/  IMAD R7, R222, 0x8, R2 ;  /* 0x00000008de077824 */ /* 0x000fe200078e0202 */
[----:B------:R-:W-:-:S04]  /*16c60*/  SHF.L.U32 R8, R8, 0x1f, RZ ;  /* 0x0000001f08087819 */ /* 0x000fc800000006ff */
[----:B------:R0:W1:Y:S01]  /*16c70*/  SYNCS.PHASECHK.TRANS64.TRYWAIT P3, [R7+URZ+0x34830], R8 ;  /* 0x03483008070075a7 */ /* 0x000062000806017f */
[----:B------:R-:W-:Y:S05]  /*16c80*/  @!P0 BRA `(.L_x_786) ;  /* 0x0000000000048947 */ /* 0x000fea0003800000 */
[----:B------:R-:W-:Y:S01]  /*16c90*/  BPT.TRAP 0x1 ;  /* 0x000000040000795c */ /* 0x000fe20000300000 */
.L_x_786:
[----:B------:R-:W-:Y:S04]  /*16ca0*/  BSSY B0, `(.L_x_784) ;  /* 0x0000004000007945 */ /* 0x000fe80003800000 */
[----:B-1----:R-:W-:Y:S05]  /*16cb0*/  @P3 BRA `(.L_x_787) ;  /* 0x0000000000083947 */ /* 0x002fea0003800000 */
[----:B------:R-:W1:Y:S02]  /*16cc0*/  SYNCS.PHASECHK.TRANS64.TRYWAIT P3, [R7+URZ+0x34830], R8 ;  /* 0x03483008070075a7 */ /* 0x000e64000806017f */
[----:B-1----:R-:W-:Y:S05]  /*16cd0*/  @!P3 BRA `(.L_x_788) ;  /* 0x0000010c000cb947 */ /* 0x002fea0003800000 */
.L_x_787:
[----:B------:R-:W-:Y:S05]  /*16ce0*/  BSYNC B0 ;  /* 0x0000000000007941 */ /* 0x000fea0003800000 */
.L_x_784:
[----:B------:R-:W2:Y:S04]  /*16cf0*/  LDL R10, [R1+0x1c] ;  /* 0x00001c00010a7983 */ /* 0x000ea80000100800 */
[----:B01----:R-:W3:Y:S01]  /*16d00*/  LDL.64 R8, [R1+0x10] ;  /* 0x0000100001087983 */ /* 0x003ee20000100a00 */
[----:B------:R-:W0:Y:S01]  /*16d10*/  S2R R7, SR_TID.X ;  /* 0x0000000000077919 */ /* 0x000e220000002100 */
[----:B------:R-:W-:Y:S05]  /*16d20*/  WARPSYNC.ALL ;  /* 0x0000000000007948 */ /* 0x000fea0003800000 */
[----:B------:R-:W-:Y:S01]  /*16d30*/  IMAD.MOV.U32 R11, RZ, RZ, 0x40000040 ;  /* 0x40000040ff0b7424 */ /* 0x000fe200078e00ff */
[----:B------:R-:W4:Y:S01]  /*16d40*/  LDL.64 R92, [R1+0x8] ;  /* 0x00000800015c7983 */ /* 0x000f220000100a00 */
[----:B0-----:R-:W-:-:S04]  /*16d50*/  SHF.R.U32.HI R7, RZ, 0x7, R7 ;  /* 0x00000007ff077819 */ /* 0x001fc80000011607 */
[----:B------:R-:W-:-:S05]  /*16d60*/  IADD3 R7, R7, 0x8, RZ ;  /* 0x0000000807077810 */ /* 0x000fca0007ffe0ff */
[----:B------:R0:W-:Y:S01]  /*16d70*/  BAR.SYNC.DEFER_BLOCKING R7, 0x100 ;  /* 0x000400070000751d */ /* 0x0001e20000010000 */
[----:B------:R-:W-:-:S05]  /*16d80*/  R2UR UR15, R11 ;  /* 0x000000000b0f72ca */ /* 0x000fca00000e0000 */
[----:B------:R-:W-:Y:S01]  /*16d90*/  WARPGROUP.ARRIVE ;  /* 0x00000000000079c5 */ /* 0x000fe20000000000 */
[----:B------:R-:W-:-:S04]  /*16da0*/  MOV R89, 0x40000040 ;  /* 0x4000004000597802 */ /* 0x000fc80000000f00 */
[----:B------:R-:W-:Y:S01]  /*16db0*/  R2UR UR19, R89 ;  /* 0x00000000591372ca */ /* 0x000fe200000e0000 */
[----:B------:R-:W-:Y:S01]  /*16dc0*/  IMAD.MOV.U32 R13, RZ, RZ, 0x40000040 ;  /* 0x40000040ff0d7424 */ /* 0x000fe200078e00ff */
[----:B------:R-:W-:Y:S02]  /*16dd0*/  MOV R229, UR39 ;  /* 0x0000002700e57c02 */ /* 0x000fe40008000f00 */
[----:B------:R-:W-:Y:S02]  /*16de0*/  MOV R228, UR38 ;  /* 0x0000002600e47c02 */ /* 0x000fe40008000f00 */
[----:B------:R-:W-:Y:S02]  /*16df0*/  R2UR UR39, R13 ;  /* 0x000000000d2772ca */ /* 0x000fe400000e0000 */
[----:B------:R-:W-:Y:S02]  /*16e00*/  MOV R227, UR37 ;  /* 0x0000002500e37c02 */ /* 0x000fe40008000f00 */
[----:B------:R-:W-:Y:S01]  /*16e10*/  MOV R226, UR36 ;  /* 0x0000002400e27c02 */ /* 0x000fe20008000f00 */
[----:B------:R-:W-:Y:S01]  /*16e20*/  IMAD.MOV.U32 R91, RZ, RZ, 0x40000040 ;  /* 0x40000040ff5b7424 */ /* 0x000fe200078e00ff */
[----:B------:R-:W-:-:S04]  /*16e30*/  R2UR UR25, R89 ;  /* 0x00000000591972ca */ /* 0x000fc800000e0000 */
[----:B------:R-:W-:Y:S02]  /*16e40*/  R2UR UR59, R91 ;  /* 0x000000005b3b72ca */ /* 0x000fe400000e0000 */
[----:B------:R-:W-:-:S11]  /*16e50*/  R2UR UR27, R89 ;  /* 0x00000000591b72ca */ /* 0x000fd600000e0000 */
[----:B0-----:R-:W-:Y:S01]  /*16e60*/  MOV R7, UR59 ;  /* 0x0000003b00077c02 */ /* 0x001fe20008000f00 */
[----:B------:R-:W-:Y:S01]  /*16e70*/  UMOV UR59, UR25 ;  /* 0x00000019003b7c82 */ /* 0x000fe20008000000 */
[----:B--2---:R-:W-:Y:S01]  /*16e80*/  IMAD R10, R222, 0xb00, R10 ;  /* 0x00000b00de0a7824 */ /* 0x004fe200078e020a */
[----:B---3--:R-:W-:Y:S02]  /*16e90*/  R2UR UR8, R8 ;  /* 0x00000000080872ca */ /* 0x008fe400000e0000 */
[----:B------:R-:W-:Y:S02]  /*16ea0*/  R2UR UR9, R9 ;  /* 0x00000000090972ca */ /* 0x000fe400000e0000 */
[----:B------:R-:W-:-:S09]  /*16eb0*/  R2UR UR14, R10 ;  /* 0x000000000a0e72ca */ /* 0x000fd200000e0000 */
[----:B------:R-:W-:Y:S02]  /*16ec0*/  UMOV UR12, UR8 ;  /* 0x00000008000c7c82 */ /* 0x000fe40008000000 */
[----:B------:R-:W-:Y:S02]  /*16ed0*/  UMOV UR13, UR9 ;  /* 0x00000009000d7c82 */ /* 0x000fe40008000000 */
[----:B------:R-:W-:Y:S01]  /*16ee0*/  HGMMA.64x16x16.F32 R168, gdesc[UR12], RZ, !UPT, gsb0 ;  /* 0x002000000ca879f0 */ /* 0x000fe2000c0008ff */
[----:B------:R-:W-:-:S05]  /*16ef0*/  VIADD R88, R10, 0x80 ;  /* 0x000000800a587836 */ /* 0x000fca0000000000 */
[----:B------:R-:W-:Y:S01]  /*16f00*/  R2UR UR18, R88 ;  /* 0x00000000581272ca */ /* 0x000fe200000e0000 */
[----:B------:R-:W-:Y:S01]  /*16f10*/  UMOV UR16, UR8 ;  /* 0x0000000800107c82 */ /* 0x000fe20008000000 */
[----:B------:R-:W-:Y:S01]  /*16f20*/  UMOV UR17, UR9 ;  /* 0x0000000900117c82 */ /* 0x000fe20008000000 */
[----:B------:R-:W-:Y:S02]  /*16f30*/  WARPGROUP.DEPBAR.LE gsb0, 0x0 ;  /* 0x00008000000079c5 */ /* 0x000fe40000010000 */
[----:B------:R-:W-:-:S08]  /*16f40*/  WARPGROUP.ARRIVE ;  /* 0x00000000000079c5 */ /* 0x000fd00000000000 */
[----:B------:R-:W-:Y:S01]  /*16f50*/  HGMMA.64x16x16.F32 R160, gdesc[UR16], RZ, !UPT, gsb0 ;  /* 0x0020000010a079f0 */ /* 0x000fe2000c0008ff */
[----:B------:R-:W-:-:S05]  /*16f60*/  VIADD R12, R10, 0x100 ;  /* 0x000001000a0c7836 */ /* 0x000fca0000000000 */
[----:B------:R-:W-:Y:S01]  /*16f70*/  R2UR UR38, R12 ;  /* 0x000000000c2672ca */ /* 0x000fe200000e0000 */
[----:B------:R-:W-:Y:S01]  /*16f80*/  UMOV UR36, UR8 ;  /* 0x0000000800247c82 */ /* 0x000fe20008000000 */
[----:B------:R-:W-:Y:S01]  /*16f90*/  UMOV UR37, UR9 ;  /* 0x0000000900257c82 */ /* 0x000fe20008000000 */
[C---:B------:R-:W-:Y:S01]  /*16fa0*/  VIADD R88, R10.reuse, 0x180 ;  /* 0x000001800a587836 */ /* 0x040fe20000000000 */
[----:B------:R-:W-:-:S04]  /*16fb0*/  IADD3 R90, R10, 0x280, RZ ;  /* 0x000002800a5a7810 */ /* 0x000fc80007ffe0ff */
[----:B------:R-:W-:Y:S01]  /*16fc0*/  R2UR UR26, R88 ;  /* 0x00000000581a72ca */ /* 0x000fe200000e0000 */
[----:B------:R-:W-:Y:S01]  /*16fd0*/  VIADD R88, R10, 0x300 ;  /* 0x000003000a587836 */ /* 0x000fe20000000000 */
[----:B------:R-:W-:Y:S02]  /*16fe0*/  WARPGROUP.DEPBAR.LE gsb0, 0x0 ;  /* 0x00008000000079c5 */ /* 0x000fe40000010000 */
[----:B------:R-:W-:-:S06]  /*16ff0*/  WARPGROUP.ARRIVE ;  /* 0x00000000000079c5 */ /* 0x000fcc0000000000 */
[----:B------:R-:W-:Y:S01]  /*17000*/  HGMMA.64x16x16.F32 R152, gdesc[UR36], RZ, !UPT, gsb0 ;  /* 0x00200000249879f0 */ /* 0x000fe2000c0008ff */
[----:B------:R-:W-:Y:S01]  /*17010*/  R2UR UR34, R90 ;  /* 0x000000005a2272ca */ /* 0x000fe200000e0000 */
[----:B------:R-:W-:Y:S01]  /*17020*/  VIADD R90, R10, 0x480 ;  /* 0x000004800a5a7836 */ /* 0x000fe20000000000 */
[----:B------:R-:W-:Y:S02]  /*17030*/  R2UR UR42, R88 ;  /* 0x00000000582a72ca */ /* 0x000fe400000e0000 */
[----:B------:R-:W-:Y:S02]  /*17040*/  IADD3 R88, R10, 0x400, RZ ;  /* 0x000004000a587810 */ /* 0x000fe40007ffe0ff */
[----:B------:R-:W-:Y:S02]  /*17050*/  R2UR UR54, R90 ;  /* 0x000000005a3672ca */ /* 0x000fe400000e0000 */
[----:B------:R-:W-:Y:S01]  /*17060*/  R2UR UR50, R88 ;  /* 0x00000000583272ca */ /* 0x000fe200000e0000 */
[C---:B------:R-:W-:Y:S01]  /*17070*/  VIADD R88, R10.reuse, 0x2 ;  /* 0x000000020a587836 */ /* 0x040fe20000000000 */
[----:B------:R-:W-:-:S04]  /*17080*/  IADD3 R90, R10, 0x82, RZ ;  /* 0x000000820a5a7810 */ /* 0x000fc80007ffe0ff */
[----:B------:R-:W-:Y:S02]  /*17090*/  R2UR UR58, R90 ;  /* 0x000000005a3a72ca */ /* 0x000fe400000e0000 */
[----:B------:R-:W-:Y:S01]  /*170a0*/  R2UR UR24, R88 ;  /* 0x00000000581872ca */ /* 0x000fe200000e0000 */
[----:B------:R-:W-:-:S10]  /*170b0*/  UMOV UR25, UR9 ;  /* 0x0000000900197c82 */ /* 0x000fd40008000000 */
[----:B------:R-:W-:Y:S02]  /*170c0*/  MOV R8, UR58 ;  /* 0x0000003a00087c02 */ /* 0x000fe40008000f00 */
[----:B------:R-:W-:Y:S01]  /*170d0*/  UMOV UR58, UR24 ;  /* 0x00000018003a7c82 */ /* 0x000fe20008000000 */
[----:B------:R-:W-:Y:S01]  /*170e0*/  UMOV UR24, UR8 ;  /* 0x0000000800187c82 */ /* 0x000fe20008000000 */
[----:B------:R-:W-:Y:S02]  /*170f0*/  WARPGROUP.DEPBAR.LE gsb0, 0x0 ;  /* 0x00008000000079c5 */ /* 0x000fe40000010000 */
[----:B------:R-:W-:-:S06]  /*17100*/  WARPGROUP.ARRIVE ;  /* 0x00000000000079c5 */ /* 0x000fcc0000000000 */
[----:B------:R-:W-:Y:S01]  /*17110*/  HGMMA.64x16x16.F32 R144, gdesc[UR24], RZ, !UPT, gsb0 ;  /* 0x00200000189079f0 */ /* 0x000fe2000c0008ff */
[----:B------:R-:W-:Y:S01]  /*17120*/  VIADD R12, R10, 0x200 ;  /* 0x000002000a0c7836 */ /* 0x000fe20000000000 */
[----:B------:R-:W-:-:S04]  /*17130*/  R2UR UR31, R13 ;  /* 0x000000000d1f72ca */ /* 0x000fc800000e0000 */
[----:B------:R-:W-:Y:S01]  /*17140*/  R2UR UR30, R12 ;  /* 0x000000000c1e72ca */ /* 0x000fe200000e0000 */
[----:B------:R-:W-:Y:S01]  /*17150*/  UMOV UR28, UR8 ;  /* 0x00000008001c7c82 */ /* 0x000fe20008000000 */
[----:B------:R-:W-:Y:S01]  /*17160*/  UMOV UR29, UR9 ;  /* 0x00000009001d7c82 */ /* 0x000fe20008000000 */
[----:B------:R-:W-:Y:S02]  /*17170*/  WARPGROUP.DEPBAR.LE gsb0, 0x0 ;  /* 0x00008000000079c5 */ /* 0x000fe40000010000 */
[----:B------:R-:W-:-:S08]  /*17180*/  WARPGROUP.ARRIVE ;  /* 0x00000000000079c5 */ /* 0x000fd00000000000 */
[----:B------:R-:W-:Y:S01]  /*17190*/  HGMMA.64x16x16.F32 R136, gdesc[UR28], RZ, !UPT, gsb0 ;  /* 0x002000001c8879f0 */ /* 0x000fe2000c0008ff */
        /* <DEDUP_REMOVED lines=9> */
[----:B------:R-:W-:Y:S01]  /*17230*/  VIADD R12, R10, 0x380 ;  /* 0x000003800a0c7836 */ /* 0x000fe20000000000 */
[----:B------:R-:W-:Y:S02]  /*17240*/  WARPGROUP.DEPBAR.LE gsb0, 0x0 ;  /* 0x00008000000079c5 */ /* 0x000fe40000010000 */
[----:B------:R-:W-:-:S07]  /*17250*/  WARPGROUP.ARRIVE ;  /* 0x00000000000079c5 */ /* 0x000fce0000000000 */
[----:B------:R-:W-:Y:S01]  /*17260*/  HGMMA.64x16x16.F32 R120, gdesc[UR40], RZ, !UPT, gsb0 ;  /* 0x00200000287879f0 */ /* 0x000fe2000c0008ff */
[----:B------:R-:W-:Y:S02]  /*17270*/  R2UR UR46, R12 ;  /* 0x000000000c2e72ca */ /* 0x000fe400000e0000 */
        /* <DEDUP_REMOVED lines=16> */
[----:B------:R-:W-:Y:S01]  /*17380*/  R2UR UR11, R89 ;  /* 0x00000000590b72ca */ /* 0x000fe200000e0000 */
[----:B------:R-:W-:-:S03]  /*17390*/  IMAD.MOV.U32 R89, RZ, RZ, 0x40000040 ;  /* 0x40000040ff597424 */ /* 0x000fc600078e00ff */
[----:B------:R-:W-:Y:S02]  /*173a0*/  R2UR UR10, R88 ;  /* 0x00000000580a72ca */ /* 0x000fe400000e0000 */
[----:B------:R-:W-:Y:S01]  /*173b0*/  IADD3 R88, R10, 0x282, RZ ;  /* 0x000002820a587810 */ /* 0x000fe20007ffe0ff */
[----:B------:R-:W-:Y:S02]  /*173c0*/  WARPGROUP.DEPBAR.LE gsb0, 0x0 ;  /* 0x00008000000079c5 */ /* 0x000fe40000010000 */
[----:B------:R-:W-:-:S06]  /*173d0*/  WARPGROUP.ARRIVE ;  /* 0x00000000000079c5 */ /* 0x000fcc0000000000 */
[----:B------:R-:W-:Y:S01]  /*173e0*/  HGMMA.64x16x16.F32 R96, gdesc[UR52], RZ, !UPT, gsb0 ;  /* 0x00200000346079f0 */ /* 0x000fe2000c0008ff */
[----:B------:R-:W-:Y:S01]  /*173f0*/  R2UR UR18, R88 ;  /* 0x00000000581272ca */ /* 0x000fe200000e0000 */
[C---:B------:R-:W-:Y:S01]  /*17400*/  VIADD R88, R10.reuse, 0x382 ;  /* 0x000003820a587836 */ /* 0x040fe20000000000 */
[----:B------:R-:W-:Y:S01]  /*17410*/  R2UR UR19, R89 ;  /* 0x00000000591372ca */ /* 0x000fe200000e0000 */
[----:B------:R-:W-:Y:S02]  /*17420*/  IMAD.MOV.U32 R89, RZ, RZ, 0x40000040 ;  /* 0x40000040ff597424 */ /* 0x000fe400078e00ff */
[----:B------:R-:W-:Y:S01]  /*17430*/  VIADD R12, R10, 0x500 ;  /* 0x000005000a0c7836 */ /* 0x000fe20000000000 */
[----:B------:R-:W-:Y:S01]  /*17440*/  R2UR UR26, R88 ;  /* 0x00000000581a72ca */ /* 0x000fe200000e0000 */
[----:B------:R-:W-:Y:S01]  /*17450*/  VIADD R88, R10, 0x482 ;  /* 0x000004820a587836 */ /* 0x000fe20000000000 */
[----:B------:R-:W-:Y:S01]  /*17460*/  R2UR UR27, R89 ;  /* 0x00000000591b72ca */ /* 0x000fe200000e0000 */
[----:B------:R-:W-:Y:S01]  /*17470*/  IMAD.MOV.U32 R89, RZ, RZ, 0x40000040 ;  /* 0x40000040ff597424 */ /* 0x000fe200078e00ff */
[----:B------:R-:W-:-:S02]  /*17480*/  R2UR UR22, R12 ;  /* 0x000000000c1672ca */ /* 0x000fc400000e0000 */
[----:B------:R-:W-:Y:S02]  /*17490*/  R2UR UR23, R13 ;  /* 0x000000000d1772ca */ /* 0x000fe400000e0000 */
[----:B------:R-:W-:Y:S01]  /*174a0*/  R2UR UR34, R88 ;  /* 0x00000000582272ca */ /* 0x000fe200000e0000 */
[----:B------:R-:W-:Y:S01]  /*174b0*/  VIADD R88, R10, 0x4 ;  /* 0x000000040a587836 */ /* 0x000fe20000000000 */
[----:B------:R-:W-:Y:S01]  /*174c0*/  R2UR UR35, R89 ;  /* 0x00000000592372ca */ /* 0x000fe200000e0000 */
[----:B------:R-:W-:Y:S01]  /*174d0*/  IMAD.MOV.U32 R89, RZ, RZ, 0x40000040 ;  /* 0x40000040ff597424 */ /* 0x000fe200078e00ff */
[----:B------:R-:W-:Y:S02]  /*174e0*/  MOV R225, UR5 ;  /* 0x0000000500e17c02 */ /* 0x000fe40008000f00 */
[----:B------:R-:W-:Y:S02]  /*174f0*/  MOV R21, UR4 ;  /* 0x0000000400157c02 */ /* 0x000fe40008000f00 */
[----:B----4-:R-:W-:-:S02]  /*17500*/  R2UR UR4, R92 ;  /* 0x000000005c0472ca */ /* 0x010fc400000e0000 */
[----:B------:R-:W-:Y:S02]  /*17510*/  R2UR UR5, R93 ;  /* 0x000000005d0572ca */ /* 0x000fe400000e0000 */
[----:B------:R-:W-:Y:S02]  /*17520*/  R2UR UR46, R88 ;  /* 0x00000000582e72ca */ /* 0x000fe400000e0000 */
[----:B------:R-:W-:Y:S02]  /*17530*/  R2UR UR47, R89 ;  /* 0x00000000592f72ca */ /* 0x000fe400000e0000 */
[----:B------:R-:W-:Y:S01]  /*17540*/  MOV R14, UR21 ;  /* 0x00000015000e7c02 */ /* 0x000fe20008000f00 */
[----:B------:R-:W-:Y:S01]  /*17550*/  UMOV UR21, UR9 ;  /* 0x0000000900157c82 */ /* 0x000fe20008000000 */
[----:B------:R-:W-:Y:S01]  /*17560*/  MOV R9, UR20 ;  /* 0x0000001400097c02 */ /* 0x000fe20008000f00 */
[----:B------:R-:W-:Y:S01]  /*17570*/  UMOV UR20, UR8 ;  /* 0x0000000800147c82 */ /* 0x000fe20008000000 */
[----:B------:R-:W-:-:S02]  /*17580*/  WARPGROUP.DEPBAR.LE gsb0, 0x0 ;  /* 0x00008000000079c5 */ /* 0x000fc40000010000 */
[----:B------:R-:W-:-:S06]  /*17590*/  WARPGROUP.ARRIVE ;  /* 0x00000000000079c5 */ /* 0x000fcc0000000000 */
[----:B------:R-:W-:Y:S01]  /*175a0*/  HGMMA.64x16x16.F32 R88, gdesc[UR20], RZ, !UPT, gsb0 ;  /* 0x00200000145879f0 */ /* 0x000fe2000c0008ff */
[----:B------:R-:W-:Y:S01]  /*175b0*/  UMOV UR56, UR4 ;  /* 0x0000000400387c82 */ /* 0x000fe20008000000 */
[----:B------:R-:W-:Y:S01]  /*175c0*/  UMOV UR57, UR5 ;  /* 0x0000000500397c82 */ /* 0x000fe20008000000 */
[----:B------:R-:W-:Y:S02]  /*175d0*/  WARPGROUP.DEPBAR.LE gsb0, 0x0 ;  /* 0x00008000000079c5 */ /* 0x000fe40000010000 */
[----:B------:R-:W-:-:S06]  /*175e0*/  WARPGROUP.ARRIVE ;  /* 0x00000000000079c5 */ /* 0x000fcc0000000000 */
[----:B------:R-:W-:Y:S01]  /*175f0*/  HGMMA.64x16x16.F32 R168, gdesc[UR56], R168, gsb0 ;  /* 0x0020000038a879f0 */ /* 0x000fe200080008a8 */
[----:B------:R-:W-:Y:S01]  /*17600*/  VIADD R12, R10, 0x102 ;  /* 0x000001020a0c7836 */ /* 0x000fe20000000000 */
[----:B------:R-:W-:Y:S02]  /*17610*/  R2UR UR59, R7 ;  /* 0x00000000073b72ca */ /* 0x000fe400000e0000 */
[----:B------:R-:W-:Y:S02]  /*17620*/  R2UR UR58, R8 ;  /* 0x00000000083a72ca */ /* 0x000fe400000e0000 */
[----:B------:R-:W-:Y:S01]  /*17630*/  R2UR UR6, R12 ;  /* 0x000000000c0672ca */ /* 0x000fe200000e0000 */
[----:B------:R-:W-:Y:S01]  /*17640*/  VIADD R12, R10, 0x202 ;  /* 0x000002020a0c7836 */ /* 0x000fe20000000000 */
[C---:B------:R-:W-:Y:S01]  /*17650*/  R2UR UR7, R13.reuse ;  /* 0x000000000d0772ca */ /* 0x040fe200000e0000 */
[----:B------:R-:W-:Y:S01]  /*17660*/  UMOV UR56, UR4 ;  /* 0x0000000400387c82 */ /* 0x000fe20008000000 */
[----:B------:R-:W-:Y:S01]  /*17670*/  R2UR UR15, R13 ;  /* 0x000000000d0f72ca */ /* 0x000fe200000e0000 */
[----:B------:R-:W-:Y:S01]  /*17680*/  UMOV UR57, UR5 ;  /* 0x0000000500397c82 */ /* 0x000fe20008000000 */
[----:B------:R-:W-:Y:S01]  /*17690*/  R2UR UR14, R12 ;  /* 0x000000000c0e72ca */ /* 0x000fe200000e0000 */
[----:B------:R-:W-:Y:S01]  /*176a0*/  VIADD R12, R10, 0x302 ;  /* 0x000003020a0c7836 */ /* 0x000fe20000000000 */
[----:B------:R-:W-:-:S04]  /*176b0*/  MOV R13, 0x40000040 ;  /* 0x40000040000d7802 */ /* 0x000fc80000000f00 */
[----:B------:R-:W-:Y:S01]  /*176c0*/  R2UR UR38, R12 ;  /* 0x000000000c2672ca */ /* 0x000fe200000e0000 */
[----:B------:R-:W-:Y:S01]  /*176d0*/  VIADD R12, R10, 0x402 ;  /* 0x000004020a0c7836 */ /* 0x000fe20000000000 */
[----:B------:R-:W-:Y:S02]  /*176e0*/  R2UR UR39, R13 ;  /* 0x000000000d2772ca */ /* 0x000fe400000e0000 */
[----:B------:R-:W-:Y:S02]  /*176f0*/  MOV R13, 0x40000040 ;  /* 0x40000040000d7802 */ /* 0x000fe40000000f00 */
[----:B------:R-:W-:Y:S02]  /*17700*/  R2UR UR30, R12 ;  /* 0x000000000c1e72ca */ /* 0x000fe400000e0000 */
[----:B------:R-:W-:Y:S01]  /*17710*/  R2UR UR31, R13 ;  /* 0x000000000d1f72ca */ /* 0x000fe200000e0000 */
[----:B------:R-:W-:Y:S01]  /*17720*/  VIADD R12, R10, 0x502 ;  /* 0x000005020a0c7836 */ /* 0x000fe20000000000 */
[----:B------:R-:W-:-:S04]  /*17730*/  MOV R13, 0x40000040 ;  /* 0x40000040000d7802 */ /* 0x000fc80000000f00 */
[----:B------:R-:W-:Y:S01]  /*17740*/  R2UR UR43, R13 ;  /* 0x000000000d2b72ca */ /* 0x000fe200000e0000 */
[----:B------:R-:W-:Y:S02]  /*17750*/  WARPGROUP.DEPBAR.LE gsb0, 0x0 ;  /* 0x00008000000079c5 */ /* 0x000fe40000010000 */
[----:B------:R-:W-:-:S06]  /*17760*/  WARPGROUP.ARRIVE ;  /* 0x00000000000079c5 */ /* 0x000fcc0000000000 */
[----:B------:R-:W-:Y:S01]  /*17770*/  HGMMA.64x16x16.F32 R160, gdesc[UR56], R160, gsb0 ;  /* 0x0020000038a079f0 */ /* 0x000fe200080008a0 */
[----:B------:R-:W-:Y:S01]  /*17780*/  IMAD.MOV.U32 R13, RZ, RZ, 0x40000040 ;  /* 0x40000040ff0d7424 */ /* 0x000fe200078e00ff */
[----:B------:R-:W-:Y:S01]  /*17790*/  R2UR UR42, R12 ;  /* 0x000000000c2a72ca */ /* 0x000fe200000e0000 */
[----:B------:R-:W-:-:S03]  /*177a0*/  VIADD R12, R10, 0x84 ;  /* 0x000000840a0c7836 */ /* 0x000fc60000000000 */
[----:B------:R-:W-:Y:S01]  /*177b0*/  R2UR UR51, R13 ;  /* 0x000000000d3372ca */ /* 0x000fe200000e0000 */
[----:B------:R-:W-:Y:S01]  /*177c0*/  IMAD.MOV.U32 R13, RZ, RZ, 0x40000040 ;  /* 0x40000040ff0d7424 */ /* 0x000fe200078e00ff */
[----:B------:R-:W-:Y:S02]  /*177d0*/  R2UR UR50, R12 ;  /* 0x000000000c3272ca */ /* 0x000fe400000e0000 */
[----:B------:R-:W-:Y:S02]  /*177e0*/  IADD3 R12, R10, 0x104, RZ ;  /* 0x000001040a0c7810 */ /* 0x000fe40007ffe0ff */
[----:B------:R-:W-:Y:S01]  /*177f0*/  R2UR UR55, R13 ;  /* 0x000000000d3772ca */ /* 0x000fe200000e0000 */
        /* <DEDUP_REMOVED lines=11> */
[----:B------:R-:W-:Y:S02]  /*178b0*/  R2UR UR59, R13 ;  /* 0x000000000d3b72ca */ /* 0x000fe400000e0000 */
[----:B------:R-:W-:Y:S01]  /*178c0*/  R2UR UR58, R12 ;  /* 0x000000000c3a72ca */ /* 0x000fe200000e0000 */
[----:B------:R-:W-:Y:S01]  /*178d0*/  UMOV UR56, UR4 ;  /* 0x0000000400387c82 */ /* 0x000fe20008000000 */
[----:B------:R-:W-:-:S09]  /*178e0*/  UMOV UR57, UR5 ;  /* 0x0000000500397c82 */ /* 0x000fd20008000000 */
[----:B------:R-:W-:Y:S01]  /*178f0*/  MOV R7, UR59 ;  /* 0x0000003b00077c02 */ /* 0x000fe20008000f00 */
[----:B------:R-:W-:Y:S01]  /*17900*/  UMOV UR59, UR7 ;  /* 0x00000007003b7c82 */ /* 0x000fe20008000000 */
[----:B------:R-:W-:Y:S01]  /*17910*/  MOV R8, UR58 ;  /* 0x0000003a00087c02 */ /* 0x000fe20008000f00 */
[----:B------:R-:W-:Y:S01]  /*17920*/  UMOV UR58, UR6 ;  /* 0x00000006003a7c82 */ /* 0x000fe20008000000 */
[----:B------:R-:W-:Y:S02]  /*17930*/  WARPGROUP.DEPBAR.LE gsb0, 0x0 ;  /* 0x00008000000079c5 */ /* 0x000fe40000010000 */
[----:B------:R-:W-:-:S06]  /*17940*/  WARPGROUP.ARRIVE ;  /* 0x00000000000079c5 */ /* 0x000fcc0000000000 */
[----:B------:R-:W-:Y:S01]  /*17950*/  HGMMA.64x16x16.F32 R152, gdesc[UR56], R152, gsb0 ;  /* 0x00200000389879f0 */ /* 0x000fe20008000898 */
[----:B------:R-:W-:Y:S01]  /*17960*/  UMOV UR8, UR4 ;  /* 0x0000000400087c82 */ /* 0x000fe20008000000 */
        /* <DEDUP_REMOVED lines=39> */
[----:B------:R-:W-:Y:S02]  /*17be0*/  R2UR UR36, R236 ;  /* 0x00000000ec2472ca */ /* 0x000fe400000e0000 */
[----:B------:R-:W-:-:S11]  /*17bf0*/  R2UR UR37, R237 ;  /* 0x00000000ed2572ca */ /* 0x000fd600000e0000 */
[----:B------:R-:W-:Y:S02]  /*17c00*/  UMOV UR44, UR36 ;  /* 0x00000024002c7c82 */ /* 0x000fe40008000000 */
        /* <DEDUP_REMOVED lines=77> */
[----:B------:R-:W-:Y:S01]  /*180e0*/  IMAD.MOV.U32 R13, RZ, RZ, 0x40000040 ;  /* 0x40000040ff0d7424 */ /* 0x000fe200078e00ff */
[----:B------:R-:W-:Y:S02]  /*180f0*/  R2UR UR4, R234 ;  /* 0x00000000ea0472ca */ /* 0x000fe400000e0000 */
[----:B------:R-:W-:Y:S02]  /*18100*/  R2UR UR5, R235 ;  /* 0x00000000eb0572ca */ /* 0x000fe400000e0000 */
[----:B------:R-:W-:Y:S02]  /*18110*/  R2UR UR26, R12 ;  /* 0x000000000c1a72ca */ /* 0x000fe400000e0000 */
[----:B------:R-:W-:-:S07]  /*18120*/  R2UR UR27, R13 ;  /* 0x000000000d1b72ca */ /* 0x000fce00000e0000 */
[----:B------:R-:W-:Y:S02]  /*18130*/  UMOV UR24, UR4 ;  /* 0x0000000400187c82 */ /* 0x000fe40008000000 */
[----:B------:R-:W-:Y:S01]  /*18140*/  UMOV UR25, UR5 ;  /* 0x0000000500197c82 */ /* 0x000fe20008000000 */
[----:B------:R-:W-:Y:S02]  /*18150*/  WARPGROUP.DEPBAR.LE gsb0, 0x0 ;  /* 0x00008000000079c5 */ /* 0x000fe40000010000 */
[----:B------:R-:W-:-:S06]  /*18160*/  WARPGROUP.ARRIVE ;  /* 0x00000000000079c5 */ /* 0x000fcc0000000000 */
        /* <DEDUP_REMOVED lines=52> */
[----:B------:R-:W-:Y:S01]  /*184b0*/  IMAD.MOV.U32 R13, RZ, RZ, 0x40000040 ;  /* 0x40000040ff0d7424 */ /* 0x000fe200078e00ff */
[----:B------:R-:W-:Y:S01]  /*184c0*/  IADD3 R12, R10, 0x386, RZ ;  /* 0x000003860a0c7810 */ /* 0x000fe20007ffe0ff */
[----:B------:R-:W-:Y:S02]  /*184d0*/  WARPGROUP.DEPBAR.LE gsb0, 0x0 ;  /* 0x00008000000079c5 */ /* 0x000fe40000010000 */
[----:B------:R-:W-:-:S06]  /*184e0*/  WARPGROUP.ARRIVE ;  /* 0x00000000000079c5 */ /* 0x000fcc0000000000 */
[----:B------:R-:W-:Y:S01]  /*184f0*/  HGMMA.64x16x16.F32 R120, gdesc[UR52], R120, gsb0 ;  /* 0x00200000347879f0 */ /* 0x000fe20008000878 */
        /* <DEDUP_REMOVED lines=8> */
[----:B------:R-:W-:Y:S02]  /*18580*/  R2UR UR59, R13 ;  /* 0x000000000d3b72ca */ /* 0x000fe400000e0000 */
[----:B------:R-:W-:-:S11]  /*18590*/  R2UR UR58, R12 ;  /* 0x000000000c3a72ca */ /* 0x000fd600000e0000 */
[----:B------:R-:W-:Y:S01]  /*185a0*/  MOV R7, UR59 ;  /* 0x0000003b00077c02 */ /* 0x000fe20008000f00 */
[----:B------:R-:W-:Y:S01]  /*185b0*/  UMOV UR59, UR21 ;  /* 0x00000015003b7c82 */ /* 0x000fe20008000000 */
[----:B------:R-:W-:Y:S01]  /*185c0*/  MOV R8, UR58 ;  /* 0x0000003a00087c02 */ /* 0x000fe20008000f00 */
        /* <DEDUP_REMOVED lines=26> */
[----:B------:R-:W-:Y:S02]  /*18770*/  IADD3 R12, R10, 0x580, RZ ;  /* 0x000005800a0c7810 */ /* 0x000fe40007ffe0ff */
        /* <DEDUP_REMOVED lines=34> */
[----:B------:R-:W-:-:S04]  /*189a0*/  IADD3 R12, R10, 0x780, RZ ;  /* 0x000007800a0c7810 */ /* 0x000fc80007ffe0ff */
[----:B------:R-:W-:Y:S01]  /*189b0*/  R2UR UR27, R13 ;  /* 0x000000000d1b72ca */ /* 0x000fe200000e0000 */
[----:B------:R-:W-:Y:S01]  /*189c0*/  IMAD.MOV.U32 R13, RZ, RZ, 0x40000040 ;  /* 0x40000040ff0d7424 */ /* 0x000fe200078e00ff */
[----:B------:R-:W-:Y:S01]  /*189d0*/  R2UR UR26, R12 ;  /* 0x000000000c1a72ca */ /* 0x000fe200000e0000 */
[----:B------:R-:W-:-:S03]  /*189e0*/  VIADD R12, R10, 0x800 ;  /* 0x000008000a0c7836 */ /* 0x000fc60000000000 */
[----:B------:R-:W-:Y:S01]  /*189f0*/  R2UR UR31, R13 ;  /* 0x000000000d1f72ca */ /* 0x000fe200000e0000 */
[----:B------:R-:W-:Y:S01]  /*18a00*/  IMAD.MOV.U32 R13, RZ, RZ, 0x40000040 ;  /* 0x40000040ff0d7424 */ /* 0x000fe200078e00ff */
[----:B------:R-:W-:Y:S02]  /*18a10*/  WARPGROUP.DEPBAR.LE gsb0, 0x0 ;  /* 0x00008000000079c5 */ /* 0x000fe40000010000 */
[----:B------:R-:W-:-:S06]  /*18a20*/  WARPGROUP.ARRIVE ;  /* 0x00000000000079c5 */ /* 0x000fcc0000000000 */
[----:B------:R-:W-:Y:S01]  /*18a30*/  HGMMA.64x16x16.F32 R144, gdesc[UR36], R144, gsb0 ;  /* 0x00200000249079f0 */ /* 0x000fe20008000890 */
        /* <DEDUP_REMOVED lines=13> */
[----:B------:R-:W-:Y:S01]  /*18b10*/  R2UR UR46, R12 ;  /* 0x000000000c2e72ca */ /* 0x000fe200000e0000 */
[----:B------:R-:W-:Y:S02]  /*18b20*/  VIADD R12, R10, 0xa00 ;  /* 0x00000a000a0c7836 */ /* 0x000fe40000000000 */
[----:B------:R-:W-:-:S03]  /*18b30*/  IMAD.MOV.U32 R13, RZ, RZ, 0x40000040 ;  /* 0x40000040ff0d7424 */ /* 0x000fc600078e00ff */
        /* <DEDUP_REMOVED lines=8> */
[----:B------:R-:W-:Y:S01]  /*18bc0*/  R2UR UR22, R12 ;  /* 0x000000000c1672ca */ /* 0x000fe200000e0000 */
[----:B------:R-:W-:Y:S01]  /*18bd0*/  UMOV UR24, UR20 ;  /* 0x0000001400187c82 */ /* 0x000fe20008000000 */
[----:B------:R-:W-:Y:S01]  /*18be0*/  UMOV UR25, UR21 ;  /* 0x0000001500197c82 */ /* 0x000fe20008000000 */
[----:B------:R-:W-:Y:S02]  /*18bf0*/  IADD3 R12, R10, 0x602, RZ ;  /* 0x000006020a0c7810 */ /* 0x000fe40007ffe0ff */
[----:B------:R-:W-:Y:S01]  /*18c00*/  R2UR UR29, R13 ;  /* 0x000000000d1d72ca */ /* 0x000fe200000e0000 */
[----:B------:R-:W-:Y:S02]  /*18c10*/  WARPGROUP.DEPBAR.LE gsb0, 0x0 ;  /* 0x00008000000079c5 */ /* 0x000fe40000010000 */
[----:B------:R-:W-:Y:S01]  /*18c20*/  WARPGROUP.ARRIVE ;  /* 0x00000000000079c5 */ /* 0x000fe20000000000 */
[----:B------:R-:W-:Y:S01]  /*18c30*/  IMAD.MOV.U32 R13, RZ, RZ, 0x40000040 ;  /* 0x40000040ff0d7424 */ /* 0x000fe200078e00ff */
[----:B------:R-:W-:-:S04]  /*18c40*/  R2UR UR28, R12 ;  /* 0x000000000c1c72ca */ /* 0x000fc800000e0000 */
[----:B------:R-:W-:Y:S01]  /*18c50*/  HGMMA.64x16x16.F32 R136, gdesc[UR24], R136, gsb0 ;  /* 0x00200000188879f0 */ /* 0x000fe20008000888 */
[----:B------:R-:W-:Y:S01]  /*18c60*/  VIADD R12, R10, 0x682 ;  /* 0x000006820a0c7836 */ /* 0x000fe20000000000 */
[----:B------:R-:W-:Y:S01]  /*18c70*/  R2UR UR59, R13 ;  /* 0x000000000d3b72ca */ /* 0x000fe200000e0000 */
        /* <DEDUP_REMOVED lines=25> */
[----:B------:R-:W-:Y:S02]  /*18e10*/  WARPGROUP.DEPBAR.LE gsb0, 0x0 ;  /* 0x00008000000079c5 */ /* 0x000fe40000010000 */
[----:B------:R-:W-:-:S08]  /*18e20*/  WARPGROUP.ARRIVE ;  /* 0x00000000000079c5 */ /* 0x000fd00000000000 */
[----:B------:R-:W-:Y:S01]  /*18e30*/  MOV R7, UR27 ;  /* 0x0000001b00077c02 */ /* 0x000fe20008000f00 */
[----:B------:R-:W-:Y:S01]  /*18e40*/  UMOV UR27, UR29 ;  /* 0x0000001d001b7c82 */ /* 0x000fe20008000000 */
[----:B------:R-:W-:Y:S01]  /*18e50*/  MOV R11, UR26 ;  /* 0x0000001a000b7c02 */ /* 0x000fe20008000f00 */
[----:B------:R-:W-:Y:S01]  /*18e60*/  UMOV UR26, UR28 ;  /* 0x0000001c001a7c82 */ /* 0x000fe20008000000 */
[----:B------:R-:W-:Y:S01]  /*18e70*/  UMOV UR28, UR20 ;  /* 0x00000014001c7c82 */ /* 0x000fe20008000000 */
[----:B------:R-:W-:Y:S02]  /*18e80*/  UMOV UR29, UR21 ;  /* 0x00000015001d7c82 */ /* 0x000fe40008000000 */
[----:B------:R-:W-:Y:S01]  /*18e90*/  HGMMA.64x16x16.F32 R128, gdesc[UR28], R128, gsb0 ;  /* 0x002000001c8079f0 */ /* 0x000fe20008000880 */
[----:B------:R-:W-:Y:S01]  /*18ea0*/  UMOV UR32, UR20 ;  /* 0x0000001400207c82 */ /* 0x000fe20008000000 */
[----:B------:R-:W-:Y:S01]  /*18eb0*/  UMOV UR33, UR21 ;  /* 0x0000001500217c82 */ /* 0x000fe20008000000 */
[----:B------:R-:W-:-:S02]  /*18ec0*/  WARPGROUP.DEPBAR.LE gsb0, 0x0 ;  /* 0x00008000000079c5 */ /* 0x000fc40000010000 */
        /* <DEDUP_REMOVED lines=126> */
[----:B------:R-:W-:Y:S01]  /*196b0*/  R2UR UR20, R9 ;  /* 0x00000000091472ca */ /* 0x000fe200000e0000 */
[----:B------:R-:W-:Y:S01]  /*196c0*/  IMAD.MOV.U32 R9, RZ, RZ, 0x40000040 ;  /* 0x40000040ff097424 */ /* 0x000fe200078e00ff */
[----:B------:R-:W-:Y:S02]  /*196d0*/  WARPGROUP.DEPBAR.LE gsb0, 0x0 ;  /* 0x00008000000079c5 */ /* 0x000fe40000010000 */
[----:B------:R-:W-:-:S06]  /*196e0*/  WARPGROUP.ARRIVE ;  /* 0x00000000000079c5 */ /* 0x000fcc0000000000 */
[----:B------:R-:W-:Y:S01]  /*196f0*/  HGMMA.64x16x16.F32 R144, gdesc[UR52], R144, gsb0 ;  /* 0x00200000349079f0 */ /* 0x000fe20008000890 */
        /* <DEDUP_REMOVED lines=67> */
[----:B------:R-:W-:Y:S01]  /*19b30*/  IMAD.MOV.U32 R9, RZ, RZ, 0x40000040 ;  /* 0x40000040ff097424 */ /* 0x000fe200078e00ff */
[----:B------:R-:W-:Y:S02]  /*19b40*/  R2UR UR21, R14 ;  /* 0x000000000e1572ca */ /* 0x000fe400000e0000 */
        /* <DEDUP_REMOVED lines=95> */
[----:B------:R-:W-:Y:S02]  /*1a140*/  R2UR UR39, R229 ;  /* 0x00000000e52772ca */ /* 0x000fe400000e0000 */
[----:B------:R-:W-:Y:S02]  /*1a150*/  R2UR UR38, R228 ;  /* 0x00000000e42672ca */ /* 0x000fe400000e0000 */
[----:B------:R-:W-:Y:S02]  /*1a160*/  R2UR UR37, R227 ;  /* 0x00000000e32572ca */ /* 0x000fe400000e0000 */
[----:B------:R-:W-:Y:S01]  /*1a170*/  R2UR UR36, R226 ;  /* 0x00000000e22472ca */ /* 0x000fe200000e0000 */
[----:B------:R-:W-:Y:S02]  /*1a180*/  WARPGROUP.DEPBAR.LE gsb0, 0x0 ;  /* 0x00008000000079c5 */ /* 0x000fe40000010000 */
[----:B------:R-:W-:-:S12]  /*1a190*/  @P2 BRA `(.L_x_789) ;  /* 0x0000000000282947 */ /* 0x000fd80003800000 */
[----:B------:R-:W-:Y:S05]  /*1a1a0*/  @!P0 BRA `(.L_x_790) ;  /* 0x0000000000048947 */ /* 0x000fea0003800000 */
[----:B------:R-:W-:Y:S01]  /*1a1b0*/  BPT.TRAP 0x1 ;  /* 0x000000040000795c */ /* 0x000fe20000300000 */
.L_x_790:
[----:B------:R-:W-:Y:S02]  /*1a1c0*/  SHF.L.U32 R5, R5, 0x1f, RZ ;  /* 0x0000001f05057819 */ /* 0x000fe400000006ff */
[----:B------:R-:W-:-:S04]  /*1a1d0*/  LEA R7, R6, R2, 0x3 ;  /* 0x0000000206077211 */ /* 0x000fc800078e18ff */
[----:B------:R0:W1:Y:S01]  /*1a1e0*/  SYNCS.PHASECHK.TRANS64.TRYWAIT P2, [R7+URZ+0x34850], R5 ;  /* 0x03485005070075a7 */ /* 0x000062000804017f */
[----:B------:R-:W-:Y:S05]  /*1a1f0*/  @!P0 BRA `(.L_x_791) ;  /* 0x0000000000048947 */ /* 0x000fea0003800000 */
[----:B------:R-:W-:Y:S01]  /*1a200*/  BPT.TRAP 0x1 ;  /* 0x000000040000795c */ /* 0x000fe20000300000 */
.L_x_791:
[----:B-1----:R-:W-:Y:S05]  /*1a210*/  @P2 BRA `(.L_x_789) ;  /* 0x0000000000082947 */ /* 0x002fea0003800000 */
[----:B------:R-:W1:Y:S02]  /*1a220*/  SYNCS.PHASECHK.TRANS64.TRYWAIT P2, [R7+URZ+0x34850], R5 ;  /* 0x03485005070075a7 */ /* 0x000e64000804017f */
[----:B-1----:R-:W-:Y:S05]  /*1a230*/  @!P2 BRA `(.L_x_792) ;  /* 0x000000d400c8a947 */ /* 0x002fea0003800000 */
.L_x_789:
[----:B01----:R-:W-:Y:S01]  /*1a240*/  VIADD R5, R2, 0x400 ;  /* 0x0000040002057836 */ /* 0x003fe20000000000 */
[----:B------:R-:W-:Y:S05]  /*1a250*/  WARPSYNC.ALL ;  /* 0x0000000000007948 */ /* 0x000fea0003800000 */
[----:B------:R-:W-:Y:S01]  /*1a260*/  SHF.R.U32.HI R5, RZ, 0x4, R5 ;  /* 0x00000004ff057819 */ /* 0x000fe20000011605 */
[----:B------:R-:W-:Y:S01]  /*1a270*/  IMAD.MOV.U32 R9, RZ, RZ, 0x40000040 ;  /* 0x40000040ff097424 */ /* 0x000fe200078e00ff */
[----:B------:R-:W-:Y:S01]  /*1a280*/  WARPGROUP.ARRIVE ;  /* 0x00000000000079c5 */ /* 0x000fe20000000000 */
[----:B------:R-:W-:Y:S01]  /*1a290*/  MOV R11, 0x40000040 ;  /* 0x40000040000b7802 */ /* 0x000fe20000000f00 */
[----:B------:R-:W-:Y:S01]  /*1a2a0*/  ULDC UR8, c[0x0][0x9d8] ;  /* 0x0002760000087ab9 */ /* 0x000fe20000000800 */
[----:B------:R-:W-:Y:S01]  /*1a2b0*/  LOP3.LUT R5, R5, 0x3fff, RZ, 0xc0, !PT ;  /* 0x00003fff05057812 */ /* 0x000fe200078ec0ff */
[----:B------:R-:W-:Y:S01]  /*1a2c0*/  FMUL.FTZ R7, R169, UR8 ;  /* 0x00000008a9077c20 */ /* 0x000fe20008410000 */
[----:B------:R-:W-:Y:S01]  /*1a2d0*/  R2UR UR7, R9 ;  /* 0x00000000090772ca */ /* 0x000fe200000e0000 */
[----:B------:R-:W-:Y:S01]  /*1a2e0*/  FMUL.FTZ R12, R173, UR8 ;  /* 0x00000008ad0c7c20 */ /* 0x000fe20008410000 */
[----:B------:R-:W-:Y:S01]  /*1a2f0*/  LOP3.LUT R5, R5, 0x5800000, RZ, 0xfc, !PT ;  /* 0x0580000005057812 */ /* 0x000fe200078efcff */
[----:B------:R-:W-:Y:S01]  /*1a300*/  FMUL.FTZ R21, R160, UR8 ;  /* 0x00000008a0157c20 */ /* 0x000fe20008410000 */
[----:B------:R-:W-:Y:S01]  /*1a310*/  FMUL.FTZ R160, R161, UR8 ;  /* 0x00000008a1a07c20 */ /* 0x000fe20008410000 */
[----:B------:R-:W-:Y:S01]  /*1a320*/  MUFU.TANH R7, R7 ;  /* 0x0000000700077308 */ /* 0x000fe20000002400 */
[----:B------:R-:W-:Y:S01]  /*1a330*/  FMUL.FTZ R161, R162, UR8 ;  /* 0x00000008a2a17c20 */ /* 0x000fe20008410000 */
[----:B------:R-:W-:-:S02]  /*1a340*/  IMAD R8, R6, 0xb00, R5 ;  /* 0x00000b0006087824 */ /* 0x000fc400078e0205 */
[----:B------:R-:W-:Y:S01]  /*1a350*/  FMUL.FTZ R5, R168, UR8 ;  /* 0x00000008a8057c20 */ /* 0x000fe20008410000 */
[----:B------:R-:W-:Y:S01]  /*1a360*/  FMUL.FTZ R162, R163, UR8 ;  /* 0x00000008a3a27c20 */ /* 0x000fe20008410000 */
[----:B------:R-:W-:Y:S01]  /*1a370*/  FMUL.FTZ R163, R164, UR8 ;  /* 0x00000008a4a37c20 */ /* 0x000fe20008410000 */
[C---:B------:R-:W-:Y:S01]  /*1a380*/  VIADD R10, R8.reuse, 0x80 ;  /* 0x00000080080a7836 */ /* 0x040fe20000000000 */
[----:B------:R-:W-:Y:S01]  /*1a390*/  R2UR UR6, R8 ;  /* 0x00000000080672ca */ /* 0x000fe200000e0000 */
[----:B------:R-:W-:Y:S01]  /*1a3a0*/  MUFU.TANH R12, R12 ;  /* 0x0000000c000c7308 */ /* 0x000fe20000002400 */
[----:B------:R-:W-:Y:S01]  /*1a3b0*/  FMUL.FTZ R164, R165, UR8 ;  /* 0x00000008a5a47c20 */ /* 0x000fe20008410000 */
[----:B------:R-:W-:Y:S01]  /*1a3c0*/  FMUL.FTZ R165, R166, UR8 ;  /* 0x00000008a6a57c20 */ /* 0x000fe20008410000 */
        /* <DEDUP_REMOVED lines=9> */
[----:B------:R-:W-:Y:S01]  /*1a460*/  HGMMA.64x128x16.F32 R24, R176, gdesc[UR4].tnspB, R24, gsb0 ;  /* 0x41e00004b0187df0 */ /* 0x000fe20008000818 */
[----:B------:R-:W-:Y:S01]  /*1a470*/  R2UR UR6, R10 ;  /* 0x000000000a0672ca */ /* 0x000fe200000e0000 */
[----:B------:R-:W-:Y:S01]  /*1a480*/  VIADD R10, R8, 0x100 ;  /* 0x00000100080a7836 */ /* 0x000fe20000000000 */
[----:B------:R-:W-:Y:S01]  /*1a490*/  R2UR UR7, R11 ;  /* 0x000000000b0772ca */ /* 0x000fe200000e0000 */
[----:B------:R-:W-:Y:S01]  /*1a4a0*/  IMAD.MOV.U32 R11, RZ, RZ, 0x40000040 ;  /* 0x40000040ff0b7424 */ /* 0x000fe200078e00ff */
        /* <DEDUP_REMOVED lines=8> */
[----:B0-----:R-:W-:Y:S01]  /*1a530*/  FMNMX.FTZ R167, R5, R4, !PT ;  /* 0x0000000405a77209 */ /* 0x001fe20007810000 */
[----:B------:R-:W-:Y:S01]  /*1a540*/  MUFU.TANH R160, R160 ;  /* 0x000000a000a07308 */ /* 0x000fe20000002400 */
[----:B------:R-:W-:Y:S01]  /*1a550*/  FMUL.FTZ R132, R132, UR8 ;  /* 0x0000000884847c20 */ /* 0x000fe20008410000 */
[----:B------:R-:W-:Y:S01]  /*1a560*/  FMUL.FTZ R133, R133, UR8 ;  /* 0x0000000885857c20 */ /* 0x000fe20008410000 */
[----:B------:R-:W-:Y:S01]  /*1a570*/  FMNMX.FTZ R167, R7, R167, !PT ;  /* 0x000000a707a77209 */ /* 0x000fe20007810000 */
[----:B------:R-:W-:Y:S01]  /*1a580*/  FMUL.FTZ R120, R120, UR8 ;  /* 0x0000000878787c20 */ /* 0x000fe20008410000 */
[----:B------:R-:W-:Y:S01]  /*1a590*/  FMUL.FTZ R121, R121, UR8 ;  /* 0x0000000879797c20 */ /* 0x000fe20008410000 */
[----:B------:R-:W-:Y:S01]  /*1a5a0*/  FMUL.FTZ R124, R124, UR8 ;  /* 0x000000087c7c7c20 */ /* 0x000fe20008410000 */
[----:B------:R-:W-:Y:S01]  /*1a5b0*/  FMUL.FTZ R125, R125, UR8 ;  /* 0x000000087d7d7c20 */ /* 0x000fe20008410000 */
        /* <DEDUP_REMOVED lines=62> */
[----:B------:R-:W0:Y:S01]  /*1a9a0*/  S2R R225, SR_TID.X ;  /* 0x0000000000e17919 */ /* 0x000e220000002100 */
[C---:B------:R-:W-:Y:S01]  /*1a9b0*/  ISETP.GT.AND P2, PT, R0.reuse, RZ, PT ;  /* 0x000000ff0000720c */ /* 0x040fe20003f44270 */
[----:B------:R-:W-:Y:S01]  /*1a9c0*/  MUFU.TANH R148, R148 ;  /* 0x0000009400947308 */ /* 0x000fe20000002400 */
[----:B------:R-:W-:-:S07]  /*1a9d0*/  IADD3 R0, R0, -0x1, RZ ;  /* 0xffffffff00007810 */ /* 0x000fce0007ffe0ff */
[----:B------:R-:W-:Y:S08]  /*1a9e0*/  MUFU.TANH R149, R149 ;  /* 0x0000009500957308 */ /* 0x000ff00000002400 */
[----:B------:R-:W-:Y:S08]  /*1a9f0*/  MUFU.TANH R136, R136 ;  /* 0x0000008800887308 */ /* 0x000ff00000002400 */
[----:B------:R-:W-:Y:S01]  /*1aa00*/  MUFU.TANH R137, R137 ;  /* 0x0000008900897308 */ /* 0x000fe20000002400 */
[----:B0-----:R-:W-:-:S07]  /*1aa10*/  SHF.R.U32.HI R225, RZ, 0x7, R225 ;  /* 0x00000007ffe17819 */ /* 0x001fce00000116e1 */
[----:B------:R-:W-:Y:S08]  /*1aa20*/  MUFU.TANH R140, R140 ;  /* 0x0000008c008c7308 */ /* 0x000ff00000002400 */
[----:B------:R-:W-:Y:S08]  /*1aa30*/  MUFU.TANH R141, R141 ;  /* 0x0000008d008d7308 */ /* 0x000ff00000002400 */
[----:B------:R-:W-:Y:S01]  /*1aa40*/  MUFU.TANH R128, R128 ;  /* 0x0000008000807308 */ /* 0x000fe20000002400 */
[----:B------:R-:W-:-:S02]  /*1aa50*/  WARPGROUP.DEPBAR.LE gsb0, 0x0 ;  /* 0x00008000000079c5 */ /* 0x000fc40000010000 */
[----:B------:R-:W-:-:S05]  /*1aa60*/  WARPGROUP.ARRIVE ;  /* 0x00000000000079c5 */ /* 0x000fca0000000000 */
[----:B------:R-:W-:Y:S01]  /*1aa70*/  MUFU.TANH R129, R129 ;  /* 0x0000008100817308 */ /* 0x000fe20000002400 */
[----:B------:R-:W-:Y:S01]  /*1aa80*/  HGMMA.64x128x16.F32 R24, R180, gdesc[UR4].tnspB, R24, gsb0 ;  /* 0x41e00004b4187df0 */ /* 0x000fe20008000818 */
[----:B------:R-:W-:Y:S01]  /*1aa90*/  R2UR UR6, R10 ;  /* 0x000000000a0672ca */ /* 0x000fe200000e0000 */
[----:B------:R-:W-:Y:S01]  /*1aaa0*/  VIADD R10, R8, 0x180 ;  /* 0x00000180080a7836 */ /* 0x000fe20000000000 */
[----:B------:R-:W-:-:S04]  /*1aab0*/  R2UR UR7, R11 ;  /* 0x000000000b0772ca */ /* 0x000fc800000e0000 */
[----:B------:R-:W-:Y:S01]  /*1aac0*/  MUFU.TANH R132, R132 ;  /* 0x0000008400847308 */ /* 0x000fe20000002400 */
[----:B------:R-:W-:-:S07]  /*1aad0*/  MOV R11, 0x40000040 ;  /* 0x40000040000b7802 */ /* 0x000fce0000000f00 */
        /* <DEDUP_REMOVED lines=23> */
[----:B------:R-:W-:Y:S01]  /*1ac50*/  R2UR UR7, R11 ;  /* 0x000000000b0772ca */ /* 0x000fe200000e0000 */
[----:B------:R-:W-:-:S03]  /*1ac60*/  IMAD.MOV.U32 R11, RZ, RZ, 0x40000040 ;  /* 0x40000040ff0b7424 */ /* 0x000fc600078e00ff */
        /* <DEDUP_REMOVED lines=22> */
[----:B------:R-:W-:Y:S01]  /*1add0*/  FMUL.FTZ R11, R172, UR8 ;  /* 0x00000008ac0b7c20 */ /* 0x000fe20008410000 */
[----:B------:R-:W-:Y:S01]  /*1ade0*/  R2UR UR6, R10 ;  /* 0x000000000a0672ca */ /* 0x000fe200000e0000 */
[----:B------:R-:W-:-:S03]  /*1adf0*/  FMUL.FTZ R10, R171, UR8 ;  /* 0x00000008ab0a7c20 */ /* 0x000fc60008410000 */
[----:B------:R-:W-:Y:S08]  /*1ae00*/  MUFU.TANH R142, R142 ;  /* 0x0000008e008e7308 */ /* 0x000ff00000002400 */
[----:B------:R-:W0:Y:S08]  /*1ae10*/  MUFU.TANH R11, R11 ;  /* 0x0000000b000b7308 */ /* 0x000e300000002400 */
[----:B------:R-:W-:Y:S08]  /*1ae20*/  MUFU.TANH R10, R10 ;  /* 0x0000000a000a7308 */ /* 0x000ff00000002400 */
[----:B------:R-:W-:Y:S01]  /*1ae30*/  MUFU.TANH R143, R143 ;  /* 0x0000008f008f7308 */ /* 0x000fe20000002400 */
[----:B0-----:R-:W-:-:S04]  /*1ae40*/  FMNMX.FTZ R167, R11, R167, !PT ;  /* 0x000000a70ba77209 */ /* 0x001fc80007810000 */
[----:B------:R-:W-:-:S03]  /*1ae50*/  FMNMX.FTZ R167, R12, R167, !PT ;  /* 0x000000a70ca77209 */ /* 0x000fc60007810000 */
[----:B------:R-:W-:Y:S01]  /*1ae60*/  MUFU.TANH R130, R130 ;  /* 0x0000008200827308 */ /* 0x000fe20000002400 */
[----:B------:R-:W-:-:S04]  /*1ae70*/  FMNMX.FTZ R167, R21, R167, !PT ;  /* 0x000000a715a77209 */ /* 0x000fc80007810000 */
        /* <DEDUP_REMOVED lines=38> */
[----:B------:R-:W-:Y:S02]  /*1b0e0*/  WARPGROUP.DEPBAR.LE gsb0, 0x0 ;  /* 0x00008000000079c5 */ /* 0x000fe40000010000 */
[----:B------:R-:W-:Y:S01]  /*1b0f0*/  WARPGROUP.ARRIVE ;  /* 0x00000000000079c5 */ /* 0x000fe20000000000 */
[----:B------:R-:W-:-:S04]  /*1b100*/  FMNMX.FTZ R167, R116, R167, !PT ;  /* 0x000000a774a77209 */ /* 0x000fc80007810000 */
[----:B------:R-:W-:Y:S01]  /*1b110*/  FMNMX.FTZ R168, R117, R167, !PT ;  /* 0x000000a775a87209 */ /* 0x000fe20007810000 */
[----:B------:R-:W-:Y:S01]  /*1b120*/  HGMMA.64x128x16.F32 R24, R192, gdesc[UR4].tnspB, R24, gsb0 ;  /* 0x41e00004c0187df0 */ /* 0x000fe20008000818 */
[----:B------:R0:W1:Y:S02]  /*1b130*/  MUFU.TANH R167, R88 ;  /* 0x0000005800a77308 */ /* 0x0000640000002400 */
[----:B------:R-:W-:-:S06]  /*1b140*/  FMNMX.FTZ R168, R104, R168, !PT ;  /* 0x000000a868a87209 */ /* 0x000fcc0007810000 */
[----:B------:R-:W-:Y:S01]  /*1b150*/  MUFU.TANH R110, R110 ;  /* 0x0000006e006e7308 */ /* 0x000fe20000002400 */
[----:B0-----:R-:W-:-:S04]  /*1b160*/  FMNMX.FTZ R88, R105, R168, !PT ;  /* 0x000000a869587209 */ /* 0x001fc80007810000 */
[----:B------:R-:W-:-:S03]  /*1b170*/  FMNMX.FTZ R88, R108, R88, !PT ;  /* 0x000000586c587209 */ /* 0x000fc60007810000 */
[----:B------:R0:W2:Y:S01]  /*1b180*/  MUFU.TANH R168, R89 ;  /* 0x0000005900a87308 */ /* 0x0000a20000002400 */
[----:B------:R-:W-:-:S04]  /*1b190*/  FMNMX.FTZ R88, R109, R88, !PT ;  /* 0x000000586d587209 */ /* 0x000fc80007810000 */
[----:B------:R-:W-:-:S03]  /*1b1a0*/  FMNMX.FTZ R88, R96, R88, !PT ;  /* 0x0000005860587209 */ /* 0x000fc60007810000 */
[----:B------:R-:W-:Y:S01]  /*1b1b0*/  MUFU.TANH R111, R111 ;  /* 0x0000006f006f7308 */ /* 0x000fe20000002400 */
[----:B------:R-:W-:-:S04]  /*1b1c0*/  FMNMX.FTZ R88, R97, R88, !PT ;  /* 0x0000005861587209 */ /* 0x000fc80007810000 */
[----:B------:R-:W-:-:S03]  /*1b1d0*/  FMNMX.FTZ R88, R100, R88, !PT ;  /* 0x0000005864587209 */ /* 0x000fc60007810000 */
[----:B------:R-:W-:Y:S01]  /*1b1e0*/  MUFU.TANH R98, R98 ;  /* 0x0000006200627308 */ /* 0x000fe20000002400 */
[----:B0-----:R-:W-:Y:S01]  /*1b1f0*/  FMNMX.FTZ R89, R101, R88, !PT ;  /* 0x0000005865597209 */ /* 0x001fe20007810000 */
[----:B------:R-:W-:-:S03]  /*1b200*/  VIADD R88, R8, 0x280 ;  /* 0x0000028008587836 */ /* 0x000fc60000000000 */
[----:B-1----:R-:W-:Y:S02]  /*1b210*/  FMNMX.FTZ R89, R167, R89, !PT ;  /* 0x00000059a7597209 */ /* 0x002fe40007810000 */
[----:B------:R-:W-:Y:S01]  /*1b220*/  R2UR UR6, R88 ;  /* 0x00000000580672ca */ /* 0x000fe200000e0000 */
[----:B------:R-:W-:Y:S01]  /*1b230*/  MUFU.TANH R99, R99 ;  /* 0x0000006300637308 */ /* 0x000fe20000002400 */
[----:B--2---:R-:W-:Y:S02]  /*1b240*/  FMNMX.FTZ R169, R168, R89, !PT ;  /* 0x00000059a8a97209 */ /* 0x004fe40007810000 */
[----:B------:R-:W-:Y:S02]  /*1b250*/  MOV R89, 0x40000040 ;  /* 0x4000004000597802 */ /* 0x000fe40000000f00 */
[----:B------:R-:W-:Y:S01]  /*1b260*/  FMNMX.FTZ R88, R92, R169, !PT ;  /* 0x000000a95c587209 */ /* 0x000fe20007810000 */
[----:B------:R-:W-:Y:S01]  /*1b270*/  FMUL.FTZ R169, R90, UR8 ;  /* 0x000000085aa97c20 */ /* 0x000fe20008410000 */
[----:B------:R-:W-:Y:S01]  /*1b280*/  R2UR UR7, R89 ;  /* 0x00000000590772ca */ /* 0x000fe200000e0000 */
[----:B------:R-:W-:Y:S01]  /*1b290*/  MUFU.TANH R102, R102 ;  /* 0x0000006600667308 */ /* 0x000fe20000002400 */
[----:B------:R-:W-:-:S05]  /*1b2a0*/  FMNMX.FTZ R88, R93, R88, !PT ;  /* 0x000000585d587209 */ /* 0x000fca0007810000 */
[----:B------:R-:W0:Y:S02]  /*1b2b0*/  SHFL.BFLY PT, R89, R88, 0x2, 0x1f ;  /* 0x0c401f0058597f89 */ /* 0x000e2400000e0000 */
[----:B------:R-:W-:Y:S08]  /*1b2c0*/  MUFU.TANH R103, R103 ;  /* 0x0000006700677308 */ /* 0x000ff00000002400 */
[----:B------:R-:W-:Y:S08]  /*1b2d0*/  MUFU.TANH R169, R169 ;  /* 0x000000a900a97308 */ /* 0x000ff00000002400 */
[----:B------:R-:W-:Y:S01]  /*1b2e0*/  MUFU.TANH R91, R91 ;  /* 0x0000005b005b7308 */ /* 0x000fe20000002400 */
[----:B0-----:R-:W-:-:S07]  /*1b2f0*/  FMNMX.FTZ R89, R88, R89, !PT ;  /* 0x0000005958597209 */ /* 0x001fce0007810000 */
[----:B------:R-:W-:Y:S01]  /*1b300*/  MUFU.TANH R94, R94 ;  /* 0x0000005e005e7308 */ /* 0x000fe20000002400 */
[----:B------:R-:W0:Y:S07]  /*1b310*/  SHFL.BFLY PT, R88, R89, 0x1, 0x1f ;  /* 0x0c201f0059587f89 */ /* 0x000e2e00000e0000 */
[----:B------:R-:W-:Y:S01]  /*1b320*/  MUFU.TANH R95, R95 ;  /* 0x0000005f005f7308 */ /* 0x000fe20000002400 */
[----:B0-----:R-:W-:Y:S01]  /*1b330*/  FMNMX.FTZ R89, R89, R88, !PT ;  /* 0x0000005859597209 */ /* 0x001fe20007810000 */
[----:B------:R-:W-:-:S04]  /*1b340*/  IMAD.U32 R88, RZ, RZ, UR61 ;  /* 0x0000003dff587e24 */ /* 0x000fc8000f8e00ff */
[CC--:B------:R-:W-:Y:S01]  /*1b350*/  FMUL.FTZ R171, R89.reuse, R88.reuse ;  /* 0x0000005859ab7220 */ /* 0x0c0fe20000410000 */
[----:B------:R-:W-:Y:S01]  /*1b360*/  FADD.FTZ R90, -R89, R4 ;  /* 0x00000004595a7221 */ /* 0x000fe20000010100 */
[----:B------:R-:W-:Y:S02]  /*1b370*/  VIADD R4, R8, 0x300 ;  /* 0x0000030008047836 */ /* 0x000fe40000000000 */
[-CC-:B------:R-:W-:Y:S01]  /*1b380*/  FFMA.FTZ R176, R5, R88.reuse, -R171.reuse ;  /* 0x0000005805b07223 */ /* 0x180fe200000108ab */
[----:B------:R-:W-:Y:S02]  /*1b390*/  IMAD.MOV.U32 R5, RZ, RZ, 0x40000040 ;  /* 0x40000040ff057424 */ /* 0x000fe400078e00ff */
[-CC-:B------:R-:W-:Y:S01]  /*1b3a0*/  FFMA.FTZ R93, R93, R88.reuse, -R171.reuse ;  /* 0x000000585d5d7223 */ /* 0x180fe200000108ab */
[-C--:B------:R-:W-:Y:S01]  /*1b3b0*/  FMUL.FTZ R90, R90, R88.reuse ;  /* 0x000000585a5a7220 */ /* 0x080fe20000410000 */
        /* <DEDUP_REMOVED lines=10> */
[----:B------:R-:W0:Y:S01]  /*1b460*/  MUFU.EX2 R90, R90 ;  /* 0x0000005a005a7308 */ /* 0x000e220000000800 */
[-CC-:B------:R-:W-:Y:S01]  /*1b470*/  FFMA.FTZ R186, R156, R88.reuse, -R171.reuse ;  /* 0x000000589cba7223 */ /* 0x180fe200000108ab */
[-CC-:B------:R-:W-:Y:S01]  /*1b480*/  FFMA.FTZ R21, R157, R88.reuse, -R171.reuse ;  /* 0x000000589d157223 */ /* 0x180fe200000108ab */
[-CC-:B------:R-:W-:Y:S01]  /*1b490*/  FFMA.FTZ R188, R144, R88.reuse, -R171.reuse ;  /* 0x0000005890bc7223 */ /* 0x180fe200000108ab */
[-CC-:B------:R-:W-:Y:S01]  /*1b4a0*/  FFMA.FTZ R144, R145, R88.reuse, -R171.reuse ;  /* 0x0000005891907223 */ /* 0x180fe200000108ab */
[-CC-:B------:R-:W-:Y:S01]  /*1b4b0*/  FFMA.FTZ R190, R148, R88.reuse, -R171.reuse ;  /* 0x0000005894be7223 */ /* 0x180fe200000108ab */
[-CC-:B------:R-:W-:Y:S01]  /*1b4c0*/  FFMA.FTZ R145, R149, R88.reuse, -R171.reuse ;  /* 0x0000005895917223 */ /* 0x180fe200000108ab */
[-CC-:B------:R-:W-:Y:S01]  /*1b4d0*/  FFMA.FTZ R141, R141, R88.reuse, -R171.reuse ;  /* 0x000000588d8d7223 */ /* 0x180fe200000108ab */
[----:B------:R-:W1:Y:S01]  /*1b4e0*/  MUFU.EX2 R7, R7 ;  /* 0x0000000700077308 */ /* 0x000e620000000800 */
[-CC-:B------:R-:W-:Y:S01]  /*1b4f0*/  FFMA.FTZ R129, R129, R88.reuse, -R171.reuse ;  /* 0x0000005881817223 */ /* 0x180fe200000108ab */
[----:B------:R-:W-:Y:S01]  /*1b500*/  FFMA.FTZ R96, R96, R88, -R171 ;  /* 0x0000005860607223 */ /* 0x000fe200000108ab */
[----:B------:R-:W-:-:S02]  /*1b510*/  WARPGROUP.DEPBAR.LE gsb0, 0x0 ;  /* 0x00008000000079c5 */ /* 0x000fc40000010000 */
[----:B------:R-:W-:Y:S01]  /*1b520*/  WARPGROUP.ARRIVE ;  /* 0x00000000000079c5 */ /* 0x000fe20000000000 */
[-CC-:B------:R-:W-:Y:S01]  /*1b530*/  FFMA.FTZ R192, R136, R88.reuse, -R171.reuse ;  /* 0x0000005888c07223 */ /* 0x180fe200000108ab */
[--C-:B------:R-:W-:Y:S01]  /*1b540*/  FFMA.FTZ R136, R137, R88, -R171.reuse ;  /* 0x0000005889887223 */ /* 0x100fe200000108ab */
[----:B------:R-:W-:Y:S01]  /*1b550*/  MUFU.EX2 R178, R178 ;  /* 0x000000b200b27308 */ /* 0x000fe20000000800 */
[----:B0-----:R-:W-:Y:S01]  /*1b560*/  FFMA.FTZ R20, R90, R20, R176 ;  /* 0x000000145a147223 */ /* 0x001fe200000100b0 */
[-CC-:B------:R-:W-:Y:S01]  /*1b570*/  FFMA.FTZ R194, R140, R88.reuse, -R171.reuse ;  /* 0x000000588cc27223 */ /* 0x180fe200000108ab */
[----:B------:R-:W-:Y:S01]  /*1b580*/  HGMMA.64x128x16.F32 R24, R196, gdesc[UR4].tnspB, R24, gsb0 ;  /* 0x41e00004c4187df0 */ /* 0x000fe20008000818 */
[----:B------:R-:W-:Y:S01]  /*1b590*/  R2UR UR6, R4 ;  /* 0x00000000040672ca */ /* 0x000fe200000e0000 */
[-CC-:B------:R-:W-:Y:S01]  /*1b5a0*/  FFMA.FTZ R97, R97, R88.reuse, -R171.reuse ;  /* 0x0000005861617223 */ /* 0x180fe200000108ab */
[----:B------:R-:W-:Y:S01]  /*1b5b0*/  R2UR UR7, R5 ;  /* 0x00000000050772ca */ /* 0x000fe200000e0000 */
[--C-:B------:R-:W-:Y:S01]  /*1b5c0*/  FFMA.FTZ R100, R100, R88, -R171.reuse ;  /* 0x0000005864647223 */ /* 0x100fe200000108ab */
[----:B------:R-:W-:Y:S01]  /*1b5d0*/  FMNMX.FTZ R4, R9, R3, !PT ;  /* 0x0000000309047209 */ /* 0x000fe20007810000 */
[----:B------:R-:W-:Y:S01]  /*1b5e0*/  MUFU.EX2 R11, R11 ;  /* 0x0000000b000b7308 */ /* 0x000fe20000000800 */
[----:B-1----:R-:W-:Y:S01]  /*1b5f0*/  F2FP.F16.F32.PACK_AB R176, R7, R176 ;  /* 0x000000b007b0723e */ /* 0x002fe200000000ff */
[----:B------:R-:W-:Y:S01]  /*1b600*/  FFMA.FTZ R101, R101, R88, -R171 ;  /* 0x0000005865657223 */ /* 0x000fe200000108ab */
[----:B------:R-:W-:-:S04]  /*1b610*/  FMNMX.FTZ R4, R10, R4, !PT ;  /* 0x000000040a047209 */ /* 0x000fc80007810000 */
[----:B------:R-:W-:Y:S01]  /*1b620*/  FMNMX.FTZ R4, R13, R4, !PT ;  /* 0x000000040d047209 */ /* 0x000fe20007810000 */
[----:B------:R-:W-:Y:S03]  /*1b630*/  MUFU.EX2 R180, R180 ;  /* 0x000000b400b47308 */ /* 0x000fe60000000800 */
        /* <DEDUP_REMOVED lines=15> */
[----:B------:R-:W-:Y:S02]  /*1b730*/  FMNMX.FTZ R5, R147, R4, !PT ;  /* 0x0000000493057209 */ /* 0x000fe40007810000 */
[----:B------:R-:W-:Y:S02]  /*1b740*/  IADD3 R4, R8, 0x380, RZ ;  /* 0x0000038008047810 */ /* 0x000fe40007ffe0ff */
[----:B------:R-:W-:Y:S01]  /*1b750*/  FMNMX.FTZ R5, R150, R5, !PT ;  /* 0x0000000596057209 */ /* 0x000fe20007810000 */
[----:B------:R-:W-:Y:S03]  /*1b760*/  MUFU.EX2 R186, R186 ;  /* 0x000000ba00ba7308 */ /* 0x000fe60000000800 */
[----:B------:R-:W-:Y:S01]  /*1b770*/  FMNMX.FTZ R137, R151, R5, !PT ;  /* 0x0000000597897209 */ /* 0x000fe20007810000 */
[----:B------:R-:W-:-:S03]  /*1b780*/  IMAD.MOV.U32 R5, RZ, RZ, 0x40000040 ;  /* 0x40000040ff057424 */ /* 0x000fc600078e00ff */
[----:B------:R-:W-:Y:S01]  /*1b790*/  FMNMX.FTZ R137, R138, R137, !PT ;  /* 0x000000898a897209 */ /* 0x000fe20007810000 */
[----:B------:R-:W-:Y:S03]  /*1b7a0*/  MUFU.EX2 R21, R21 ;  /* 0x0000001500157308 */ /* 0x000fe60000000800 */
[----:B------:R-:W-:-:S04]  /*1b7b0*/  FMNMX.FTZ R137, R139, R137, !PT ;  /* 0x000000898b897209 */ /* 0x000fc80007810000 */
[----:B------:R-:W-:Y:S01]  /*1b7c0*/  FMNMX.FTZ R137, R142, R137, !PT ;  /* 0x000000898e897209 */ /* 0x000fe20007810000 */
        /* <DEDUP_REMOVED lines=10> */
[-CC-:B------:R-:W-:Y:S01]  /*1b870*/  FFMA.FTZ R196, R128, R88.reuse, -R171.reuse ;  /* 0x0000005880c47223 */ /* 0x180fe200000108ab */
[-CC-:B------:R-:W-:Y:S01]  /*1b880*/  FFMA.FTZ R128, R133, R88.reuse, -R171.reuse ;  /* 0x0000005885807223 */ /* 0x180fe200000108ab */
[----:B------:R-:W-:Y:S02]  /*1b890*/  FFMA.FTZ R198, R132, R88, -R171 ;  /* 0x0000005884c67223 */ /* 0x000fe400000108ab */
[----:B------:R-:W-:Y:S01]  /*1b8a0*/  MUFU.EX2 R96, R96 ;  /* 0x0000006000607308 */ /* 0x000fe20000000800 */
[----:B------:R-:W-:Y:S01]  /*1b8b0*/  HGMMA.64x128x16.F32 R24, R200, gdesc[UR4].tnspB, R24, gsb0 ;  /* 0x41e00004c8187df0 */ /* 0x000fe20008000818 */
[----:B------:R-:W-:Y:S02]  /*1b8c0*/  R2UR UR6, R4 ;  /* 0x00000000040672ca */ /* 0x000fe400000e0000 */
[----:B------:R-:W-:Y:S02]  /*1b8d0*/  R2UR UR7, R5 ;  /* 0x00000000050772ca */ /* 0x000fe400000e0000 */
[----:B------:R-:W-:-:S02]  /*1b8e0*/  FMNMX.FTZ R4, R143, R137, !PT ;  /* 0x000000898f047209 */ /* 0x000fc40007810000 */
        /* <DEDUP_REMOVED lines=25> */
[----:B------:R-:W-:Y:S01]  /*1ba80*/  FMNMX.FTZ R5, R102, R4, !PT ;  /* 0x0000000466057209 */ /* 0x000fe20007810000 */
[----:B------:R-:W-:-:S03]  /*1ba90*/  VIADD R4, R8, 0x400 ;  /* 0x0000040008047836 */ /* 0x000fc60000000000 */
[----:B------:R-:W-:Y:S01]  /*1baa0*/  FMNMX.FTZ R5, R103, R5, !PT ;  /* 0x0000000567057209 */ /* 0x000fe20007810000 */
[----:B------:R-:W-:Y:S02]  /*1bab0*/  WARPGROUP.DEPBAR.LE gsb0, 0x0 ;  /* 0x00008000000079c5 */ /* 0x000fe40000010000 */
[----:B------:R-:W-:Y:S01]  /*1bac0*/  WARPGROUP.ARRIVE ;  /* 0x00000000000079c5 */ /* 0x000fe20000000000 */
[-CC-:B------:R-:W-:Y:S01]  /*1bad0*/  FFMA.FTZ R202, R124, R88.reuse, -R171.reuse ;  /* 0x000000587cca7223 */ /* 0x180fe200000108ab */
[-CC-:B------:R-:W-:Y:S01]  /*1bae0*/  FFMA.FTZ R200, R120, R88.reuse, -R171.reuse ;  /* 0x0000005878c87223 */ /* 0x180fe200000108ab */
[-CC-:B------:R-:W-:Y:S01]  /*1baf0*/  FFMA.FTZ R120, R121, R88.reuse, -R171.reuse ;  /* 0x0000005879787223 */ /* 0x180fe200000108ab */
[----:B------:R-:W-:Y:S02]  /*1bb00*/  FFMA.FTZ R121, R125, R88, -R171 ;  /* 0x000000587d797223 */ /* 0x000fe400000108ab */
[----:B------:R-:W-:Y:S01]  /*1bb10*/  HGMMA.64x128x16.F32 R24, R204, gdesc[UR4].tnspB, R24, gsb0 ;  /* 0x41e00004cc187df0 */ /* 0x000fe20008000818 */
[----:B------:R-:W-:Y:S01]  /*1bb20*/  R2UR UR6, R4 ;  /* 0x00000000040672ca */ /* 0x000fe200000e0000 */
[----:B------:R-:W-:Y:S08]  /*1bb30*/  MUFU.EX2 R200, R200 ;  /* 0x000000c800c87308 */ /* 0x000ff00000000800 */
[----:B------:R-:W-:Y:S08]  /*1bb40*/  MUFU.EX2 R120, R120 ;  /* 0x0000007800787308 */ /* 0x000ff00000000800 */
[----:B------:R-:W-:Y:S08]  /*1bb50*/  MUFU.EX2 R202, R202 ;  /* 0x000000ca00ca7308 */ /* 0x000ff00000000800 */
[----:B------:R-:W-:Y:S01]  /*1bb60*/  MUFU.EX2 R121, R121 ;  /* 0x0000007900797308 */ /* 0x000fe20000000800 */
[----:B------:R-:W-:-:S02]  /*1bb70*/  WARPGROUP.DEPBAR.LE gsb0, 0x0 ;  /* 0x00008000000079c5 */ /* 0x000fc40000010000 */
[-CC-:B------:R-:W-:Y:S01]  /*1bb80*/  FFMA.FTZ R204, R112, R88.reuse, -R171.reuse ;  /* 0x0000005870cc7223 */ /* 0x180fe200000108ab */
[-CC-:B------:R-:W-:Y:S01]  /*1bb90*/  FFMA.FTZ R112, R113, R88.reuse, -R171.reuse ;  /* 0x0000005871707223 */ /* 0x180fe200000108ab */
[----:B------:R-:W-:Y:S01]  /*1bba0*/  FMNMX.FTZ R113, R169, R5, !PT ;  /* 0x00000005a9717209 */ /* 0x000fe20007810000 */
[----:B------:R-:W-:Y:S01]  /*1bbb0*/  IMAD.MOV.U32 R5, RZ, RZ, 0x40000040 ;  /* 0x40000040ff057424 */ /* 0x000fe200078e00ff */
[----:B------:R-:W-:Y:S01]  /*1bbc0*/  WARPGROUP.ARRIVE ;  /* 0x00000000000079c5 */ /* 0x000fe20000000000 */
[-CC-:B------:R-:W-:Y:S01]  /*1bbd0*/  FFMA.FTZ R206, R116, R88.reuse, -R171.reuse ;  /* 0x0000005874ce7223 */ /* 0x180fe200000108ab */
[----:B------:R-:W-:Y:S01]  /*1bbe0*/  FMNMX.FTZ R113, R91, R113, !PT ;  /* 0x000000715b717209 */ /* 0x000fe20007810000 */
[-CC-:B------:R-:W-:Y:S01]  /*1bbf0*/  FFMA.FTZ R116, R92, R88.reuse, -R171.reuse ;  /* 0x000000585c747223 */ /* 0x180fe200000108ab */
[----:B------:R-:W-:Y:S01]  /*1bc00*/  R2UR UR7, R5 ;  /* 0x00000000050772ca */ /* 0x000fe200000e0000 */
[----:B------:R-:W-:Y:S01]  /*1bc10*/  MUFU.EX2 R204, R204 ;  /* 0x000000cc00cc7308 */ /* 0x000fe20000000800 */
[----:B------:R-:W-:Y:S01]  /*1bc20*/  FMNMX.FTZ R4, R94, R113, !PT ;  /* 0x000000715e047209 */ /* 0x000fe20007810000 */
[----:B------:R-:W-:-:S03]  /*1bc30*/  FFMA.FTZ R113, R117, R88, -R171 ;  /* 0x0000005875717223 */ /* 0x000fc600000108ab */
[----:B------:R-:W-:-:S03]  /*1bc40*/  FMNMX.FTZ R4, R95, R4, !PT ;  /* 0x000000045f047209 */ /* 0x000fc60007810000 */
[----:B------:R-:W-:Y:S02]  /*1bc50*/  MUFU.EX2 R112, R112 ;  /* 0x0000007000707308 */ /* 0x000fe40000000800 */
[----:B------:R-:W0:Y:S02]  /*1bc60*/  SHFL.BFLY PT, R5, R4, 0x2, 0x1f ;  /* 0x0c401f0004057f89 */ /* 0x000e2400000e0000 */
[----:B------:R-:W-:Y:S04]  /*1bc70*/  HGMMA.64x128x16.F32 R24, R208, gdesc[UR4].tnspB, R24, gsb0 ;  /* 0x41e00004d0187df0 */ /* 0x000fe80008000818 */
[----:B------:R-:W-:Y:S08]  /*1bc80*/  MUFU.EX2 R206, R206 ;  /* 0x000000ce00ce7308 */ /* 0x000ff00000000800 */
[----:B------:R-:W-:Y:S08]  /*1bc90*/  MUFU.EX2 R113, R113 ;  /* 0x0000007100717308 */ /* 0x000ff00000000800 */
[----:B------:R-:W-:Y:S01]  /*1bca0*/  MUFU.EX2 R116, R116 ;  /* 0x0000007400747308 */ /* 0x000fe20000000800 */
[----:B0-----:R-:W-:-:S05]  /*1bcb0*/  FMNMX.FTZ R4, R4, R5, !PT ;  /* 0x0000000504047209 */ /* 0x001fca0007810000 */
[----:B------:R-:W0:Y:S02]  /*1bcc0*/  SHFL.BFLY PT, R5, R4, 0x1, 0x1f ;  /* 0x0c201f0004057f89 */ /* 0x000e2400000e0000 */
[----:B0-----:R-:W-:Y:S01]  /*1bcd0*/  FMNMX.FTZ R92, R4, R5, !PT ;  /* 0x00000005045c7209 */ /* 0x001fe20007810000 */
[----:B------:R-:W-:-:S04]  /*1bce0*/  IMAD.MOV.U32 R5, RZ, RZ, 0x40000040 ;  /* 0x40000040ff057424 */ /* 0x000fc800078e00ff */
[C---:B------:R-:W-:Y:S01]  /*1bcf0*/  FADD.FTZ R4, -R92.reuse, R3 ;  /* 0x000000035c047221 */ /* 0x040fe20000010100 */
[----:B------:R-:W-:Y:S01]  /*1bd00*/  R2UR UR7, R5 ;  /* 0x00000000050772ca */ /* 0x000fe200000e0000 */
[----:B------:R-:W-:Y:S01]  /*1bd10*/  MUFU.EX2 R3, R93 ;  /* 0x0000005d00037308 */ /* 0x000fe20000000800 */
[-C--:B------:R-:W-:Y:S01]  /*1bd20*/  FMUL.FTZ R117, R92, R88.reuse ;  /* 0x000000585c757220 */ /* 0x080fe20000410000 */
[----:B------:R-:W-:-:S03]  /*1bd30*/  FMUL.FTZ R4, R4, R88 ;  /* 0x0000005804047220 */ /* 0x000fc60000410000 */
[-CC-:B------:R-:W-:Y:S01]  /*1bd40*/  FFMA.FTZ R177, R9, R88.reuse, -R117.reuse ;  /* 0x0000005809b17223 */ /* 0x180fe20000010875 */
[----:B------:R-:W-:Y:S02]  /*1bd50*/  IMAD.MOV.U32 R9, RZ, RZ, 0x40000040 ;  /* 0x40000040ff097424 */ /* 0x000fe400078e00ff */
[-CC-:B------:R-:W-:Y:S01]  /*1bd60*/  FFMA.FTZ R10, R10, R88.reuse, -R117.reuse ;  /* 0x000000580a0a7223 */ /* 0x180fe20000010875 */
[----:B------:R0:W-:Y:S01]  /*1bd70*/  MUFU.EX2 R93, R4 ;  /* 0x00000004005d7308 */ /* 0x0001e20000000800 */
[-CC-:B------:R-:W-:Y:S01]  /*1bd80*/  FFMA.FTZ R179, R13, R88.reuse, -R117.reuse ;  /* 0x000000580db37223 */ /* 0x180fe20000010875 */
[-CC-:B------:R-:W-:Y:S01]  /*1bd90*/  FFMA.FTZ R181, R161, R88.reuse, -R117.reuse ;  /* 0x00000058a1b57223 */ /* 0x180fe20000010875 */
[-CC-:B------:R-:W-:Y:S01]  /*1bda0*/  FFMA.FTZ R197, R130, R88.reuse, -R117.reuse ;  /* 0x0000005882c57223 */ /* 0x180fe20000010875 */
[----:B------:R-:W-:Y:S01]  /*1bdb0*/  IADD3 R130, -R225, 0xb, RZ ;  /* 0x0000000be1827810 */ /* 0x000fe20007ffe1ff */
[-CC-:B------:R-:W-:Y:S01]  /*1bdc0*/  FFMA.FTZ R5, R162, R88.reuse, -R117.reuse ;  /* 0x00000058a2057223 */ /* 0x180fe20000010875 */
[-CC-:B------:R-:W-:Y:S01]  /*1bdd0*/  FFMA.FTZ R183, R165, R88.reuse, -R117.reuse ;  /* 0x00000058a5b77223 */ /* 0x180fe20000010875 */
[----:B------:R-:W-:Y:S01]  /*1bde0*/  FFMA.FTZ R201, R122, R88, -R117 ;  /* 0x000000587ac97223 */ /* 0x000fe20000010875 */
[----:B------:R-:W1:Y:S01]  /*1bdf0*/  MUFU.EX2 R177, R177 ;  /* 0x000000b100b17308 */ /* 0x000e620000000800 */
[C---:B0-----:R-:W-:Y:S01]  /*1be00*/  IADD3 R4, R8.reuse, 0x480, RZ ;  /* 0x0000048008047810 */ /* 0x041fe20007ffe0ff */
[----:B------:R-:W-:-:S02]  /*1be10*/  VIADD R8, R8, 0x500 ;  /* 0x0000050008087836 */ /* 0x000fc40000000000 */
[-CC-:B------:R-:W-:Y:S01]  /*1be20*/  FFMA.FTZ R140, R166, R88.reuse, -R117.reuse ;  /* 0x00000058a68c7223 */ /* 0x180fe20000010875 */
[-CC-:B------:R-:W-:Y:S01]  /*1be30*/  FFMA.FTZ R199, R134, R88.reuse, -R117.reuse ;  /* 0x0000005886c77223 */ /* 0x180fe20000010875 */
[----:B------:R-:W-:Y:S01]  /*1be40*/  R2UR UR6, R4 ;  /* 0x00000000040672ca */ /* 0x000fe200000e0000 */
[-CC-:B------:R-:W-:Y:S01]  /*1be50*/  FFMA.FTZ R4, R14, R88.reuse, -R117.reuse ;  /* 0x000000580e047223 */ /* 0x180fe20000010875 */
[----:B------:R-:W-:Y:S01]  /*1be60*/  @!P1 IMAD R134, R6, 0x8, R2 ;  /* 0x0000000806869824 */ /* 0x000fe200078e0202 */
[----:B------:R-:W0:Y:S01]  /*1be70*/  MUFU.EX2 R10, R10 ;  /* 0x0000000a000a7308 */ /* 0x000e220000000800 */
[-CC-:B------:R-:W-:Y:S01]  /*1be80*/  FFMA.FTZ R6, R123, R88.reuse, -R117.reuse ;  /* 0x000000587b067223 */ /* 0x180fe20000010875 */
[-CC-:B------:R-:W-:Y:S01]  /*1be90*/  FFMA.FTZ R185, R154, R88.reuse, -R117.reuse ;  /* 0x000000589ab97223 */ /* 0x180fe20000010875 */
[-CC-:B------:R-:W-:Y:S01]  /*1bea0*/  FFMA.FTZ R13, R155, R88.reuse, -R117.reuse ;  /* 0x000000589b0d7223 */ /* 0x180fe20000010875 */
[-CC-:B------:R-:W-:Y:S01]  /*1beb0*/  FFMA.FTZ R187, R158, R88.reuse, -R117.reuse ;  /* 0x000000589ebb7223 */ /* 0x180fe20000010875 */
[-CC-:B------:R-:W-:Y:S01]  /*1bec0*/  FFMA.FTZ R14, R159, R88.reuse, -R117.reuse ;  /* 0x000000589f0e7223 */ /* 0x180fe20000010875 */
[-CC-:B------:R-:W-:Y:S01]  /*1bed0*/  FFMA.FTZ R189, R146, R88.reuse, -R117.reuse ;  /* 0x0000005892bd7223 */ /* 0x180fe20000010875 */
[-C--:B------:R-:W-:Y:S01]  /*1bee0*/  FFMA.FTZ R205, R114, R88.reuse, -R117 ;  /* 0x0000005872cd7223 */ /* 0x080fe20000010875 */
[----:B------:R-:W-:Y:S01]  /*1bef0*/  MUFU.EX2 R179, R179 ;  /* 0x000000b300b37308 */ /* 0x000fe20000000800 */
[----:B-1----:R-:W-:Y:S01]  /*1bf00*/  FFMA.FTZ R15, R93, R15, R177 ;  /* 0x0000000f5d0f7223 */ /* 0x002fe200000100b1 */
        /* <DEDUP_REMOVED lines=8> */
[----:B0-----:R-:W-:Y:S01]  /*1bf90*/  F2FP.F16.F32.PACK_AB R177, R10, R177 ;  /* 0x000000b10ab1723e */ /* 0x001fe200000000ff */
        /* <DEDUP_REMOVED lines=12> */
[----:B------:R-:W-:Y:S01]  /*1c060*/  FFMA.FTZ R95, R95, R88, -R117 ;  /* 0x000000585f5f7223 */ /* 0x000fe20000010875 */
[----:B------:R-:W-:Y:S01]  /*1c070*/  MUFU.EX2 R5, R5 ;  /* 0x0000000500057308 */ /* 0x000fe20000000800 */
[----:B------:R-:W-:-:S05]  /*1c080*/  @!P1 VIADD R134, R134, 0x34860 ;  /* 0x0003486086869836 */ /* 0x000fca0000000000 */
[----:B------:R-:W-:Y:S02]  /*1c090*/  @!P1 PRMT R134, RZ, 0x654, R134 ;  /* 0x00000654ff869816 */ /* 0x000fe40000000086 */
[----:B------:R-:W-:Y:S08]  /*1c0a0*/  MUFU.EX2 R183, R183 ;  /* 0x000000b700b77308 */ /* 0x000ff00000000800 */
[----:B------:R-:W-:Y:S08]  /*1c0b0*/  MUFU.EX2 R140, R140 ;  /* 0x0000008c008c7308 */ /* 0x000ff00000000800 */
[----:B------:R-:W-:Y:S01]  /*1c0c0*/  MUFU.EX2 R185, R185 ;  /* 0x000000b900b97308 */ /* 0x000fe20000000800 */
[----:B------:R-:W-:-:S02]  /*1c0d0*/  WARPGROUP.DEPBAR.LE gsb0, 0x0 ;  /* 0x00008000000079c5 */ /* 0x000fc40000010000 */
[----:B------:R-:W-:Y:S01]  /*1c0e0*/  WARPGROUP.ARRIVE ;  /* 0x00000000000079c5 */ /* 0x000fe20000000000 */
[----:B------:R-:W-:-:S04]  /*1c0f0*/  FFMA.FTZ R211, R110, R88, -R117 ;  /* 0x000000586ed37223 */ /* 0x000fc80000010875 */
[----:B------:R-:W-:Y:S01]  /*1c100*/  MUFU.EX2 R13, R13 ;  /* 0x0000000d000d7308 */ /* 0x000fe20000000800 */
[-CC-:B------:R-:W-:Y:S01]  /*1c110*/  FFMA.FTZ R209, R106, R88.reuse, -R117.reuse ;  /* 0x000000586ad17223 */ /* 0x180fe20000010875 */
[-C--:B------:R-:W-:Y:S01]  /*1c120*/  FFMA.FTZ R106, R98, R88.reuse, -R117 ;  /* 0x00000058626a7223 */ /* 0x080fe20000010875 */
[-C--:B------:R-:W-:Y:S01]  /*1c130*/  FFMA.FTZ R208, R104, R88.reuse, -R171 ;  /* 0x0000005868d07223 */ /* 0x080fe200000108ab */
[----:B------:R-:W-:Y:S01]  /*1c140*/  HGMMA.64x128x16.F32 R24, R212, gdesc[UR4].tnspB, R24, gsb0 ;  /* 0x41e00004d4187df0 */ /* 0x000fe20008000818 */
[----:B------:R-:W-:Y:S01]  /*1c150*/  R2UR UR6, R8 ;  /* 0x00000000080672ca */ /* 0x000fe200000e0000 */
[----:B------:R-:W-:Y:S01]  /*1c160*/  FFMA.FTZ R8, R131, R88, -R117 ;  /* 0x0000005883087223 */ /* 0x000fe20000010875 */
[----:B------:R-:W-:Y:S01]  /*1c170*/  R2UR UR7, R9 ;  /* 0x00000000090772ca */ /* 0x000fe200000e0000 */
[----:B------:R-:W-:Y:S01]  /*1c180*/  MUFU.EX2 R187, R187 ;  /* 0x000000bb00bb7308 */ /* 0x000fe20000000800 */
[----:B------:R-:W-:Y:S01]  /*1c190*/  @!P1 LEA R9, R222, R2, 0x3 ;  /* 0x00000002de099211 */ /* 0x000fe200078e18ff */
[-CC-:B------:R-:W-:Y:S01]  /*1c1a0*/  FFMA.FTZ R104, R105, R88.reuse, -R171.reuse ;  /* 0x0000005869687223 */ /* 0x180fe200000108ab */
[-CC-:B------:R-:W-:Y:S01]  /*1c1b0*/  FFMA.FTZ R210, R108, R88.reuse, -R171.reuse ;  /* 0x000000586cd27223 */ /* 0x180fe200000108ab */
[-CC-:B------:R-:W-:Y:S01]  /*1c1c0*/  FFMA.FTZ R105, R109, R88.reuse, -R171.reuse ;  /* 0x000000586d697223 */ /* 0x180fe200000108ab */
[----:B------:R-:W-:Y:S01]  /*1c1d0*/  FFMA.FTZ R108, R167, R88, -R171 ;  /* 0x00000058a76c7223 */ /* 0x000fe200000108ab */
[----:B------:R-:W-:-:S02]  /*1c1e0*/  @!P1 VIADD R9, R9, 0x34840 ;  /* 0x0003484009099836 */ /* 0x000fc40000000000 */
[----:B------:R-:W-:Y:S01]  /*1c1f0*/  FFMA.FTZ R109, R168, R88, -R171 ;  /* 0x00000058a86d7223 */ /* 0x000fe200000108ab */
[----:B------:R-:W-:Y:S02]  /*1c200*/  MUFU.EX2 R14, R14 ;  /* 0x0000000e000e7308 */ /* 0x000fe40000000800 */
[----:B------:R-:W-:-:S06]  /*1c210*/  @!P1 PRMT R131, RZ, 0x654, R9 ;  /* 0x00000654ff839816 */ /* 0x000fcc0000000009 */
        /* <DEDUP_REMOVED lines=38> */
[----:B-1----:R-:W-:Y:S01]  /*1c480*/  F2FP.F16.F32.PACK_AB R215, R103, R102 ;  /* 0x0000006667d7723e */ /* 0x002fe200000000ff */
[----:B------:R-:W-:-:S02]  /*1c490*/  WARPGROUP.DEPBAR.LE gsb0, 0x0 ;  /* 0x00008000000079c5 */ /* 0x000fc40000010000 */
[----:B------:R0:W-:Y:S06]  /*1c4a0*/  BAR.ARV R130, 0x100 ;  /* 0x000400820000751d */ /* 0x0001ec0000002000 */
[----:B------:R1:W-:Y:S01]  /*1c4b0*/  @!P1 SYNCS.ARRIVE.TRANS64.RED.A1T0 RZ, [R131+URZ], RZ ;  /* 0x000000ff83ff99a7 */ /* 0x0003e2000810043f */
[----:B------:R-:W-:Y:S01]  /*1c4c0*/  MUFU.EX2 R219, R94 ;  /* 0x0000005e00db7308 */ /* 0x000fe20000000800 */
[----:B------:R-:W-:Y:S01]  /*1c4d0*/  F2FP.F16.F32.PACK_AB R218, R3, R116 ;  /* 0x0000007403da723e */ /* 0x000fe200000000ff */
[----:B------:R-:W-:Y:S01]  /*1c4e0*/  FMUL.FTZ R24, R24, R90 ;  /* 0x0000005a18187220 */ /* 0x000fe20000410000 */
[----:B------:R-:W-:Y:S01]  /*1c4f0*/  F2FP.F16.F32.PACK_AB R216, R109, R108 ;  /* 0x0000006c6dd8723e */ /* 0x000fe200000000ff */
[-C--:B------:R-:W-:Y:S01]  /*1c500*/  FMUL.FTZ R25, R25, R90.reuse ;  /* 0x0000005a19197220 */ /* 0x080fe20000410000 */
[-C--:B------:R-:W-:Y:S01]  /*1c510*/  FMUL.FTZ R28, R28, R90.reuse ;  /* 0x0000005a1c1c7220 */ /* 0x080fe20000410000 */
[-C--:B------:R-:W-:Y:S01]  /*1c520*/  FMUL.FTZ R29, R29, R90.reuse ;  /* 0x0000005a1d1d7220 */ /* 0x080fe20000410000 */
[----:B-1----:R-:W-:Y:S01]  /*1c530*/  FADD.FTZ R131, R7, R20 ;  /* 0x0000001407837221 */ /* 0x002fe20000010000 */
[----:B------:R-:W-:Y:S01]  /*1c540*/  FADD.FTZ R20, R10, R15 ;  /* 0x0000000f0a147221 */ /* 0x000fe20000010000 */
[----:B------:R0:W-:Y:S01]  /*1c550*/  @!P1 SYNCS.ARRIVE.TRANS64.RED.A1T0 RZ, [R134+URZ], RZ ;  /* 0x000000ff86ff99a7 */ /* 0x0001e2000810043f */
[----:B------:R-:W-:Y:S01]  /*1c560*/  FMUL.FTZ R32, R32, R90 ;  /* 0x0000005a20207220 */ /* 0x000fe20000410000 */
[----:B------:R-:W-:Y:S01]  /*1c570*/  FADD.FTZ R122, R178, R131 ;  /* 0x00000083b27a7221 */ /* 0x000fe20000010000 */
[----:B------:R-:W-:Y:S01]  /*1c580*/  FADD.FTZ R15, R179, R20 ;  /* 0x00000014b30f7221 */ /* 0x000fe20000010000 */
[----:B------:R-:W-:Y:S01]  /*1c590*/  F2FP.F16.F32.PACK_AB R178, R11, R178 ;  /* 0x000000b20bb2723e */ /* 0x000fe200000000ff */
[----:B------:R-:W-:Y:S01]  /*1c5a0*/  FMUL.FTZ R33, R33, R90 ;  /* 0x0000005a21217220 */ /* 0x000fe20000410000 */
[----:B------:R-:W-:Y:S01]  /*1c5b0*/  FADD.FTZ R123, R11, R122 ;  /* 0x0000007a0b7b7221 */ /* 0x000fe20000010000 */
[C---:B------:R-:W-:Y:S01]  /*1c5c0*/  FADD.FTZ R20, R4.reuse, R15 ;  /* 0x0000000f04147221 */ /* 0x040fe20000010000 */
[----:B------:R-:W-:Y:S01]  /*1c5d0*/  FFMA.FTZ R15, R127, R88, -R117 ;  /* 0x000000587f0f7223 */ /* 0x000fe20000010875 */
[----:B------:R-:W-:Y:S01]  /*1c5e0*/  F2FP.F16.F32.PACK_AB R179, R4, R179 ;  /* 0x000000b304b3723e */ /* 0x000fe200000000ff */
[----:B------:R-:W-:Y:S01]  /*1c5f0*/  FADD.FTZ R123, R180, R123 ;  /* 0x0000007bb47b7221 */ /* 0x000fe20000010000 */
[----:B------:R-:W-:Y:S01]  /*1c600*/  FADD.FTZ R20, R181, R20 ;  /* 0x00000014b5147221 */ /* 0x000fe20000010000 */
[C---:B------:R-:W-:Y:S01]  /*1c610*/  F2FP.F16.F32.PACK_AB R180, R12.reuse, R180 ;  /* 0x000000b40cb4723e */ /* 0x040fe200000000ff */
[----:B------:R-:W-:Y:S01]  /*1c620*/  MUFU.EX2 R4, R107 ;  /* 0x0000006b00047308 */ /* 0x000fe20000000800 */
[----:B------:R-:W-:Y:S01]  /*1c630*/  FADD.FTZ R123, R12, R123 ;  /* 0x0000007b0c7b7221 */ /* 0x000fe20000010000 */
[----:B------:R-:W-:Y:S01]  /*1c640*/  FADD.FTZ R122, R5, R20 ;  /* 0x00000014057a7221 */ /* 0x000fe20000010000 */
[----:B------:R-:W-:Y:S01]  /*1c650*/  FFMA.FTZ R20, R115, R88, -R117 ;  /* 0x0000005873147223 */ /* 0x000fe20000010875 */
[----:B------:R-:W-:Y:S01]  /*1c660*/  F2FP.F16.F32.PACK_AB R181, R5, R181 ;  /* 0x000000b505b5723e */ /* 0x000fe200000000ff */
[----:B------:R-:W-:Y:S01]  /*1c670*/  FADD.FTZ R123, R182, R123 ;  /* 0x0000007bb67b7221 */ /* 0x000fe20000010000 */
[----:B------:R-:W-:Y:S01]  /*1c680*/  FADD.FTZ R115, R183, R122 ;  /* 0x0000007ab7737221 */ /* 0x000fe20000010000 */
[C---:B------:R-:W-:Y:S01]  /*1c690*/  F2FP.F16.F32.PACK_AB R182, R160.reuse, R182 ;  /* 0x000000b6a0b6723e */ /* 0x040fe200000000ff */
[----:B------:R-:W1:Y:S01]  /*1c6a0*/  MUFU.EX2 R15, R15 ;  /* 0x0000000f000f7308 */ /* 0x000e620000000800 */
[----:B------:R-:W-:Y:S01]  /*1c6b0*/  FADD.FTZ R123, R160, R123 ;  /* 0x0000007ba07b7221 */ /* 0x000fe20000010000 */
[C---:B------:R-:W-:Y:S01]  /*1c6c0*/  FADD.FTZ R114, R140.reuse, R115 ;  /* 0x000000738c727221 */ /* 0x040fe20000010000 */
[----:B------:R-:W-:Y:S01]  /*1c6d0*/  F2FP.F16.F32.PACK_AB R183, R140, R183 ;  /* 0x000000b78cb7723e */ /* 0x000fe200000000ff */
[----:B------:R-:W-:Y:S01]  /*1c6e0*/  FMUL.FTZ R36, R36, R90 ;  /* 0x0000005a24247220 */ /* 0x000fe20000410000 */
[----:B------:R-:W-:Y:S01]  /*1c6f0*/  FADD.FTZ R123, R184, R123 ;  /* 0x0000007bb87b7221 */ /* 0x000fe20000010000 */
[----:B------:R-:W-:Y:S01]  /*1c700*/  FADD.FTZ R114, R185, R114 ;  /* 0x00000072b9727221 */ /* 0x000fe20000010000 */
[C---:B------:R-:W-:Y:S01]  /*1c710*/  F2FP.F16.F32.PACK_AB R184, R152.reuse, R184 ;  /* 0x000000b898b8723e */ /* 0x040fe200000000ff */
[----:B------:R-:W2:Y:S01]  /*1c720*/  MUFU.EX2 R20, R20 ;  /* 0x0000001400147308 */ /* 0x000ea20000000800 */
[----:B------:R-:W-:Y:S01]  /*1c730*/  FADD.FTZ R123, R152, R123 ;  /* 0x0000007b987b7221 */ /* 0x000fe20000010000 */
[C---:B------:R-:W-:Y:S01]  /*1c740*/  FADD.FTZ R114, R13.reuse, R114 ;  /* 0x000000720d727221 */ /* 0x040fe20000010000 */
[----:B------:R-:W-:Y:S01]  /*1c750*/  F2FP.F16.F32.PACK_AB R185, R13, R185 ;  /* 0x000000b90db9723e */ /* 0x000fe200000000ff */
[----:B------:R-:W-:Y:S01]  /*1c760*/  FMUL.FTZ R37, R37, R90 ;  /* 0x0000005a25257220 */ /* 0x000fe20000410000 */
[----:B------:R-:W-:Y:S01]  /*1c770*/  FADD.FTZ R110, R186, R123 ;  /* 0x0000007bba6e7221 */ /* 0x000fe20000010000 */
[----:B------:R-:W-:Y:S01]  /*1c780*/  FADD.FTZ R115, R187, R114 ;  /* 0x00000072bb737221 */ /* 0x000fe20000010000 */
[C---:B------:R-:W-:Y:S01]  /*1c790*/  F2FP.F16.F32.PACK_AB R186, R21.reuse, R186 ;  /* 0x000000ba15ba723e */ /* 0x040fe200000000ff */
[-C--:B------:R-:W-:Y:S01]  /*1c7a0*/  FMUL.FTZ R40, R40, R90.reuse ;  /* 0x0000005a28287220 */ /* 0x080fe20000410000 */
[----:B------:R-:W-:Y:S01]  /*1c7b0*/  FADD.FTZ R123, R21, R110 ;  /* 0x0000006e157b7221 */ /* 0x000fe20000010000 */
[C---:B------:R-:W-:Y:S01]  /*1c7c0*/  FADD.FTZ R98, R14.reuse, R115 ;  /* 0x000000730e627221 */ /* 0x040fe20000010000 */
[----:B------:R-:W-:Y:S01]  /*1c7d0*/  F2FP.F16.F32.PACK_AB R187, R14, R187 ;  /* 0x000000bb0ebb723e */ /* 0x000fe200000000ff */
[----:B------:R-:W-:Y:S01]  /*1c7e0*/  FMUL.FTZ R41, R41, R90 ;  /* 0x0000005a29297220 */ /* 0x000fe20000410000 */
[----:B------:R-:W-:Y:S01]  /*1c7f0*/  FADD.FTZ R123, R188, R123 ;  /* 0x0000007bbc7b7221 */ /* 0x000fe20000010000 */
[----:B------:R-:W-:Y:S01]  /*1c800*/  FADD.FTZ R98, R189, R98 ;  /* 0x00000062bd627221 */ /* 0x000fe20000010000 */
[----:B------:R-:W-:Y:S01]  /*1c810*/  F2FP.F16.F32.PACK_AB R188, R144, R188 ;  /* 0x000000bc90bc723e */ /* 0x000fe200000000ff */
[----:B------:R-:W-:Y:S01]  /*1c820*/  FMUL.FTZ R44, R44, R90 ;  /* 0x0000005a2c2c7220 */ /* 0x000fe20000410000 */
[----:B------:R-:W-:Y:S01]  /*1c830*/  FADD.FTZ R123, R144, R123 ;  /* 0x0000007b907b7221 */ /* 0x000fe20000010000 */
[----:B------:R-:W-:Y:S01]  /*1c840*/  FADD.FTZ R110, R133, R98 ;  /* 0x00000062856e7221 */ /* 0x000fe20000010000 */
[----:B------:R-:W-:Y:S01]  /*1c850*/  FFMA.FTZ R98, R91, R88, -R117 ;  /* 0x000000585b627223 */ /* 0x000fe20000010875 */
[----:B------:R-:W-:Y:S01]  /*1c860*/  F2FP.F16.F32.PACK_AB R189, R133, R189 ;  /* 0x000000bd85bd723e */ /* 0x000fe200000000ff */
[----:B------:R-:W-:Y:S01]  /*1c870*/  FADD.FTZ R114, R190, R123 ;  /* 0x0000007bbe727221 */ /* 0x000fe20000010000 */
[----:B------:R-:W-:Y:S01]  /*1c880*/  FADD.FTZ R115, R191, R110 ;  /* 0x0000006ebf737221 */ /* 0x000fe20000010000 */
[----:B------:R-:W3:Y:S01]  /*1c890*/  MUFU.EX2 R91, R119 ;  /* 0x00000077005b7308 */ /* 0x000ee20000000800 */
[C---:B------:R-:W-:Y:S01]  /*1c8a0*/  F2FP.F16.F32.PACK_AB R190, R145.reuse, R190 ;  /* 0x000000be91be723e */ /* 0x040fe200000000ff */
[----:B------:R-:W-:Y:S01]  /*1c8b0*/  FADD.FTZ R123, R145, R114 ;  /* 0x00000072917b7221 */ /* 0x000fe20000010000 */
[C---:B------:R-:W-:Y:S01]  /*1c8c0*/  FADD.FTZ R110, R124.reuse, R115 ;  /* 0x000000737c6e7221 */ /* 0x040fe20000010000 */
[----:B------:R-:W-:Y:S01]  /*1c8d0*/  F2FP.F16.F32.PACK_AB R191, R124, R191 ;  /* 0x000000bf7cbf723e */ /* 0x000fe200000000ff */
[----:B------:R-:W-:Y:S01]  /*1c8e0*/  FMUL.FTZ R45, R45, R90 ;  /* 0x0000005a2d2d7220 */ /* 0x000fe20000410000 */
[----:B------:R-:W-:Y:S01]  /*1c8f0*/  FADD.FTZ R123, R192, R123 ;  /* 0x0000007bc07b7221 */ /* 0x000fe20000010000 */
[----:B------:R-:W-:Y:S01]  /*1c900*/  FADD.FTZ R110, R193, R110 ;  /* 0x0000006ec16e7221 */ /* 0x000fe20000010000 */
[----:B------:R-:W4:Y:S01]  /*1c910*/  MUFU.EX2 R98, R98 ;  /* 0x0000006200627308 */ /* 0x000f220000000800 */
[C---:B------:R-:W-:Y:S01]  /*1c920*/  F2FP.F16.F32.PACK_AB R192, R136.reuse, R192 ;  /* 0x000000c088c0723e */ /* 0x040fe200000000ff */
[----:B------:R-:W-:Y:S01]  /*1c930*/  FADD.FTZ R123, R136, R123 ;  /* 0x0000007b887b7221 */ /* 0x000fe20000010000 */
[C---:B------:R-:W-:Y:S01]  /*1c940*/  FADD.FTZ R110, R125.reuse, R110 ;  /* 0x0000006e7d6e7221 */ /* 0x040fe20000010000 */
[----:B------:R-:W-:Y:S01]  /*1c950*/  F2FP.F16.F32.PACK_AB R193, R125, R193 ;  /* 0x000000c17dc1723e */ /* 0x000fe200000000ff */
[----:B------:R-:W-:Y:S01]  /*1c960*/  FMUL.FTZ R48, R48, R90 ;  /* 0x0000005a30307220 */ /* 0x000fe20000410000 */
[----:B------:R-:W-:Y:S01]  /*1c970*/  FADD.FTZ R10, R194, R123 ;  /* 0x0000007bc20a7221 */ /* 0x000fe20000010000 */
[----:B------:R-:W-:Y:S01]  /*1c980*/  FADD.FTZ R7, R195, R110 ;  /* 0x0000006ec3077221 */ /* 0x000fe20000010000 */
[----:B------:R-:W-:Y:S01]  /*1c990*/  F2FP.F16.F32.PACK_AB R194, R137, R194 ;  /* 0x000000c289c2723e */ /* 0x000fe200000000ff */
[-C--:B------:R-:W-:Y:S01]  /*1c9a0*/  FMUL.FTZ R49, R49, R90.reuse ;  /* 0x0000005a31317220 */ /* 0x080fe20000410000 */
[----:B------:R-:W-:Y:S01]  /*1c9b0*/  FADD.FTZ R11, R137, R10 ;  /* 0x0000000a890b7221 */ /* 0x000fe20000010000 */
[C---:B------:R-:W-:Y:S01]  /*1c9c0*/  FADD.FTZ R10, R132.reuse, R7 ;  /* 0x00000007840a7221 */ /* 0x040fe20000010000 */
[----:B------:R-:W-:Y:S01]  /*1c9d0*/  F2FP.F16.F32.PACK_AB R195, R132, R195 ;  /* 0x000000c384c3723e */ /* 0x000fe200000000ff */
[-C--:B------:R-:W-:Y:S01]  /*1c9e0*/  FMUL.FTZ R52, R52, R90.reuse ;  /* 0x0000005a34347220 */ /* 0x080fe20000410000 */
[----:B------:R-:W-:Y:S01]  /*1c9f0*/  FADD.FTZ R12, R196, R11 ;  /* 0x0000000bc40c7221 */ /* 0x000fe20000010000 */
[----:B------:R-:W-:Y:S01]  /*1ca00*/  FADD.FTZ R5, R197, R10 ;  /* 0x0000000ac5057221 */ /* 0x000fe20000010000 */
[C---:B------:R-:W-:Y:S01]  /*1ca10*/  F2FP.F16.F32.PACK_AB R197, R8.reuse, R197 ;  /* 0x000000c508c5723e */ /* 0x040fe200000000ff */
[----:B------:R-:W-:Y:S01]  /*1ca20*/  FMUL.FTZ R53, R53, R90 ;  /* 0x0000005a35357220 */ /* 0x000fe20000410000 */
[C---:B------:R-:W-:Y:S01]  /*1ca30*/  FADD.FTZ R7, R129.reuse, R12 ;  /* 0x0000000c81077221 */ /* 0x040fe20000010000 */
[----:B------:R-:W-:Y:S01]  /*1ca40*/  FADD.FTZ R10, R8, R5 ;  /* 0x00000005080a7221 */ /* 0x000fe20000010000 */
        /* <DEDUP_REMOVED lines=9> */
[-C--:B------:R-:W-:Y:S01]  /*1cae0*/  FMUL.FTZ R60, R60, R90.reuse ;  /* 0x0000005a3c3c7220 */ /* 0x080fe20000410000 */
[----:B------:R-:W-:Y:S01]  /*1caf0*/  FADD.FTZ R7, R200, R7 ;  /* 0x00000007c8077221 */ /* 0x000fe20000010000 */
[----:B------:R-:W-:Y:S01]  /*1cb00*/  FADD.FTZ R5, R201, R10 ;  /* 0x0000000ac9057221 */ /* 0x000fe20000010000 */
[----:B------:R-:W-:Y:S01]  /*1cb10*/  F2FP.F16.F32.PACK_AB R201, R6, R201 ;  /* 0x000000c906c9723e */ /* 0x000fe200000000ff */
[----:B------:R-:W-:Y:S01]  /*1cb20*/  FMUL.FTZ R61, R61, R90 ;  /* 0x0000005a3d3d7220 */ /* 0x000fe20000410000 */
[----:B------:R-:W-:Y:S01]  /*1cb30*/  FADD.FTZ R7, R120, R7 ;  /* 0x0000000778077221 */ /* 0x000fe20000010000 */
[----:B------:R-:W-:Y:S01]  /*1cb40*/  FADD.FTZ R10, R6, R5 ;  /* 0x00000005060a7221 */ /* 0x000fe20000010000 */
[----:B------:R-:W-:Y:S01]  /*1cb50*/  F2FP.F16.F32.PACK_AB R200, R120, R200 ;  /* 0x000000c878c8723e */ /* 0x000fe200000000ff */
[-C--:B------:R-:W-:Y:S01]  /*1cb60*/  FMUL.FTZ R64, R64, R90.reuse ;  /* 0x0000005a40407220 */ /* 0x080fe20000410000 */
[----:B------:R-:W-:Y:S01]  /*1cb70*/  FADD.FTZ R12, R202, R7 ;  /* 0x00000007ca0c7221 */ /* 0x000fe20000010000 */
[----:B------:R-:W-:Y:S01]  /*1cb80*/  FADD.FTZ R10, R203, R10 ;  /* 0x0000000acb0a7221 */ /* 0x000fe20000010000 */
[----:B-1----:R-:W-:Y:S01]  /*1cb90*/  F2FP.F16.F32.PACK_AB R203, R15, R203 ;  /* 0x000000cb0fcb723e */ /* 0x002fe200000000ff */
[----:B------:R-:W-:Y:S01]  /*1cba0*/  FMUL.FTZ R65, R65, R90 ;  /* 0x0000005a41417220 */ /* 0x000fe20000410000 */
[----:B------:R-:W-:Y:S01]  /*1cbb0*/  FADD.FTZ R5, R121, R12 ;  /* 0x0000000c79057221 */ /* 0x000fe20000010000 */
[----:B------:R-:W-:Y:S01]  /*1cbc0*/  FADD.FTZ R10, R15, R10 ;  /* 0x0000000a0f0a7221 */ /* 0x000fe20000010000 */
[----:B------:R-:W-:Y:S01]  /*1cbd0*/  F2FP.F16.F32.PACK_AB R202, R121, R202 ;  /* 0x000000ca79ca723e */ /* 0x000fe200000000ff */
[-C--:B------:R-:W-:Y:S01]  /*1cbe0*/  FMUL.FTZ R68, R68, R90.reuse ;  /* 0x0000005a44447220 */ /* 0x080fe20000410000 */
[----:B------:R-:W-:Y:S01]  /*1cbf0*/  FADD.FTZ R5, R204, R5 ;  /* 0x00000005cc057221 */ /* 0x000fe20000010000 */
[----:B------:R-:W-:Y:S01]  /*1cc00*/  FADD.FTZ R7, R205, R10 ;  /* 0x0000000acd077221 */ /* 0x000fe20000010000 */
[----:B--2---:R-:W-:Y:S01]  /*1cc10*/  F2FP.F16.F32.PACK_AB R205, R20, R205 ;  /* 0x000000cd14cd723e */ /* 0x004fe200000000ff */
[----:B------:R-:W-:Y:S01]  /*1cc20*/  FMUL.FTZ R69, R69, R90 ;  /* 0x0000005a45457220 */ /* 0x000fe20000410000 */
        /* <DEDUP_REMOVED lines=9> */
[C---:B---3--:R-:W-:Y:S01]  /*1ccc0*/  FADD.FTZ R10, R91.reuse, R10 ;  /* 0x0000000a5b0a7221 */ /* 0x048fe20000010000 */
        /* <DEDUP_REMOVED lines=20> */
[----:B----4-:R-:W-:Y:S01]  /*1ce10*/  F2FP.F16.F32.PACK_AB R217, R98, R169 ;  /* 0x000000a962d9723e */ /* 0x010fe200000000ff */
[----:B------:R-:W-:Y:S01]  /*1ce20*/  FMUL.FTZ R85, R85, R90 ;  /* 0x0000005a55557220 */ /* 0x000fe20000410000 */
[----:B------:R-:W-:Y:S01]  /*1ce30*/  FADD.FTZ R5, R97, R6 ;  /* 0x0000000661057221 */ /* 0x000fe20000010000 */
[----:B------:R-:W-:Y:S01]  /*1ce40*/  FADD.FTZ R7, R99, R8 ;  /* 0x0000000863077221 */ /* 0x000fe20000010000 */
[-C--:B------:R-:W-:Y:S01]  /*1ce50*/  FMUL.FTZ R26, R26, R93.reuse ;  /* 0x0000005d1a1a7220 */ /* 0x080fe20000410000 */
[-C--:B------:R-:W-:Y:S01]  /*1ce60*/  FMUL.FTZ R27, R27, R93.reuse ;  /* 0x0000005d1b1b7220 */ /* 0x080fe20000410000 */
        /* <DEDUP_REMOVED lines=15> */
[----:B------:R-:W-:Y:S01]  /*1cf60*/  FMUL.FTZ R43, R43, R93 ;  /* 0x0000005d2b2b7220 */ /* 0x000fe20000410000 */
[----:B------:R-:W-:Y:S01]  /*1cf70*/  FADD.FTZ R20, R116, R5 ;  /* 0x0000000574147221 */ /* 0x000fe20000010000 */
[----:B------:R-:W-:Y:S01]  /*1cf80*/  FADD.FTZ R4, R219, R4 ;  /* 0x00000004db047221 */ /* 0x000fe20000010000 */
[----:B------:R0:W5:Y:S01]  /*1cf90*/  LDL R5, [R1] ;  /* 0x0000000001057983 */ /* 0x0001620000100800 */
[----:B------:R-:W-:Y:S01]  /*1cfa0*/  F2FP.F16.F32.PACK_AB R219, R95, R219 ;  /* 0x000000db5fdb723e */ /* 0x000fe200000000ff */
[----:B------:R-:W-:Y:S01]  /*1cfb0*/  FADD.FTZ R20, R3, R20 ;  /* 0x0000001403147221 */ /* 0x000fe20000010000 */
[----:B------:R-:W-:Y:S01]  /*1cfc0*/  FADD.FTZ R15, R95, R4 ;  /* 0x000000045f0f7221 */ /* 0x000fe20000010000 */
        /* <DEDUP_REMOVED lines=25> */
[----:B0-----:R-:W-:Y:S06]  /*1d160*/  @P2 BRA `(.L_x_793) ;  /* 0xffffff9800882947 */ /* 0x001fec000383ffff */
.L_x_783:
[----:B------:R-:W-:Y:S05]  /*1d170*/  WARPSYNC.ALL ;  /* 0x0000000000007948 */ /* 0x000fea0003800000 */
[----:B------:R-:W-:Y:S06]  /*1d180*/  BAR.ARV 0x8, 0x180 ;  /* 0x0206000000007b1d */ /* 0x000fec0000002000 */
[----:B------:R-:W-:Y:S05]  /*1d190*/  @!P0 BRA `(.L_x_794) ;  /* 0x0000000000048947 */ /* 0x000fea0003800000 */
[----:B------:R-:W-:Y:S01]  /*1d1a0*/  BPT.TRAP 0x1 ;  /* 0x000000040000795c */ /* 0x000fe20000300000 */
.L_x_794:
[----:B------:R-:W2:Y:S01]  /*1d1b0*/  LDL R0, [R1] ;  /* 0x0000000001007983 */ /* 0x000ea20000100800 */
[----:B------:R-:W-:Y:S02]  /*1d1c0*/  LEA R9, R222, R2, 0x3 ;  /* 0x00000002de097211 */ /* 0x000fe400078e18ff */
[----:B--2---:R-:W-:-:S04]  /*1d1d0*/  SHF.L.U32 R0, R0, 0x1f, RZ ;  /* 0x0000001f00007819 */ /* 0x004fc800000006ff */
[----:B------:R0:W1:Y:S01]  /*1d1e0*/  SYNCS.PHASECHK.TRANS64.TRYWAIT P2, [R9+URZ+0x34850], R0 ;  /* 0x03485000090075a7 */ /* 0x000062000804017f */
[----:B------:R-:W-:Y:S05]  /*1d1f0*/  @!P0 BRA `(.L_x_795) ;  /* 0x0000000000048947 */ /* 0x000fea0003800000 */
[----:B------:R-:W-:Y:S01]  /*1d200*/  BPT.TRAP 0x1 ;  /* 0x000000040000795c */ /* 0x000fe20000300000 */
.L_x_795:
[----:B------:R-:W-:-:S05]  /*1d210*/  VIADD R2, R2, 0x400 ;  /* 0x0000040002027836 */ /* 0x000fca0000000000 */
[----:B------:R-:W-:-:S04]  /*1d220*/  SHF.R.U32.HI R2, RZ, 0x4, R2 ;  /* 0x00000004ff027819 */ /* 0x000fc80000011602 */
[----:B------:R-:W-:-:S04]  /*1d230*/  LOP3.LUT R2, R2, 0x3fff, RZ, 0xc0, !PT ;  /* 0x00003fff02027812 */ /* 0x000fc800078ec0ff */
[----:B------:R-:W-:Y:S01]  /*1d240*/  LOP3.LUT R3, R2, 0x5800000, RZ, 0xfc, !PT ;  /* 0x0580000002037812 */ /* 0x000fe200078efcff */
[----:B-1----:R-:W-:Y:S06]  /*1d250*/  @P2 BRA `(.L_x_796) ;  /* 0x0000000000082947 */ /* 0x002fec0003800000 */
[----:B------:R-:W1:Y:S02]  /*1d260*/  SYNCS.PHASECHK.TRANS64.TRYWAIT P0, [R9+URZ+0x34850], R0 ;  /* 0x03485000090075a7 */ /* 0x000e64000800017f */
[----:B-1----:R-:W-:Y:S05]  /*1d270*/  @!P0 BRA `(.L_x_797) ;  /* 0x000000a400cc8947 */ /* 0x002fea0003800000 */
.L_x_796:
[----:B------:R-:W-:Y:S01]  /*1d280*/  IMAD R2, R222, 0xb00, R3 ;  /* 0x00000b00de027824 */ /* 0x000fe200078e0203 */
[----:B------:R-:W2:Y:S01]  /*1d290*/  LDL.LU R6, [R1] ;  /* 0x0000000001067983 */ /* 0x000ea20000300800 */
[----:B------:R-:W-:Y:S01]  /*1d2a0*/  IMAD.MOV.U32 R3, RZ, RZ, 0x40000040 ;  /* 0x40000040ff037424 */ /* 0x000fe200078e00ff */
[----:B------:R-:W-:Y:S05]  /*1d2b0*/  WARPSYNC.ALL ;  /* 0x0000000000007948 */ /* 0x000fea0003800000 */
[C---:B------:R-:W-:Y:S01]  /*1d2c0*/  R2UR UR6, R2.reuse ;  /* 0x00000000020672ca */ /* 0x040fe200000e0000 */
[----:B------:R-:W-:Y:S01]  /*1d2d0*/  WARPGROUP.ARRIVE ;  /* 0x00000000000079c5 */ /* 0x000fe20000000000 */
[----:B------:R-:W-:Y:S01]  /*1d2e0*/  R2UR UR7, R3 ;  /* 0x00000000030772ca */ /* 0x000fe200000e0000 */
[----:B------:R-:W-:Y:S01]  /*1d2f0*/  VIADD R4, R2, 0x80 ;  /* 0x0000008002047836 */ /* 0x000fe20000000000 */
[----:B-----5:R-:W-:Y:S01]  /*1d300*/  MOV R5, 0x40000040 ;  /* 0x4000004000057802 */ /* 0x020fe20000000f00 */
[----:B------:R-:W3:Y:S01]  /*1d310*/  LDL.LU R13, [R1+0x64] ;  /* 0x00006400010d7983 */ /* 0x000ee20000300800 */
[----:B------:R-:W-:-:S02]  /*1d320*/  IMAD.MOV.U32 R3, RZ, RZ, 0x40000040 ;  /* 0x40000040ff037424 */ /* 0x000fc400078e00ff */
[----:B------:R-:W-:Y:S01]  /*1d330*/  VIADD R222, R222, 0x1 ;  /* 0x00000001dede7836 */ /* 0x000fe20000000000 */
[----:B01----:R-:W0:Y:S04]  /*1d340*/  SHFL.BFLY PT, R0, R15, 0x2, 0x1f ;  /* 0x0c401f000f007f89 */ /* 0x003e2800000e0000 */
[----:B------:R-:W-:Y:S02]  /*1d350*/  ISETP.NE.AND P0, PT, R222, 0x2, PT ;  /* 0x00000002de00780c */ /* 0x000fe40003f05270 */
[----:B------:R-:W-:Y:S01]  /*1d360*/  HGMMA.64x128x16.F32 R24, R176, gdesc[UR4].tnspB, R24, gsb0 ;  /* 0x41e00004b0187df0 */ /* 0x000fe20008000818 */
[----:B------:R-:W-:Y:S01]  /*1d370*/  R2UR UR6, R4 ;  /* 0x00000000040672ca */ /* 0x000fe200000e0000 */
[----:B------:R-:W-:Y:S01]  /*1d380*/  VIADD R4, R2, 0x100 ;  /* 0x0000010002047836 */ /* 0x000fe20000000000 */
[----:B------:R-:W-:Y:S01]  /*1d390*/  R2UR UR7, R5 ;  /* 0x00000000050772ca */ /* 0x000fe200000e0000 */
[----:B------:R-:W-:Y:S01]  /*1d3a0*/  IMAD.MOV.U32 R5, RZ, RZ, 0x40000040 ;  /* 0x40000040ff057424 */ /* 0x000fe200078e00ff */
[----:B------:R-:W-:-:S02]  /*1d3b0*/  WARPGROUP.DEPBAR.LE gsb0, 0x0 ;  /* 0x00008000000079c5 */ /* 0x000fc40000010000 */
        /* <DEDUP_REMOVED lines=47> */
[----:B------:R-:W-:Y:S01]  /*1d6b0*/  VIADD R2, R2, 0x500 ;  /* 0x0000050002027836 */ /* 0x000fe20000000000 */
[----:B------:R-:W-:Y:S01]  /*1d6c0*/  MOV R5, 0x40000040 ;  /* 0x4000004000057802 */ /* 0x000fe20000000f00 */
[----:B------:R-:W-:Y:S02]  /*1d6d0*/  WARPGROUP.DEPBAR.LE gsb0, 0x0 ;  /* 0x00008000000079c5 */ /* 0x000fe40000010000 */
[----:B------:R-:W-:-:S08]  /*1d6e0*/  WARPGROUP.ARRIVE ;  /* 0x00000000000079c5 */ /* 0x000fd00000000000 */
[----:B------:R-:W-:Y:S01]  /*1d6f0*/  HGMMA.64x128x16.F32 R24, R208, gdesc[UR4].tnspB, R24, gsb0 ;  /* 0x41e00004d0187df0 */ /* 0x000fe20008000818 */
[----:B------:R-:W-:Y:S02]  /*1d700*/  R2UR UR6, R4 ;  /* 0x00000000040672ca */ /* 0x000fe400000e0000 */
[----:B------:R-:W-:Y:S02]  /*1d710*/  R2UR UR7, R5 ;  /* 0x00000000050772ca */ /* 0x000fe400000e0000 */
[----:B------:R-:W-:Y:S01]  /*1d720*/  MOV R4, RZ ;  /* 0x000000ff00047202 */ /* 0x000fe20000000f00 */
[----:B------:R-:W-:Y:S02]  /*1d730*/  WARPGROUP.DEPBAR.LE gsb0, 0x0 ;  /* 0x00008000000079c5 */ /* 0x000fe40000010000 */
[----:B------:R-:W-:-:S08]  /*1d740*/  WARPGROUP.ARRIVE ;  /* 0x00000000000079c5 */ /* 0x000fd00000000000 */
[----:B------:R-:W-:Y:S01]  /*1d750*/  HGMMA.64x128x16.F32 R24, R212, gdesc[UR4].tnspB, R24, gsb0 ;  /* 0x41e00004d4187df0 */ /* 0x000fe20008000818 */
[----:B------:R-:W-:Y:S01]  /*1d760*/  R2UR UR6, R2 ;  /* 0x00000000020672ca */ /* 0x000fe200000e0000 */
[----:B0-----:R-:W-:Y:S01]  /*1d770*/  FADD.FTZ R2, R0, R15 ;  /* 0x0000000f00027221 */ /* 0x001fe20000010000 */
[----:B------:R-:W-:Y:S02]  /*1d780*/  R2UR UR7, R3 ;  /* 0x00000000030772ca */ /* 0x000fe400000e0000 */
[----:B------:R-:W0:Y:S04]  /*1d790*/  SHFL.BFLY PT, R3, R20, 0x2, 0x1f ;  /* 0x0c401f0014037f89 */ /* 0x000e2800000e0000 */
[----:B------:R-:W1:Y:S01]  /*1d7a0*/  SHFL.BFLY PT, R5, R2, 0x1, 0x1f ;  /* 0x0c201f0002057f89 */ /* 0x000e6200000e0000 */
[----:B0-----:R-:W-:Y:S01]  /*1d7b0*/  FADD.FTZ R3, R3, R20 ;  /* 0x0000001403037221 */ /* 0x001fe20000010000 */
[----:B-1----:R-:W-:-:S04]  /*1d7c0*/  FADD.FTZ R12, R2, R5 ;  /* 0x00000005020c7221 */ /* 0x002fc80000010000 */
[----:B------:R-:W0:Y:S01]  /*1d7d0*/  SHFL.BFLY PT, R0, R3, 0x1, 0x1f ;  /* 0x0c201f0003007f89 */ /* 0x000e2200000e0000 */
[----:B------:R-:W-:Y:S01]  /*1d7e0*/  FSETP.NE.FTZ.AND P3, PT, R12, RZ, PT ;  /* 0x000000ff0c00720b */ /* 0x000fe20003f75000 */
[----:B---3--:R-:W-:-:S12]  /*1d7f0*/  VIADD R13, R13, 0x1 ;  /* 0x000000010d0d7836 */ /* 0x008fd80000000000 */
[----:B------:R-:W-:Y:S01]  /*1d800*/  @P3 MUFU.LG2 R7, R12 ;  /* 0x0000000c00073308 */ /* 0x000fe20000000c00 */
[----:B0-----:R-:W-:Y:S01]  /*1d810*/  FADD.FTZ R10, R3, R0 ;  /* 0x00000000030a7221 */ /* 0x001fe20000010000 */
[----:B------:R-:W-:-:S04]  /*1d820*/  SEL R0, RZ, 0x1, P0 ;  /* 0x00000001ff007807 */ /* 0x000fc80000000000 */
[----:B------:R-:W-:Y:S02]  /*1d830*/  FSETP.NE.FTZ.AND P2, PT, R10, RZ, PT ;  /* 0x000000ff0a00720b */ /* 0x000fe40003f55000 */
[----:B--2---:R-:W-:Y:S01]  /*1d840*/  LOP3.LUT R6, R6, R0, RZ, 0x3c, !PT ;  /* 0x0000000006067212 */ /* 0x004fe200078e3cff */
[----:B------:R-:W-:Y:S02]  /*1d850*/  WARPGROUP.DEPBAR.LE gsb0, 0x0 ;  /* 0x00008000000079c5 */ /* 0x000fe40000010000 */
[----:B------:R-:W-:-:S08]  /*1d860*/  WARPGROUP.ARRIVE ;  /* 0x00000000000079c5 */ /* 0x000fd00000000000 */
[----:B------:R-:W0:Y:S01]  /*1d870*/  @P2 MUFU.LG2 R5, R10 ;  /* 0x0000000a00052308 */ /* 0x000e220000000c00 */
[----:B------:R-:W-:Y:S01]  /*1d880*/  HGMMA.64x128x16.F32 R24, R216, gdesc[UR4].tnspB, R24, gsb0 ;  /* 0x41e00004d8187df0 */ /* 0x000fe20008000818 */
[----:B------:R1:W-:Y:S06]  /*1d890*/  STL [R1], R6 ;  /* 0x0000000601007387 */ /* 0x0003ec0000100800 */
[----:B------:R-:W2:Y:S01]  /*1d8a0*/  @P2 MUFU.RCP R4, R10 ;  /* 0x0000000a00042308 */ /* 0x000ea20000001000 */
[----:B------:R3:W-:Y:S01]  /*1d8b0*/  STL [R1+0x64], R13 ;  /* 0x0000640d01007387 */ /* 0x0007e20000100800 */
[----:B-1----:R-:W-:-:S06]  /*1d8c0*/  IMAD.MOV.U32 R6, RZ, RZ, RZ ;  /* 0x000000ffff067224 */ /* 0x002fcc00078e00ff */
[----:B------:R-:W1:Y:S01]  /*1d8d0*/  @P3 MUFU.RCP R6, R12 ;  /* 0x0000000c00063308 */ /* 0x000e620000001000 */
[----:B------:R-:W-:Y:S02]  /*1d8e0*/  @!P1 VIADD R8, R9, 0x34860 ;  /* 0x0003486009089836 */ /* 0x000fe40000000000 */
[C---:B------:R-:W-:Y:S01]  /*1d8f0*/  @P2 FMUL.FTZ R2, R88.reuse, 0.69314718246459960938 ;  /* 0x3f31721858022820 */ /* 0x040fe20000410000 */
[----:B------:R-:W-:Y:S01]  /*1d900*/  @P3 FMUL.FTZ R88, R88, 0.69314718246459960938 ;  /* 0x3f31721858583820 */ /* 0x000fe20000410000 */
[----:B0-----:R-:W-:Y:S01]  /*1d910*/  @P2 FMUL.FTZ R5, R5, 0.69314718246459960938 ;  /* 0x3f31721805052820 */ /* 0x001fe20000410000 */
[----:B------:R-:W-:Y:S01]  /*1d920*/  @P3 FMUL.FTZ R7, R7, 0.69314718246459960938 ;  /* 0x3f31721807073820 */ /* 0x000fe20000410000 */
[----:B------:R-:W-:Y:S01]  /*1d930*/  IMAD.MOV.U32 R0, RZ, RZ, -0x800000 ;  /* 0xff800000ff007424 */ /* 0x000fe200078e00ff */
[----:B------:R-:W-:Y:S01]  /*1d940*/  MOV R3, 0xff800000 ;  /* 0xff80000000037802 */ /* 0x000fe20000000f00 */
[----:B------:R-:W-:Y:S01]  /*1d950*/  @P2 FFMA.FTZ R0, R2, R89, R5 ;  /* 0x0000005902002223 */ /* 0x000fe20000010005 */
[----:B------:R-:W-:Y:S01]  /*1d960*/  @!P1 PRMT R8, RZ, 0x654, R8 ;  /* 0x00000654ff089816 */ /* 0x000fe20000000008 */
[----:B------:R-:W-:Y:S01]  /*1d970*/  @P3 FFMA.FTZ R3, R88, R92, R7 ;  /* 0x0000005c58033223 */ /* 0x000fe20000010007 */
[----:B------:R-:W-:Y:S01]  /*1d980*/  SEL R222, R222, RZ, P0 ;  /* 0x000000ffdede7207 */ /* 0x000fe20000000000 */
[----:B------:R-:W-:-:S02]  /*1d990*/  WARPGROUP.DEPBAR.LE gsb0, 0x0 ;  /* 0x00008000000079c5 */ /* 0x000fc40000010000 */
        /* <DEDUP_REMOVED lines=27> */
[----:B------:R-:W-:Y:S01]  /*1db50*/  FMUL.FTZ R36, R84, R4 ;  /* 0x0000000454247220 */ /* 0x000fe20000410000 */
        /* <DEDUP_REMOVED lines=14> */
[-C--:B------:R-:W-:Y:S01]  /*1dc40*/  FMUL.FTZ R11, R24, R4.reuse ;  /* 0x00000004180b7220 */ /* 0x080fe20000410000 */
[-C--:B------:R-:W-:Y:S01]  /*1dc50*/  FMUL.FTZ R102, R25, R4.reuse ;  /* 0x0000000419667220 */ /* 0x080fe20000410000 */
[-C--:B------:R-:W-:Y:S01]  /*1dc60*/  FMUL.FTZ R10, R28, R4.reuse ;  /* 0x000000041c0a7220 */ /* 0x080fe20000410000 */
[-C--:B------:R-:W-:Y:S01]  /*1dc70*/  FMUL.FTZ R103, R29, R4.reuse ;  /* 0x000000041d677220 */ /* 0x080fe20000410000 */
[----:B------:R-:W-:Y:S01]  /*1dc80*/  FMUL.FTZ R91, R44, R4 ;  /* 0x000000042c5b7220 */ /* 0x000fe20000410000 */
[----:B------:R-:W-:Y:S01]  /*1dc90*/  PLOP3.LUT P1, PT, PT, PT, PT, 0x8, 0x0 ;  /* 0x000000000000781c */ /* 0x000fe20003f2e170 */
        /* <DEDUP_REMOVED lines=17> */
[----:B---3--:R-:W-:-:S07]  /*1ddb0*/  FMUL.FTZ R87, R87, R6 ;  /* 0x0000000657577220 */ /* 0x008fce0000410000 */
.L_x_737:
[----:B------:R-:W2:Y:S01]  /*1ddc0*/  LDL R82, [R1+0x54] ;  /* 0x0000540001527983 */ /* 0x000ea20000100800 */
[----:B------:R-:W-:Y:S05]  /*1ddd0*/  WARPSYNC.ALL ;  /* 0x0000000000007948 */ /* 0x000fea0003800000 */
[----:B------:R-:W0:Y:S01]  /*1dde0*/  S2UR UR5, SR_CgaCtaId ;  /* 0x00000000000579c3 */ /* 0x000e220000008800 */
[----:B------:R-:W-:Y:S01]  /*1ddf0*/  UMOV UR4, 0x400 ;  /* 0x0000040000047882 */ /* 0x000fe20000000000 */
[----:B------:R-:W-:Y:S01]  /*1de00*/  BSSY B0, `(.L_x_798) ;  /* 0x0000228000007945 */ /* 0x000fe20003800000 */
[----:B------:R-:W-:Y:S01]  /*1de10*/  SHF.R.S32.HI R44, RZ, 0x1f, R221 ;  /* 0x0000001fff2c7819 */ /* 0x000fe200000114dd */
[----:B0-----:R-:W-:-:S06]  /*1de20*/  ULEA UR4, UR5, UR4, 0x18 ;  /* 0x0000000405047291 */ /* 0x001fcc000f8ec03f */
[----:B------:R-:W-:Y:S01]  /*1de30*/  IMAD.U32 R2, RZ, RZ, UR4 ;  /* 0x00000004ff027e24 */ /* 0x000fe2000f8e00ff */
[----:B------:R-:W-:Y:S06]  /*1de40*/  BAR.SYNC.DEFER_BLOCKING 0x5, 0x180 ;  /* 0x0146000000007b1d */ /* 0x000fec0000010000 */
[----:B------:R0:W1:Y:S02]  /*1de50*/  LDS.128 R124, [R2+0x348d0] ;  /* 0x0348d000027c7984 */ /* 0x0000640000000c00 */
[----:B------:R-:W-:Y:S06]  /*1de60*/  BAR.ARV 0x4, 0x180 ;  /* 0x0106000000007b1d */ /* 0x000fec0000002000 */
[----:B--2---:R-:W-:Y:S01]  /*1de70*/  SHF.R.S32.HI R38, RZ, 0x1f, R82 ;  /* 0x0000001fff267819 */ /* 0x004fe20000011452 */
[----:B------:R-:W-:-:S03]  /*1de80*/  IMAD.SHL.U32 R74, R82, 0x4, RZ ;  /* 0x00000004524a7824 */ /* 0x000fc600078e00ff */
[----:B------:R-:W-:Y:S01]  /*1de90*/  SHF.L.U64.HI R78, R82, 0x2, R38 ;  /* 0x00000002524e7819 */ /* 0x000fe20000010226 */
[----:B01----:R-:W-:Y:S06]  /*1dea0*/  @P1 BRA `(.L_x_799) ;  /* 0x0000001400681947 */ /* 0x003fec0003800000 */
[----:B------:R-:W2:Y:S04]  /*1deb0*/  LDL R4, [R1+0x88] ;  /* 0x0000880001047983 */ /* 0x000ea80000100800 */
[----:B------:R-:W3:Y:S04]  /*1dec0*/  LDL R107, [R1+0x84] ;  /* 0x00008400016b7983 */ /* 0x000ee80000100800 */
[----:B------:R-:W3:Y:S01]  /*1ded0*/  LDL R86, [R1+0x68] ;  /* 0x0000680001567983 */ /* 0x000ee20000100800 */
[----:B------:R-:W0:Y:S01]  /*1dee0*/  S2R R5, SR_SWINHI ;  /* 0x0000000000057919 */ /* 0x000e220000002f00 */
[----:B------:R-:W-:Y:S05]  /*1def0*/  WARPSYNC.ALL ;  /* 0x0000000000007948 */ /* 0x000fea0003800000 */
[----:B------:R-:W-:Y:S01]  /*1df00*/  F2FP.F16.F32.PACK_AB R32, R53, R32 ;  /* 0x000000203520723e */ /* 0x000fe200000000ff */
[----:B------:R-:W-:Y:S01]  /*1df10*/  ULDC.64 UR4, c[0x0][0xc00] ;  /* 0x0003000000047ab9 */ /* 0x000fe20000000a00 */
[----:B------:R-:W1:Y:S01]  /*1df20*/  LDC R53, c[0x0][0xbe8] ;  /* 0x0002fa00ff357b82 */ /* 0x000e620000000800 */
[----:B------:R-:W-:-:S02]  /*1df30*/  MOV R20, R2 ;  /* 0x0000000200147202 */ /* 0x000fc40000000f00 */
[----:B0-----:R-:W-:Y:S02]  /*1df40*/  MOV R21, R5 ;  /* 0x0000000500157202 */ /* 0x001fe40000000f00 */
[----:B------:R-:W-:Y:S02]  /*1df50*/  F2FP.F16.F32.PACK_AB R10, R103, R10 ;  /* 0x0000000a670a723e */ /* 0x000fe400000000ff */
[----:B------:R-:W-:Y:S02]  /*1df60*/  F2FP.F16.F32.PACK_AB R31, R31, R54 ;  /* 0x000000361f1f723e */ /* 0x000fe400000000ff */
[----:B------:R-:W-:Y:S01]  /*1df70*/  F2FP.F16.F32.PACK_AB R35, R35, R50 ;  /* 0x000000322323723e */ /* 0x000fe200000000ff */
[----:B------:R-:W-:Y:S01]  /*1df80*/  ULDC.64 UR6, c[0x0][0x208] ;  /* 0x0000820000067ab9 */ /* 0x000fe20000000a00 */
[----:B------:R-:W-:Y:S01]  /*1df90*/  BAR.SYNC.DEFER_BLOCKING 0x1, 0x100 ;  /* 0x0044000000007b1d */ /* 0x000fe20000010000 */
[----:B--2---:R-:W-:-:S03]  /*1dfa0*/  IMAD.WIDE R8, R4, 0x2, R20 ;  /* 0x0000000204087825 */ /* 0x004fc600078e0214 */
[C---:B------:R-:W-:Y:S02]  /*1dfb0*/  IADD3 R71, P2, R8.reuse, 0x4000, RZ ;  /* 0x0000400008477810 */ /* 0x040fe40007f5e0ff */
[C---:B------:R-:W-:Y:S02]  /*1dfc0*/  LOP3.LUT R29, R8.reuse, 0x380, RZ, 0xc0, !PT ;  /* 0x00000380081d7812 */ /* 0x040fe400078ec0ff */
[C---:B------:R-:W-:Y:S02]  /*1dfd0*/  IADD3 R59, P5, R8.reuse, 0x20, RZ ;  /* 0x00000020083b7810 */ /* 0x040fe40007fbe0ff */
[----:B------:R-:W-:Y:S02]  /*1dfe0*/  IADD3 R63, P0, R8, 0x40, RZ ;  /* 0x00000040083f7810 */ /* 0x000fe40007f1e0ff */
[----:B------:R-:W-:Y:S02]  /*1dff0*/  LOP3.LUT R14, R71, 0x380, RZ, 0xc0, !PT ;  /* 0x00000380470e7812 */ /* 0x000fe400078ec0ff */
[----:B------:R-:W-:-:S02]  /*1e000*/  SHF.R.U64 R29, R29, 0x3, RZ ;  /* 0x000000031d1d7819 */ /* 0x000fc400000012ff */
[C---:B------:R-:W-:Y:S02]  /*1e010*/  IADD3 R67, P1, R8.reuse, 0x60, RZ ;  /* 0x0000006008437810 */ /* 0x040fe40007f3e0ff */
[----:B------:R-:W-:Y:S02]  /*1e020*/  IADD3.X R5, RZ, R9, RZ, P5, !PT ;  /* 0x00000009ff057210 */ /* 0x000fe40002ffe4ff */
[----:B------:R-:W-:Y:S02]  /*1e030*/  LOP3.LUT R4, R59, 0x380, RZ, 0xc0, !PT ;  /* 0x000003803b047812 */ /* 0x000fe400078ec0ff */
[----:B------:R-:W-:Y:S02]  /*1e040*/  LOP3.LUT R6, R63, 0x380, RZ, 0xc0, !PT ;  /* 0x000003803f067812 */ /* 0x000fe400078ec0ff */
[C---:B------:R-:W-:Y:S02]  /*1e050*/  IADD3 R75, P3, R8.reuse, 0x4020, RZ ;  /* 0x00004020084b7810 */ /* 0x040fe40007f7e0ff */
[----:B------:R-:W-:-:S02]  /*1e060*/  IADD3 R79, P4, R8, 0x4040, RZ ;  /* 0x00004040084f7810 */ /* 0x000fc40007f9e0ff */
[----:B------:R-:W-:Y:S02]  /*1e070*/  IADD3 R83, P5, R8, 0x4060, RZ ;  /* 0x0000406008537810 */ /* 0x000fe40007fbe0ff */
[----:B------:R-:W-:Y:S02]  /*1e080*/  SHF.R.U64 R14, R14, 0x3, RZ ;  /* 0x000000030e0e7819 */ /* 0x000fe400000012ff */
[----:B------:R-:W-:Y:S02]  /*1e090*/  LOP3.LUT R8, R29, R8, RZ, 0x3c, !PT ;  /* 0x000000081d087212 */ /* 0x000fe400078e3cff */
[----:B------:R-:W-:Y:S02]  /*1e0a0*/  LOP3.LUT R12, R67, 0x380, RZ, 0xc0, !PT ;  /* 0x00000380430c7812 */ /* 0x000fe400078ec0ff */
[----:B------:R-:W-:Y:S02]  /*1e0b0*/  SHF.R.U64 R4, R4, 0x3, RZ ;  /* 0x0000000304047819 */ /* 0x000fe400000012ff */
[----:B------:R-:W-:-:S02]  /*1e0c0*/  SHF.R.U64 R6, R6, 0x3, RZ ;  /* 0x0000000306067819 */ /* 0x000fc400000012ff */
[----:B------:R-:W-:Y:S01]  /*1e0d0*/  LOP3.LUT R14, R14, R71, RZ, 0x3c, !PT ;  /* 0x000000470e0e7212 */ /* 0x000fe200078e3cff */
[--C-:B------:R-:W-:Y:S01]  /*1e0e0*/  IMAD.X R7, RZ, RZ, R9.reuse, P0 ;  /* 0x000000ffff077224 */ /* 0x100fe200000e0609 */
[----:B------:R-:W-:Y:S01]  /*1e0f0*/  LOP3.LUT R26, R79, 0x380, RZ, 0xc0, !PT ;  /* 0x000003804f1a7812 */ /* 0x000fe200078ec0ff */
[--C-:B------:R-:W-:Y:S01]  /*1e100*/  IMAD.X R13, RZ, RZ, R9.reuse, P1 ;  /* 0x000000ffff0d7224 */ /* 0x100fe200008e0609 */
[----:B------:R-:W-:Y:S01]  /*1e110*/  MOV R71, R8 ;  /* 0x0000000800477202 */ /* 0x000fe20000000f00 */
[--C-:B------:R-:W-:Y:S01]  /*1e120*/  IMAD.X R15, RZ, RZ, R9.reuse, P2 ;  /* 0x000000ffff0f7224 */ /* 0x100fe200010e0609 */
[----:B------:R-:W-:Y:S01]  /*1e130*/  IADD3.X R25, RZ, R9, RZ, P3, !PT ;  /* 0x00000009ff197210 */ /* 0x000fe20001ffe4ff */
[--C-:B------:R-:W-:Y:S01]  /*1e140*/  IMAD.X R27, RZ, RZ, R9.reuse, P4 ;  /* 0x000000ffff1b7224 */ /* 0x100fe200020e0609 */
[----:B------:R-:W-:Y:S01]  /*1e150*/  SHF.R.U64 R12, R12, 0x3, RZ ;  /* 0x000000030c0c7819 */ /* 0x000fe200000012ff */
[----:B------:R-:W-:Y:S01]  /*1e160*/  IMAD.X R29, RZ, RZ, R9, P5 ;  /* 0x000000ffff1d7224 */ /* 0x000fe200028e0609 */
[----:B------:R-:W-:-:S02]  /*1e170*/  F2FP.F16.F32.PACK_AB R8, R102, R11 ;  /* 0x0000000b6608723e */ /* 0x000fc400000000ff */
[----:B------:R-:W-:Y:S02]  /*1e180*/  LOP3.LUT R4, R4, R59, RZ, 0x3c, !PT ;  /* 0x0000003b04047212 */ /* 0x000fe400078e3cff */
[----:B------:R-:W-:Y:S02]  /*1e190*/  LOP3.LUT R6, R6, R63, RZ, 0x3c, !PT ;  /* 0x0000003f06067212 */ /* 0x000fe400078e3cff */
[----:B------:R-:W-:Y:S02]  /*1e1a0*/  LOP3.LUT R28, R83, 0x380, RZ, 0xc0, !PT ;  /* 0x00000380531c7812 */ /* 0x000fe400078ec0ff */
[----:B------:R-:W-:Y:S02]  /*1e1b0*/  F2FP.F16.F32.PACK_AB R9, R105, R108 ;  /* 0x0000006c6909723e */ /* 0x000fe400000000ff */
[----:B------:R-:W-:Y:S02]  /*1e1c0*/  F2FP.F16.F32.PACK_AB R11, R85, R106 ;  /* 0x0000006a550b723e */ /* 0x000fe400000000ff */
[----:B------:R-:W-:-:S02]  /*1e1d0*/  LOP3.LUT R24, R75, 0x380, RZ, 0xc0, !PT ;  /* 0x000003804b187812 */ /* 0x000fc400078ec0ff */
[----:B------:R-:W-:Y:S02]  /*1e1e0*/  SHF.R.U64 R26, R26, 0x3, RZ ;  /* 0x000000031a1a7819 */ /* 0x000fe400000012ff */
[----:B------:R-:W-:Y:S01]  /*1e1f0*/  LOP3.LUT R12, R12, R67, RZ, 0x3c, !PT ;  /* 0x000000430c0c7212 */ /* 0x000fe200078e3cff */
[----:B------:R0:W-:Y:S01]  /*1e200*/  STSM.16.M88.4 [R71], R8 ;  /* 0x0000000847007844 */ /* 0x0001e20000000200 */
[----:B------:R-:W-:Y:S02]  /*1e210*/  SHF.R.U64 R28, R28, 0x3, RZ ;  /* 0x000000031c1c7819 */ /* 0x000fe400000012ff */
[----:B------:R-:W-:Y:S02]  /*1e220*/  MOV R70, R4 ;  /* 0x0000000400467202 */ /* 0x000fe40000000f00 */
[----:B------:R-:W-:Y:S02]  /*1e230*/  MOV R67, R6 ;  /* 0x0000000600437202 */ /* 0x000fe40000000f00 */
[----:B------:R-:W-:-:S02]  /*1e240*/  SHF.R.U64 R24, R24, 0x3, RZ ;  /* 0x0000000318187819 */ /* 0x000fc400000012ff */
[----:B------:R-:W-:Y:S02]  /*1e250*/  F2FP.F16.F32.PACK_AB R4, R95, R94 ;  /* 0x0000005e5f04723e */ /* 0x000fe400000000ff */
[----:B------:R-:W-:Y:S02]  /*1e260*/  F2FP.F16.F32.PACK_AB R5, R81, R104 ;  /* 0x000000685105723e */ /* 0x000fe400000000ff */
[----:B------:R-:W-:Y:S02]  /*1e270*/  F2FP.F16.F32.PACK_AB R6, R100, R93 ;  /* 0x0000005d6406723e */ /* 0x000fe400000000ff */
[----:B------:R-:W-:Y:S02]  /*1e280*/  F2FP.F16.F32.PACK_AB R7, R77, R84 ;  /* 0x000000544d07723e */ /* 0x000fe400000000ff */
[----:B------:R-:W-:Y:S02]  /*1e290*/  LOP3.LUT R26, R26, R79, RZ, 0x3c, !PT ;  /* 0x0000004f1a1a7212 */ /* 0x000fe400078e3cff */
[----:B0-----:R-:W-:-:S02]  /*1e2a0*/  F2FP.F16.F32.PACK_AB R8, R101, R92 ;  /* 0x0000005c6508723e */ /* 0x001fc400000000ff */
[----:B------:R-:W-:Y:S02]  /*1e2b0*/  F2FP.F16.F32.PACK_AB R9, R73, R80 ;  /* 0x000000504909723e */ /* 0x000fe400000000ff */
[----:B------:R-:W-:Y:S02]  /*1e2c0*/  F2FP.F16.F32.PACK_AB R10, R98, R91 ;  /* 0x0000005b620a723e */ /* 0x000fe400000000ff */
[----:B------:R-:W-:Y:S02]  /*1e2d0*/  F2FP.F16.F32.PACK_AB R11, R69, R76 ;  /* 0x0000004c450b723e */ /* 0x000fe400000000ff */
[----:B------:R-:W-:Y:S01]  /*1e2e0*/  LOP3.LUT R28, R28, R83, RZ, 0x3c, !PT ;  /* 0x000000531c1c7212 */ /* 0x000fe200078e3cff */
[----:B------:R-:W-:Y:S01]  /*1e2f0*/  STSM.16.M88.4 [R70], R4 ;  /* 0x0000000446007844 */ /* 0x000fe20000000200 */
[----:B------:R-:W-:Y:S02]  /*1e300*/  LOP3.LUT R24, R24, R75, RZ, 0x3c, !PT ;  /* 0x0000004b18187212 */ /* 0x000fe400078e3cff */
[----:B------:R-:W-:Y:S01]  /*1e310*/  MOV R59, R26 ;  /* 0x0000001a003b7202 */ /* 0x000fe20000000f00 */
[----:B------:R0:W-:Y:S01]  /*1e320*/  STSM.16.M88.4 [R67], R8 ;  /* 0x0000000843007844 */ /* 0x0001e20000000200 */
[----:B------:R-:W-:-:S02]  /*1e330*/  F2FP.F16.F32.PACK_AB R27, R51, R58 ;  /* 0x0000003a331b723e */ /* 0x000fc400000000ff */
[----:B------:R-:W-:Y:S02]  /*1e340*/  MOV R66, R12 ;  /* 0x0000000c00427202 */ /* 0x000fe40000000f00 */
[----:B------:R-:W-:Y:S02]  /*1e350*/  MOV R63, R14 ;  /* 0x0000000e003f7202 */ /* 0x000fe40000000f00 */
[----:B------:R-:W-:Y:S02]  /*1e360*/  MOV R51, R28 ;  /* 0x0000001c00337202 */ /* 0x000fe40000000f00 */
[----:B------:R-:W-:Y:S02]  /*1e370*/  MOV R62, R24 ;  /* 0x00000018003e7202 */ /* 0x000fe40000000f00 */
[----:B------:R-:W-:Y:S02]  /*1e380*/  F2FP.F16.F32.PACK_AB R12, R99, R90 ;  /* 0x0000005a630c723e */ /* 0x000fe400000000ff */
[----:B------:R-:W-:-:S02]  /*1e390*/  F2FP.F16.F32.PACK_AB R13, R65, R72 ;  /* 0x00000048410d723e */ /* 0x000fc400000000ff */
[----:B------:R-:W-:Y:S02]  /*1e3a0*/  F2FP.F16.F32.PACK_AB R14, R96, R89 ;  /* 0x00000059600e723e */ /* 0x000fe400000000ff */
[----:B0-----:R-:W-:Y:S02]  /*1e3b0*/  IADD3 R10, P1, R74, UR4, RZ ;  /* 0x000000044a0a7c10 */ /* 0x001fe4000ff3e0ff */
[----:B------:R-:W-:Y:S02]  /*1e3c0*/  F2FP.F16.F32.PACK_AB R15, R61, R68 ;  /* 0x000000443d0f723e */ /* 0x000fe400000000ff */
[----:B------:R-:W-:Y:S02]  /*1e3d0*/  F2FP.F16.F32.PACK_AB R29, R30, R47 ;  /* 0x0000002f1e1d723e */ /* 0x000fe400000000ff */
[----:B------:R-:W-:Y:S02]  /*1e3e0*/  F2FP.F16.F32.PACK_AB R24, R97, R88 ;  /* 0x000000586118723e */ /* 0x000fe400000000ff */
[----:B------:R-:W-:-:S02]  /*1e3f0*/  F2FP.F16.F32.PACK_AB R25, R55, R64 ;  /* 0x000000403719723e */ /* 0x000fc400000000ff */
[----:B------:R-:W-:Y:S02]  /*1e400*/  F2FP.F16.F32.PACK_AB R26, R60, R57 ;  /* 0x000000393c1a723e */ /* 0x000fe400000000ff */
[----:B------:R-:W-:Y:S02]  /*1e410*/  F2FP.F16.F32.PACK_AB R30, R52, R33 ;  /* 0x00000021341e723e */ /* 0x000fe400000000ff */
[----:B------:R-:W-:Y:S02]  /*1e420*/  ISETP.NE.U32.AND P0, PT, RZ, UR4, PT ;  /* 0x00000004ff007c0c */ /* 0x000fe4000bf05070 */
[----:B------:R-:W-:Y:S02]  /*1e430*/  F2FP.F16.F32.PACK_AB R28, R56, R45 ;  /* 0x0000002d381c723e */ /* 0x000fe400000000ff */
[----:B------:R-:W-:Y:S02]  /*1e440*/  F2FP.F16.F32.PACK_AB R33, R34, R43 ;  /* 0x0000002b2221723e */ /* 0x000fe400000000ff */
[----:B------:R-:W-:-:S02]  /*1e450*/  F2FP.F16.F32.PACK_AB R34, R48, R41 ;  /* 0x000000293022723e */ /* 0x000fc400000000ff */
[----:B------:R-:W-:Y:S01]  /*1e460*/  IADD3.X R11, R78, UR5, RZ, P1, !PT ;  /* 0x000000054e0b7c10 */ /* 0x000fe20008ffe4ff */
[----:B------:R0:W-:Y:S01]  /*1e470*/  STSM.16.M88.4 [R66], R12 ;  /* 0x0000000c42007844 */ /* 0x0001e20000000200 */
[----:B------:R-:W-:Y:S02]  /*1e480*/  F2FP.F16.F32.PACK_AB R4, R49, R40 ;  /* 0x000000283104723e */ /* 0x000fe400000000ff */
[----:B------:R-:W-:Y:S02]  /*1e490*/  F2FP.F16.F32.PACK_AB R5, R39, R46 ;  /* 0x0000002e2705723e */ /* 0x000fe400000000ff */
[----:B------:R-:W-:Y:S02]  /*1e4a0*/  F2FP.F16.F32.PACK_AB R6, R37, R36 ;  /* 0x000000242506723e */ /* 0x000fe400000000ff */
[----:B------:R-:W-:Y:S02]  /*1e4b0*/  F2FP.F16.F32.PACK_AB R7, R87, R42 ;  /* 0x0000002a5707723e */ /* 0x000fe400000000ff */
[----:B-1----:R-:W-:Y:S01]  /*1e4c0*/  ISETP.NE.AND P1, PT, R53, 0x1, PT ;  /* 0x000000013500780c */ /* 0x002fe20003f25270 */
[----:B------:R-:W-:Y:S01]  /*1e4d0*/  STSM.16.M88.4 [R63], R24 ;  /* 0x000000183f007844 */ /* 0x000fe20000000200 */
[----:B------:R-:W-:Y:S01]  /*1e4e0*/  ISETP.NE.AND.EX P0, PT, RZ, UR5, PT, P0 ;  /* 0x00000005ff007c0c */ /* 0x000fe2000bf05300 */
[----:B------:R-:W-:-:S02]  /*1e4f0*/  ULDC.64 UR4, c[0x0][0xc08] ;  /* 0x0003020000047ab9 */ /* 0x000fc40000000a00 */
[----:B------:R-:W-:Y:S01]  /*1e500*/  STSM.16.M88.4 [R62], R28 ;  /* 0x0000001c3e007844 */ /* 0x000fe20000000200 */
[----:B------:R-:W-:-:S03]  /*1e510*/  ISETP.NE.U32.AND P2, PT, RZ, UR4, PT ;  /* 0x00000004ff007c0c */ /* 0x000fc6000bf45070 */
[----:B------:R-:W-:Y:S01]  /*1e520*/  STSM.16.M88.4 [R59], R32 ;  /* 0x000000203b007844 */ /* 0x000fe20000000200 */
[----:B------:R-:W-:-:S03]  /*1e530*/  ISETP.NE.AND.EX P2, PT, RZ, UR5, PT, P2 ;  /* 0x00000005ff007c0c */ /* 0x000fc6000bf45320 */
[----:B------:R1:W-:Y:S01]  /*1e540*/  STSM.16.M88.4 [R51], R4 ;  /* 0x0000000433007844 */ /* 0x0003e20000000200 */
[----:B0-----:R-:W0:Y:S08]  /*1e550*/  @P1 LDC R12, c[0x0][0xbec] ;  /* 0x0002fb00ff0c1b82 */ /* 0x001e300000000800 */
[----:B------:R-:W2:Y:S08]  /*1e560*/  @P1 LDC R13, c[0x0][0xbf0] ;  /* 0x0002fc00ff0d1b82 */ /* 0x000eb00000000800 */
[----:B------:R-:W-:Y:S01]  /*1e570*/  BAR.SYNC.DEFER_BLOCKING 0x1, 0x100 ;  /* 0x0044000000007b1d */ /* 0x000fe20000010000 */
[----:B------:R-:W-:Y:S01]  /*1e580*/  @P2 IADD3 R8, P3, R74, UR4, RZ ;  /* 0x000000044a082c10 */ /* 0x000fe2000ff7e0ff */
[----:B------:R-:W-:-:S04]  /*1e590*/  IMAD.MOV.U32 R46, RZ, RZ, RZ ;  /* 0x000000ffff2e7224 */ /* 0x000fc800078e00ff */
[----:B------:R-:W-:Y:S01]  /*1e5a0*/  ULDC UR4, c[0x0][0xa88] ;  /* 0x0002a20000047ab9 */ /* 0x000fe20000000800 */
[----:B------:R-:W-:Y:S02]  /*1e5b0*/  @P2 IADD3.X R9, R78, UR5, RZ, P3, !PT ;  /* 0x000000054e092c10 */ /* 0x000fe40009ffe4ff */
[----:B-1----:R-:W-:Y:S01]  /*1e5c0*/  MOV R6, UR4 ;  /* 0x0000000400067c02 */ /* 0x002fe20008000f00 */
[----:B---3--:R-:W-:Y:S01]  /*1e5d0*/  IMAD R15, R86, 0x80, R107 ;  /* 0x00000080560f7824 */ /* 0x008fe200078e026b */
[----:B------:R1:W5:Y:S04]  /*1e5e0*/  @P0 LDG.E R46, desc[UR6][R10.64] ;  /* 0x000000060a2e0981 */ /* 0x000368000c1e1900 */
[----:B------:R1:W5:Y:S01]  /*1e5f0*/  @P2 LDG.E R6, desc[UR6][R8.64] ;  /* 0x0000000608062981 */ /* 0x000362000c1e1900 */
[----:B------:R-:W-:Y:S05]  /*1e600*/  @P2 BRA `(.L_x_800) ;  /* 0x0000000000142947 */ /* 0x000fea0003800000 */
[----:B------:R-:W-:Y:S05]  /*1e610*/  @!P0 BRA `(.L_x_800) ;  /* 0x0000000000108947 */ /* 0x000fea0003800000 */
[----:B------:R-:W-:Y:S02]  /*1e620*/  ULDC.64 UR4, c[0x0][0x208] ;  /* 0x0000820000047ab9 */ /* 0x000fe40000000a00 */
[----:B------:R-:W3:Y:S04]  /*1e630*/  LDG.E R5, desc[UR4][R10.64] ;  /* 0x000000040a057981 */ /* 0x000ee8000c1e1900 */
[----:B-----5:R-:W3:Y:S02]  /*1e640*/  LDG.E R6, desc[UR4][R10.64+0x4] ;  /* 0x000004040a067981 */ /* 0x020ee4000c1e1900 */
[----:B---3--:R-:W-:-:S07]  /*1e650*/  IMAD.IADD R6, R6, 0x1, -R5 ;  /* 0x0000000106067824 */ /* 0x008fce00078e0a05 */
.L_x_800:
[----:B------:R-:W3:Y:S01]  /*1e660*/  LDL.LU R54, [R1+0x58] ;  /* 0x0000580001367983 */ /* 0x000ee20000300800 */
[----:B0-----:R-:W-:Y:S01]  /*1e670*/  @P1 IMAD.HI.U32 R4, R15, R12, RZ ;  /* 0x0000000c0f041227 */ /* 0x001fe200078e00ff */
[----:B------:R-:W-:Y:S01]  /*1e680*/  ULDC.64 UR4, c[0x0][0xb90] ;  /* 0x0002e40000047ab9 */ /* 0x000fe20000000a00 */
[----:B-----5:R-:W-:Y:S01]  /*1e690*/  SHF.R.S32.HI R47, RZ, 0x1f, R46 ;  /* 0x0000001fff2f7819 */ /* 0x020fe2000001142e */
[----:B------:R-:W4:Y:S01]  /*1e6a0*/  LDL R14, [R1+0x7c] ;  /* 0x00007c00010e7983 */ /* 0x000f220000100800 */
[----:B------:R-:W-:Y:S01]  /*1e6b0*/  IMAD.MOV.U32 R7, RZ, RZ, R15 ;  /* 0x000000ffff077224 */ /* 0x000fe200078e000f */
[----:B--2---:R-:W-:Y:S01]  /*1e6c0*/  @P1 SHF.R.U32.HI R7, RZ, R13, R4 ;  /* 0x0000000dff071219 */ /* 0x004fe20000011604 */
[----:B------:R-:W0:Y:S01]  /*1e6d0*/  S2R R27, SR_TID.X ;  /* 0x00000000001b7919 */ /* 0x000e220000002100 */
[----:B-1----:R-:W-:Y:S02]  /*1e6e0*/  SHF.L.U32 R10, R22, 0x6, RZ ;  /* 0x00000006160a7819 */ /* 0x002fe400000006ff */
[----:B------:R-:W-:-:S02]  /*1e6f0*/  SEL R45, R38, RZ, !P0 ;  /* 0x000000ff262d7207 */ /* 0x000fc40004000000 */
[----:B------:R-:W-:Y:S01]  /*1e700*/  SEL R55, R82, RZ, !P0 ;  /* 0x000000ff52377207 */ /* 0x000fe20004000000 */
[----:B------:R-:W-:-:S04]  /*1e710*/  IMAD.IADD R11, R16, 0x1, R10 ;  /* 0x00000001100b7824 */ /* 0x000fc800078e020a */
[----:B------:R-:W-:Y:S01]  /*1e720*/  IMAD.WIDE R20, R11, 0x2, R20 ;  /* 0x000000020b147825 */ /* 0x000fe200078e0214 */
[----:B------:R-:W-:Y:S01]  /*1e730*/  SHF.R.S32.HI R11, RZ, 0x1f, R7 ;  /* 0x0000001fff0b7819 */ /* 0x000fe20000011407 */
[----:B------:R-:W1:Y:S02]  /*1e740*/  S2R R58, SR_TID.X ;  /* 0x00000000003a7919 */ /* 0x000e640000002100 */
[----:B0-----:R-:W-:-:S05]  /*1e750*/  VIADD R27, R27, 0xffffff80 ;  /* 0xffffff801b1b7836 */ /* 0x001fca0000000000 */
[----:B------:R-:W-:-:S04]  /*1e760*/  SHF.R.S32.HI R26, RZ, 0x1f, R27 ;  /* 0x0000001fff1a7819 */ /* 0x000fc8000001141b */
[----:B------:R-:W-:-:S04]  /*1e770*/  LEA.HI R26, R26, R27, RZ, 0x7 ;  /* 0x0000001b1a1a7211 */ /* 0x000fc800078f38ff */
[----:B------:R-:W-:Y:S01]  /*1e780*/  LOP3.LUT R26, R26, 0xffffff80, RZ, 0xc0, !PT ;  /* 0xffffff801a1a7812 */ /* 0x000fe200078ec0ff */
[----:B------:R-:W-:-:S04]  /*1e790*/  IMAD R57, R6, R53, RZ ;  /* 0x0000003506397224 */ /* 0x000fc800078e02ff */
[----:B------:R-:W-:Y:S01]  /*1e7a0*/  IMAD.IADD R26, R27, 0x1, -R26 ;  /* 0x000000011b1a7824 */ /* 0x000fe200078e0a1a */
[C---:B------:R-:W-:Y:S02]  /*1e7b0*/  IADD3 R29, P3, R20.reuse, 0x4000, RZ ;  /* 0x00004000141d7810 */ /* 0x040fe40007f7e0ff */
[----:B------:R-:W-:Y:S02]  /*1e7c0*/  IADD3 R13, P4, R20, 0x2000, RZ ;  /* 0x00002000140d7810 */ /* 0x000fe40007f9e0ff */
[----:B------:R-:W-:Y:S02]  /*1e7d0*/  LOP3.LUT R28, R29, 0x380, RZ, 0xc0, !PT ;  /* 0x000003801d1c7812 */ /* 0x000fe400078ec0ff */
[----:B-1----:R-:W-:Y:S02]  /*1e7e0*/  IADD3 R58, R58, -0x80, RZ ;  /* 0xffffff803a3a7810 */ /* 0x002fe40007ffe0ff */
[----:B------:R-:W-:Y:S01]  /*1e7f0*/  SHF.R.U64 R28, R28, 0x3, RZ ;  /* 0x000000031c1c7819 */ /* 0x000fe200000012ff */
[----:B------:R-:W-:Y:S01]  /*1e800*/  ULDC.64 UR6, c[0x0][0x208] ;  /* 0x0000820000067ab9 */ /* 0x000fe20000000a00 */
[----:B------:R-:W-:-:S02]  /*1e810*/  SHF.R.S32.HI R56, RZ, 0x1f, R58 ;  /* 0x0000001fff387819 */ /* 0x000fc4000001143a */
[----:B------:R-:W-:Y:S02]  /*1e820*/  LOP3.LUT R28, R28, R29, RZ, 0x3c, !PT ;  /* 0x0000001d1c1c7212 */ /* 0x000fe400078e3cff */
[----:B------:R-:W-:Y:S02]  /*1e830*/  IADD3.X R29, RZ, R21, RZ, P3, !PT ;  /* 0x00000015ff1d7210 */ /* 0x000fe40001ffe4ff */
[----:B------:R-:W-:Y:S02]  /*1e840*/  IADD3 R33, P5, R20, 0x5000, RZ ;  /* 0x0000500014217810 */ /* 0x000fe40007fbe0ff */
[----:B------:R-:W-:Y:S02]  /*1e850*/  LEA.HI R56, R56, R58, RZ, 0x3 ;  /* 0x0000003a38387211 */ /* 0x000fe400078f18ff */
[----:B------:R-:W-:Y:S02]  /*1e860*/  LOP3.LUT R32, R33, 0x380, RZ, 0xc0, !PT ;  /* 0x0000038021207812 */ /* 0x000fe400078ec0ff */
[----:B------:R-:W-:-:S02]  /*1e870*/  LOP3.LUT R56, R56, 0xfffffff8, RZ, 0xc0, !PT ;  /* 0xfffffff838387812 */ /* 0x000fc400078ec0ff */
[----:B------:R-:W-:-:S03]  /*1e880*/  SHF.R.U64 R32, R32, 0x3, RZ ;  /* 0x0000000320207819 */ /* 0x000fc600000012ff */
[----:B------:R-:W-:Y:S01]  /*1e890*/  IMAD.IADD R56, R58, 0x1, -R56 ;  /* 0x000000013a387824 */ /* 0x000fe200078e0a38 */
[----:B------:R-:W-:Y:S01]  /*1e8a0*/  LOP3.LUT R32, R32, R33, RZ, 0x3c, !PT ;  /* 0x0000002120207212 */ /* 0x000fe200078e3cff */
[----:B------:R-:W-:Y:S01]  /*1e8b0*/  IMAD.X R33, RZ, RZ, R21, P5 ;  /* 0x000000ffff217224 */ /* 0x000fe200028e0615 */
[----:B------:R-:W-:Y:S01]  /*1e8c0*/  BSSY B1, `(.L_x_801) ;  /* 0x0000088000017945 */ /* 0x000fe20003800000 */
[----:B---3--:R-:W-:Y:S01]  /*1e8d0*/  SHF.R.S32.HI R52, RZ, 0x1f, R54 ;  /* 0x0000001fff347819 */ /* 0x008fe20000011436 */
[----:B------:R-:W-:-:S04]  /*1e8e0*/  IMAD.WIDE.U32 R4, R54, UR4, R46 ;  /* 0x0000000436047c25 */ /* 0x000fc8000f8e002e */
[----:B------:R-:W-:-:S04]  /*1e8f0*/  IMAD R8, R52, UR4, RZ ;  /* 0x0000000434087c24 */ /* 0x000fc8000f8e02ff */
[----:B------:R-:W-:Y:S01]  /*1e900*/  IMAD R9, R54, UR5, R8 ;  /* 0x0000000536097c24 */ /* 0x000fe2000f8e0208 */
[----:B------:R-:W-:Y:S01]  /*1e910*/  ULDC.64 UR4, c[0x0][0xb98] ;  /* 0x0002e60000047ab9 */ /* 0x000fe20000000a00 */
[----:B------:R-:W-:Y:S02]  /*1e920*/  IMAD.MOV R8, RZ, RZ, -R7 ;  /* 0x000000ffff087224 */ /* 0x000fe400078e0a07 */
[----:B------:R-:W-:Y:S02]  /*1e930*/  IMAD.IADD R5, R5, 0x1, R9 ;  /* 0x0000000105057824 */ /* 0x000fe400078e0209 */
[----:B------:R-:W-:Y:S02]  /*1e940*/  IMAD R9, R53, R8, R15 ;  /* 0x0000000835097224 */ /* 0x000fe400078e020f */
[----:B------:R-:W-:Y:S02]  /*1e950*/  IMAD R8, R45, UR4, RZ ;  /* 0x000000042d087c24 */ /* 0x000fe4000f8e02ff */
[----:B------:R-:W-:-:S04]  /*1e960*/  IMAD.WIDE.U32 R4, R55, UR4, R4 ;  /* 0x0000000437047c25 */ /* 0x000fc8000f8e0004 */
[----:B------:R-:W-:Y:S01]  /*1e970*/  IMAD R10, R55, UR5, R8 ;  /* 0x00000005370a7c24 */ /* 0x000fe2000f8e0208 */
[----:B------:R-:W-:Y:S01]  /*1e980*/  SHF.R.S32.HI R8, RZ, 0x1f, R9 ;  /* 0x0000001fff087819 */ /* 0x000fe20000011409 */
[----:B------:R-:W-:Y:S01]  /*1e990*/  ULDC.64 UR4, c[0x0][0xb88] ;  /* 0x0002e20000047ab9 */ /* 0x000fe20000000a00 */
[----:B------:R-:W-:-:S03]  /*1e9a0*/  IADD3 R4, P2, R7, R4, RZ ;  /* 0x0000000407047210 */ /* 0x000fc60007f5e0ff */
[----:B------:R-:W-:Y:S01]  /*1e9b0*/  IMAD R12, R8, UR4, RZ ;  /* 0x00000004080c7c24 */ /* 0x000fe2000f8e02ff */
[----:B------:R-:W-:-:S03]  /*1e9c0*/  IADD3.X R5, R11, R5, R10, P2, !PT ;  /* 0x000000050b057210 */ /* 0x000fc600017fe40a */
[C---:B------:R-:W-:Y:S02]  /*1e9d0*/  IMAD R11, R9.reuse, UR5, R12 ;  /* 0x00000005090b7c24 */ /* 0x040fe4000f8e020c */
[----:B------:R-:W-:Y:S01]  /*1e9e0*/  IMAD.WIDE.U32 R4, R9, UR4, R4 ;  /* 0x0000000409047c25 */ /* 0x000fe2000f8e0004 */
[----:B------:R-:W-:-:S04]  /*1e9f0*/  ULDC.64 UR4, c[0x0][0xb50] ;  /* 0x0002d40000047ab9 */ /* 0x000fc80000000a00 */
[----:B------:R-:W-:Y:S02]  /*1ea00*/  IADD3 R5, R5, R11, RZ ;  /* 0x0000000b05057210 */ /* 0x000fe40007ffe0ff */
[----:B------:R-:W-:-:S04]  /*1ea10*/  LEA R10, P2, R4, UR4, 0x2 ;  /* 0x00000004040a7c11 */ /* 0x000fc8000f8410ff */
[----:B------:R-:W-:Y:S01]  /*1ea20*/  LEA.HI.X R11, R4, UR5, R5, 0x2, P2 ;  /* 0x00000005040b7c11 */ /* 0x000fe200090f1405 */
[----:B------:R-:W-:Y:S01]  /*1ea30*/  SHFL.IDX PT, R48, R10, RZ, 0x1c1f ;  /* 0x001c1fff0a307589 */ /* 0x000fe200000e0000 */
[C---:B------:R-:W-:Y:S01]  /*1ea40*/  IADD3 R25, P2, R20.reuse, 0x3000, RZ ;  /* 0x0000300014197810 */ /* 0x040fe20007f5e0ff */
[----:B------:R-:W-:Y:S01]  /*1ea50*/  ULDC.64 UR4, c[0x0][0xaa0] ;  /* 0x0002a80000047ab9 */ /* 0x000fe20000000a00 */
[----:B------:R-:W-:Y:S01]  /*1ea60*/  IADD3 R7, P0, R20, 0x1000, RZ ;  /* 0x0000100014077810 */ /* 0x000fe20007f1e0ff */
[----:B------:R-:W0:Y:S01]  /*1ea70*/  SHFL.IDX PT, R49, R11, RZ, 0x1c1f ;  /* 0x001c1fff0b317589 */ /* 0x000e2200000e0000 */
[----:B------:R-:W-:Y:S02]  /*1ea80*/  LOP3.LUT R24, R25, 0x380, RZ, 0xc0, !PT ;  /* 0x0000038019187812 */ /* 0x000fe400078ec0ff */
[----:B----4-:R-:W-:Y:S01]  /*1ea90*/  LEA R4, R86, R14, 0x7 ;  /* 0x0000000e56047211 */ /* 0x010fe200078e38ff */
[----:B------:R-:W-:Y:S01]  /*1eaa0*/  IMAD.X R9, RZ, RZ, R21, P0 ;  /* 0x000000ffff097224 */ /* 0x000fe200000e0615 */
[----:B------:R-:W-:-:S02]  /*1eab0*/  SHF.R.U64 R24, R24, 0x3, RZ ;  /* 0x0000000318187819 */ /* 0x000fc400000012ff */
[----:B------:R-:W-:Y:S01]  /*1eac0*/  LOP3.LUT P0, RZ, R26, 0x3, RZ, 0xc0, !PT ;  /* 0x000000031aff7812 */ /* 0x000fe2000780c0ff */
[----:B------:R-:W-:Y:S01]  /*1ead0*/  SHFL.IDX PT, R50, R10, 0x1, 0x1c1f ;  /* 0x003c1f000a327f89 */ /* 0x000fe200000e0000 */
[----:B------:R-:W-:Y:S01]  /*1eae0*/  LOP3.LUT R24, R24, R25, RZ, 0x3c, !PT ;  /* 0x0000001918187212 */ /* 0x000fe200078e3cff */
[----:B------:R-:W-:Y:S01]  /*1eaf0*/  IMAD.X R25, RZ, RZ, R21, P2 ;  /* 0x000000ffff197224 */ /* 0x000fe200010e0615 */
[C---:B------:R-:W-:Y:S01]  /*1eb00*/  ISETP.GE.OR P2, PT, R4.reuse, R57, P0 ;  /* 0x000000390400720c */ /* 0x040fe20000746670 */
[----:B------:R-:W1:Y:S01]  /*1eb10*/  SHFL.IDX PT, R51, R11, 0x1, 0x1c1f ;  /* 0x003c1f000b337f89 */ /* 0x000e6200000e0000 */
[----:B------:R-:W-:Y:S01]  /*1eb20*/  LOP3.LUT R12, R13, 0x380, RZ, 0xc0, !PT ;  /* 0x000003800d0c7812 */ /* 0x000fe200078ec0ff */
[----:B------:R-:W-:Y:S01]  /*1eb30*/  VIADD R4, R4, 0x8 ;  /* 0x0000000804047836 */ /* 0x000fe20000000000 */
[----:B------:R-:W-:Y:S02]  /*1eb40*/  LOP3.LUT R8, R7, 0x380, RZ, 0xc0, !PT ;  /* 0x0000038007087812 */ /* 0x000fe400078ec0ff */
[----:B------:R-:W-:-:S02]  /*1eb50*/  SHF.R.U64 R12, R12, 0x3, RZ ;  /* 0x000000030c0c7819 */ /* 0x000fc400000012ff */
[----:B------:R-:W-:Y:S02]  /*1eb60*/  SHF.R.U64 R8, R8, 0x3, RZ ;  /* 0x0000000308087819 */ /* 0x000fe400000012ff */
[----:B------:R-:W-:Y:S02]  /*1eb70*/  ISETP.GE.OR P0, PT, R4, R57, P0 ;  /* 0x000000390400720c */ /* 0x000fe40000706670 */
[----:B------:R-:W-:Y:S01]  /*1eb80*/  LOP3.LUT R12, R12, R13, RZ, 0x3c, !PT ;  /* 0x0000000d0c0c7212 */ /* 0x000fe200078e3cff */
[----:B------:R-:W-:Y:S01]  /*1eb90*/  IMAD.X R13, RZ, RZ, R21, P4 ;  /* 0x000000ffff0d7224 */ /* 0x000fe200020e0615 */
[----:B------:R-:W-:Y:S01]  /*1eba0*/  LOP3.LUT R8, R8, R7, RZ, 0x3c, !PT ;  /* 0x0000000708087212 */ /* 0x000fe200078e3cff */
[----:B0-----:R0:W-:Y:S01]  /*1ebb0*/  @!P2 ST.E desc[UR6][R48.64], R0 ;  /* 0x000000003000a985 */ /* 0x0011e2000c101906 */
[C---:B------:R-:W-:Y:S02]  /*1ebc0*/  IADD3 R5, P3, R20.reuse, 0x7000, RZ ;  /* 0x0000700014057810 */ /* 0x040fe40007f7e0ff */
[----:B------:R-:W-:-:S02]  /*1ebd0*/  IADD3 R37, P4, R20, 0x6000, RZ ;  /* 0x0000600014257810 */ /* 0x000fc40007f9e0ff */
[----:B------:R-:W-:Y:S02]  /*1ebe0*/  LOP3.LUT R7, R20, 0x380, RZ, 0xc0, !PT ;  /* 0x0000038014077812 */ /* 0x000fe400078ec0ff */
[----:B------:R-:W-:Y:S01]  /*1ebf0*/  LOP3.LUT R4, R5, 0x380, RZ, 0xc0, !PT ;  /* 0x0000038005047812 */ /* 0x000fe200078ec0ff */
[----:B0-----:R-:W0:Y:S01]  /*1ec00*/  @P1 LDC R48, c[0x0][0xbec] ;  /* 0x0002fb00ff301b82 */ /* 0x001e220000000800 */
[----:B------:R-:W-:Y:S02]  /*1ec10*/  LOP3.LUT R36, R37, 0x380, RZ, 0xc0, !PT ;  /* 0x0000038025247812 */ /* 0x000fe400078ec0ff */
[----:B------:R-:W-:Y:S02]  /*1ec20*/  SHF.R.U64 R7, R7, 0x3, RZ ;  /* 0x0000000307077819 */ /* 0x000fe400000012ff */
[----:B------:R-:W-:-:S03]  /*1ec30*/  SHF.R.U64 R4, R4, 0x3, RZ ;  /* 0x0000000304047819 */ /* 0x000fc600000012ff */
[----:B------:R-:W2:Y:S01]  /*1ec40*/  @P1 LDC R49, c[0x0][0xbf0] ;  /* 0x0002fc00ff311b82 */ /* 0x000ea20000000800 */
[----:B------:R-:W-:Y:S01]  /*1ec50*/  SHF.R.U64 R36, R36, 0x3, RZ ;  /* 0x0000000324247819 */ /* 0x000fe200000012ff */
[----:B-1----:R1:W-:Y:S01]  /*1ec60*/  @!P0 ST.E desc[UR6][R50.64], R3 ;  /* 0x0000000332008985 */ /* 0x0023e2000c101906 */
[----:B------:R-:W-:Y:S01]  /*1ec70*/  LOP3.LUT R20, R7, R20, RZ, 0x3c, !PT ;  /* 0x0000001407147212 */ /* 0x000fe200078e3cff */
[--C-:B------:R-:W-:Y:S01]  /*1ec80*/  IMAD.X R41, RZ, RZ, R21.reuse, P3 ;  /* 0x000000ffff297224 */ /* 0x100fe200018e0615 */
[----:B------:R-:W-:Y:S01]  /*1ec90*/  LOP3.LUT R36, R36, R37, RZ, 0x3c, !PT ;  /* 0x0000002524247212 */ /* 0x000fe200078e3cff */
[----:B------:R-:W-:Y:S01]  /*1eca0*/  IMAD.X R37, RZ, RZ, R21, P4 ;  /* 0x000000ffff257224 */ /* 0x000fe200020e0615 */
[----:B------:R-:W-:Y:S01]  /*1ecb0*/  LOP3.LUT R40, R4, R5, RZ, 0x3c, !PT ;  /* 0x0000000504287212 */ /* 0x000fe200078e3cff */
[----:B------:R-:W-:Y:S01]  /*1ecc0*/  IMAD R0, R56, 0x20, R22 ;  /* 0x0000002038007824 */ /* 0x000fe200078e0216 */
[----:B------:R3:W5:Y:S04]  /*1ecd0*/  LD.E.128 R4, desc[UR6][R20.64] ;  /* 0x0000000614047980 */ /* 0x000768000c101d00 */
[----:B------:R-:W5:Y:S01]  /*1ece0*/  LD.E.128 R8, desc[UR6][R8.64] ;  /* 0x0000000608087980 */ /* 0x000f62000c101d00 */
[----:B-1----:R-:W-:-:S03]  /*1ecf0*/  IMAD R3, R47, UR4, RZ ;  /* 0x000000042f037c24 */ /* 0x002fc6000f8e02ff */
[----:B------:R-:W5:Y:S01]  /*1ed00*/  LD.E.128 R12, desc[UR6][R12.64] ;  /* 0x000000060c0c7980 */ /* 0x000f62000c101d00 */
[C---:B------:R-:W-:Y:S02]  /*1ed10*/  IMAD R3, R46.reuse, UR5, R3 ;  /* 0x000000052e037c24 */ /* 0x040fe4000f8e0203 */
[----:B---3--:R-:W-:Y:S01]  /*1ed20*/  IMAD.WIDE.U32 R20, R46, UR4, RZ ;  /* 0x000000042e147c25 */ /* 0x008fe2000f8e00ff */
[----:B------:R-:W-:Y:S01]  /*1ed30*/  ULDC.64 UR4, c[0x0][0xae8] ;  /* 0x0002ba0000047ab9 */ /* 0x000fe20000000a00 */
[----:B------:R-:W-:Y:S01]  /*1ed40*/  LEA R47, R86, R0, 0x7 ;  /* 0x00000000562f7211 */ /* 0x000fe200078e38ff */
[----:B------:R-:W5:Y:S01]  /*1ed50*/  LD.E.128 R24, desc[UR6][R24.64] ;  /* 0x0000000618187980 */ /* 0x000f62000c101d00 */
[----:B------:R-:W-:Y:S02]  /*1ed60*/  IMAD.IADD R21, R21, 0x1, R3 ;  /* 0x0000000115157824 */ /* 0x000fe400078e0203 */
[----:B------:R-:W-:Y:S01]  /*1ed70*/  IMAD R3, R52, UR4, RZ ;  /* 0x0000000434037c24 */ /* 0x000fe2000f8e02ff */
[----:B------:R-:W5:Y:S01]  /*1ed80*/  LD.E.128 R28, desc[UR6][R28.64] ;  /* 0x000000061c1c7980 */ /* 0x000f62000c101d00 */
[----:B------:R-:W-:-:S03]  /*1ed90*/  IMAD.WIDE.U32 R20, R54, UR4, R20 ;  /* 0x0000000436147c25 */ /* 0x000fc6000f8e0014 */
[----:B------:R-:W5:Y:S01]  /*1eda0*/  LD.E.128 R32, desc[UR6][R32.64] ;  /* 0x0000000620207980 */ /* 0x000f62000c101d00 */
[----:B------:R-:W-:Y:S01]  /*1edb0*/  IMAD R3, R54, UR5, R3 ;  /* 0x0000000536037c24 */ /* 0x000fe2000f8e0203 */
[----:B------:R-:W-:Y:S01]  /*1edc0*/  ULDC.64 UR4, c[0x0][0xaf0] ;  /* 0x0002bc0000047ab9 */ /* 0x000fe20000000a00 */
[----:B0-----:R-:W-:Y:S01]  /*1edd0*/  @P1 IMAD.HI.U32 R0, R47, R48, RZ ;  /* 0x000000302f001227 */ /* 0x001fe200078e00ff */
[----:B------:R-:W5:Y:S03]  /*1ede0*/  LD.E.128 R36, desc[UR6][R36.64] ;  /* 0x0000000624247980 */ /* 0x000f66000c101d00 */
[----:B------:R-:W-:Y:S01]  /*1edf0*/  IMAD.IADD R21, R21, 0x1, R3 ;  /* 0x0000000115157824 */ /* 0x000fe200078e0203 */
[----:B------:R-:W5:Y:S01]  /*1ee00*/  LD.E.128 R40, desc[UR6][R40.64] ;  /* 0x0000000628287980 */ /* 0x000f62000c101d00 */
[----:B------:R-:W-:Y:S01]  /*1ee10*/  IMAD.MOV.U32 R3, RZ, RZ, R47 ;  /* 0x000000ffff037224 */ /* 0x000fe200078e002f */
[----:B--2---:R-:W-:Y:S01]  /*1ee20*/  @P1 SHF.R.U32.HI R3, RZ, R49, R0 ;  /* 0x00000031ff031219 */ /* 0x004fe20000011600 */
[----:B------:R-:W-:Y:S01]  /*1ee30*/  IMAD R45, R45, UR4, RZ ;  /* 0x000000042d2d7c24 */ /* 0x000fe2000f8e02ff */
[----:B------:R-:W-:Y:S01]  /*1ee40*/  @!PT LDS RZ, [RZ] ;  /* 0x00000000fffff984 */ /* 0x000fe20000000800 */
[----:B------:R-:W-:Y:S01]  /*1ee50*/  @!PT LDS RZ, [RZ] ;  /* 0x00000000fffff984 */ /* 0x000fe20000000800 */
[----:B------:R-:W-:Y:S01]  /*1ee60*/  @!PT LDS RZ, [RZ] ;  /* 0x00000000fffff984 */ /* 0x000fe20000000800 */
[----:B------:R-:W-:Y:S01]  /*1ee70*/  @!PT LDS RZ, [RZ] ;  /* 0x00000000fffff984 */ /* 0x000fe20000000800 */
[----:B------:R0:W-:Y:S06]  /*1ee80*/  MEMBAR.ALL.CTA ;  /* 0x0000000000007992 */ /* 0x0001ec0000008000 */
[----:B0-----:R-:W0:Y:S01]  /*1ee90*/  FENCE.VIEW.ASYNC.S ;  /* 0x00000000000073c6 */ /* 0x001e220000000000 */
[----:B------:R-:W-:Y:S01]  /*1eea0*/  IMAD.WIDE.U32 R20, R55, UR4, R20 ;  /* 0x0000000437147c25 */ /* 0x000fe2000f8e0014 */
[----:B------:R-:W-:-:S03]  /*1eeb0*/  SHF.R.S32.HI R0, RZ, 0x1f, R3 ;  /* 0x0000001fff007819 */ /* 0x000fc60000011403 */
[----:B------:R-:W-:Y:S01]  /*1eec0*/  IMAD R45, R55, UR5, R45 ;  /* 0x00000005372d7c24 */ /* 0x000fe2000f8e022d */
[----:B------:R-:W-:Y:S01]  /*1eed0*/  ULDC.64 UR4, c[0x0][0xae0] ;  /* 0x0002b80000047ab9 */ /* 0x000fe20000000a00 */
[----:B------:R-:W-:Y:S02]  /*1eee0*/  IMAD.MOV R46, RZ, RZ, -R3 ;  /* 0x000000ffff2e7224 */ /* 0x000fe400078e0a03 */
[----:B------:R-:W-:Y:S01]  /*1eef0*/  IMAD R0, R0, UR4, RZ ;  /* 0x0000000400007c24 */ /* 0x000fe2000f8e02ff */
[----:B------:R-:W-:Y:S01]  /*1ef00*/  IADD3 R21, R21, R45, RZ ;  /* 0x0000002d15157210 */ /* 0x000fe20007ffe0ff */
[----:B------:R-:W-:Y:S02]  /*1ef10*/  IMAD R45, R53, R46, R47 ;  /* 0x0000002e352d7224 */ /* 0x000fe400078e022f */
[C---:B------:R-:W-:Y:S02]  /*1ef20*/  IMAD R47, R3.reuse, UR5, R0 ;  /* 0x00000005032f7c24 */ /* 0x040fe4000f8e0200 */
[----:B------:R-:W-:Y:S01]  /*1ef30*/  IMAD.WIDE.U32 R20, R3, UR4, R20 ;  /* 0x0000000403147c25 */ /* 0x000fe2000f8e0014 */
[----:B------:R-:W-:Y:S01]  /*1ef40*/  SHF.R.S32.HI R0, RZ, 0x1f, R45 ;  /* 0x0000001fff007819 */ /* 0x000fe2000001142d */
[----:B------:R-:W-:-:S02]  /*1ef50*/  ULDC.64 UR4, c[0x0][0xad8] ;  /* 0x0002b60000047ab9 */ /* 0x000fc40000000a00 */
[----:B------:R-:W-:Y:S02]  /*1ef60*/  IMAD R48, R86, 0x80, R22 ;  /* 0x0000008056307824 */ /* 0x000fe400078e0216 */
[----:B------:R-:W-:Y:S02]  /*1ef70*/  IMAD.IADD R21, R21, 0x1, R47 ;  /* 0x0000000115157824 */ /* 0x000fe400078e022f */
[----:B------:R-:W-:Y:S02]  /*1ef80*/  IMAD R46, R0, UR4, RZ ;  /* 0x00000004002e7c24 */ /* 0x000fe4000f8e02ff */
[C---:B------:R-:W-:Y:S02]  /*1ef90*/  VIADD R0, R48.reuse, 0x20 ;  /* 0x0000002030007836 */ /* 0x040fe40000000000 */
[C---:B------:R-:W-:Y:S02]  /*1efa0*/  IMAD R47, R45.reuse, UR5, R46 ;  /* 0x000000052d2f7c24 */ /* 0x040fe4000f8e022e */
[----:B------:R-:W-:Y:S01]  /*1efb0*/  IMAD.WIDE.U32 R20, R45, UR4, R20 ;  /* 0x000000042d147c25 */ /* 0x000fe2000f8e0014 */
[----:B------:R-:W-:Y:S01]  /*1efc0*/  ISETP.GE.AND P2, PT, R48, R57, PT ;  /* 0x000000393000720c */ /* 0x000fe20003f46270 */
[----:B------:R-:W-:-:S02]  /*1efd0*/  ULDC.64 UR4, c[0x0][0xa80] ;  /* 0x0002a00000047ab9 */ /* 0x000fc40000000a00 */
[----:B------:R-:W-:Y:S01]  /*1efe0*/  VIADD R3, R48, 0x40 ;  /* 0x0000004030037836 */ /* 0x000fe20000000000 */
[-C--:B------:R-:W-:Y:S01]  /*1eff0*/  ISETP.GE.AND P0, PT, R0, R57.reuse, PT ;  /* 0x000000390000720c */ /* 0x080fe20003f06270 */
[----:B------:R-:W-:Y:S01]  /*1f000*/  IMAD.IADD R21, R21, 0x1, R47 ;  /* 0x0000000115157824 */ /* 0x000fe200078e022f */
[----:B------:R-:W-:Y:S02]  /*1f010*/  LEA R45, P3, R20, UR4, 0x1 ;  /* 0x00000004142d7c11 */ /* 0x000fe4000f8608ff */
[----:B------:R-:W-:Y:S02]  /*1f020*/  IADD3 R0, R2, 0x34820, RZ ;  /* 0x0003482002007810 */ /* 0x000fe40007ffe0ff */
[----:B------:R-:W-:Y:S02]  /*1f030*/  ISETP.GE.AND P1, PT, R3, R57, PT ;  /* 0x000000390300720c */ /* 0x000fe40003f26270 */
[----:B------:R-:W-:Y:S02]  /*1f040*/  LEA.HI.X R3, R20, UR5, R21, 0x1, P3 ;  /* 0x0000000514037c11 */ /* 0x000fe400098f0c15 */
[----:B------:R-:W-:Y:S01]  /*1f050*/  PRMT R0, RZ, 0x654, R0 ;  /* 0x00000654ff007816 */ /* 0x000fe20000000000 */
[----:B0-----:R0:W1:Y:S03]  /*1f060*/  SHFL.IDX PT, R46, R45, RZ, 0x181f ;  /* 0x00181fff2d2e7589 */ /* 0x00106600000e0000 */
[----:B------:R0:W-:Y:S01]  /*1f070*/  SYNCS.ARRIVE.TRANS64.RED.A1T0 RZ, [R0+URZ], RZ ;  /* 0x000000ff00ff79a7 */ /* 0x0001e2000810043f */
[----:B------:R0:W2:Y:S01]  /*1f080*/  SHFL.IDX PT, R47, R3, RZ, 0x181f ;  /* 0x00181fff032f7589 */ /* 0x0000a200000e0000 */
[----:B------:R-:W-:Y:S05]  /*1f090*/  @P2 BRA `(.L_x_802) ;  /* 0x0000000000282947 */ /* 0x000fea0003800000 */
[----:B------:R-:W-:Y:S01]  /*1f0a0*/  ULDC UR4, c[0x0][0xac8] ;  /* 0x0002b20000047ab9 */ /* 0x000fe20000000800 */
[----:B------:R-:W-:Y:S01]  /*1f0b0*/  ULDC.64 UR6, c[0x0][0x208] ;  /* 0x0000820000067ab9 */ /* 0x000fe20000000a00 */
[----:B------:R-:W-:Y:S02]  /*1f0c0*/  ISETP.GE.AND P2, PT, R16, UR4, PT ;  /* 0x0000000410007c0c */ /* 0x000fe4000bf46270 */
[----:B------:R-:W-:-:S11]  /*1f0d0*/  ISETP.GE.AND P3, PT, R221, UR4, PT ;  /* 0x00000004dd007c0c */ /* 0x000fd6000bf66270 */
[CC--:B-1----:R-:W-:Y:S02]  /*1f0e0*/  @!P2 LEA R20, P4, R16.reuse, R46.reuse, 0x1 ;  /* 0x0000002e1014a211 */ /* 0x0c2fe400078808ff */
[C---:B------:R-:W-:Y:S02]  /*1f0f0*/  @!P3 LEA R46, P5, R221.reuse, R46, 0x1 ;  /* 0x0000002edd2eb211 */ /* 0x040fe400078a08ff */
[-C--:B--2---:R-:W-:Y:S02]  /*1f100*/  @!P2 LEA.HI.X R21, R16, R47.reuse, R17, 0x1, P4 ;  /* 0x0000002f1015a211 */ /* 0x084fe400020f0c11 */
[----:B------:R-:W-:-:S03]  /*1f110*/  @!P3 LEA.HI.X R47, R221, R47, R44, 0x1, P5 ;  /* 0x0000002fdd2fb211 */ /* 0x000fc600028f0c2c */
[----:B-----5:R3:W-:Y:S04]  /*1f120*/  @!P2 ST.E.128 desc[UR6][R20.64], R4 ;  /* 0x000000041400a985 */ /* 0x0207e8000c101d06 */
[----:B------:R3:W-:Y:S02]  /*1f130*/  @!P3 ST.E.128 desc[UR6][R46.64], R28 ;  /* 0x0000001c2e00b985 */ /* 0x0007e4000c101d06 */
.L_x_802:
[----:B------:R-:W-:Y:S05]  /*1f140*/  BSYNC B1 ;  /* 0x0000000000017941 */ /* 0x000fea0003800000 */
.L_x_801:
[----:B---3-5:R3:W4:Y:S01]  /*1f150*/  SHFL.IDX PT, R7, R3, 0x1, 0x181f ;  /* 0x00381f0003077f89 */ /* 0x02872200000e0000 */
[----:B------:R-:W-:Y:S03]  /*1f160*/  BSSY B1, `(.L_x_803) ;  /* 0x000000d000017945 */ /* 0x000fe60003800000 */
[----:B------:R3:W0:Y:S01]  /*1f170*/  SHFL.IDX PT, R6, R45, 0x1, 0x181f ;  /* 0x00381f002d067f89 */ /* 0x00062200000e0000 */
[----:B------:R-:W-:Y:S05]  /*1f180*/  @P0 BRA `(.L_x_804) ;  /* 0x0000000000280947 */ /* 0x000fea0003800000 */
[----:B------:R-:W-:Y:S01]  /*1f190*/  ULDC UR4, c[0x0][0xac8] ;  /* 0x0002b20000047ab9 */ /* 0x000fe20000000800 */
[----:B------:R-:W-:Y:S01]  /*1f1a0*/  ULDC.64 UR6, c[0x0][0x208] ;  /* 0x0000820000067ab9 */ /* 0x000fe20000000a00 */
[----:B------:R-:W-:Y:S02]  /*1f1b0*/  ISETP.GE.AND P3, PT, R16, UR4, PT ;  /* 0x0000000410007c0c */ /* 0x000fe4000bf66270 */
[----:B------:R-:W-:-:S11]  /*1f1c0*/  ISETP.GE.AND P4, PT, R221, UR4, PT ;  /* 0x00000004dd007c0c */ /* 0x000fd6000bf86270 */
[CC--:B0-----:R-:W-:Y:S02]  /*1f1d0*/  @!P3 LEA R4, P0, R16.reuse, R6.reuse, 0x1 ;  /* 0x000000061004b211 */ /* 0x0c1fe400078008ff */
[C---:B------:R-:W-:Y:S02]  /*1f1e0*/  @!P4 LEA R6, P2, R221.reuse, R6, 0x1 ;  /* 0x00000006dd06c211 */ /* 0x040fe400078408ff */
[-C--:B----4-:R-:W-:Y:S02]  /*1f1f0*/  @!P3 LEA.HI.X R5, R16, R7.reuse, R17, 0x1, P0 ;  /* 0x000000071005b211 */ /* 0x090fe400000f0c11 */
[----:B------:R-:W-:-:S03]  /*1f200*/  @!P4 LEA.HI.X R7, R221, R7, R44, 0x1, P2 ;  /* 0x00000007dd07c211 */ /* 0x000fc600010f0c2c */
[----:B------:R0:W-:Y:S04]  /*1f210*/  @!P3 ST.E.128 desc[UR6][R4.64], R8 ;  /* 0x000000080400b985 */ /* 0x0001e8000c101d06 */
[----:B------:R0:W-:Y:S02]  /*1f220*/  @!P4 ST.E.128 desc[UR6][R6.64], R32 ;  /* 0x000000200600c985 */ /* 0x0001e4000c101d06 */
.L_x_804:
[----:B------:R-:W-:Y:S05]  /*1f230*/  BSYNC B1 ;  /* 0x0000000000017941 */ /* 0x000fea0003800000 */
.L_x_803:
[----:B0---4-:R0:W4:Y:S01]  /*1f240*/  SHFL.IDX PT, R7, R3, 0x2, 0x181f ;  /* 0x00581f0003077f89 */ /* 0x01112200000e0000 */
        /* <DEDUP_REMOVED lines=13> */
.L_x_806:
[----:B------:R-:W-:Y:S05]  /*1f320*/  BSYNC B1 ;  /* 0x0000000000017941 */ /* 0x000fea0003800000 */
.L_x_805:
[----:B------:R-:W-:Y:S01]  /*1f330*/  VIADD R0, R48, 0x60 ;  /* 0x0000006030007836 */ /* 0x000fe20000000000 */
[----:B0--3--:R-:W0:Y:S04]  /*1f340*/  SHFL.IDX PT, R3, R3, 0x3, 0x181f ;  /* 0x00781f0003037f89 */ /* 0x009e2800000e0000 */
[----:B------:R-:W-:Y:S01]  /*1f350*/  ISETP.GE.AND P0, PT, R0, R57, PT ;  /* 0x000000390000720c */ /* 0x000fe20003f06270 */
[----:B------:R-:W3:-:S12]  /*1f360*/  SHFL.IDX PT, R45, R45, 0x3, 0x181f ;  /* 0x00781f002d2d7f89 */ /* 0x000ed800000e0000 */
[----:B------:R-:W-:Y:S05]  /*1f370*/  @P0 BRA `(.L_x_807) ;  /* 0x0000000c00400947 */ /* 0x000fea0003800000 */
[----:B------:R-:W-:Y:S01]  /*1f380*/  ULDC UR4, c[0x0][0xac8] ;  /* 0x0002b20000047ab9 */ /* 0x000fe20000000800 */
[----:B------:R-:W-:Y:S01]  /*1f390*/  ULDC.64 UR6, c[0x0][0x208] ;  /* 0x0000820000067ab9 */ /* 0x000fe20000000a00 */
[----:B------:R-:W-:-:S13]  /*1f3a0*/  ISETP.GE.AND P1, PT, R16, UR4, PT ;  /* 0x0000000410007c0c */ /* 0x000fda000bf26270 */
[----:B---3--:R-:W-:-:S04]  /*1f3b0*/  @!P1 LEA R4, P0, R16, R45, 0x1 ;  /* 0x0000002d10049211 */ /* 0x008fc800078008ff */
[----:B0-----:R-:W-:Y:S02]  /*1f3c0*/  @!P1 LEA.HI.X R5, R16, R3, R17, 0x1, P0 ;  /* 0x0000000310059211 */ /* 0x001fe400000f0c11 */
[----:B------:R-:W-:-:S03]  /*1f3d0*/  ISETP.GE.AND P0, PT, R221, UR4, PT ;  /* 0x00000004dd007c0c */ /* 0x000fc6000bf06270 */
[----:B------:R0:W-:Y:S10]  /*1f3e0*/  @!P1 ST.E.128 desc[UR6][R4.64], R24 ;  /* 0x0000001804009985 */ /* 0x0001f4000c101d06 */
[----:B------:R-:W-:Y:S05]  /*1f3f0*/  @P0 BRA `(.L_x_807) ;  /* 0x0000000c00200947 */ /* 0x000fea0003800000 */
[----:B0-----:R-:W-:Y:S01]  /*1f400*/  LEA R4, P0, R221, R45, 0x1 ;  /* 0x0000002ddd047211 */ /* 0x001fe200078008ff */
[----:B------:R-:W-:-:S03]  /*1f410*/  ULDC.64 UR4, c[0x0][0x208] ;  /* 0x0000820000047ab9 */ /* 0x000fc60000000a00 */
[----:B------:R-:W-:-:S05]  /*1f420*/  LEA.HI.X R5, R221, R3, R44, 0x1, P0 ;  /* 0x00000003dd057211 */ /* 0x000fca00000f0c2c */
[----:B------:R0:W-:Y:S01]  /*1f430*/  ST.E.128 desc[UR4][R4.64], R40 ;  /* 0x0000002804007985 */ /* 0x0001e2000c101d04 */
[----:B------:R-:W-:Y:S05]  /*1f440*/  BRA `(.L_x_807) ;  /* 0x0000000c000c7947 */ /* 0x000fea0003800000 */
.L_x_799:
[----:B------:R-:W-:Y:S01]  /*1f450*/  ULDC.64 UR4, c[0x0][0xc00] ;  /* 0x0003000000047ab9 */ /* 0x000fe20000000a00 */
[----:B------:R-:W0:Y:S01]  /*1f460*/  LDC R21, c[0x0][0xbe8] ;  /* 0x0002fa00ff157b82 */ /* 0x000e220000000800 */
[----:B------:R-:W-:Y:S01]  /*1f470*/  ISETP.NE.U32.AND P0, PT, RZ, UR4, PT ;  /* 0x00000004ff007c0c */ /* 0x000fe2000bf05070 */
[----:B------:R-:W-:Y:S01]  /*1f480*/  ULDC.64 UR6, c[0x0][0x208] ;  /* 0x0000820000067ab9 */ /* 0x000fe20000000a00 */
[----:B------:R-:W-:Y:S02]  /*1f490*/  IADD3 R4, P1, R74, UR4, RZ ;  /* 0x000000044a047c10 */ /* 0x000fe4000ff3e0ff */
[----:B------:R-:W-:Y:S02]  /*1f4a0*/  ISETP.NE.AND.EX P0, PT, RZ, UR5, PT, P0 ;  /* 0x00000005ff007c0c */ /* 0x000fe4000bf05300 */
[----:B------:R-:W-:Y:S01]  /*1f4b0*/  IADD3.X R5, R78, UR5, RZ, P1, !PT ;  /* 0x000000054e057c10 */ /* 0x000fe20008ffe4ff */
[----:B------:R-:W-:Y:S01]  /*1f4c0*/  ULDC.64 UR4, c[0x0][0xc08] ;  /* 0x0003020000047ab9 */ /* 0x000fe20000000a00 */
[----:B------:R-:W-:-:S02]  /*1f4d0*/  MOV R0, RZ ;  /* 0x000000ff00007202 */ /* 0x000fc40000000f00 */
[----:B------:R-:W-:-:S04]  /*1f4e0*/  ISETP.NE.U32.AND P1, PT, RZ, UR4, PT ;  /* 0x00000004ff007c0c */ /* 0x000fc8000bf25070 */
[----:B------:R-:W-:Y:S01]  /*1f4f0*/  ISETP.NE.AND.EX P1, PT, RZ, UR5, PT, P1 ;  /* 0x00000005ff007c0c */ /* 0x000fe2000bf25310 */
[----:B------:R-:W1:Y:S02]  /*1f500*/  S2R R24, SR_TID.X ;  /* 0x0000000000187919 */ /* 0x000e640000002100 */
[----:B------:R2:W5:Y:S10]  /*1f510*/  @P0 LDG.E R0, desc[UR6][R4.64] ;  /* 0x0000000604000981 */ /* 0x000574000c1e1900 */
[----:B------:R-:W-:Y:S01]  /*1f520*/  @P1 IADD3 R6, P2, R74, UR4, RZ ;  /* 0x000000044a061c10 */ /* 0x000fe2000ff5e0ff */
[----:B------:R-:W-:-:S02]  /*1f530*/  ULDC UR4, c[0x0][0xa88] ;  /* 0x0002a20000047ab9 */ /* 0x000fc40000000800 */
[----:B------:R-:W-:Y:S01]  /*1f540*/  IMAD.U32 R8, RZ, RZ, UR4 ;  /* 0x00000004ff087e24 */ /* 0x000fe2000f8e00ff */
[----:B------:R-:W-:Y:S02]  /*1f550*/  @P1 IADD3.X R7, R78, UR5, RZ, P2, !PT ;  /* 0x000000054e071c10 */ /* 0x000fe400097fe4ff */
[----:B0-----:R-:W-:-:S03]  /*1f560*/  ISETP.NE.AND P2, PT, R21, 0x1, PT ;  /* 0x000000011500780c */ /* 0x001fc60003f45270 */
[----:B------:R2:W5:Y:S10]  /*1f570*/  @P1 LDG.E R8, desc[UR6][R6.64] ;  /* 0x0000000606081981 */ /* 0x000574000c1e1900 */
[----:B------:R-:W0:Y:S01]  /*1f580*/  @P2 LDC R25, c[0x0][0xbec] ;  /* 0x0002fb00ff192b82 */ /* 0x000e220000000800 */
[----:B-1----:R-:W-:-:S05]  /*1f590*/  VIADD R24, R24, 0xffffff80 ;  /* 0xffffff8018187836 */ /* 0x002fca0000000000 */
[----:B------:R-:W-:Y:S01]  /*1f5a0*/  ISETP.GE.AND P3, PT, R24, 0x80, PT ;  /* 0x000000801800780c */ /* 0x000fe20003f66270 */
[----:B--2---:R-:W-:-:S12]  /*1f5b0*/  @P1 BRA `(.L_x_808) ;  /* 0x0000000000141947 */ /* 0x004fd80003800000 */
[----:B------:R-:W-:Y:S05]  /*1f5c0*/  @!P0 BRA `(.L_x_808) ;  /* 0x0000000000108947 */ /* 0x000fea0003800000 */
[----:B------:R-:W-:Y:S02]  /*1f5d0*/  ULDC.64 UR4, c[0x0][0x208] ;  /* 0x0000820000047ab9 */ /* 0x000fe40000000a00 */
[----:B------:R-:W2:Y:S04]  /*1f5e0*/  LDG.E R3, desc[UR4][R4.64] ;  /* 0x0000000404037981 */ /* 0x000ea8000c1e1900 */
[----:B-----5:R-:W2:Y:S02]  /*1f5f0*/  LDG.E R8, desc[UR4][R4.64+0x4] ;  /* 0x0000040404087981 */ /* 0x020ea4000c1e1900 */
[----:B--2---:R-:W-:-:S07]  /*1f600*/  IMAD.IADD R8, R8, 0x1, -R3 ;  /* 0x0000000108087824 */ /* 0x004fce00078e0a03 */
.L_x_808:
[----:B------:R-:W2:Y:S04]  /*1f610*/  LDL R20, [R1+0x58] ;  /* 0x0000580001147983 */ /* 0x000ea80000100800 */
[----:B------:R1:W5:Y:S01]  /*1f620*/  LDL R14, [R1+0x68] ;  /* 0x00006800010e7983 */ /* 0x0003620000100800 */
[----:B------:R-:W-:Y:S01]  /*1f630*/  BSSY B1, `(.L_x_809) ;  /* 0x000002f000017945 */ /* 0x000fe20003800000 */
[----:B------:R-:W-:Y:S02]  /*1f640*/  SEL R13, R82, RZ, !P0 ;  /* 0x000000ff520d7207 */ /* 0x000fe40004000000 */
[----:B------:R-:W-:Y:S02]  /*1f650*/  SEL R38, R38, RZ, !P0 ;  /* 0x000000ff26267207 */ /* 0x000fe40004000000 */
[----:B-----5:R-:W-:-:S02]  /*1f660*/  SHF.R.S32.HI R11, RZ, 0x1f, R0 ;  /* 0x0000001fff0b7819 */ /* 0x020fc40000011400 */
[----:B--2---:R-:W-:Y:S01]  /*1f670*/  SHF.R.S32.HI R10, RZ, 0x1f, R20 ;  /* 0x0000001fff0a7819 */ /* 0x004fe20000011414 */
[----:B-1----:R-:W-:Y:S06]  /*1f680*/  @P3 BRA `(.L_x_810) ;  /* 0x0000000000a43947 */ /* 0x002fec0003800000 */
[----:B------:R-:W1:Y:S01]  /*1f690*/  S2R R3, SR_TID.X ;  /* 0x0000000000037919 */ /* 0x000e620000002100 */
[----:B------:R-:W2:Y:S02]  /*1f6a0*/  LDC R12, c[0x0][0xbe8] ;  /* 0x0002fa00ff0c7b82 */ /* 0x000ea40000000800 */
[----:B--2---:R-:W-:Y:S01]  /*1f6b0*/  IMAD R4, R8, R12, RZ ;  /* 0x0000000c08047224 */ /* 0x004fe200078e02ff */
[----:B-1----:R-:W-:-:S05]  /*1f6c0*/  LEA R3, R14, R3, 0x7 ;  /* 0x000000030e037211 */ /* 0x002fca00078e38ff */
[----:B------:R-:W-:-:S05]  /*1f6d0*/  VIADD R9, R3, 0xffffff80 ;  /* 0xffffff8003097836 */ /* 0x000fca0000000000 */
[----:B------:R-:W-:-:S13]  /*1f6e0*/  ISETP.GE.AND P0, PT, R9, R4, PT ;  /* 0x000000040900720c */ /* 0x000fda0003f06270 */
[----:B------:R-:W-:Y:S05]  /*1f6f0*/  @P0 BRA `(.L_x_810) ;  /* 0x0000000000880947 */ /* 0x000fea0003800000 */
[----:B------:R-:W-:Y:S01]  /*1f700*/  ISETP.NE.AND P0, PT, R12, 0x1, PT ;  /* 0x000000010c00780c */ /* 0x000fe20003f05270 */
[----:B------:R-:W-:Y:S01]  /*1f710*/  ULDC.64 UR4, c[0x0][0xb90] ;  /* 0x0002e40000047ab9 */ /* 0x000fe20000000a00 */
[----:B------:R-:W-:Y:S01]  /*1f720*/  MOV R5, R11 ;  /* 0x0000000b00057202 */ /* 0x000fe20000000f00 */
[----:B------:R-:W-:Y:S01]  /*1f730*/  IMAD R7, R10, UR4, RZ ;  /* 0x000000040a077c24 */ /* 0x000fe2000f8e02ff */
[----:B------:R-:W-:Y:S01]  /*1f740*/  ULDC.64 UR6, c[0x0][0x208] ;  /* 0x0000820000067ab9 */ /* 0x000fe20000000a00 */
[----:B------:R-:W-:Y:S02]  /*1f750*/  IMAD.MOV.U32 R4, RZ, RZ, R0 ;  /* 0x000000ffff047224 */ /* 0x000fe400078e0000 */
[----:B------:R-:W-:Y:S02]  /*1f760*/  IMAD.MOV.U32 R3, RZ, RZ, R9 ;  /* 0x000000ffff037224 */ /* 0x000fe400078e0009 */
[----:B------:R-:W-:-:S04]  /*1f770*/  IMAD.WIDE.U32 R4, R20, UR4, R4 ;  /* 0x0000000414047c25 */ /* 0x000fc8000f8e0004 */
[----:B------:R-:W1:Y:S01]  /*1f780*/  @P0 LDC R6, c[0x0][0xbec] ;  /* 0x0002fb00ff060b82 */ /* 0x000e620000000800 */
[----:B------:R-:W-:Y:S01]  /*1f790*/  IMAD R7, R20, UR5, R7 ;  /* 0x0000000514077c24 */ /* 0x000fe2000f8e0207 */
[----:B------:R-:W-:-:S03]  /*1f7a0*/  ULDC.64 UR4, c[0x0][0xb98] ;  /* 0x0002e60000047ab9 */ /* 0x000fc60000000a00 */
[----:B------:R-:W-:-:S03]  /*1f7b0*/  IMAD.IADD R5, R5, 0x1, R7 ;  /* 0x0000000105057824 */ /* 0x000fc600078e0207 */
[----:B------:R-:W2:Y:S01]  /*1f7c0*/  @P0 LDC R15, c[0x0][0xbf0] ;  /* 0x0002fc00ff0f0b82 */ /* 0x000ea20000000800 */
[----:B------:R-:W-:-:S04]  /*1f7d0*/  IMAD.WIDE.U32 R4, R13, UR4, R4 ;  /* 0x000000040d047c25 */ /* 0x000fc8000f8e0004 */
[----:B-1----:R-:W-:-:S05]  /*1f7e0*/  @P0 IMAD.HI.U32 R6, R9, R6, RZ ;  /* 0x0000000609060227 */ /* 0x002fca00078e00ff */
[----:B--2---:R-:W-:Y:S01]  /*1f7f0*/  @P0 SHF.R.U32.HI R3, RZ, R15, R6 ;  /* 0x0000000fff030219 */ /* 0x004fe20000011606 */
[----:B------:R-:W-:-:S03]  /*1f800*/  IMAD R6, R38, UR4, RZ ;  /* 0x0000000426067c24 */ /* 0x000fc6000f8e02ff */
[----:B------:R-:W-:Y:S01]  /*1f810*/  IADD3 R4, P0, R3, R4, RZ ;  /* 0x0000000403047210 */ /* 0x000fe20007f1e0ff */
[----:B------:R-:W-:Y:S02]  /*1f820*/  IMAD.MOV R7, RZ, RZ, -R3 ;  /* 0x000000ffff077224 */ /* 0x000fe400078e0a03 */
[----:B------:R-:W-:Y:S01]  /*1f830*/  IMAD R6, R13, UR5, R6 ;  /* 0x000000050d067c24 */ /* 0x000fe2000f8e0206 */
[----:B------:R-:W-:Y:S01]  /*1f840*/  ULDC.64 UR4, c[0x0][0xb88] ;  /* 0x0002e20000047ab9 */ /* 0x000fe20000000a00 */
[----:B------:R-:W-:Y:S01]  /*1f850*/  IMAD R7, R12, R7, R9 ;  /* 0x000000070c077224 */ /* 0x000fe200078e0209 */
[----:B------:R-:W-:-:S04]  /*1f860*/  SHF.R.S32.HI R9, RZ, 0x1f, R3 ;  /* 0x0000001fff097819 */ /* 0x000fc80000011403 */
        /* <DEDUP_REMOVED lines=8> */
[----:B------:R-:W-:Y:S02]  /*1f8f0*/  LEA.HI.X R7, R4, UR5, R3, 0x2, P0 ;  /* 0x0000000504077c11 */ /* 0x000fe400080f1403 */
[----:B------:R-:W-:-:S05]  /*1f900*/  MOV R3, 0xff800000 ;  /* 0xff80000000037802 */ /* 0x000fca0000000f00 */
[----:B------:R1:W-:Y:S02]  /*1f910*/  STG.E desc[UR6][R6.64], R3 ;  /* 0x0000000306007986 */ /* 0x0003e4000c101906 */
.L_x_810:
[----:B------:R-:W-:Y:S05]  /*1f920*/  BSYNC B1 ;  /* 0x0000000000017941 */ /* 0x000fea0003800000 */
.L_x_809:
[----:B-1----:R-:W-:Y:S01]  /*1f930*/  SHF.R.S32.HI R6, RZ, 0x1f, R24 ;  /* 0x0000001fff067819 */ /* 0x002fe20000011418 */
[----:B------:R-:W1:Y:S01]  /*1f940*/  @P2 LDC R9, c[0x0][0xbf0] ;  /* 0x0002fc00ff092b82 */ /* 0x000e620000000800 */
[----:B------:R-:W-:Y:S02]  /*1f950*/  ULDC.64 UR4, c[0x0][0xaa0] ;  /* 0x0002a80000047ab9 */ /* 0x000fe40000000a00 */
[----:B------:R-:W-:Y:S01]  /*1f960*/  LEA.HI R6, R6, R24, RZ, 0x3 ;  /* 0x0000001806067211 */ /* 0x000fe200078f18ff */
[----:B------:R-:W-:Y:S02]  /*1f970*/  IMAD R3, R11, UR4, RZ ;  /* 0x000000040b037c24 */ /* 0x000fe4000f8e02ff */
[----:B------:R-:W-:Y:S01]  /*1f980*/  IMAD.WIDE.U32 R4, R0, UR4, RZ ;  /* 0x0000000400047c25 */ /* 0x000fe2000f8e00ff */
[----:B------:R-:W-:-:S03]  /*1f990*/  LOP3.LUT R6, R6, 0xfffffff8, RZ, 0xc0, !PT ;  /* 0xfffffff806067812 */ /* 0x000fc600078ec0ff */
[----:B------:R-:W-:Y:S01]  /*1f9a0*/  IMAD R3, R0, UR5, R3 ;  /* 0x0000000500037c24 */ /* 0x000fe2000f8e0203 */
[----:B------:R-:W-:Y:S01]  /*1f9b0*/  ULDC.64 UR4, c[0x0][0xae8] ;  /* 0x0002ba0000047ab9 */ /* 0x000fe20000000a00 */
[----:B------:R-:W-:Y:S02]  /*1f9c0*/  IMAD.IADD R6, R24, 0x1, -R6 ;  /* 0x0000000118067824 */ /* 0x000fe400078e0a06 */
[----:B------:R-:W-:Y:S02]  /*1f9d0*/  IMAD R0, R10, UR4, RZ ;  /* 0x000000040a007c24 */ /* 0x000fe4000f8e02ff */
[----:B------:R-:W-:Y:S02]  /*1f9e0*/  IMAD R6, R6, 0x20, R22 ;  /* 0x0000002006067824 */ /* 0x000fe400078e0216 */
[----:B------:R-:W-:Y:S02]  /*1f9f0*/  IMAD.IADD R5, R5, 0x1, R3 ;  /* 0x0000000105057824 */ /* 0x000fe400078e0203 */
[----:B------:R-:W-:Y:S01]  /*1fa00*/  IMAD R7, R20, UR5, R0 ;  /* 0x0000000514077c24 */ /* 0x000fe2000f8e0200 */
[----:B------:R-:W-:Y:S01]  /*1fa10*/  LEA R10, R14, R6, 0x7 ;  /* 0x000000060e0a7211 */ /* 0x000fe200078e38ff */
[----:B------:R-:W-:Y:S01]  /*1fa20*/  IMAD.WIDE.U32 R4, R20, UR4, R4 ;  /* 0x0000000414047c25 */ /* 0x000fe2000f8e0004 */
[----:B------:R-:W-:-:S03]  /*1fa30*/  ULDC.64 UR4, c[0x0][0xaf0] ;  /* 0x0002bc0000047ab9 */ /* 0x000fc60000000a00 */
[----:B0-----:R-:W-:-:S04]  /*1fa40*/  @P2 IMAD.HI.U32 R0, R10, R25, RZ ;  /* 0x000000190a002227 */ /* 0x001fc800078e00ff */
[----:B------:R-:W-:Y:S01]  /*1fa50*/  IMAD.MOV.U32 R3, RZ, RZ, R10 ;  /* 0x000000ffff037224 */ /* 0x000fe200078e000a */
[----:B-1----:R-:W-:Y:S01]  /*1fa60*/  @P2 SHF.R.U32.HI R3, RZ, R9, R0 ;  /* 0x00000009ff032219 */ /* 0x002fe20000011600 */
[----:B------:R-:W-:Y:S02]  /*1fa70*/  IMAD.IADD R5, R5, 0x1, R7 ;  /* 0x0000000105057824 */ /* 0x000fe400078e0207 */
[----:B------:R-:W-:Y:S01]  /*1fa80*/  IMAD R6, R38, UR4, RZ ;  /* 0x0000000426067c24 */ /* 0x000fe2000f8e02ff */
[--C-:B------:R-:W-:Y:S01]  /*1fa90*/  SHF.R.S32.HI R0, RZ, 0x1f, R3.reuse ;  /* 0x0000001fff007819 */ /* 0x100fe20000011403 */
[----:B------:R-:W-:Y:S02]  /*1faa0*/  IMAD.MOV R7, RZ, RZ, -R3 ;  /* 0x000000ffff077224 */ /* 0x000fe400078e0a03 */
[C---:B------:R-:W-:Y:S02]  /*1fab0*/  IMAD R9, R13.reuse, UR5, R6 ;  /* 0x000000050d097c24 */ /* 0x040fe4000f8e0206 */
[----:B------:R-:W-:Y:S01]  /*1fac0*/  IMAD.WIDE.U32 R4, R13, UR4, R4 ;  /* 0x000000040d047c25 */ /* 0x000fe2000f8e0004 */
[----:B------:R-:W-:-:S03]  /*1fad0*/  ULDC.64 UR4, c[0x0][0xae0] ;  /* 0x0002b80000047ab9 */ /* 0x000fc60000000a00 */
[----:B------:R-:W-:Y:S01]  /*1fae0*/  IMAD R7, R21, R7, R10 ;  /* 0x0000000715077224 */ /* 0x000fe200078e020a */
[----:B------:R-:W-:Y:S01]  /*1faf0*/  IADD3 R5, R5, R9, RZ ;  /* 0x0000000905057210 */ /* 0x000fe20007ffe0ff */
[----:B------:R-:W-:-:S03]  /*1fb00*/  IMAD R6, R0, UR4, RZ ;  /* 0x0000000400067c24 */ /* 0x000fc6000f8e02ff */
[----:B------:R-:W-:Y:S01]  /*1fb10*/  SHF.R.S32.HI R0, RZ, 0x1f, R7 ;  /* 0x0000001fff007819 */ /* 0x000fe20000011407 */
[C---:B------:R-:W-:Y:S02]  /*1fb20*/  IMAD R9, R3.reuse, UR5, R6 ;  /* 0x0000000503097c24 */ /* 0x040fe4000f8e0206 */
[----:B------:R-:W-:Y:S01]  /*1fb30*/  IMAD.WIDE.U32 R4, R3, UR4, R4 ;  /* 0x0000000403047c25 */ /* 0x000fe2000f8e0004 */
[----:B------:R-:W-:-:S03]  /*1fb40*/  ULDC.64 UR4, c[0x0][0xad8] ;  /* 0x0002b60000047ab9 */ /* 0x000fc60000000a00 */
[----:B------:R-:W-:Y:S02]  /*1fb50*/  IMAD R0, R0, UR4, RZ ;  /* 0x0000000400007c24 */ /* 0x000fe4000f8e02ff */
[----:B------:R-:W-:Y:S02]  /*1fb60*/  IMAD.IADD R5, R5, 0x1, R9 ;  /* 0x0000000105057824 */ /* 0x000fe400078e0209 */
[C---:B------:R-:W-:Y:S02]  /*1fb70*/  IMAD R3, R7.reuse, UR5, R0 ;  /* 0x0000000507037c24 */ /* 0x040fe4000f8e0200 */
[----:B------:R-:W-:Y:S01]  /*1fb80*/  IMAD.WIDE.U32 R4, R7, UR4, R4 ;  /* 0x0000000407047c25 */ /* 0x000fe2000f8e0004 */
[----:B------:R-:W-:-:S03]  /*1fb90*/  ULDC.64 UR4, c[0x0][0xa80] ;  /* 0x0002a00000047ab9 */ /* 0x000fc60000000a00 */
[----:B------:R-:W-:Y:S01]  /*1fba0*/  IMAD.IADD R5, R5, 0x1, R3 ;  /* 0x0000000105057824 */ /* 0x000fe200078e0203 */
[----:B------:R-:W-:Y:S01]  /*1fbb0*/  LEA R3, P0, R4, UR4, 0x1 ;  /* 0x0000000404037c11 */ /* 0x000fe2000f8008ff */
[----:B------:R-:W-:Y:S01]  /*1fbc0*/  UMOV UR4, 0xffffffff ;  /* 0xffffffff00047882 */ /* 0x000fe20000000000 */
[----:B------:R-:W-:Y:S02]  /*1fbd0*/  IMAD R6, R14, 0x80, R22 ;  /* 0x000000800e067824 */ /* 0x000fe400078e0216 */
[----:B------:R-:W-:Y:S01]  /*1fbe0*/  LEA.HI.X R4, R4, UR5, R5, 0x1, P0 ;  /* 0x0000000504047c11 */ /* 0x000fe200080f0c05 */
[----:B------:R-:W-:Y:S08]  /*1fbf0*/  BRA.DIV UR4, `(.L_x_811) ;  /* 0x0000007e04807947 */ /* 0x000ff0000b800000 */
[----:B------:R0:W1:Y:S04]  /*1fc00*/  SHFL.IDX PT, R0, R4, RZ, 0x181f ;  /* 0x00181fff04007589 */ /* 0x00006800000e0000 */
[----:B------:R0:W2:Y:S02]  /*1fc10*/  SHFL.IDX PT, R14, R3, RZ, 0x181f ;  /* 0x00181fff030e7589 */ /* 0x0000a400000e0000 */
.L_x_1000:
[----:B------:R-:W-:Y:S01]  /*1fc20*/  IMAD R8, R8, R21, RZ ;  /* 0x0000001508087224 */ /* 0x000fe200078e02ff */
[----:B------:R-:W-:Y:S04]  /*1fc30*/  BSSY B1, `(.L_x_812) ;  /* 0x000000d000017945 */ /* 0x000fe80003800000 */
[----:B------:R-:W-:-:S13]  /*1fc40*/  ISETP.GE.AND P0, PT, R6, R8, PT ;  /* 0x000000080600720c */ /* 0x000fda0003f06270 */
[----:B------:R-:W-:Y:S05]  /*1fc50*/  @P0 BRA `(.L_x_813) ;  /* 0x0000000000280947 */ /* 0x000fea0003800000 */
[----:B------:R-:W-:Y:S01]  /*1fc60*/  ULDC UR4, c[0x0][0xac8] ;  /* 0x0002b20000047ab9 */ /* 0x000fe20000000800 */
[----:B------:R-:W-:Y:S01]  /*1fc70*/  ULDC.64 UR6, c[0x0][0x208] ;  /* 0x0000820000067ab9 */ /* 0x000fe20000000a00 */
[----:B------:R-:W-:Y:S02]  /*1fc80*/  ISETP.GE.AND P2, PT, R16, UR4, PT ;  /* 0x0000000410007c0c */ /* 0x000fe4000bf46270 */
[----:B------:R-:W-:-:S11]  /*1fc90*/  ISETP.GE.AND P3, PT, R221, UR4, PT ;  /* 0x00000004dd007c0c */ /* 0x000fd6000bf66270 */
[CC--:B--2---:R-:W-:Y:S02]  /*1fca0*/  @!P2 LEA R10, P0, R16.reuse, R14.reuse, 0x1 ;  /* 0x0000000e100aa211 */ /* 0x0c4fe400078008ff */
[C---:B------:R-:W-:Y:S02]  /*1fcb0*/  @!P3 LEA R14, P1, R221.reuse, R14, 0x1 ;  /* 0x0000000edd0eb211 */ /* 0x040fe400078208ff */
[-C--:B-1----:R-:W-:Y:S02]  /*1fcc0*/  @!P2 LEA.HI.X R11, R16, R0.reuse, R17, 0x1, P0 ;  /* 0x00000000100ba211 */ /* 0x082fe400000f0c11 */
[----:B------:R-:W-:-:S03]  /*1fcd0*/  @!P3 LEA.HI.X R15, R221, R0, R44, 0x1, P1 ;  /* 0x00000000dd0fb211 */ /* 0x000fc600008f0c2c */
[----:B------:R3:W-:Y:S04]  /*1fce0*/  @!P2 ST.E.128 desc[UR6][R10.64], RZ ;  /* 0x000000ff0a00a985 */ /* 0x0007e8000c101d06 */
[----:B------:R3:W-:Y:S02]  /*1fcf0*/  @!P3 ST.E.128 desc[UR6][R14.64], RZ ;  /* 0x000000ff0e00b985 */ /* 0x0007e4000c101d06 */
.L_x_813:
[----:B------:R-:W-:Y:S05]  /*1fd00*/  BSYNC B1 ;  /* 0x0000000000017941 */ /* 0x000fea0003800000 */
.L_x_812:
[----:B------:R-:W-:-:S03]  /*1fd10*/  UMOV UR4, 0xffffffff ;  /* 0xffffffff00047882 */ /* 0x000fc60000000000 */
[----:B------:R-:W-:Y:S05]  /*1fd20*/  BRA.DIV UR4, `(.L_x_814) ;  /* 0x0000007e04687947 */ /* 0x000fea000b800000 */
[----:B-1----:R1:W4:Y:S04]  /*1fd30*/  SHFL.IDX PT, R0, R4, 0x1, 0x181f ;  /* 0x00381f0004007f89 */ /* 0x00232800000e0000 */
[----:B--23--:R1:W2:Y:S02]  /*1fd40*/  SHFL.IDX PT, R14, R3, 0x1, 0x181f ;  /* 0x00381f00030e7f89 */ /* 0x00c2a400000e0000 */
.L_x_1004:
[----:B------:R-:W-:Y:S01]  /*1fd50*/  IADD3 R5, R6, 0x20, RZ ;  /* 0x0000002006057810 */ /* 0x000fe20007ffe0ff */
[----:B------:R-:W-:Y:S03]  /*1fd60*/  BSSY B1, `(.L_x_815) ;  /* 0x000000d000017945 */ /* 0x000fe60003800000 */
        /* <DEDUP_REMOVED lines=8> */
[-C--:B----4-:R-:W-:Y:S02]  /*1fdf0*/  @!P2 LEA.HI.X R11, R16, R0.reuse, R17, 0x1, P0 ;  /* 0x00000000100ba211 */ /* 0x090fe400000f0c11 */
[----:B------:R-:W-:-:S03]  /*1fe00*/  @!P3 LEA.HI.X R15, R221, R0, R44, 0x1, P1 ;  /* 0x00000000dd0fb211 */ /* 0x000fc600008f0c2c */
[----:B------:R3:W-:Y:S04]  /*1fe10*/  @!P2 ST.E.128 desc[UR6][R10.64], RZ ;  /* 0x000000ff0a00a985 */ /* 0x0007e8000c101d06 */
[----:B------:R3:W-:Y:S02]  /*1fe20*/  @!P3 ST.E.128 desc[UR6][R14.64], RZ ;  /* 0x000000ff0e00b985 */ /* 0x0007e4000c101d06 */
.L_x_816:
[----:B------:R-:W-:Y:S05]  /*1fe30*/  BSYNC B1 ;  /* 0x0000000000017941 */ /* 0x000fea0003800000 */
.L_x_815:
[----:B------:R-:W-:-:S03]  /*1fe40*/  UMOV UR4, 0xffffffff ;  /* 0xffffffff00047882 */ /* 0x000fc60000000000 */
[----:B------:R-:W-:Y:S05]  /*1fe50*/  BRA.DIV UR4, `(.L_x_817) ;  /* 0x0000007e04647947 */ /* 0x000fea000b800000 */
[----:B----4-:R4:W0:Y:S04]  /*1fe60*/  SHFL.IDX PT, R0, R4, 0x2, 0x181f ;  /* 0x00581f0004007f89 */ /* 0x01082800000e0000 */
[----:B--23--:R4:W2:Y:S02]  /*1fe70*/  SHFL.IDX PT, R14, R3, 0x2, 0x181f ;  /* 0x00581f00030e7f89 */ /* 0x00c8a400000e0000 */
.L_x_1008:
[----:B------:R-:W-:Y:S01]  /*1fe80*/  VIADD R5, R6, 0x40 ;  /* 0x0000004006057836 */ /* 0x000fe20000000000 */
        /* <DEDUP_REMOVED lines=9> */
[-C--:B0-----:R-:W-:Y:S02]  /*1ff20*/  @!P2 LEA.HI.X R11, R16, R0.reuse, R17, 0x1, P0 ;  /* 0x00000000100ba211 */ /* 0x081fe400000f0c11 */
[----:B------:R-:W-:-:S03]  /*1ff30*/  @!P3 LEA.HI.X R15, R221, R0, R44, 0x1, P1 ;  /* 0x00000000dd0fb211 */ /* 0x000fc600008f0c2c */
[----:B------:R3:W-:Y:S04]  /*1ff40*/  @!P2 ST.E.128 desc[UR6][R10.64], RZ ;  /* 0x000000ff0a00a985 */ /* 0x0007e8000c101d06 */
[----:B------:R3:W-:Y:S02]  /*1ff50*/  @!P3 ST.E.128 desc[UR6][R14.64], RZ ;  /* 0x000000ff0e00b985 */ /* 0x0007e4000c101d06 */
.L_x_819:
[----:B------:R-:W-:Y:S05]  /*1ff60*/  BSYNC B1 ;  /* 0x0000000000017941 */ /* 0x000fea0003800000 */
.L_x_818:
[----:B------:R-:W-:-:S03]  /*1ff70*/  UMOV UR4, 0xffffffff ;  /* 0xffffffff00047882 */ /* 0x000fc60000000000 */
[----:B------:R-:W-:Y:S05]  /*1ff80*/  BRA.DIV UR4, `(.L_x_820) ;  /* 0x0000007e04607947 */ /* 0x000fea000b800000 */
[----:B0-----:R0:W0:Y:S04]  /*1ff90*/  SHFL.IDX PT, R0, R4, 0x3, 0x181f ;  /* 0x00781f0004007f89 */ /* 0x00102800000e0000 */
[----:B--23--:R2:W3:Y:S02]  /*1ffa0*/  SHFL.IDX PT, R14, R3, 0x3, 0x181f ;  /* 0x00781f00030e7f89 */ /* 0x00c4e400000e0000 */
.L_x_1012:
[----:B-12-4-:R-:W-:-:S05]  /*1ffb0*/  VIADD R3, R6, 0x60 ;  /* 0x0000006006037836 */ /* 0x016fca0000000000 */
[----:B------:R-:W-:-:S13]  /*1ffc0*/  ISETP.GE.AND P0, PT, R3, R8, PT ;  /* 0x000000080300720c */ /* 0x000fda0003f06270 */
[----:B------:R-:W-:Y:S05]  /*1ffd0*/  @P0 BRA `(.L_x_807) ;  /* 0x0000000000280947 */ /* 0x000fea0003800000 */
[----:B------:R-:W-:Y:S01]  /*1ffe0*/  ULDC UR4, c[0x0][0xac8] ;  /* 0x0002b20000047ab9 */ /* 0x000fe20000000800 */
[----:B------:R-:W-:Y:S01]  /*1fff0*/  ULDC.64 UR6, c[0x0][0x208] ;  /* 0x0000820000067ab9 */ /* 0x000fe20000000a00 */
[----:B------:R-:W-:Y:S02]  /*20000*/  ISETP.GE.AND P2, PT, R16, UR4, PT ;  /* 0x0000000410007c0c */ /* 0x000fe4000bf46270 */
[----:B------:R-:W-:-:S11]  /*20010*/  ISETP.GE.AND P3, PT, R221, UR4, PT ;  /* 0x00000004dd007c0c */ /* 0x000fd6000bf66270 */
[CC--:B0--3--:R-:W-:Y:S02]  /*20020*/  @!P2 LEA R4, P0, R16.reuse, R14.reuse, 0x1 ;  /* 0x0000000e1004a211 */ /* 0x0c9fe400078008ff */
[C---:B------:R-:W-:Y:S02]  /*20030*/  @!P3 LEA R14, P1, R221.reuse, R14, 0x1 ;  /* 0x0000000edd0eb211 */ /* 0x040fe400078208ff */
[-C--:B------:R-:W-:Y:S02]  /*20040*/  @!P2 LEA.HI.X R5, R16, R0.reuse, R17, 0x1, P0 ;  /* 0x000000001005a211 */ /* 0x080fe400000f0c11 */
[----:B------:R-:W-:-:S03]  /*20050*/  @!P3 LEA.HI.X R15, R221, R0, R44, 0x1, P1 ;  /* 0x00000000dd0fb211 */ /* 0x000fc600008f0c2c */
[----:B------:R1:W-:Y:S04]  /*20060*/  @!P2 ST.E.128 desc[UR6][R4.64], RZ ;  /* 0x000000ff0400a985 */ /* 0x0003e8000c101d06 */
[----:B------:R1:W-:Y:S02]  /*20070*/  @!P3 ST.E.128 desc[UR6][R14.64], RZ ;  /* 0x000000ff0e00b985 */ /* 0x0003e4000c101d06 */
.L_x_807:
[----:B------:R-:W-:Y:S05]  /*20080*/  BSYNC B0 ;  /* 0x0000000000007941 */ /* 0x000fea0003800000 */
.L_x_798:
[----:B------:R-:W-:Y:S02]  /*20090*/  ULDC UR4, c[0x0][0xc3c] ;  /* 0x00030f0000047ab9 */ /* 0x000fe40000000800 */
[----:B------:R-:W-:-:S13]  /*200a0*/  ISETP.GE.AND P0, PT, R127, UR4, PT ;  /* 0x000000047f007c0c */ /* 0x000fda000bf06270 */
[----:B------:R-:W-:Y:S05]  /*200b0*/  @!P0 BRA `(.L_x_821) ;  /* 0xfffffe10009c8947 */ /* 0x000fea000383ffff */
[----:B------:R-:W-:Y:S05]  /*200c0*/  BRA `(.L_x_603) ;  /* 0x00000070005c7947 */ /* 0x000fea0003800000 */
.L_x_601:
[----:B------:R-:W-:-:S08]  /*200d0*/  NOP ;  /* 0x0000000000007918 */ /* 0x000fd00000000000 */
[----:B--2---:R-:W0:-:S00]  /*200e0*/  USETMAXREG.DEALLOC.CTAPOOL 0x18 ;  /* 0x00000018000079c8 */ /* 0x004e0000080e0500 */
[----:B0-----:R-:W2:Y:S01]  /*200f0*/  LDL.LU R3, [R1+0x4] ;  /* 0x0000040001037983 */ /* 0x001ea20000300800 */
[----:B------:R-:W-:Y:S01]  /*20100*/  LOP3.LUT R2, R2, 0x3, RZ, 0xc0, !PT ;  /* 0x0000000302027812 */ /* 0x000fe200078ec0ff */
[----:B------:R-:W-:-:S05]  /*20110*/  IMAD.MOV.U32 R4, RZ, RZ, RZ ;  /* 0x000000ffff047224 */ /* 0x000fca00078e00ff */
[----:B------:R-:W0:Y:S02]  /*20120*/  SHFL.IDX PT, R2, R2, RZ, 0x1f ;  /* 0x00001fff02027589 */ /* 0x000e2400000e0000 */
[----:B0-----:R-:W-:Y:S02]  /*20130*/  ISETP.NE.AND P0, PT, R2, RZ, PT ;  /* 0x000000ff0200720c */ /* 0x001fe40003f05270 */
[----:B--2---:R-:W-:-:S11]  /*20140*/  LOP3.LUT R3, R3, 0xfffffffd, RZ, 0xc0, !PT ;  /* 0xfffffffd03037812 */ /* 0x004fd600078ec0ff */
[----:B------:R-:W-:-:S05]  /*20150*/  @P0 LOP3.LUT R3, R3, 0x2, RZ, 0xfc, !PT ;  /* 0x0000000203030812 */ /* 0x000fca00078efcff */
[----:B------:R0:W-:Y:S01]  /*20160*/  STL [R1+0x4], R3 ;  /* 0x0000040301007387 */ /* 0x0001e20000100800 */
        /* <DEDUP_REMOVED lines=8> */
.L_x_822:
[----:B------:R-:W-:Y:S01]  /*201f0*/  LOP3.LUT R5, R0, 0x1f, RZ, 0xc0, !PT ;  /* 0x0000001f00057812 */ /* 0x000fe200078ec0ff */
[----:B------:R-:W-:Y:S01]  /*20200*/  ULDC UR4, c[0x0][0xc3c] ;  /* 0x00030f0000047ab9 */ /* 0x000fe20000000800 */
[----:B------:R-:W-:Y:S01]  /*20210*/  ULDC.64 UR6, c[0x0][0x208] ;  /* 0x0000820000067ab9 */ /* 0x000fe20000000a00 */
[----:B------:R-:W-:Y:S01]  /*20220*/  ULDC UR5, c[0x0][0xc38] ;  /* 0x00030e0000057ab9 */ /* 0x000fe20000000800 */
[----:B------:R-:W-:-:S04]  /*20230*/  ISETP.NE.AND P0, PT, R5, 0x1f, PT ;  /* 0x0000001f0500780c */ /* 0x000fc80003f05270 */
[----:B------:R-:W-:-:S13]  /*20240*/  ISETP.GE.OR P1, PT, R5, UR4, !P0 ;  /* 0x0000000405007c0c */ /* 0x000fda000c726670 */
[----:B0-----:R-:W0:Y:S02]  /*20250*/  @!P1 LDC.64 R2, c[0x0][0xc80] ;  /* 0x00032000ff029b82 */ /* 0x001e240000000a00 */
[----:B0-----:R-:W-:-:S05]  /*20260*/  @!P1 IMAD.WIDE.U32 R2, R5, 0x4, R2 ;  /* 0x0000000405029825 */ /* 0x001fca00078e0002 */
[----:B------:R-:W2:Y:S01]  /*20270*/  @!P1 LDG.E R4, desc[UR6][R2.64] ;  /* 0x0000000602049981 */ /* 0x000ea2000c1e1900 */
[C---:B------:R-:W-:Y:S01]  /*20280*/  ISETP.NE.AND P1, PT, R5.reuse, RZ, PT ;  /* 0x000000ff0500720c */ /* 0x040fe20003f25270 */
[----:B------:R-:W0:Y:S01]  /*20290*/  S2UR UR6, SR_CTAID.X ;  /* 0x00000000000679c3 */ /* 0x000e220000002500 */
[C---:B------:R-:W-:Y:S01]  /*202a0*/  ISETP.GE.U32.AND P2, PT, R5.reuse, 0x2, PT ;  /* 0x000000020500780c */ /* 0x040fe20003f46070 */
[----:B------:R-:W-:Y:S01]  /*202b0*/  UMOV UR4, URZ ;  /* 0x0000003f00047c82 */ /* 0x000fe20008000000 */
[C---:B------:R-:W-:Y:S01]  /*202c0*/  ISETP.GE.U32.AND P3, PT, R5.reuse, 0x4, PT ;  /* 0x000000040500780c */ /* 0x040fe20003f66070 */
[----:B------:R-:W-:Y:S01]  /*202d0*/  IMAD.MOV.U32 R16, RZ, RZ, RZ ;  /* 0x000000ffff107224 */ /* 0x000fe200078e00ff */
[C---:B------:R-:W-:Y:S02]  /*202e0*/  ISETP.GE.U32.AND P4, PT, R5.reuse, 0x8, PT ;  /* 0x000000080500780c */ /* 0x040fe40003f86070 */
[----:B------:R-:W-:Y:S01]  /*202f0*/  ISETP.GE.U32.AND P5, PT, R5, 0x10, PT ;  /* 0x000000100500780c */ /* 0x000fe20003fa6070 */
[----:B--2---:R-:W1:Y:S02]  /*20300*/  SHFL.UP PT, R6, R4, 0x1, RZ ;  /* 0x0420000004067989 */ /* 0x004e6400000e00ff */
[----:B-1----:R-:W-:-:S04]  /*20310*/  SEL R7, R6, RZ, P1 ;  /* 0x000000ff06077207 */ /* 0x002fc80000800000 */
[----:B------:R-:W-:-:S05]  /*20320*/  IADD3 R7, R4, R7, RZ ;  /* 0x0000000704077210 */ /* 0x000fca0007ffe0ff */
        /* <DEDUP_REMOVED lines=10> */
[----:B-1----:R-:W-:-:S04]  /*203d0*/  SEL R2, R2, RZ, P5 ;  /* 0x000000ff02027207 */ /* 0x002fc80002800000 */
[----:B------:R-:W-:-:S05]  /*203e0*/  IADD3 R2, R7, R2, RZ ;  /* 0x0000000207027210 */ /* 0x000fca0007ffe0ff */
        /* <DEDUP_REMOVED lines=10> */
.L_x_828:
[----:B------:R-:W-:Y:S01]  /*20490*/  UIADD3 UR4, UR4, 0x1f, URZ ;  /* 0x0000001f04047890 */ /* 0x000fe2000fffe03f */
[----:B------:R-:W-:-:S05]  /*204a0*/  MOV R19, UR7 ;  /* 0x0000000700137c02 */ /* 0x000fca0008000f00 */
        /* <DEDUP_REMOVED lines=11> */
.L_x_827:
[----:B------:R-:W-:Y:S05]  /*20560*/  BSYNC B0 ;  /* 0x0000000000007941 */ /* 0x000fea0003800000 */
.L_x_826:
[----:B0----5:R-:W0:Y:S02]  /*20570*/  SHFL.UP PT, R2, R4, 0x1, RZ ;  /* 0x0420000004027989 */ /* 0x021e2400000e00ff */
        /* <DEDUP_REMOVED lines=14> */
[----:B------:R-:W0:Y:S02]  /*20660*/  SHFL.IDX PT, R3, R11, 0x1f, 0x1f ;  /* 0x03e01f000b037f89 */ /* 0x000e2400000e0000 */
[----:B0-----:R-:W-:-:S05]  /*20670*/  IMAD R3, R3, UR5, RZ ;  /* 0x0000000503037c24 */ /* 0x001fca000f8e02ff */
[----:B------:R-:W-:-:S04]  /*20680*/  IADD3 R6, R3, R6, RZ ;  /* 0x0000000603067210 */ /* 0x000fc80007ffe0ff */
[----:B------:R-:W-:-:S13]  /*20690*/  ISETP.GT.AND P6, PT, R6, UR6, PT ;  /* 0x0000000606007c0c */ /* 0x000fda000bfc4270 */
[----:B------:R-:W-:Y:S05]  /*206a0*/  @!P6 BRA `(.L_x_828) ;  /* 0xfffffffc0078e947 */ /* 0x000fea000383ffff */
[----:B------:R-:W-:-:S07]  /*206b0*/  IMAD.MOV.U32 R2, RZ, RZ, R11 ;  /* 0x000000ffff027224 */ /* 0x000fce00078e000b */
.L_x_824:
        /* <DEDUP_REMOVED lines=12> */
[----:B0-----:R-:W-:Y:S01]  /*20780*/  IADD3 R11, RZ, -R3, RZ ;  /* 0x80000003ff0b7210 */ /* 0x001fe20007ffe0ff */
[----:B------:R-:W-:Y:S06]  /*20790*/  @!P0 BRA `(.L_x_829) ;  /* 0x0000000000088947 */ /* 0x000fec0003800000 */
[----:B------:R-:W-:-:S05]  /*207a0*/  VIADD R9, R19, 0xffffffff ;  /* 0xffffffff13097836 */ /* 0x000fca0000000000 */
[----:B------:R0:W1:Y:S02]  /*207b0*/  SHFL.IDX PT, R16, R2, R9, 0x1f ;  /* 0x00001f0902107589 */ /* 0x00006400000e0000 */
.L_x_829:
[----:B-1----:R-:W-:Y:S02]  /*207c0*/  IMAD R16, R16, UR5, R7 ;  /* 0x0000000510107c24 */ /* 0x002fe4000f8e0207 */
[----:B------:R-:W-:Y:S02]  /*207d0*/  IMAD R7, R11, R6, RZ ;  /* 0x000000060b077224 */ /* 0x000fe400078e02ff */
[----:B0-----:R-:W-:Y:S01]  /*207e0*/  IMAD.MOV.U32 R2, RZ, RZ, RZ ;  /* 0x000000ffff027224 */ /* 0x001fe200078e00ff */
[----:B------:R-:W-:Y:S01]  /*207f0*/  IADD3 R17, -R16, UR6, RZ ;  /* 0x0000000610117c10 */ /* 0x000fe2000fffe1ff */
[----:B------:R-:W-:Y:S02]  /*20800*/  VIADD R19, R19, UR4 ;  /* 0x0000000413137c36 */ /* 0x000fe40008000000 */
[----:B------:R-:W-:Y:S01]  /*20810*/  IMAD.HI.U32 R2, R3, R7, R2 ;  /* 0x0000000703027227 */ /* 0x000fe200078e0002 */
[----:B------:R-:W-:Y:S02]  /*20820*/  IABS R7, R4 ;  /* 0x0000000400077213 */ /* 0x000fe40000000000 */
[----:B------:R-:W-:-:S03]  /*20830*/  IABS R3, R17 ;  /* 0x0000001100037213 */ /* 0x000fc60000000000 */
[----:B------:R-:W-:Y:S02]  /*20840*/  IMAD.MOV R7, RZ, RZ, -R7 ;  /* 0x000000ffff077224 */ /* 0x000fe400078e0a07 */
[----:B------:R-:W-:-:S04]  /*20850*/  IMAD.HI.U32 R2, R2, R3, RZ ;  /* 0x0000000302027227 */ /* 0x000fc800078e00ff */
[----:B------:R-:W-:-:S05]  /*20860*/  IMAD R3, R2, R7, R3 ;  /* 0x0000000702037224 */ /* 0x000fca00078e0203 */
[----:B------:R-:W-:-:S13]  /*20870*/  ISETP.GT.U32.AND P1, PT, R6, R3, PT ;  /* 0x000000030600720c */ /* 0x000fda0003f24070 */
[-C--:B------:R-:W-:Y:S01]  /*20880*/  @!P1 IADD3 R3, R3, -R6.reuse, RZ ;  /* 0x8000000603039210 */ /* 0x080fe20007ffe0ff */
        /* <DEDUP_REMOVED lines=8> */
[----:B------:R-:W-:Y:S01]  /*20910*/  IADD3 R3, -R2, RZ, RZ ;  /* 0x000000ff02037210 */ /* 0x000fe20007ffe1ff */
[----:B------:R-:W-:-:S04]  /*20920*/  IMAD.MOV.U32 R18, RZ, RZ, R2 ;  /* 0x000000ffff127224 */ /* 0x000fc800078e0002 */
[----:B------:R-:W-:Y:S01]  /*20930*/  IMAD R17, R4, R3, R17 ;  /* 0x0000000304117224 */ /* 0x000fe200078e0211 */
[----:B------:R-:W-:Y:S06]  /*20940*/  BRA `(.L_x_830) ;  /* 0x00000000000c7947 */ /* 0x000fec0003800000 */
.L_x_825:
[----:B------:R-:W-:Y:S01]  /*20950*/  IMAD.MOV.U32 R17, RZ, RZ, RZ ;  /* 0x000000ffff117224 */ /* 0x000fe200078e00ff */
[----:B------:R-:W-:Y:S01]  /*20960*/  MOV R16, UR6 ;  /* 0x0000000600107c02 */ /* 0x000fe20008000f00 */
[----:B------:R-:W-:-:S07]  /*20970*/  IMAD.MOV.U32 R18, RZ, RZ, RZ ;  /* 0x000000ffff127224 */ /* 0x000fce00078e00ff */
.L_x_830:
[----:B------:R-:W-:-:S13]  /*20980*/  ISETP.NE.AND P0, PT, R5, RZ, PT ;  /* 0x000000ff0500720c */ /* 0x000fda0003f05270 */
[----:B------:R-:W0:Y:S01]  /*20990*/  @!P0 S2R R3, SR_CgaCtaId ;  /* 0x0000000000038919 */ /* 0x000e220000008800 */
[----:B------:R-:W-:-:S04]  /*209a0*/  @!P0 MOV R2, 0x400 ;  /* 0x0000040000028802 */ /* 0x000fc80000000f00 */
[----:B0-----:R-:W-:-:S05]  /*209b0*/  @!P0 LEA R2, R3, R2, 0x18 ;  /* 0x0000000203028211 */ /* 0x001fca00078ec0ff */
[----:B------:R2:W-:Y:S01]  /*209c0*/  @!P0 STS.128 [R2+0x348d0], R16 ;  /* 0x0348d01002008388 */ /* 0x0005e20000000c00 */
[----:B------:R-:W-:Y:S06]  /*209d0*/  BAR.ARV 0x5, 0x180 ;  /* 0x0146000000007b1d */ /* 0x000fec0000002000 */
.L_x_823:
[----:B--2---:R-:W-:Y:S01]  /*209e0*/  IMAD.MOV.U32 R2, RZ, RZ, 0x1 ;  /* 0x00000001ff027424 */ /* 0x004fe200078e00ff */
[----:B------:R2:W-:Y:S01]  /*209f0*/  STL [R1+0x58], RZ ;  /* 0x000058ff01007387 */ /* 0x0005e20000100800 */
[----:B------:R-:W-:Y:S02]  /*20a00*/  ULDC UR4, c[0x0][0xc3c] ;  /* 0x00030f0000047ab9 */ /* 0x000fe40000000800 */
[----:B-1----:R-:W-:Y:S01]  /*20a10*/  ISETP.GE.AND P0, PT, R19, UR4, PT ;  /* 0x0000000413007c0c */ /* 0x002fe2000bf06270 */
[----:B------:R2:W-:Y:S04]  /*20a20*/  STL [R1+0x14], R2 ;  /* 0x0000140201007387 */ /* 0x0005e80000100800 */
[----:B------:R2:W-:Y:S08]  /*20a30*/  STL [R1+0xc], RZ ;  /* 0x00000cff01007387 */ /* 0x0005f00000100800 */
[----:B--2---:R-:W-:Y:S05]  /*20a40*/  @P0 BRA `(.L_x_831) ;  /* 0x0000006400140947 */ /* 0x004fea0003800000 */
[----:B------:R-:W1:Y:S01]  /*20a50*/  S2UR UR5, SR_CgaCtaId ;  /* 0x00000000000579c3 */ /* 0x000e620000008800 */
[C---:B------:R-:W-:Y:S01]  /*20a60*/  IMAD.SHL.U32 R2, R0.reuse, 0x8, RZ ;  /* 0x0000000800027824 */ /* 0x040fe200078e00ff */
[----:B------:R-:W-:Y:S01]  /*20a70*/  LOP3.LUT R5, R0, 0x7f, RZ, 0xc0, !PT ;  /* 0x0000007f00057812 */ /* 0x000fe200078ec0ff */
[----:B------:R-:W-:Y:S01]  /*20a80*/  UMOV UR4, 0x400 ;  /* 0x0000040000047882 */ /* 0x000fe20000000000 */
[----:B------:R-:W-:Y:S01]  /*20a90*/  BSSY B8, `(.L_x_831) ;  /* 0x0000640000087945 */ /* 0x000fe20003800000 */
[----:B------:R-:W-:Y:S01]  /*20aa0*/  ULDC.64 UR38, c[0x0][0x198] ;  /* 0x0000660000267ab9 */ /* 0x000fe20000000a00 */
[C---:B0-----:R-:W-:Y:S01]  /*20ab0*/  LOP3.LUT R3, R2.reuse, 0x1f8, RZ, 0xc0, !PT ;  /* 0x000001f802037812 */ /* 0x041fe200078ec0ff */
[----:B------:R-:W-:Y:S01]  /*20ac0*/  ULDC UR36, c[0x0][0xc] ;  /* 0x0000030000247ab9 */ /* 0x000fe20000000800 */
[----:B------:R-:W-:Y:S02]  /*20ad0*/  LOP3.LUT R2, R2, 0x38, RZ, 0xc0, !PT ;  /* 0x0000003802027812 */ /* 0x000fe400078ec0ff */
[----:B------:R-:W-:Y:S01]  /*20ae0*/  LOP3.LUT R4, R3, 0x38, R0, 0x78, !PT ;  /* 0x0000003803047812 */ /* 0x000fe200078e7800 */
[----:B------:R-:W-:Y:S01]  /*20af0*/  IMAD.SHL.U32 R0, R0, 0x10, RZ ;  /* 0x0000001000007824 */ /* 0x000fe200078e00ff */
[----:B------:R-:W-:-:S02]  /*20b00*/  SHF.L.U32 R3, R5, 0x3, RZ ;  /* 0x0000000305037819 */ /* 0x000fc400000006ff */
[----:B------:R-:W-:Y:S02]  /*20b10*/  SHF.R.U32.HI R5, RZ, 0x3, R5 ;  /* 0x00000003ff057819 */ /* 0x000fe40000011605 */
[----:B------:R-:W-:Y:S02]  /*20b20*/  LOP3.LUT R3, R4, 0x200, R3, 0xf8, !PT ;  /* 0x0000020004037812 */ /* 0x000fe400078ef803 */
[----:B------:R-:W-:Y:S02]  /*20b30*/  LOP3.LUT R0, R5, 0x70, R0, 0xf8, !PT ;  /* 0x0000007005007812 */ /* 0x000fe400078ef800 */
[----:B------:R-:W-:Y:S01]  /*20b40*/  MOV R0, 0x1 ;  /* 0x0000000100007802 */ /* 0x000fe20000000f00 */
[----:B-1----:R-:W-:-:S06]  /*20b50*/  ULEA UR4, UR5, UR4, 0x18 ;  /* 0x0000000405047291 */ /* 0x002fcc000f8ec03f */
[----:B------:R-:W-:-:S04]  /*20b60*/  IMAD.U32 R4, RZ, RZ, UR4 ;  /* 0x00000004ff047e24 */ /* 0x000fc8000f8e00ff */
[----:B------:R-:W-:Y:S01]  /*20b70*/  IMAD R3, R3, 0x2, R4 ;  /* 0x0000000203037824 */ /* 0x000fe200078e0204 */
[----:B------:R-:W-:Y:S04]  /*20b80*/  STL [R1+0x8], R4 ;  /* 0x0000080401007387 */ /* 0x000fe80000100800 */
[----:B------:R-:W-:Y:S04]  /*20b90*/  STL [R1+0x2c], R3 ;  /* 0x00002c0301007387 */ /* 0x000fe80000100800 */
[----:B------:R-:W-:Y:S04]  /*20ba0*/  STL [R1+0xc], RZ ;  /* 0x00000cff01007387 */ /* 0x000fe80000100800 */
[----:B------:R-:W-:Y:S04]  /*20bb0*/  STL [R1+0x14], R0 ;  /* 0x0000140001007387 */ /* 0x000fe80000100800 */
[----:B------:R-:W-:Y:S04]  /*20bc0*/  STL [R1+0x20], RZ ;  /* 0x000020ff01007387 */ /* 0x000fe80000100800 */
[----:B------:R0:W-:Y:S04]  /*20bd0*/  STL [R1+0x24], R0 ;  /* 0x0000240001007387 */ /* 0x0001e80000100800 */
[----:B------:R1:W-:Y:S01]  /*20be0*/  STL [R1+0x58], RZ ;  /* 0x000058ff01007387 */ /* 0x0003e20000100800 */
[----:B0-----:R-:W-:-:S07]  /*20bf0*/  LOP3.LUT R0, R2, 0x40, RZ, 0xfc, !PT ;  /* 0x0000004002007812 */ /* 0x001fce00078efcff */
.L_x_966:
[----:B0---4-:R-:W0:Y:S01]  /*20c00*/  LDC.64 R2, c[0x0][0xc88] ;  /* 0x00032200ff027b82 */ /* 0x011e220000000a00 */
[----:B------:R-:W-:Y:S01]  /*20c10*/  ULDC.64 UR4, c[0x0][0x208] ;  /* 0x0000820000047ab9 */ /* 0x000fe20000000a00 */
[----:B0-----:R-:W-:-:S05]  /*20c20*/  IMAD.WIDE R2, R19, 0x4, R2 ;  /* 0x0000000413027825 */ /* 0x001fca00078e0202 */
[----:B------:R-:W2:Y:S01]  /*20c30*/  LDG.E R15, desc[UR4][R2.64] ;  /* 0x00000004020f7981 */ /* 0x000ea2000c1e1900 */
[----:B------:R-:W-:Y:S05]  /*20c40*/  YIELD ;  /* 0x0000000000007946 */ /* 0x000fea0003800000 */
[----:B------:R-:W-:Y:S01]  /*20c50*/  ULDC.64 UR4, c[0x0][0xa28] ;  /* 0x00028a0000047ab9 */ /* 0x000fe20000000a00 */
[----:B-1----:R-:W-:Y:S01]  /*20c60*/  IMAD.MOV.U32 R0, RZ, RZ, RZ ;  /* 0x000000ffff007224 */ /* 0x002fe200078e00ff */
[----:B------:R-:W-:Y:S01]  /*20c70*/  ISETP.NE.U32.AND P0, PT, RZ, UR4, PT ;  /* 0x00000004ff007c0c */ /* 0x000fe2000bf05070 */
[----:B------:R-:W-:Y:S01]  /*20c80*/  ULDC.64 UR12, c[0x0][0x208] ;  /* 0x00008200000c7ab9 */ /* 0x000fe20000000a00 */
[----:B---3-5:R-:W-:Y:S01]  /*20c90*/  IMAD.MOV.U32 R8, RZ, RZ, RZ ;  /* 0x000000ffff087224 */ /* 0x028fe200078e00ff */
[----:B------:R-:W-:Y:S01]  /*20ca0*/  ULDC.64 UR10, c[0x0][0xa18] ;  /* 0x00028600000a7ab9 */ /* 0x000fe20000000a00 */
[----:B------:R-:W-:Y:S01]  /*20cb0*/  ISETP.NE.AND.EX P0, PT, RZ, UR5, PT, P0 ;  /* 0x00000005ff007c0c */ /* 0x000fe2000bf05300 */
[----:B------:R-:W-:Y:S01]  /*20cc0*/  ULDC.64 UR8, c[0x0][0xa10] ;  /* 0x0002840000087ab9 */ /* 0x000fe20000000a00 */
[----:B------:R-:W-:Y:S01]  /*20cd0*/  ULDC.64 UR6, c[0x0][0xa08] ;  /* 0x0002820000067ab9 */ /* 0x000fe20000000a00 */
[----:B--2---:R-:W-:Y:S01]  /*20ce0*/  SHF.R.S32.HI R4, RZ, 0x1f, R15 ;  /* 0x0000001fff047819 */ /* 0x004fe2000001140f */
[----:B------:R-:W-:-:S09]  /*20cf0*/  IMAD.SHL.U32 R14, R15, 0x4, RZ ;  /* 0x000000040f0e7824 */ /* 0x000fd200078e00ff */
[C---:B------:R-:W-:Y:S01]  /*20d00*/  @P0 LEA R2, P1, R15.reuse, UR4, 0x2 ;  /* 0x000000040f020c11 */ /* 0x040fe2000f8210ff */
[----:B------:R-:W-:Y:S03]  /*20d10*/  STL [R1+0x30], R15 ;  /* 0x0000300f01007387 */ /* 0x000fe60000100800 */
[C-C-:B------:R-:W-:Y:S01]  /*20d20*/  @P0 LEA.HI.X R3, R15.reuse, UR5, R4.reuse, 0x2, P1 ;  /* 0x000000050f030c11 */ /* 0x140fe200088f1404 */
[----:B------:R-:W-:Y:S01]  /*20d30*/  ULDC.64 UR4, c[0x0][0xa00] ;  /* 0x0002800000047ab9 */ /* 0x000fe20000000a00 */
[----:B------:R-:W-:Y:S01]  /*20d40*/  SHF.L.U64.HI R13, R15, 0x2, R4 ;  /* 0x000000020f0d7819 */ /* 0x000fe20000010204 */
[----:B------:R0:W-:Y:S01]  /*20d50*/  STL [R1+0x44], R4 ;  /* 0x0000440401007387 */ /* 0x0001e20000100800 */
[----:B------:R-:W-:-:S03]  /*20d60*/  ISETP.NE.U32.AND P2, PT, RZ, UR4, PT ;  /* 0x00000004ff007c0c */ /* 0x000fc6000bf45070 */
[----:B------:R2:W5:Y:S01]  /*20d70*/  @P0 LDG.E R0, desc[UR12][R2.64] ;  /* 0x0000000c02000981 */ /* 0x000562000c1e1900 */
[----:B------:R-:W-:Y:S02]  /*20d80*/  ISETP.NE.AND.EX P2, PT, RZ, UR5, PT, P2 ;  /* 0x00000005ff007c0c */ /* 0x000fe4000bf45320 */
[----:B------:R-:W-:Y:S02]  /*20d90*/  CS2R R10, SRZ ;  /* 0x00000000000a7805 */ /* 0x000fe4000001ff00 */
[----:B------:R-:W-:Y:S01]  /*20da0*/  ISETP.NE.U32.AND P3, PT, RZ, UR10, PT ;  /* 0x0000000aff007c0c */ /* 0x000fe2000bf65070 */
[----:B------:R-:W-:Y:S01]  /*20db0*/  STL [R1], R14 ;  /* 0x0000000e01007387 */ /* 0x000fe20000100800 */
[----:B------:R-:W-:Y:S02]  /*20dc0*/  ISETP.NE.U32.AND P0, PT, RZ, UR6, PT ;  /* 0x00000006ff007c0c */ /* 0x000fe4000bf05070 */
[----:B------:R-:W-:Y:S01]  /*20dd0*/  ISETP.NE.AND.EX P3, PT, RZ, UR11, PT, P3 ;  /* 0x0000000bff007c0c */ /* 0x000fe2000bf65330 */
[----:B------:R-:W-:Y:S01]  /*20de0*/  STL [R1+0x28], R13 ;  /* 0x0000280d01007387 */ /* 0x000fe20000100800 */
[----:B------:R-:W-:-:S02]  /*20df0*/  ISETP.NE.U32.AND P1, PT, RZ, UR8, PT ;  /* 0x00000008ff007c0c */ /* 0x000fc4000bf25070 */
[C---:B--2---:R-:W-:Y:S02]  /*20e00*/  IADD3 R2, P4, R14.reuse, UR4, RZ ;  /* 0x000000040e027c10 */ /* 0x044fe4000ff9e0ff */
[----:B------:R-:W-:Y:S02]  /*20e10*/  ISETP.NE.AND.EX P0, PT, RZ, UR7, PT, P0 ;  /* 0x00000007ff007c0c */ /* 0x000fe4000bf05300 */
[C---:B------:R-:W-:Y:S02]  /*20e20*/  IADD3.X R3, R13.reuse, UR5, RZ, P4, !PT ;  /* 0x000000050d037c10 */ /* 0x040fe4000a7fe4ff */
[C---:B0-----:R-:W-:Y:S02]  /*20e30*/  IADD3 R4, P4, R14.reuse, UR8, RZ ;  /* 0x000000080e047c10 */ /* 0x041fe4000ff9e0ff */
[----:B------:R-:W-:Y:S01]  /*20e40*/  ISETP.NE.AND.EX P1, PT, RZ, UR9, PT, P1 ;  /* 0x00000009ff007c0c */ /* 0x000fe2000bf25310 */
[----:B------:R-:W2:Y:S01]  /*20e50*/  @P2 LDG.E R8, desc[UR12][R2.64] ;  /* 0x0000000c02082981 */ /* 0x000ea2000c1e1900 */
[----:B------:R-:W-:Y:S01]  /*20e60*/  IADD3.X R5, R13, UR9, RZ, P4, !PT ;  /* 0x000000090d057c10 */ /* 0x000fe2000a7fe4ff */
[----:B------:R-:W-:Y:S01]  /*20e70*/  ULDC UR4, c[0x0][0x288] ;  /* 0x0000a20000047ab9 */ /* 0x000fe20000000800 */
[----:B------:R-:W-:-:S02]  /*20e80*/  IADD3 R6, P5, R14, UR6, RZ ;  /* 0x000000060e067c10 */ /* 0x000fc4000ffbe0ff */
[----:B------:R-:W-:Y:S01]  /*20e90*/  MOV R12, UR4 ;  /* 0x00000004000c7c02 */ /* 0x000fe20008000f00 */
[----:B------:R-:W-:Y:S01]  /*20ea0*/  ULDC.64 UR4, c[0x0][0x418] ;  /* 0x0001060000047ab9 */ /* 0x000fe20000000a00 */
[----:B------:R-:W-:Y:S01]  /*20eb0*/  IADD3.X R7, R13, UR7, RZ, P5, !PT ;  /* 0x000000070d077c10 */ /* 0x000fe2000affe4ff */
[----:B--2---:R0:W-:Y:S01]  /*20ec0*/  STL [R1+0x40], R8 ;  /* 0x0000400801007387 */ /* 0x0041e20000100800 */
[----:B------:R-:W-:-:S03]  /*20ed0*/  UISETP.NE.U32.AND UP0, UPT, UR4, URZ, UPT ;  /* 0x0000003f0400728c */ /* 0x000fc6000bf05070 */
[----:B------:R-:W-:Y:S01]  /*20ee0*/  ULDC UR4, c[0x0][0x424] ;  /* 0x0001090000047ab9 */ /* 0x000fe20000000800 */
[----:B------:R-:W5:Y:S04]  /*20ef0*/  @P0 LDG.E R11, desc[UR12][R6.64] ;  /* 0x0000000c060b0981 */ /* 0x000f68000c1e1900 */
[----:B------:R-:W5:Y:S01]  /*20f00*/  @P1 LDG.E R10, desc[UR12][R4.64] ;  /* 0x0000000c040a1981 */ /* 0x000f62000c1e1900 */
[----:B0-----:R-:W-:-:S04]  /*20f10*/  @P3 IADD3 R8, P4, R14, UR10, RZ ;  /* 0x0000000a0e083c10 */ /* 0x001fc8000ff9e0ff */
[----:B------:R-:W-:-:S05]  /*20f20*/  @P3 IADD3.X R9, R13, UR11, RZ, P4, !PT ;  /* 0x0000000b0d093c10 */ /* 0x000fca000a7fe4ff */
[----:B------:R0:W2:Y:S01]  /*20f30*/  @P3 LDG.E R12, desc[UR12][R8.64] ;  /* 0x0000000c080c3981 */ /* 0x0000a2000c1e1900 */
[----:B------:R-:W-:-:S03]  /*20f40*/  UISETP.NE.AND.EX UP0, UPT, UR5, URZ, UPT, UP0 ;  /* 0x0000003f0500728c */ /* 0x000fc6000bf05300 */
[----:B------:R-:W-:Y:S01]  /*20f50*/  ULDC UR5, c[0x0][0x2f0] ;  /* 0x0000bc0000057ab9 */ /* 0x000fe20000000800 */
[----:B------:R-:W-:-:S04]  /*20f60*/  USEL UR4, UR4, 0x1, UP0 ;  /* 0x0000000104047887 */ /* 0x000fc80008000000 */
[----:B------:R-:W-:-:S03]  /*20f70*/  UIMAD UR4, UR4, UR5, URZ ;  /* 0x00000005040472a4 */ /* 0x000fc6000f8e023f */
[----:B------:R-:W-:Y:S02]  /*20f80*/  ULDC UR5, c[0x0][0x348] ;  /* 0x0000d20000057ab9 */ /* 0x000fe40000000800 */
[----:B0-----:R-:W-:Y:S02]  /*20f90*/  IMAD.U32 R9, RZ, RZ, UR5 ;  /* 0x00000005ff097e24 */ /* 0x001fe4000f8e00ff */
[----:B------:R-:W-:Y:S01]  /*20fa0*/  IMAD.U32 R8, RZ, RZ, UR4 ;  /* 0x00000004ff087e24 */ /* 0x000fe2000f8e00ff */
[----:B--2---:R0:W-:Y:S01]  /*20fb0*/  STL [R1+0x54], R12 ;  /* 0x0000540c01007387 */ /* 0x0041e20000100800 */
[----:B------:R-:W-:Y:S05]  /*20fc0*/  @P3 BRA `(.L_x_832) ;  /* 0x0000000000183947 */ /* 0x000fea0003800000 */
[----:B------:R-:W-:Y:S05]  /*20fd0*/  @!P2 BRA `(.L_x_832) ;  /* 0x000000000014a947 */ /* 0x000fea0003800000 */
[----:B------:R-:W-:Y:S02]  /*20fe0*/  ULDC.64 UR4, c[0x0][0x208] ;  /* 0x0000820000047ab9 */ /* 0x000fe40000000a00 */
[----:B0-----:R-:W2:Y:S04]  /*20ff0*/  LDG.E R12, desc[UR4][R2.64] ;  /* 0x00000004020c7981 */ /* 0x001ea8000c1e1900 */
[----:B------:R-:W2:Y:S02]  /*21000*/  LDG.E R2, desc[UR4][R2.64+0x4] ;  /* 0x0000040402027981 */ /* 0x000ea4000c1e1900 */
[----:B--2---:R-:W-:-:S05]  /*21010*/  IMAD.IADD R2, R2, 0x1, -R12 ;  /* 0x0000000102027824 */ /* 0x004fca00078e0a0c */
[----:B------:R2:W-:Y:S02]  /*21020*/  STL [R1+0x54], R2 ;  /* 0x0000540201007387 */ /* 0x0005e40000100800 */
.L_x_832:
[----:B0-----:R-:W-:Y:S01]  /*21030*/  IMAD.MOV.U32 R12, RZ, RZ, R15 ;  /* 0x000000ffff0c7224 */ /* 0x001fe200078e000f */
[----:B--2--5:R-:W-:Y:S01]  /*21040*/  IADD3 R2, R11, R0, RZ ;  /* 0x000000000b027210 */ /* 0x024fe20007ffe0ff */
[----:B------:R-:W-:Y:S02]  /*21050*/  ULDC.64 UR4, c[0x0][0xa20] ;  /* 0x0002880000047ab9 */ /* 0x000fe40000000a00 */
[----:B------:R-:W-:Y:S01]  /*21060*/  ISETP.NE.U32.AND P2, PT, RZ, UR4, PT ;  /* 0x00000004ff007c0c */ /* 0x000fe2000bf45070 */
[----:B------:R0:W-:Y:S03]  /*21070*/  STL [R1+0x10], R12 ;  /* 0x0000100c01007387 */ /* 0x0001e60000100800 */
[----:B------:R-:W-:Y:S01]  /*21080*/  ISETP.NE.AND.EX P2, PT, RZ, UR5, PT, P2 ;  /* 0x00000005ff007c0c */ /* 0x000fe2000bf45320 */
[----:B------:R0:W-:-:S12]  /*21090*/  STL [R1+0x1c], R2 ;  /* 0x00001c0201007387 */ /* 0x0001d80000100800 */
[----:B0-----:R-:W-:Y:S05]  /*210a0*/  @!P2 BRA `(.L_x_833) ;  /* 0x000000000014a947 */ /* 0x001fea0003800000 */
[----:B------:R-:W-:Y:S01]  /*210b0*/  IADD3 R2, P0, R14, UR4, RZ ;  /* 0x000000040e027c10 */ /* 0x000fe2000ff1e0ff */
[----:B------:R-:W-:-:S03]  /*210c0*/  ULDC.64 UR6, c[0x0][0x208] ;  /* 0x0000820000067ab9 */ /* 0x000fc60000000a00 */
[----:B------:R-:W-:-:S05]  /*210d0*/  IADD3.X R3, R13, UR5, RZ, P0, !PT ;  /* 0x000000050d037c10 */ /* 0x000fca00087fe4ff */
[----:B------:R0:W5:Y:S01]  /*210e0*/  LDG.E R8, desc[UR6][R2.64] ;  /* 0x0000000602087981 */ /* 0x000162000c1e1900 */
[----:B------:R-:W-:Y:S05]  /*210f0*/  BRA `(.L_x_834) ;  /* 0x0000000000147947 */ /* 0x000fea0003800000 */
.L_x_833:
[----:B------:R-:W-:Y:S05]  /*21100*/  @!P0 BRA `(.L_x_834) ;  /* 0x0000000000108947 */ /* 0x000fea0003800000 */
[----:B------:R-:W-:Y:S02]  /*21110*/  ULDC.64 UR4, c[0x0][0x208] ;  /* 0x0000820000047ab9 */ /* 0x000fe40000000a00 */
[----:B------:R-:W2:Y:S04]  /*21120*/  LDG.E R8, desc[UR4][R6.64] ;  /* 0x0000000406087981 */ /* 0x000ea8000c1e1900 */
[----:B------:R-:W2:Y:S02]  /*21130*/  LDG.E R6, desc[UR4][R6.64+0x4] ;  /* 0x0000040406067981 */ /* 0x000ea4000c1e1900 */
[----:B--2---:R-:W-:-:S07]  /*21140*/  IMAD.IADD R8, R6, 0x1, -R8 ;  /* 0x0000000106087824 */ /* 0x004fce00078e0a08 */
.L_x_834:
[----:B------:R-:W-:Y:S01]  /*21150*/  ULDC.64 UR4, c[0x0][0x208] ;  /* 0x0000820000047ab9 */ /* 0x000fe20000000a00 */
[----:B-----5:R-:W-:Y:S01]  /*21160*/  IMAD.IADD R0, R8, 0x1, -R0 ;  /* 0x0000000108007824 */ /* 0x020fe200078e0a00 */
[----:B0-----:R-:W2:Y:S04]  /*21170*/  @P1 LDG.E R2, desc[UR4][R4.64] ;  /* 0x0000000404021981 */ /* 0x001ea8000c1e1900 */
[----:B------:R-:W2:Y:S01]  /*21180*/  @P1 LDG.E R4, desc[UR4][R4.64+0x4] ;  /* 0x0000040404041981 */ /* 0x000ea2000c1e1900 */
[----:B------:R-:W-:Y:S01]  /*21190*/  BSSY B0, `(.L_x_835) ;  /* 0x000012d000007945 */ /* 0x000fe20003800000 */
[----:B--2---:R-:W-:-:S05]  /*211a0*/  @P1 IADD3 R9, -R2, R4, RZ ;  /* 0x0000000402091210 */ /* 0x004fca0007ffe1ff */
[----:B------:R-:W-:-:S04]  /*211b0*/  IMAD.IADD R3, R0, 0x1, R9 ;  /* 0x0000000100037824 */ /* 0x000fc800078e0209 */
[----:B------:R-:W-:Y:S01]  /*211c0*/  VIADD R2, R3, 0xaf ;  /* 0x000000af03027836 */ /* 0x000fe20000000000 */
[----:B------:R0:W-:Y:S03]  /*211d0*/  STL [R1+0x50], R3 ;  /* 0x0000500301007387 */ /* 0x0001e60000100800 */
[----:B------:R-:W-:-:S05]  /*211e0*/  IMAD.HI R2, R2, 0x2e8ba2e9, RZ ;  /* 0x2e8ba2e902027827 */ /* 0x000fca00078e02ff */
[----:B0-----:R-:W-:-:S04]  /*211f0*/  SHF.R.U32.HI R3, RZ, 0x1f, R2 ;  /* 0x0000001fff037819 */ /* 0x001fc80000011602 */
[----:B------:R-:W-:-:S05]  /*21200*/  LEA.HI.SX32 R4, R2, R3, 0x1b ;  /* 0x0000000302047211 */ /* 0x000fca00078fdaff */
[--C-:B------:R-:W-:Y:S01]  /*21210*/  IMAD R2, R4, 0xb0, -R0.reuse ;  /* 0x000000b004027824 */ /* 0x100fe200078e0a00 */
[----:B------:R0:W-:Y:S01]  /*21220*/  STL [R1+0x38], R4 ;  /* 0x0000380401007387 */ /* 0x0001e20000100800 */
[----:B------:R-:W-:-:S03]  /*21230*/  IMAD.MOV R0, RZ, RZ, -R0 ;  /* 0x000000ffff007224 */ /* 0x000fc600078e0a00 */
[----:B------:R-:W-:Y:S02]  /*21240*/  VIMNMX R9, R2, R9, PT ;  /* 0x0000000902097248 */ /* 0x000fe40003fe0100 */
[----:B------:R-:W-:-:S04]  /*21250*/  VIMNMX R0, RZ, R0, !PT ;  /* 0x00000000ff007248 */ /* 0x000fc80007fe0100 */
[----:B------:R-:W-:Y:S01]  /*21260*/  ISETP.GT.AND P0, PT, R9, R0, PT ;  /* 0x000000000900720c */ /* 0x000fe20003f04270 */
[----:B0-----:R-:W-:-:S12]  /*21270*/  IMAD.WIDE.U32 R4, R0, -0x45d1745d, RZ ;  /* 0xba2e8ba300047825 */ /* 0x001fd800078e00ff */
[----:B------:R-:W-:Y:S02]  /*21280*/  @P0 IADD3 R2, R9, 0xaf, RZ ;  /* 0x000000af09020810 */ /* 0x000fe40007ffe0ff */
[----:B------:R-:W-:-:S03]  /*21290*/  SHF.R.U32.HI R9, RZ, 0x7, R5 ;  /* 0x00000007ff097819 */ /* 0x000fc60000011605 */
[----:B------:R-:W-:-:S04]  /*212a0*/  @P0 IMAD.HI R0, R2, 0x2e8ba2e9, RZ ;  /* 0x2e8ba2e902000827 */ /* 0x000fc800078e02ff */
[----:B------:R-:W-:Y:S01]  /*212b0*/  IMAD.MOV.U32 R6, RZ, RZ, R9 ;  /* 0x000000ffff067224 */ /* 0x000fe200078e0009 */
[----:B------:R-:W-:-:S04]  /*212c0*/  @P0 SHF.R.U32.HI R2, RZ, 0x1f, R0 ;  /* 0x0000001fff020819 */ /* 0x000fc80000011600 */
[----:B------:R-:W-:Y:S02]  /*212d0*/  @P0 LEA.HI.SX32 R6, R0, R2, 0x1b ;  /* 0x0000000200060211 */ /* 0x000fe400078fdaff */
[----:B------:R-:W-:Y:S02]  /*212e0*/  PLOP3.LUT P0, PT, PT, PT, PT, 0x80, 0x0 ;  /* 0x000000000000781c */ /* 0x000fe40003f0f070 */
[----:B------:R-:W-:-:S13]  /*212f0*/  ISETP.GT.AND P2, PT, R6, R9, PT ;  /* 0x000000090600720c */ /* 0x000fda0003f44270 */
[----:B------:R-:W-:Y:S05]  /*21300*/  @!P2 BRA `(.L_x_836) ;  /* 0x000000100054a947 */ /* 0x000fea0003800000 */
[----:B------:R-:W-:Y:S01]  /*21310*/  UMOV UR4, 0xffffffff ;  /* 0xffffffff00047882 */ /* 0x000fe20000000000 */
[----:B------:R-:W-:Y:S02]  /*21320*/  SEL R0, R12, RZ, !P1 ;  /* 0x000000ff0c007207 */ /* 0x000fe40004800000 */
[----:B------:R-:W-:Y:S05]  /*21330*/  BRA.DIV UR4, `(.L_x_837) ;  /* 0x0000006a04bc7947 */ /* 0x000fea000b800000 */
[----:B------:R-:W0:Y:S02]  /*21340*/  S2R R2, SR_TID.X ;  /* 0x0000000000027919 */ /* 0x000e240000002100 */
[----:B0-----:R-:W-:-:S04]  /*21350*/  SHF.R.U32.HI R2, RZ, 0x5, R2 ;  /* 0x00000005ff027819 */ /* 0x001fc80000011602 */
[----:B------:R-:W-:-:S05]  /*21360*/  LOP3.LUT R2, R2, 0x3, RZ, 0xc0, !PT ;  /* 0x0000000302027812 */ /* 0x000fca00078ec0ff */
[----:B------:R0:W2:Y:S02]  /*21370*/  SHFL.IDX PT, R14, R2, RZ, 0x1f ;  /* 0x00001fff020e7589 */ /* 0x0000a400000e0000 */
.L_x_1015:
[----:B--2---:R-:W-:Y:S02]  /*21380*/  ISETP.NE.AND P0, PT, R14, RZ, PT ;  /* 0x000000ff0e00720c */ /* 0x004fe40003f05270 */
[----:B------:R-:W-:-:S11]  /*21390*/  PLOP3.LUT P6, PT, PT, PT, PT, 0x8, 0x0 ;  /* 0x000000000000781c */ /* 0x000fd60003fce170 */
[----:B------:R-:W-:Y:S05]  /*213a0*/  @P0 BRA `(.L_x_838) ;  /* 0x00000000000c0947 */ /* 0x000fea0003800000 */
[----:B------:R-:W-:-:S03]  /*213b0*/  UMOV UR4, 0xffffffff ;  /* 0xffffffff00047882 */ /* 0x000fc60000000000 */
[----:B------:R-:W-:Y:S05]  /*213c0*/  BRA.DIV UR4, `(.L_x_839) ;  /* 0x0000006a04cc7947 */ /* 0x000fea000b800000 */
[----:B------:R-:W-:-:S13]  /*213d0*/  ELECT P6, URZ, PT ;  /* 0x00000000003f782f */ /* 0x000fda00038c0000 */
.L_x_838:
[----:B0-----:R-:W2:Y:S04]  /*213e0*/  LDL R2, [R1+0x58] ;  /* 0x0000580001027983 */ /* 0x001ea80000100800 */
[----:B------:R-:W3:Y:S01]  /*213f0*/  LDL R4, [R1+0x8] ;  /* 0x0000080001047983 */ /* 0x000ee20000100800 */
[----:B------:R-:W-:Y:S01]  /*21400*/  BSSY B1, `(.L_x_840) ;  /* 0x0000008000017945 */ /* 0x000fe20003800000 */
[----:B--2---:R-:W-:-:S05]  /*21410*/  VIADD R2, R2, 0x1 ;  /* 0x0000000102027836 */ /* 0x004fca0000000000 */
[----:B------:R-:W-:-:S04]  /*21420*/  LEA.HI R3, R2, R2, RZ, 0x1 ;  /* 0x0000000202037211 */ /* 0x000fc800078f08ff */
[----:B------:R-:W-:-:S05]  /*21430*/  LOP3.LUT R3, R3, 0xfffffffe, RZ, 0xc0, !PT ;  /* 0xfffffffe03037812 */ /* 0x000fca00078ec0ff */
[----:B------:R-:W-:-:S05]  /*21440*/  IMAD.IADD R2, R2, 0x1, -R3 ;  /* 0x0000000102027824 */ /* 0x000fca00078e0a03 */
[----:B------:R-:W-:-:S04]  /*21450*/  SHF.L.U32 R2, R2, 0x1f, RZ ;  /* 0x0000001f02027819 */ /* 0x000fc800000006ff */
[----:B---3--:R-:W0:Y:S02]  /*21460*/  SYNCS.PHASECHK.TRANS64.TRYWAIT P0, [R4+URZ+0x34820], R2 ;  /* 0x03482002040075a7 */ /* 0x008e24000800017f */
[----:B0-----:R-:W-:Y:S05]  /*21470*/  @!P0 BRA `(.L_x_841) ;  /* 0x0000006800c08947 */ /* 0x001fea0003800000 */
.L_x_1018:
[----:B------:R-:W-:Y:S05]  /*21480*/  BSYNC B1 ;  /* 0x0000000000017941 */ /* 0x000fea0003800000 */
.L_x_840:
[----:B------:R-:W-:Y:S04]  /*21490*/  BSSY B1, `(.L_x_842) ;  /* 0x0000071000017945 */ /* 0x000fe80003800000 */
[----:B------:R-:W-:Y:S05]  /*214a0*/  @!P6 BRA `(.L_x_843) ;  /* 0x0000000400bce947 */ /* 0x000fea0003800000 */
[----:B------:R-:W2:Y:S04]  /*214b0*/  LDL R7, [R1+0x8] ;  /* 0x0000080001077983 */ /* 0x000ea80000100800 */
[----:B------:R-:W2:Y:S04]  /*214c0*/  LDL R4, [R1+0x20] ;  /* 0x0000200001047983 */ /* 0x000ea80000100800 */
[----:B------:R-:W3:Y:S01]  /*214d0*/  LDL R5, [R1+0x24] ;  /* 0x0000240001057983 */ /* 0x000ee20000100800 */
[----:B------:R-:W-:Y:S01]  /*214e0*/  BSSY B2, `(.L_x_844) ;  /* 0x0000008000027945 */ /* 0x000fe20003800000 */
[----:B0-----:R-:W0:Y:S02]  /*214f0*/  S2R R3, SR_TID.X ;  /* 0x0000000000037919 */ /* 0x001e240000002100 */
[----:B0-----:R-:W-:-:S04]  /*21500*/  LOP3.LUT R3, R3, 0x7f, RZ, 0xc0, !PT ;  /* 0x0000007f03037812 */ /* 0x001fc800078ec0ff */
[----:B------:R-:W-:Y:S02]  /*21510*/  ISETP.NE.AND P1, PT, R3, RZ, PT ;  /* 0x000000ff0300720c */ /* 0x000fe40003f25270 */
[----:B--2---:R-:W-:Y:S02]  /*21520*/  LEA R4, R4, R7, 0x3 ;  /* 0x0000000704047211 */ /* 0x004fe400078e18ff */
[----:B---3--:R-:W-:-:S04]  /*21530*/  SHF.L.U32 R8, R5, 0x1f, RZ ;  /* 0x0000001f05087819 */ /* 0x008fc800000006ff */
[----:B------:R-:W0:Y:S02]  /*21540*/  SYNCS.PHASECHK.TRANS64.TRYWAIT P0, [R4+URZ+0x348a0], R8 ;  /* 0x0348a008040075a7 */ /* 0x000e24000800017f */
[----:B0-----:R-:W-:Y:S05]  /*21550*/  @!P0 BRA `(.L_x_845) ;  /* 0x0000006800a08947 */ /* 0x001fea0003800000 */
.L_x_1019:
[----:B------:R-:W-:Y:S05]  /*21560*/  BSYNC B2 ;  /* 0x0000000000027941 */ /* 0x000fea0003800000 */
.L_x_844:
[----:B------:R-:W-:Y:S04]  /*21570*/  BSSY B2, `(.L_x_846) ;  /* 0x0000009000027945 */ /* 0x000fe80003800000 */
[----:B------:R-:W-:Y:S05]  /*21580*/  @P1 BRA `(.L_x_847) ;  /* 0x00000000001c1947 */ /* 0x000fea0003800000 */
[----:B------:R-:W2:Y:S01]  /*21590*/  S2R R3, SR_TID.X ;  /* 0x0000000000037919 */ /* 0x000ea20000002100 */
[----:B------:R-:W-:-:S04]  /*215a0*/  IMAD.MOV.U32 R2, RZ, RZ, 0xb000 ;  /* 0x0000b000ff027424 */ /* 0x000fc800078e00ff */
[----:B------:R3:W-:Y:S01]  /*215b0*/  SYNCS.ARRIVE.TRANS64 RZ, [R4+URZ+0x34890], R2 ;  /* 0x0348900204ff79a7 */ /* 0x0007e2000800003f */
[----:B--2---:R-:W-:-:S04]  /*215c0*/  LOP3.LUT R3, R3, 0x1f, RZ, 0xc0, !PT ;  /* 0x0000001f03037812 */ /* 0x004fc800078ec0ff */
[----:B------:R-:W-:-:S13]  /*215d0*/  ISETP.NE.AND P0, PT, R3, RZ, PT ;  /* 0x000000ff0300720c */ /* 0x000fda0003f05270 */
[----:B---3--:R-:W-:Y:S05]  /*215e0*/  @!P0 BRA `(.L_x_847) ;  /* 0x0000000000048947 */ /* 0x008fea0003800000 */
[----:B------:R-:W-:Y:S01]  /*215f0*/  BPT.TRAP 0x1 ;  /* 0x000000040000795c */ /* 0x000fe20000300000 */
.L_x_847:
[----:B------:R-:W-:Y:S05]  /*21600*/  BSYNC B2 ;  /* 0x0000000000027941 */ /* 0x000fea0003800000 */
.L_x_846:
[----:B------:R-:W2:Y:S04]  /*21610*/  LDL R5, [R1+0x8] ;  /* 0x0000080001057983 */ /* 0x000ea80000100800 */
[----:B------:R-:W2:Y:S01]  /*21620*/  LDL R2, [R1+0x20] ;  /* 0x0000200001027983 */ /* 0x000ea20000100800 */
[----:B------:R-:W-:Y:S01]  /*21630*/  IMAD.MOV.U32 R14, RZ, RZ, RZ ;  /* 0x000000ffff0e7224 */ /* 0x000fe200078e00ff */
[----:B------:R-:W-:Y:S01]  /*21640*/  UIADD3 UR4, UP0, UR38, 0x570, URZ ;  /* 0x0000057026047890 */ /* 0x000fe2000ff1e03f */
[----:B------:R-:W-:Y:S01]  /*21650*/  IMAD R3, R6, 0xb0, R10 ;  /* 0x000000b006037824 */ /* 0x000fe200078e020a */
[----:B------:R-:W-:Y:S01]  /*21660*/  PLOP3.LUT P0, PT, PT, PT, PT, 0x80, 0x0 ;  /* 0x000000000000781c */ /* 0x000fe20003f0f070 */
[----:B------:R-:W-:Y:S01]  /*21670*/  UMOV UR6, 0x0 ;  /* 0x0000000000067882 */ /* 0x000fe20000000000 */
[----:B------:R-:W-:Y:S01]  /*21680*/  R2UR UR10, R14 ;  /* 0x000000000e0a72ca */ /* 0x000fe200000e0000 */
[----:B------:R-:W-:Y:S01]  /*21690*/  VIADD R3, R3, 0xffffff50 ;  /* 0xffffff5003037836 */ /* 0x000fe20000000000 */
[----:B------:R-:W-:Y:S01]  /*216a0*/  UIADD3.X UR5, URZ, UR39, URZ, UP0, !UPT ;  /* 0x000000273f057290 */ /* 0x000fe200087fe43f */
[----:B------:R-:W-:Y:S01]  /*216b0*/  UMOV UR7, 0x12f00000 ;  /* 0x12f0000000077882 */ /* 0x000fe20000000000 */
[----:B--2---:R-:W-:Y:S01]  /*216c0*/  IMAD R7, R2, 0xb000, R5 ;  /* 0x0000b00002077824 */ /* 0x004fe200078e0205 */
[----:B------:R-:W-:-:S03]  /*216d0*/  IADD3 R2, R4, 0x34890, RZ ;  /* 0x0003489004027810 */ /* 0x000fc60007ffe0ff */
[----:B------:R-:W-:-:S07]  /*216e0*/  VIADD R5, R7, 0x1e400 ;  /* 0x0001e40007057836 */ /* 0x000fce0000000000 */
.L_x_848:
        /* <DEDUP_REMOVED lines=16> */
.L_x_849:
        /* <DEDUP_REMOVED lines=10> */
[----:B------:R-:W2:Y:S01]  /*21890*/  SYNCS.PHASECHK.TRANS64.TRYWAIT P0, [R4+URZ+0x348c0], R8 ;  /* 0x0348c008040075a7 */ /* 0x000ea2000800017f */
[----:B------:R-:W-:Y:S04]  /*218a0*/  BSSY B2, `(.L_x_850) ;  /* 0x0000002000027945 */ /* 0x000fe80003800000 */
[----:B--2---:R-:W-:Y:S05]  /*218b0*/  @!P0 BRA `(.L_x_851) ;  /* 0x0000006400dc8947 */ /* 0x004fea0003800000 */
.L_x_1020:
[----:B------:R-:W-:Y:S05]  /*218c0*/  BSYNC B2 ;  /* 0x0000000000027941 */ /* 0x000fea0003800000 */
.L_x_850:
[----:B------:R-:W-:Y:S01]  /*218d0*/  BSSY B2, `(.L_x_852) ;  /* 0x000000b000027945 */ /* 0x000fe20003800000 */
[----:B------:R-:W-:Y:S01]  /*218e0*/  MOV R12, 0x0 ;  /* 0x00000000000c7802 */ /* 0x000fe20000000f00 */
[----:B------:R-:W-:Y:S02]  /*218f0*/  IMAD.MOV.U32 R13, RZ, RZ, 0x12f00000 ;  /* 0x12f00000ff0d7424 */ /* 0x000fe400078e00ff */
[----:B------:R-:W-:Y:S05]  /*21900*/  @P1 BRA `(.L_x_853) ;  /* 0x00000000001c1947 */ /* 0x000fea0003800000 */
[----:B------:R-:W3:Y:S01]  /*21910*/  S2R R5, SR_TID.X ;  /* 0x0000000000057919 */ /* 0x000ee20000002100 */
[----:B------:R-:W-:-:S04]  /*21920*/  IMAD.MOV.U32 R2, RZ, RZ, 0xb000 ;  /* 0x0000b000ff027424 */ /* 0x000fc800078e00ff */
[----:B------:R4:W-:Y:S01]  /*21930*/  SYNCS.ARRIVE.TRANS64 RZ, [R4+URZ+0x348b0], R2 ;  /* 0x0348b00204ff79a7 */ /* 0x0009e2000800003f */
[----:B---3--:R-:W-:-:S04]  /*21940*/  LOP3.LUT R5, R5, 0x1f, RZ, 0xc0, !PT ;  /* 0x0000001f05057812 */ /* 0x008fc800078ec0ff */
[----:B------:R-:W-:-:S13]  /*21950*/  ISETP.NE.AND P0, PT, R5, RZ, PT ;  /* 0x000000ff0500720c */ /* 0x000fda0003f05270 */
[----:B----4-:R-:W-:Y:S05]  /*21960*/  @!P0 BRA `(.L_x_853) ;  /* 0x0000000000048947 */ /* 0x010fea0003800000 */
[----:B------:R-:W-:Y:S01]  /*21970*/  BPT.TRAP 0x1 ;  /* 0x000000040000795c */ /* 0x000fe20000300000 */
.L_x_853:
[----:B------:R-:W-:Y:S05]  /*21980*/  BSYNC B2 ;  /* 0x0000000000027941 */ /* 0x000fea0003800000 */
.L_x_852:
[----:B------:R-:W-:Y:S01]  /*21990*/  R2UR UR10, R14 ;  /* 0x000000000e0a72ca */ /* 0x000fe200000e0000 */
[----:B------:R-:W-:Y:S01]  /*219a0*/  UIADD3 UR4, UP0, UR38, 0x670, URZ ;  /* 0x0000067026047890 */ /* 0x000fe2000ff1e03f */
[----:B------:R-:W-:Y:S01]  /*219b0*/  R2UR UR6, R12 ;  /* 0x000000000c0672ca */ /* 0x000fe200000e0000 */
[----:B0-2---:R-:W-:Y:S01]  /*219c0*/  VIADD R4, R4, 0x348b0 ;  /* 0x000348b004047836 */ /* 0x005fe20000000000 */
[----:B------:R-:W-:Y:S01]  /*219d0*/  R2UR UR7, R13 ;  /* 0x000000000d0772ca */ /* 0x000fe200000e0000 */
[----:B------:R-:W-:Y:S01]  /*219e0*/  UIADD3.X UR5, URZ, UR39, URZ, UP0, !UPT ;  /* 0x000000273f057290 */ /* 0x000fe200087fe43f */
[----:B------:R-:W-:Y:S02]  /*219f0*/  PLOP3.LUT P0, PT, PT, PT, PT, 0x80, 0x0 ;  /* 0x000000000000781c */ /* 0x000fe40003f0f070 */
[----:B------:R-:W-:-:S11]  /*21a00*/  IADD3 R2, R7, 0x400, RZ ;  /* 0x0000040007027810 */ /* 0x000fd60007ffe0ff */
.L_x_854:
        /* <DEDUP_REMOVED lines=15> */
.L_x_855:
        /* <DEDUP_REMOVED lines=10> */
.L_x_843:
[----:B------:R-:W-:Y:S05]  /*21ba0*/  BSYNC B1 ;  /* 0x0000000000017941 */ /* 0x000fea0003800000 */
.L_x_842:
[----:B------:R-:W0:Y:S04]  /*21bb0*/  LDL.LU R7, [R1+0x20] ;  /* 0x0000200001077983 */ /* 0x000e280000300800 */
[----:B------:R-:W2:Y:S01]  /*21bc0*/  LDL.LU R5, [R1+0x24] ;  /* 0x0000240001057983 */ /* 0x000ea20000300800 */
[----:B------:R-:W-:Y:S01]  /*21bd0*/  PLOP3.LUT P0, PT, PT, PT, PT, 0x8, 0x0 ;  /* 0x000000000000781c */ /* 0x000fe20003f0e170 */
[----:B0-----:R-:W-:Y:S02]  /*21be0*/  VIADD R2, R7, 0x1 ;  /* 0x0000000107027836 */ /* 0x001fe40000000000 */
[----:B------:R-:W-:-:S03]  /*21bf0*/  VIADD R7, R6, 0xfffffffe ;  /* 0xfffffffe06077836 */ /* 0x000fc60000000000 */
[C---:B------:R-:W-:Y:S02]  /*21c00*/  ISETP.NE.AND P1, PT, R2.reuse, 0x2, PT ;  /* 0x000000020200780c */ /* 0x040fe40003f25270 */
[----:B------:R-:W-:Y:S02]  /*21c10*/  ISETP.GE.AND P2, PT, R7, R9, PT ;  /* 0x000000090700720c */ /* 0x000fe40003f46270 */
[----:B------:R-:W-:Y:S02]  /*21c20*/  SEL R3, RZ, 0x1, P1 ;  /* 0x00000001ff037807 */ /* 0x000fe40000800000 */
[----:B------:R-:W-:Y:S02]  /*21c30*/  SEL R2, R2, RZ, P1 ;  /* 0x000000ff02027207 */ /* 0x000fe40000800000 */
[----:B--2---:R-:W-:-:S03]  /*21c40*/  LOP3.LUT R5, R5, R3, RZ, 0x3c, !PT ;  /* 0x0000000305057212 */ /* 0x004fc600078e3cff */
[----:B------:R0:W-:Y:S04]  /*21c50*/  STL [R1+0x20], R2 ;  /* 0x0000200201007387 */ /* 0x0001e80000100800 */
[----:B------:R0:W-:Y:S01]  /*21c60*/  STL [R1+0x24], R5 ;  /* 0x0000240501007387 */ /* 0x0001e20000100800 */
[----:B------:R-:W-:Y:S05]  /*21c70*/  @!P2 BRA `(.L_x_836) ;  /* 0x0000000400f8a947 */ /* 0x000fea0003800000 */
.L_x_870:
[----:B------:R-:W-:Y:S05]  /*21c80*/  YIELD ;  /* 0x0000000000007946 */ /* 0x000fea0003800000 */
[----:B------:R-:W-:Y:S04]  /*21c90*/  BSSY B1, `(.L_x_856) ;  /* 0x0000070000017945 */ /* 0x000fe80003800000 */
[----:B--2---:R-:W-:Y:S05]  /*21ca0*/  @!P6 BRA `(.L_x_857) ;  /* 0x0000000400b8e947 */ /* 0x004fea0003800000 */
[----:B0-----:R-:W2:Y:S04]  /*21cb0*/  LDL R5, [R1+0x8] ;  /* 0x0000080001057983 */ /* 0x001ea80000100800 */
[----:B------:R-:W2:Y:S04]  /*21cc0*/  LDL R4, [R1+0x20] ;  /* 0x0000200001047983 */ /* 0x000ea80000100800 */
[----:B------:R-:W3:Y:S01]  /*21cd0*/  LDL R3, [R1+0x24] ;  /* 0x0000240001037983 */ /* 0x000ee20000100800 */
[----:B------:R-:W-:Y:S01]  /*21ce0*/  BSSY B2, `(.L_x_858) ;  /* 0x0000008000027945 */ /* 0x000fe20003800000 */
[----:B------:R-:W0:Y:S02]  /*21cf0*/  S2R R2, SR_TID.X ;  /* 0x0000000000027919 */ /* 0x000e240000002100 */
[----:B0-----:R-:W-:-:S04]  /*21d00*/  LOP3.LUT R2, R2, 0x7f, RZ, 0xc0, !PT ;  /* 0x0000007f02027812 */ /* 0x001fc800078ec0ff */
[----:B------:R-:W-:Y:S02]  /*21d10*/  ISETP.NE.AND P2, PT, R2, RZ, PT ;  /* 0x000000ff0200720c */ /* 0x000fe40003f45270 */
[----:B--2---:R-:W-:Y:S02]  /*21d20*/  LEA R6, R4, R5, 0x3 ;  /* 0x0000000504067211 */ /* 0x004fe400078e18ff */
[----:B---3--:R-:W-:-:S04]  /*21d30*/  SHF.L.U32 R5, R3, 0x1f, RZ ;  /* 0x0000001f03057819 */ /* 0x008fc800000006ff */
[----:B------:R-:W0:Y:S02]  /*21d40*/  SYNCS.PHASECHK.TRANS64.TRYWAIT P1, [R6+URZ+0x348a0], R5 ;  /* 0x0348a005060075a7 */ /* 0x000e24000802017f */
[----:B0-----:R-:W-:Y:S05]  /*21d50*/  @!P1 BRA `(.L_x_859) ;  /* 0x0000006000c89947 */ /* 0x001fea0003800000 */
.L_x_1021:
[----:B------:R-:W-:Y:S05]  /*21d60*/  BSYNC B2 ;  /* 0x0000000000027941 */ /* 0x000fea0003800000 */
.L_x_858:
        /* <DEDUP_REMOVED lines=9> */
.L_x_861:
[----:B------:R-:W-:Y:S05]  /*21e00*/  BSYNC B2 ;  /* 0x0000000000027941 */ /* 0x000fea0003800000 */
.L_x_860:
[----:B------:R-:W2:Y:S04]  /*21e10*/  LDL R3, [R1+0x8] ;  /* 0x0000080001037983 */ /* 0x000ea80000100800 */
[----:B------:R-:W2:Y:S01]  /*21e20*/  LDL R2, [R1+0x20] ;  /* 0x0000200001027983 */ /* 0x000ea20000100800 */
[----:B------:R-:W-:Y:S01]  /*21e30*/  IMAD.MOV.U32 R11, RZ, RZ, RZ ;  /* 0x000000ffff0b7224 */ /* 0x000fe200078e00ff */
[----:B------:R-:W-:Y:S01]  /*21e40*/  UIADD3 UR4, UP0, UR38, 0x570, URZ ;  /* 0x0000057026047890 */ /* 0x000fe2000ff1e03f */
[----:B------:R-:W-:Y:S01]  /*21e50*/  PLOP3.LUT P1, PT, PT, PT, PT, 0x80, 0x0 ;  /* 0x000000000000781c */ /* 0x000fe20003f2f070 */
[----:B------:R-:W-:Y:S01]  /*21e60*/  UMOV UR6, 0x0 ;  /* 0x0000000000067882 */ /* 0x000fe20000000000 */
[----:B------:R-:W-:Y:S01]  /*21e70*/  UMOV UR7, 0x12f00000 ;  /* 0x12f0000000077882 */ /* 0x000fe20000000000 */
[----:B------:R-:W-:Y:S01]  /*21e80*/  R2UR UR10, R11 ;  /* 0x000000000b0a72ca */ /* 0x000fe200000e0000 */
[----:B------:R-:W-:Y:S01]  /*21e90*/  UIADD3.X UR5, URZ, UR39, URZ, UP0, !UPT ;  /* 0x000000273f057290 */ /* 0x000fe200087fe43f */
[----:B--2---:R-:W-:-:S02]  /*21ea0*/  IMAD R4, R2, 0xb000, R3 ;  /* 0x0000b00002047824 */ /* 0x004fc400078e0203 */
[----:B------:R-:W-:Y:S02]  /*21eb0*/  IMAD R3, R7, 0xb0, R10 ;  /* 0x000000b007037824 */ /* 0x000fe400078e020a */
[----:B------:R-:W-:Y:S01]  /*21ec0*/  VIADD R2, R6, 0x34890 ;  /* 0x0003489006027836 */ /* 0x000fe20000000000 */
[----:B------:R-:W-:-:S08]  /*21ed0*/  IADD3 R8, R4, 0x1e400, RZ ;  /* 0x0001e40004087810 */ /* 0x000fd00007ffe0ff */
.L_x_862:
        /* <DEDUP_REMOVED lines=16> */
.L_x_863:
        /* <DEDUP_REMOVED lines=13> */
.L_x_1022:
[----:B------:R-:W-:Y:S05]  /*220b0*/  BSYNC B2 ;  /* 0x0000000000027941 */ /* 0x000fea0003800000 */
.L_x_864:
[----:B------:R-:W-:Y:S01]  /*220c0*/  BSSY B2, `(.L_x_866) ;  /* 0x000000b000027945 */ /* 0x000fe20003800000 */
[----:B------:R-:W-:Y:S01]  /*220d0*/  IMAD.MOV.U32 R12, RZ, RZ, 0x0 ;  /* 0x00000000ff0c7424 */ /* 0x000fe200078e00ff */
[----:B------:R-:W-:Y:S02]  /*220e0*/  MOV R13, 0x12f00000 ;  /* 0x12f00000000d7802 */ /* 0x000fe40000000f00 */
        /* <DEDUP_REMOVED lines=8> */
.L_x_867:
[----:B------:R-:W-:Y:S05]  /*22170*/  BSYNC B2 ;  /* 0x0000000000027941 */ /* 0x000fea0003800000 */
.L_x_866:
[----:B------:R-:W-:Y:S01]  /*22180*/  R2UR UR10, R11 ;  /* 0x000000000b0a72ca */ /* 0x000fe200000e0000 */
[----:B------:R-:W-:Y:S01]  /*22190*/  UIADD3 UR4, UP0, UR38, 0x670, URZ ;  /* 0x0000067026047890 */ /* 0x000fe2000ff1e03f */
[----:B------:R-:W-:Y:S01]  /*221a0*/  R2UR UR6, R12 ;  /* 0x000000000c0672ca */ /* 0x000fe200000e0000 */
[----:B0-2---:R-:W-:Y:S01]  /*221b0*/  VIADD R6, R6, 0x348b0 ;  /* 0x000348b006067836 */ /* 0x005fe20000000000 */
[----:B------:R-:W-:Y:S01]  /*221c0*/  R2UR UR7, R13 ;  /* 0x000000000d0772ca */ /* 0x000fe200000e0000 */
[----:B------:R-:W-:Y:S01]  /*221d0*/  VIADD R2, R4, 0x400 ;  /* 0x0000040004027836 */ /* 0x000fe20000000000 */
[----:B------:R-:W-:Y:S01]  /*221e0*/  PLOP3.LUT P1, PT, PT, PT, PT, 0x80, 0x0 ;  /* 0x000000000000781c */ /* 0x000fe20003f2f070 */
[----:B------:R-:W-:-:S12]  /*221f0*/  UIADD3.X UR5, URZ, UR39, URZ, UP0, !UPT ;  /* 0x000000273f057290 */ /* 0x000fd800087fe43f */
.L_x_868:
        /* <DEDUP_REMOVED lines=15> */
.L_x_869:
        /* <DEDUP_REMOVED lines=10> */
.L_x_857:
[----:B------:R-:W-:Y:S05]  /*22390*/  BSYNC B1 ;  /* 0x0000000000017941 */ /* 0x000fea0003800000 */
.L_x_856:
[----:B0-----:R-:W2:Y:S04]  /*223a0*/  LDL.LU R2, [R1+0x20] ;  /* 0x0000200001027983 */ /* 0x001ea80000300800 */
[----:B------:R-:W3:Y:S01]  /*223b0*/  LDL.LU R5, [R1+0x24] ;  /* 0x0000240001057983 */ /* 0x000ee20000300800 */
[C---:B------:R-:W-:Y:S01]  /*223c0*/  ISETP.GT.AND P2, PT, R7.reuse, R9, PT ;  /* 0x000000090700720c */ /* 0x040fe20003f44270 */
[----:B------:R-:W-:Y:S02]  /*223d0*/  VIADD R7, R7, 0xffffffff ;  /* 0xffffffff07077836 */ /* 0x000fe40000000000 */
[----:B--2---:R-:W-:-:S05]  /*223e0*/  VIADD R2, R2, 0x1 ;  /* 0x0000000102027836 */ /* 0x004fca0000000000 */
[----:B------:R-:W-:-:S04]  /*223f0*/  ISETP.NE.AND P1, PT, R2, 0x2, PT ;  /* 0x000000020200780c */ /* 0x000fc80003f25270 */
[----:B------:R-:W-:Y:S02]  /*22400*/  SEL R3, RZ, 0x1, P1 ;  /* 0x00000001ff037807 */ /* 0x000fe40000800000 */
[----:B------:R-:W-:Y:S02]  /*22410*/  SEL R2, R2, RZ, P1 ;  /* 0x000000ff02027207 */ /* 0x000fe40000800000 */
[----:B---3--:R-:W-:-:S05]  /*22420*/  LOP3.LUT R5, R5, R3, RZ, 0x3c, !PT ;  /* 0x0000000305057212 */ /* 0x008fca00078e3cff */
[----:B------:R2:W-:Y:S04]  /*22430*/  STL [R1+0x24], R5 ;  /* 0x0000240501007387 */ /* 0x0005e80000100800 */
[----:B------:R2:W-:Y:S01]  /*22440*/  STL [R1+0x20], R2 ;  /* 0x0000200201007387 */ /* 0x0005e20000100800 */
[----:B------:R-:W-:Y:S05]  /*22450*/  @P2 BRA `(.L_x_870) ;  /* 0xfffffff800082947 */ /* 0x000fea000383ffff */
.L_x_836:
[----:B------:R-:W-:Y:S05]  /*22460*/  BSYNC B0 ;  /* 0x0000000000007941 */ /* 0x000fea0003800000 */
.L_x_835:
[----:B0-2---:R-:W2:Y:S01]  /*22470*/  LDL R2, [R1+0x50] ;  /* 0x0000500001027983 */ /* 0x005ea20000100800 */
[----:B------:R-:W-:Y:S05]  /*22480*/  @!P0 WARPSYNC.ALL ;  /* 0x0000000000008948 */ /* 0x000fea0003800000 */
[----:B------:R-:W-:Y:S06]  /*22490*/  @!P0 BAR.SYNC.DEFER_BLOCKING 0xc, 0x180 ;  /* 0x0306000000008b1d */ /* 0x000fec0000010000 */
[----:B------:R-:W-:Y:S01]  /*224a0*/  BSSY B7, `(.L_x_871) ;  /* 0x00003fa000077945 */ /* 0x000fe20003800000 */
[----:B--2---:R-:W-:-:S13]  /*224b0*/  ISETP.GT.AND P0, PT, R2, RZ, PT ;  /* 0x000000ff0200720c */ /* 0x004fda0003f04270 */
[----:B------:R-:W-:Y:S05]  /*224c0*/  @P0 BRA `(.L_x_872) ;  /* 0x0000000000480947 */ /* 0x000fea0003800000 */
[----:B------:R-:W0:Y:S02]  /*224d0*/  S2R R2, SR_TID.X ;  /* 0x0000000000027919 */ /* 0x000e240000002100 */
[----:B0-----:R-:W-:-:S04]  /*224e0*/  LOP3.LUT R2, R2, 0x7f, RZ, 0xc0, !PT ;  /* 0x0000007f02027812 */ /* 0x001fc800078ec0ff */
[----:B------:R-:W-:-:S13]  /*224f0*/  ISETP.NE.AND P0, PT, R2, RZ, PT ;  /* 0x000000ff0200720c */ /* 0x000fda0003f05270 */
[----:B------:R-:W-:Y:S05]  /*22500*/  @P0 BRA `(.L_x_873) ;  /* 0x0000003c00cc0947 */ /* 0x000fea0003800000 */
[----:B------:R-:W0:Y:S01]  /*22510*/  S2R R3, SR_LANEID ;  /* 0x0000000000037919 */ /* 0x000e220000000000 */
[----:B------:R-:W-:Y:S01]  /*22520*/  VOTEU.ANY UR4, UPT, PT ;  /* 0x0000000000047886 */ /* 0x000fe200038e0100 */
[----:B------:R-:W2:Y:S01]  /*22530*/  LDC.64 R4, c[0x0][0xc60] ;  /* 0x00031800ff047b82 */ /* 0x000ea20000000a00 */
[----:B------:R-:W0:Y:S01]  /*22540*/  FLO.U32 R0, UR4 ;  /* 0x0000000400007d00 */ /* 0x000e2200080e0000 */
[----:B------:R-:W-:-:S07]  /*22550*/  ULDC.64 UR6, c[0x0][0x208] ;  /* 0x0000820000067ab9 */ /* 0x000fce0000000a00 */
[----:B------:R-:W2:Y:S01]  /*22560*/  POPC R2, UR4 ;  /* 0x0000000400027d09 */ /* 0x000ea20008000000 */
[----:B0-----:R-:W-:-:S13]  /*22570*/  ISETP.EQ.U32.AND P0, PT, R0, R3, PT ;  /* 0x000000030000720c */ /* 0x001fda0003f02070 */
[----:B--2---:R-:W2:Y:S01]  /*22580*/  @P0 ATOMG.E.ADD.STRONG.GPU PT, R5, desc[UR6][R4.64], R2 ;  /* 0x00000002040509a8 */ /* 0x004ea200081ee1c6 */
[----:B------:R-:W0:Y:S02]  /*22590*/  S2R R3, SR_LTMASK ;  /* 0x0000000000037919 */ /* 0x000e240000003900 */
[----:B0-----:R-:W-:-:S06]  /*225a0*/  LOP3.LUT R3, R3, UR4, RZ, 0xc0, !PT ;  /* 0x0000000403037c12 */ /* 0x001fcc000f8ec0ff */
[----:B------:R-:W0:Y:S01]  /*225b0*/  POPC R3, R3 ;  /* 0x0000000300037309 */ /* 0x000e220000000000 */
[----:B--2---:R-:W0:Y:S02]  /*225c0*/  SHFL.IDX PT, R0, R5, R0, 0x1f ;  /* 0x00001f0005007589 */ /* 0x004e2400000e0000 */
[----:B0-----:R-:W-:Y:S01]  /*225d0*/  IADD3 R16, R0, UR36, R3 ;  /* 0x0000002400107c10 */ /* 0x001fe2000fffe003 */
[----:B------:R-:W-:Y:S06]  /*225e0*/  BRA `(.L_x_873) ;  /* 0x0000003c00947947 */ /* 0x000fec0003800000 */
.L_x_872:
        /* <DEDUP_REMOVED lines=9> */
[----:B------:R-:W-:Y:S01]  /*22680*/  MOV R4, UR6 ;  /* 0x0000000600047c02 */ /* 0x000fe20008000f00 */
[----:B------:R-:W-:Y:S01]  /*22690*/  IMAD.U32 R5, RZ, RZ, UR7 ;  /* 0x00000007ff057e24 */ /* 0x000fe2000f8e00ff */
[----:B------:R-:W0:Y:S01]  /*226a0*/  LDC.64 R2, c[0x4][R2] ;  /* 0x0100000002027b82 */ /* 0x000e220000000a00 */
[----:B------:R-:W-:Y:S01]  /*226b0*/  IMAD.U32 R6, RZ, RZ, UR8 ;  /* 0x00000008ff067e24 */ /* 0x000fe2000f8e00ff */
[----:B------:R-:W-:Y:S01]  /*226c0*/  MOV R10, UR4 ;  /* 0x00000004000a7c02 */ /* 0x000fe20008000f00 */
[----:B------:R-:W-:Y:S01]  /*226d0*/  IMAD.U32 R7, RZ, RZ, UR9 ;  /* 0x00000009ff077e24 */ /* 0x000fe2000f8e00ff */
[----:B------:R-:W-:Y:S01]  /*226e0*/  MOV R13, RZ ;  /* 0x000000ff000d7202 */ /* 0x000fe20000000f00 */
[----:B------:R-:W-:-:S02]  /*226f0*/  IMAD.U32 R11, RZ, RZ, UR5 ;  /* 0x00000005ff0b7e24 */ /* 0x000fc4000f8e00ff */
[----:B------:R-:W-:Y:S02]  /*22700*/  IMAD.MOV.U32 R8, RZ, RZ, 0x70 ;  /* 0x00000070ff087424 */ /* 0x000fe400078e00ff */
[----:B------:R-:W-:-:S07]  /*22710*/  IMAD.MOV.U32 R12, RZ, RZ, 0x1 ;  /* 0x00000001ff0c7424 */ /* 0x000fce00078e00ff */
[----:B------:R-:W-:-:S07]  /*22720*/  LEPC R20, `(.L_x_875) ;  /* 0x000000001014794e */ /* 0x000fce0000000000 */
[----:B01----:R-:W-:Y:S05]  /*22730*/  CALL.ABS.NOINC R2 ;  /* 0x0000000002007343 */ /* 0x003fea0003c00000 */
.L_x_875:
[----:B------:R-:W-:Y:S05]  /*22740*/  BSYNC B6 ;  /* 0x0000000000067941 */ /* 0x000fea0003800000 */
.L_x_874:
        /* <DEDUP_REMOVED lines=9> */
[----:B------:R0:W2:Y:S01]  /*227e0*/  LDC.64 R2, c[0x4][R0] ;  /* 0x0100000000027b82 */ /* 0x0000a20000000a00 */
[----:B------:R-:W-:Y:S01]  /*227f0*/  IMAD.U32 R4, RZ, RZ, UR6 ;  /* 0x00000006ff047e24 */ /* 0x000fe2000f8e00ff */
[----:B------:R-:W-:Y:S01]  /*22800*/  MOV R6, UR8 ;  /* 0x0000000800067c02 */ /* 0x000fe20008000f00 */
        /* <DEDUP_REMOVED lines=8> */
[----:B-12---:R-:W-:Y:S05]  /*22890*/  CALL.ABS.NOINC R2 ;  /* 0x0000000002007343 */ /* 0x006fea0003c00000 */
.L_x_878:
[----:B------:R-:W-:Y:S01]  /*228a0*/  MOV R2, 0x0 ;  /* 0x0000000000027802 */ /* 0x000fe20000000f00 */
[----:B------:R-:W-:Y:S01]  /*228b0*/  ULDC.64 UR4, c[0x4][0xa0] ;  /* 0x0100280000047ab9 */ /* 0x000fe20000000a00 */
[----:B------:R-:W-:Y:S01]  /*228c0*/  ULDC.64 UR6, c[0x4][0xa8] ;  /* 0x01002a0000067ab9 */ /* 0x000fe20000000a00 */
[----:B------:R-:W-:Y:S01]  /*228d0*/  ULDC.64 UR8, c[0x4][0x38] ;  /* 0x01000e0000087ab9 */ /* 0x000fe20000000a00 */
[----:B------:R-:W-:Y:S01]  /*228e0*/  IMAD.U32 R4, RZ, RZ, UR4 ;  /* 0x00000004ff047e24 */ /* 0x000fe2000f8e00ff */
[----:B------:R-:W-:Y:S01]  /*228f0*/  MOV R5, UR5 ;  /* 0x0000000500057c02 */ /* 0x000fe20008000f00 */
[----:B------:R-:W0:Y:S01]  /*22900*/  LDC.64 R2, c[0x4][R2] ;  /* 0x0100000002027b82 */ /* 0x000e220000000a00 */
[----:B------:R-:W-:Y:S01]  /*22910*/  IMAD.U32 R6, RZ, RZ, UR6 ;  /* 0x00000006ff067e24 */ /* 0x000fe2000f8e00ff */
[----:B------:R-:W-:Y:S01]  /*22920*/  MOV R11, UR9 ;  /* 0x00000009000b7c02 */ /* 0x000fe20008000f00 */
[----:B------:R-:W-:Y:S02]  /*22930*/  IMAD.U32 R7, RZ, RZ, UR7 ;  /* 0x00000007ff077e24 */ /* 0x000fe4000f8e00ff */
[----:B------:R-:W-:-:S02]  /*22940*/  IMAD.U32 R10, RZ, RZ, UR8 ;  /* 0x00000008ff0a7e24 */ /* 0x000fc4000f8e00ff */
[----:B------:R-:W-:Y:S02]  /*22950*/  IMAD.MOV.U32 R8, RZ, RZ, 0x70 ;  /* 0x00000070ff087424 */ /* 0x000fe400078e00ff */
[----:B------:R-:W-:Y:S02]  /*22960*/  IMAD.MOV.U32 R12, RZ, RZ, 0x1 ;  /* 0x00000001ff0c7424 */ /* 0x000fe400078e00ff */
[----:B------:R-:W-:-:S07]  /*22970*/  IMAD.MOV.U32 R13, RZ, RZ, RZ ;  /* 0x000000ffff0d7224 */ /* 0x000fce00078e00ff */
[----:B------:R-:W-:-:S07]  /*22980*/  LEPC R20, `(.L_x_877) ;  /* 0x000000001014794e */ /* 0x000fce0000000000 */
[----:B0-----:R-:W-:Y:S05]  /*22990*/  CALL.ABS.NOINC R2 ;  /* 0x0000000002007343 */ /* 0x001fea0003c00000 */
.L_x_877:
[----:B------:R-:W-:Y:S05]  /*229a0*/  BSYNC B6 ;  /* 0x0000000000067941 */ /* 0x000fea0003800000 */
.L_x_876:
[----:B------:R-:W2:Y:S01]  /*229b0*/  LDL.LU R2, [R1] ;  /* 0x0000000001027983 */ /* 0x000ea20000300800 */
[----:B------:R-:W-:-:S03]  /*229c0*/  ULDC.64 UR4, c[0x0][0x9f8] ;  /* 0x00027e0000047ab9 */ /* 0x000fc60000000a00 */
[----:B------:R-:W3:Y:S04]  /*229d0*/  LDL.LU R4, [R1+0x28] ;  /* 0x0000280001047983 */ /* 0x000ee80000300800 */
[----:B------:R-:W4:Y:S01]  /*229e0*/  LDL R7, [R1+0x10] ;  /* 0x0000100001077983 */ /* 0x000f220000100800 */
        /* <DEDUP_REMOVED lines=8> */
[----:B-----5:R-:W-:Y:S01]  /*22a70*/  IADD3 R9, R0, -0x1, RZ ;  /* 0xffffffff00097810 */ /* 0x020fe20007ffe0ff */
[----:B0-----:R-:W0:Y:S01]  /*22a80*/  LDC.64 R2, c[0x0][0x418] ;  /* 0x00010600ff027b82 */ /* 0x001e220000000a00 */
[----:B--2---:R-:W-:Y:S01]  /*22a90*/  SHF.R.S32.HI R8, RZ, 0x1f, R7 ;  /* 0x0000001fff087819 */ /* 0x004fe20000011407 */
[----:B------:R2:W-:Y:S04]  /*22aa0*/  @P0 STL [R1+0x10], R7 ;  /* 0x0000100701000387 */ /* 0x0005e80000100800 */
[----:B------:R2:W-:Y:S04]  /*22ab0*/  STL [R1+0x3c], R9 ;  /* 0x00003c0901007387 */ /* 0x0005e80000100800 */
[----:B------:R2:W-:Y:S01]  /*22ac0*/  STL [R1+0x28], R8 ;  /* 0x0000280801007387 */ /* 0x0005e20000100800 */
[----:B0-----:R-:W-:Y:S01]  /*22ad0*/  LOP3.LUT P0, RZ, R2, UR4, RZ, 0xfc, !PT ;  /* 0x0000000402ff7c12 */ /* 0x001fe2000f80fcff */
[----:B------:R-:W-:-:S03]  /*22ae0*/  UMOV UR4, 0xffffffff ;  /* 0xffffffff00047882 */ /* 0x000fc60000000000 */
[----:B------:R-:W-:-:S04]  /*22af0*/  LOP3.LUT P0, RZ, R3, UR5, RZ, 0xfc, P0 ;  /* 0x0000000503ff7c12 */ /* 0x000fc8000800fcff */
[----:B------:R-:W-:Y:S01]  /*22b00*/  SEL R0, R7, RZ, !P0 ;  /* 0x000000ff07007207 */ /* 0x000fe20004000000 */
[----:B--2---:R-:W-:Y:S08]  /*22b10*/  BRA.DIV UR4, `(.L_x_879) ;  /* 0x0000005604807947 */ /* 0x004ff0000b800000 */
[----:B------:R-:W0:Y:S02]  /*22b20*/  S2R R4, SR_TID.X ;  /* 0x0000000000047919 */ /* 0x000e240000002100 */
[----:B0-----:R-:W-:-:S04]  /*22b30*/  SHF.R.U32.HI R4, RZ, 0x5, R4 ;  /* 0x00000005ff047819 */ /* 0x001fc80000011604 */
[----:B------:R-:W-:-:S05]  /*22b40*/  LOP3.LUT R4, R4, 0x3, RZ, 0xc0, !PT ;  /* 0x0000000304047812 */ /* 0x000fca00078ec0ff */
[----:B------:R0:W2:Y:S02]  /*22b50*/  SHFL.IDX PT, R14, R4, RZ, 0x1f ;  /* 0x00001fff040e7589 */ /* 0x0000a400000e0000 */
.L_x_1025:
[----:B0-----:R-:W3:Y:S01]  /*22b60*/  LDL.LU R4, [R1+0x4] ;  /* 0x0000040001047983 */ /* 0x001ee20000300800 */
[----:B------:R-:W-:Y:S02]  /*22b70*/  PLOP3.LUT P1, PT, PT, PT, PT, 0x8, 0x0 ;  /* 0x000000000000781c */ /* 0x000fe40003f2e170 */
[----:B--2---:R-:W-:Y:S01]  /*22b80*/  ISETP.NE.AND P0, PT, R14, RZ, PT ;  /* 0x000000ff0e00720c */ /* 0x004fe20003f05270 */
[----:B------:R0:W-:Y:S01]  /*22b90*/  STL [R1], R0 ;  /* 0x0000000001007387 */ /* 0x0001e20000100800 */
[----:B---3--:R-:W-:-:S09]  /*22ba0*/  LOP3.LUT R4, R4, 0xfffffffe, RZ, 0xc0, !PT ;  /* 0xfffffffe04047812 */ /* 0x008fd200078ec0ff */
[----:B------:R-:W-:-:S05]  /*22bb0*/  @P1 LOP3.LUT R4, R4, 0x1, RZ, 0xfc, !PT ;  /* 0x0000000104041812 */ /* 0x000fca00078efcff */
[----:B------:R0:W-:Y:S01]  /*22bc0*/  STL [R1+0x4], R4 ;  /* 0x0000040401007387 */ /* 0x0001e20000100800 */
[----:B------:R-:W-:Y:S05]  /*22bd0*/  @P0 BRA `(.L_x_880) ;  /* 0x00000004003c0947 */ /* 0x000fea0003800000 */
[----:B------:R-:W-:-:S03]  /*22be0*/  UMOV UR4, 0xffffffff ;  /* 0xffffffff00047882 */ /* 0x000fc60000000000 */
[----:B------:R-:W-:Y:S05]  /*22bf0*/  BRA.DIV UR4, `(.L_x_881) ;  /* 0x00000056047c7947 */ /* 0x000fea000b800000 */
[----:B------:R-:W-:-:S13]  /*22c00*/  ELECT P6, URZ, PT ;  /* 0x00000000003f782f */ /* 0x000fda00038c0000 */
.L_x_1028:
[----:B------:R-:W-:Y:S05]  /*22c10*/  @!P6 BRA `(.L_x_880) ;  /* 0x00000004002ce947 */ /* 0x000fea0003800000 */
[----:B------:R2:W-:Y:S01]  /*22c20*/  STL [R1+0x18], R9 ;  /* 0x0000180901007387 */ /* 0x0005e20000100800 */
[----:B------:R-:W-:-:S04]  /*22c30*/  ISETP.NE.U32.AND P0, PT, R2, RZ, PT ;  /* 0x000000ff0200720c */ /* 0x000fc80003f05070 */
[----:B------:R-:W-:-:S13]  /*22c40*/  ISETP.NE.AND.EX P0, PT, R3, RZ, PT, P0 ;  /* 0x000000ff0300720c */ /* 0x000fda0003f05300 */
[----:B--2---:R-:W-:Y:S05]  /*22c50*/  @!P0 BRA `(.L_x_882) ;  /* 0x0000000000548947 */ /* 0x004fea0003800000 */
[----:B------:R-:W2:Y:S01]  /*22c60*/  LDC R6, c[0x0][0x43c] ;  /* 0x00010f00ff067b82 */ /* 0x000ea20000000800 */
[----:B0-----:R-:W-:Y:S01]  /*22c70*/  IMAD.MOV.U32 R0, RZ, RZ, R9 ;  /* 0x000000ffff007224 */ /* 0x001fe200078e0009 */
[----:B------:R-:W-:Y:S01]  /*22c80*/  ULDC.64 UR4, c[0x0][0x428] ;  /* 0x00010a0000047ab9 */ /* 0x000fe20000000a00 */
[----:B------:R-:W-:Y:S01]  /*22c90*/  ULDC.64 UR6, c[0x0][0x208] ;  /* 0x0000820000067ab9 */ /* 0x000fe20000000a00 */
[----:B--2---:R-:W-:-:S13]  /*22ca0*/  ISETP.NE.AND P0, PT, R6, 0x1, PT ;  /* 0x000000010600780c */ /* 0x004fda0003f05270 */
[----:B------:R-:W0:Y:S02]  /*22cb0*/  @P0 LDC.64 R4, c[0x0][0x440] ;  /* 0x00011000ff040b82 */ /* 0x000e240000000a00 */
[----:B0-----:R-:W-:-:S05]  /*22cc0*/  @P0 IMAD.HI.U32 R4, R9, R4, RZ ;  /* 0x0000000409040227 */ /* 0x001fca00078e00ff */
[----:B------:R-:W-:-:S04]  /*22cd0*/  @P0 SHF.R.U32.HI R0, RZ, R5, R4 ;  /* 0x00000005ff000219 */ /* 0x000fc80000011604 */
[--C-:B------:R-:W-:Y:S01]  /*22ce0*/  SHF.R.S32.HI R5, RZ, 0x1f, R0.reuse ;  /* 0x0000001fff057819 */ /* 0x100fe20000011400 */
[----:B------:R-:W-:-:S04]  /*22cf0*/  IMAD.MOV R4, RZ, RZ, -R0 ;  /* 0x000000ffff047224 */ /* 0x000fc800078e0a00 */
[----:B------:R-:W-:Y:S02]  /*22d00*/  IMAD R6, R6, R4, R9 ;  /* 0x0000000406067224 */ /* 0x000fe400078e0209 */
[----:B------:R-:W-:-:S03]  /*22d10*/  IMAD.MOV.U32 R4, RZ, RZ, R0 ;  /* 0x000000ffff047224 */ /* 0x000fc600078e0000 */
[----:B------:R0:W-:Y:S01]  /*22d20*/  STL [R1+0x18], R6 ;  /* 0x0000180601007387 */ /* 0x0001e20000100800 */
[----:B------:R-:W-:-:S03]  /*22d30*/  IMAD.WIDE.U32 R4, R7, UR4, R4 ;  /* 0x0000000407047c25 */ /* 0x000fc6000f8e0004 */
[----:B------:R-:W-:Y:S01]  /*22d40*/  LEA R2, P0, R4, R2, 0x2 ;  /* 0x0000000204027211 */ /* 0x000fe200078010ff */
[----:B0-----:R-:W-:-:S04]  /*22d50*/  IMAD R6, R8, UR4, RZ ;  /* 0x0000000408067c24 */ /* 0x001fc8000f8e02ff */
[----:B------:R-:W-:-:S05]  /*22d60*/  IMAD R0, R7, UR5, R6 ;  /* 0x0000000507007c24 */ /* 0x000fca000f8e0206 */
[----:B------:R-:W-:-:S04]  /*22d70*/  IADD3 R0, R5, R0, RZ ;  /* 0x0000000005007210 */ /* 0x000fc80007ffe0ff */
[----:B------:R-:W-:-:S05]  /*22d80*/  LEA.HI.X R3, R4, R3, R0, 0x2, P0 ;  /* 0x0000000304037211 */ /* 0x000fca00000f1400 */
[----:B------:R-:W2:Y:S04]  /*22d90*/  LDG.E R0, desc[UR6][R2.64] ;  /* 0x0000000602007981 */ /* 0x000ea8000c1e1900 */
[----:B--2---:R2:W-:Y:S02]  /*22da0*/  STL [R1], R0 ;  /* 0x0000000001007387 */ /* 0x0045e40000100800 */
.L_x_882:
[----:B------:R-:W3:Y:S04]  /*22db0*/  LDL R7, [R1+0x8] ;  /* 0x0000080001077983 */ /* 0x000ee80000100800 */
[----:B0-2---:R-:W3:Y:S04]  /*22dc0*/  LDL R0, [R1+0xc] ;  /* 0x00000c0001007983 */ /* 0x005ee80000100800 */
[----:B------:R-:W2:Y:S01]  /*22dd0*/  LDL R2, [R1+0x14] ;  /* 0x0000140001027983 */ /* 0x000ea20000100800 */
[----:B---3--:R-:W-:Y:S01]  /*22de0*/  IMAD R0, R0, 0x8, R7 ;  /* 0x0000000800007824 */ /* 0x008fe200078e0207 */
[----:B--2---:R-:W-:-:S04]  /*22df0*/  SHF.L.U32 R2, R2, 0x1f, RZ ;  /* 0x0000001f02027819 */ /* 0x004fc800000006ff */
[----:B------:R-:W0:Y:S02]  /*22e00*/  SYNCS.PHASECHK.TRANS64.TRYWAIT P0, [R0+URZ+0x34840], R2 ;  /* 0x03484002000075a7 */ /* 0x000e24000800017f */
[----:B0-----:R-:W-:Y:S05]  /*22e10*/  @!P0 BRA `(.L_x_883) ;  /* 0x0000005400148947 */ /* 0x001fea0003800000 */
.L_x_1029:
[----:B------:R-:W2:Y:S02]  /*22e20*/  S2R R3, SR_TID.X ;  /* 0x0000000000037919 */ /* 0x000ea40000002100 */
[----:B--2---:R-:W-:-:S04]  /*22e30*/  LOP3.LUT R3, R3, 0x7f, RZ, 0xc0, !PT ;  /* 0x0000007f03037812 */ /* 0x004fc800078ec0ff */
[----:B------:R-:W-:-:S13]  /*22e40*/  ISETP.NE.AND P0, PT, R3, RZ, PT ;  /* 0x000000ff0300720c */ /* 0x000fda0003f05270 */
        /* <DEDUP_REMOVED lines=8> */
.L_x_884:
[----:B------:R-:W2:Y:S04]  /*22ed0*/  LDL R7, [R1+0x8] ;  /* 0x0000080001077983 */ /* 0x000ea80000100800 */
[----:B------:R-:W2:Y:S04]  /*22ee0*/  LDL R6, [R1+0xc] ;  /* 0x00000c0001067983 */ /* 0x000ea80000100800 */
[----:B------:R-:W3:Y:S04]  /*22ef0*/  LDL R5, [R1+0x18] ;  /* 0x0000180001057983 */ /* 0x000ee80000100800 */
[----:B------:R-:W4:Y:S04]  /*22f00*/  LDL R4, [R1+0x1c] ;  /* 0x00001c0001047983 */ /* 0x000f280000100800 */
[----:B------:R-:W5:Y:S04]  /*22f10*/  LDL R3, [R1] ;  /* 0x0000000001037983 */ /* 0x000f680000100800 */
[----:B0-----:R-:W5:Y:S01]  /*22f20*/  LDL.LU R2, [R1+0x4] ;  /* 0x0000040001027983 */ /* 0x001f620000300800 */
[----:B------:R-:W-:Y:S01]  /*22f30*/  R2UR UR9, R0 ;  /* 0x00000000000972ca */ /* 0x000fe200000e0000 */
[----:B------:R-:W-:Y:S01]  /*22f40*/  UIADD3 UR4, UP0, UR38, 0x370, URZ ;  /* 0x0000037026047890 */ /* 0x000fe2000ff1e03f */
[----:B------:R-:W-:Y:S01]  /*22f50*/  PLOP3.LUT P0, PT, PT, PT, PT, 0x80, 0x0 ;  /* 0x000000000000781c */ /* 0x000fe20003f0f070 */
[----:B------:R-:W-:Y:S01]  /*22f60*/  UMOV UR10, URZ ;  /* 0x0000003f000a7c82 */ /* 0x000fe20008000000 */
[----:B------:R-:W-:Y:S01]  /*22f70*/  R2UR UR12, R18 ;  /* 0x00000000120c72ca */ /* 0x000fe200000e0000 */
[----:B------:R-:W-:Y:S01]  /*22f80*/  UMOV UR7, 0x14f00000 ;  /* 0x14f0000000077882 */ /* 0x000fe20000000000 */
[----:B------:R-:W-:-:S07]  /*22f90*/  UMOV UR15, 0x40 ;  /* 0x00000040000f7882 */ /* 0x000fce0000000000 */
[----:B------:R-:W-:Y:S01]  /*22fa0*/  UIADD3 UR9, UR9, 0x34830, URZ ;  /* 0x0003483009097890 */ /* 0x000fe2000fffe03f */
[----:B--2---:R-:W-:Y:S01]  /*22fb0*/  IMAD R0, R6, 0xb000, R7 ;  /* 0x0000b00006007824 */ /* 0x004fe200078e0207 */
[----:B---3--:R-:W-:-:S04]  /*22fc0*/  R2UR UR11, R5 ;  /* 0x00000000050b72ca */ /* 0x008fc800000e0000 */
[----:B------:R-:W-:Y:S02]  /*22fd0*/  R2UR UR6, R0 ;  /* 0x00000000000672ca */ /* 0x000fe400000e0000 */
[----:B----4-:R-:W-:Y:S02]  /*22fe0*/  R2UR UR5, R4 ;  /* 0x00000000040572ca */ /* 0x010fe400000e0000 */
[----:B-----5:R-:W-:Y:S02]  /*22ff0*/  R2UR UR13, R3 ;  /* 0x00000000030d72ca */ /* 0x020fe400000e0000 */
[----:B------:R-:W-:-:S07]  /*23000*/  LOP3.LUT R2, R2, 0xfffffffe, RZ, 0xc0, !PT ;  /* 0xfffffffe02027812 */ /* 0x000fce00078ec0ff */
[----:B------:R-:W-:Y:S01]  /*23010*/  UIADD3 UR8, UR6, 0x1e400, URZ ;  /* 0x0001e40006087890 */ /* 0x000fe2000fffe03f */
[----:B------:R-:W-:Y:S01]  /*23020*/  @P0 LOP3.LUT R2, R2, 0x1, RZ, 0xfc, !PT ;  /* 0x0000000102020812 */ /* 0x000fe200078efcff */
[----:B------:R-:W-:Y:S02]  /*23030*/  UIMAD UR11, UR11, 0xb0, UR5 ;  /* 0x000000b00b0b78a4 */ /* 0x000fe4000f8e0205 */
[----:B------:R-:W-:Y:S02]  /*23040*/  UIADD3.X UR5, URZ, UR39, URZ, UP0, !UPT ;  /* 0x000000273f057290 */ /* 0x000fe400087fe43f */
[----:B------:R-:W-:Y:S01]  /*23050*/  UIADD3 UR14, UR6, 0x23c00, URZ ;  /* 0x00023c00060e7890 */ /* 0x000fe2000fffe03f */
[----:B------:R2:W-:Y:S02]  /*23060*/  STL [R1+0x4], R2 ;  /* 0x0000040201007387 */ /* 0x0005e40000100800 */
[----:B------:R-:W-:-:S04]  /*23070*/  UMOV UR6, 0x0 ;  /* 0x0000000000067882 */ /* 0x000fc80000000000 */
[----:B------:R0:W-:Y:S02]  /*23080*/  UTMALDG.4D [UR8], [UR4], desc[UR6] ;  /* 0x00000608040075b4 */ /* 0x0001e40008019000 */
[----:B0-----:R-:W-:Y:S01]  /*23090*/  UMOV UR8, UR14 ;  /* 0x0000000e00087c82 */ /* 0x001fe20008000000 */
[----:B------:R-:W-:Y:S02]  /*230a0*/  UMOV UR10, UR15 ;  /* 0x0000000f000a7c82 */ /* 0x000fe40008000000 */
[----:B------:R2:W-:Y:S02]  /*230b0*/  UTMALDG.4D [UR8], [UR4], desc[UR6] ;  /* 0x00000608040075b4 */ /* 0x0005e40008019000 */
[----:B--2---:R-:W-:Y:S01]  /*230c0*/  NOP ;  /* 0x0000000000007918 */ /* 0x004fe20000000000 */
.L_x_880:
[----:B------:R-:W2:Y:S04]  /*230d0*/  LDL R2, [R1+0x8] ;  /* 0x0000080001027983 */ /* 0x000ea80000100800 */
[----:B------:R-:W3:Y:S04]  /*230e0*/  LDL.LU R3, [R1+0x40] ;  /* 0x0000400001037983 */ /* 0x000ee80000300800 */
[----:B------:R-:W4:Y:S04]  /*230f0*/  LDL.LU R5, [R1+0x30] ;  /* 0x0000300001057983 */ /* 0x000f280000300800 */
[----:B0-----:R-:W5:Y:S01]  /*23100*/  LDL.LU R4, [R1+0x44] ;  /* 0x0000440001047983 */ /* 0x001f620000300800 */
[----:B------:R-:W-:Y:S05]  /*23110*/  WARPSYNC.ALL ;  /* 0x0000000000007948 */ /* 0x000fea0003800000 */
[----:B------:R-:W-:Y:S01]  /*23120*/  ULDC.64 UR4, c[0x0][0x298] ;  /* 0x0000a60000047ab9 */ /* 0x000fe20000000a00 */
[----:B------:R-:W-:Y:S01]  /*23130*/  ULDC.64 UR6, c[0x0][0xa00] ;  /* 0x0002800000067ab9 */ /* 0x000fe20000000a00 */
[----:B------:R-:W-:Y:S01]  /*23140*/  BSSY B6, `(.L_x_885) ;  /* 0x0000024000067945 */ /* 0x000fe20003800000 */
[----:B------:R-:W-:Y:S01]  /*23150*/  BAR.SYNC.DEFER_BLOCKING 0x8, 0x180 ;  /* 0x0206000000007b1d */ /* 0x000fe20000010000 */
[----:B------:R-:W-:-:S04]  /*23160*/  ISETP.NE.U32.AND P0, PT, RZ, UR6, PT ;  /* 0x00000006ff007c0c */ /* 0x000fc8000bf05070 */
[----:B------:R-:W-:Y:S01]  /*23170*/  ISETP.NE.AND.EX P0, PT, RZ, UR7, PT, P0 ;  /* 0x00000007ff007c0c */ /* 0x000fe2000bf05300 */
[----:B--2---:R-:W-:Y:S01]  /*23180*/  VIADD R2, R2, 0x16400 ;  /* 0x0001640002027836 */ /* 0x004fe20000000000 */
[----:B---3--:R-:W-:-:S04]  /*23190*/  SHF.R.S32.HI R0, RZ, 0x1f, R3 ;  /* 0x0000001fff007819 */ /* 0x008fc80000011403 */
        /* <DEDUP_REMOVED lines=9> */
[----:B0-----:R-:W-:Y:S02]  /*23230*/  IADD3 R2, R3, R0, RZ ;  /* 0x0000000003027210 */ /* 0x001fe40007ffe0ff */
        /* <DEDUP_REMOVED lines=10> */
[----:B------:R-:W0:Y:S01]  /*232e0*/  LDC.64 R2, c[0x4][R2] ;  /* 0x0100000002027b82 */ /* 0x000e220000000a00 */
[----:B------:R-:W-:Y:S01]  /*232f0*/  IMAD.U32 R5, RZ, RZ, UR5 ;  /* 0x00000005ff057e24 */ /* 0x000fe2000f8e00ff */
[----:B------:R-:W-:Y:S01]  /*23300*/  MOV R12, 0x1 ;  /* 0x00000001000c7802 */ /* 0x000fe20000000f00 */
[----:B------:R-:W-:Y:S02]  /*23310*/  IMAD.U32 R6, RZ, RZ, UR6 ;  /* 0x00000006ff067e24 */ /* 0x000fe4000f8e00ff */
[----:B------:R-:W-:-:S02]  /*23320*/  IMAD.U32 R10, RZ, RZ, UR8 ;  /* 0x00000008ff0a7e24 */ /* 0x000fc4000f8e00ff */
[----:B------:R-:W-:Y:S02]  /*23330*/  IMAD.U32 R11, RZ, RZ, UR9 ;  /* 0x00000009ff0b7e24 */ /* 0x000fe4000f8e00ff */
[----:B------:R-:W-:Y:S02]  /*23340*/  IMAD.MOV.U32 R8, RZ, RZ, 0x70 ;  /* 0x00000070ff087424 */ /* 0x000fe400078e00ff */
[----:B------:R-:W-:-:S07]  /*23350*/  IMAD.MOV.U32 R13, RZ, RZ, RZ ;  /* 0x000000ffff0d7224 */ /* 0x000fce00078e00ff */
[----:B------:R-:W-:-:S07]  /*23360*/  LEPC R20, `(.L_x_886) ;  /* 0x000000001014794e */ /* 0x000fce0000000000 */
[----:B01----:R-:W-:Y:S05]  /*23370*/  CALL.ABS.NOINC R2 ;  /* 0x0000000002007343 */ /* 0x003fea0003c00000 */
.L_x_886:
[----:B------:R-:W-:Y:S05]  /*23380*/  BSYNC B6 ;  /* 0x0000000000067941 */ /* 0x000fea0003800000 */
.L_x_885:
[----:B------:R-:W3:Y:S01]  /*23390*/  LDL.LU R6, [R1+0x40] ;  /* 0x0000400001067983 */ /* 0x000ee20000300800 */
[----:B------:R-:W-:Y:S01]  /*233a0*/  ULDC.64 UR4, c[0x0][0x2d8] ;  /* 0x0000b60000047ab9 */ /* 0x000fe20000000a00 */
[----:B------:R-:W0:Y:S01]  /*233b0*/  LDC R7, c[0x0][0x448] ;  /* 0x00011200ff077b82 */ /* 0x000e220000000800 */
[----:B------:R-:W-:Y:S01]  /*233c0*/  IMAD.SHL.U32 R17, R17, 0x80, RZ ;  /* 0x0000008011117824 */ /* 0x000fe200078e00ff */
[----:B--2---:R-:W3:Y:S01]  /*233d0*/  LDL.LU.64 R2, [R1+0x48] ;  /* 0x0000480001027983 */ /* 0x004ee20000300a00 */
[----:B------:R-:W-:-:S03]  /*233e0*/  ULDC.64 UR6, c[0x0][0x280] ;  /* 0x0000a00000067ab9 */ /* 0x000fc60000000a00 */
[----:B------:R-:W2:Y:S04]  /*233f0*/  LDL.LU R0, [R1+0x44] ;  /* 0x0000440001007983 */ /* 0x000ea80000300800 */
[----:B------:R-:W4:Y:S04]  /*23400*/  LDL.LU R5, [R1+0x5c] ;  /* 0x00005c0001057983 */ /* 0x000f280000300800 */
[----:B------:R-:W4:Y:S04]  /*23410*/  LDL.LU R4, [R1+0x30] ;  /* 0x0000300001047983 */ /* 0x000f280000300800 */
[----:B------:R0:W5:Y:S01]  /*23420*/  LDL R9, [R1+0x2c] ;  /* 0x00002c0001097983 */ /* 0x0001620000100800 */
[----:B------:R-:W1:Y:S01]  /*23430*/  S2R R8, SR_TID.X ;  /* 0x0000000000087919 */ /* 0x000e620000002100 */
[----:B0-----:R-:W-:Y:S01]  /*23440*/  ISETP.NE.AND P0, PT, R7, 0x1, PT ;  /* 0x000000010700780c */ /* 0x001fe20003f05270 */
[----:B------:R-:W0:Y:S01]  /*23450*/  S2R R10, SR_TID.X ;  /* 0x00000000000a7919 */ /* 0x000e220000002100 */
[----:B-1----:R-:W-:-:S02]  /*23460*/  IMAD.SHL.U32 R8, R8, 0x8, RZ ;  /* 0x0000000808087824 */ /* 0x002fc400078e00ff */
[----:B0-----:R-:W-:-:S03]  /*23470*/  IMAD.SHL.U32 R10, R10, 0x8, RZ ;  /* 0x000000080a0a7824 */ /* 0x001fc600078e00ff */
[----:B------:R-:W-:Y:S02]  /*23480*/  LOP3.LUT R8, R8, 0x38, RZ, 0xc0, !PT ;  /* 0x0000003808087812 */ /* 0x000fe400078ec0ff */
[----:B------:R-:W-:Y:S02]  /*23490*/  LOP3.LUT R10, R10, 0x38, RZ, 0xc0, !PT ;  /* 0x000000380a0a7812 */ /* 0x000fe400078ec0ff */
[----:B------:R-:W-:Y:S01]  /*234a0*/  LOP3.LUT R8, R8, 0x40, RZ, 0xfc, !PT ;  /* 0x0000004008087812 */ /* 0x000fe200078efcff */
[----:B---3--:R-:W-:Y:S02]  /*234b0*/  IMAD.MOV.U32 R3, RZ, RZ, R6 ;  /* 0x000000ffff037224 */ /* 0x008fe400078e0006 */
[----:B------:R-:W0:Y:S01]  /*234c0*/  @P0 LDC R6, c[0x0][0x450] ;  /* 0x00011400ff060b82 */ /* 0x000e220000000800 */
[----:B--2---:R-:W-:Y:S02]  /*234d0*/  IMAD R0, R0, UR4, RZ ;  /* 0x0000000400007c24 */ /* 0x004fe4000f8e02ff */
[----:B------:R-:W-:-:S04]  /*234e0*/  IMAD.WIDE.U32 R2, R18, UR4, R2 ;  /* 0x0000000412027c25 */ /* 0x000fc8000f8e0002 */
[----:B------:R-:W-:Y:S01]  /*234f0*/  IMAD R0, R18, UR5, R0 ;  /* 0x0000000512007c24 */ /* 0x000fe2000f8e0200 */
[----:B------:R-:W-:-:S03]  /*23500*/  ULDC.64 UR4, c[0x0][0x2e0] ;  /* 0x0000b80000047ab9 */ /* 0x000fc60000000a00 */
[----:B------:R-:W-:Y:S02]  /*23510*/  IMAD.IADD R3, R3, 0x1, R0 ;  /* 0x0000000103037824 */ /* 0x000fe400078e0200 */
[----:B----4-:R-:W-:Y:S02]  /*23520*/  IMAD R0, R5, UR4, RZ ;  /* 0x0000000405007c24 */ /* 0x010fe4000f8e02ff */
[----:B------:R-:W-:-:S04]  /*23530*/  IMAD.WIDE.U32 R2, R4, UR4, R2 ;  /* 0x0000000404027c25 */ /* 0x000fc8000f8e0002 */
[----:B------:R-:W-:Y:S01]  /*23540*/  IMAD R0, R4, UR5, R0 ;  /* 0x0000000504007c24 */ /* 0x000fe2000f8e0200 */
[----:B------:R-:W-:Y:S01]  /*23550*/  ULDC.64 UR4, c[0x0][0x2d0] ;  /* 0x0000b40000047ab9 */ /* 0x000fe20000000a00 */
[----:B------:R-:W1:Y:S03]  /*23560*/  S2R R4, SR_TID.X ;  /* 0x0000000000047919 */ /* 0x000e660000002100 */
[----:B------:R-:W-:Y:S02]  /*23570*/  IADD3 R3, R3, R0, RZ ;  /* 0x0000000003037210 */ /* 0x000fe40007ffe0ff */
[----:B-1----:R-:W-:-:S04]  /*23580*/  LOP3.LUT R4, R4, 0x7f, RZ, 0xc0, !PT ;  /* 0x0000007f04047812 */ /* 0x002fc800078ec0ff */
[----:B------:R-:W-:Y:S02]  /*23590*/  SHF.R.U32.HI R5, RZ, 0x3, R4 ;  /* 0x00000003ff057819 */ /* 0x000fe40000011604 */
[----:B------:R-:W1:Y:S02]  /*235a0*/  S2R R4, SR_TID.X ;  /* 0x0000000000047919 */ /* 0x000e640000002100 */
[----:B-1----:R-:W-:-:S05]  /*235b0*/  IMAD.SHL.U32 R4, R4, 0x10, RZ ;  /* 0x0000001004047824 */ /* 0x002fca00078e00ff */
[----:B------:R-:W-:Y:S02]  /*235c0*/  LOP3.LUT R4, R5, 0x70, R4, 0xf8, !PT ;  /* 0x0000007005047812 */ /* 0x000fe400078ef804 */
[----:B------:R-:W1:Y:S02]  /*235d0*/  @P0 LDC R5, c[0x0][0x44c] ;  /* 0x00011300ff050b82 */ /* 0x000e640000000800 */
[----:B------:R-:W-:-:S05]  /*235e0*/  LOP3.LUT R4, R4, R17, RZ, 0xfc, !PT ;  /* 0x0000001104047212 */ /* 0x000fca00078efcff */
[----:B------:R-:W-:Y:S02]  /*235f0*/  IMAD.MOV.U32 R0, RZ, RZ, R4 ;  /* 0x000000ffff007224 */ /* 0x000fe400078e0004 */
[----:B-1----:R-:W-:-:S05]  /*23600*/  @P0 IMAD.HI.U32 R5, R4, R5, RZ ;  /* 0x0000000504050227 */ /* 0x002fca00078e00ff */
[----:B0-----:R-:W-:-:S04]  /*23610*/  @P0 SHF.R.U32.HI R0, RZ, R6, R5 ;  /* 0x00000006ff000219 */ /* 0x001fc80000011605 */
[C---:B------:R-:W-:Y:S01]  /*23620*/  IADD3 R5, -R0.reuse, RZ, RZ ;  /* 0x000000ff00057210 */ /* 0x040fe20007ffe1ff */
        /* <DEDUP_REMOVED lines=13> */
[----:B------:R-:W-:Y:S02]  /*23700*/  LEA R4, P2, R2, UR6, 0x1 ;  /* 0x0000000602047c11 */ /* 0x000fe4000f8408ff */
[----:B------:R-:W-:Y:S02]  /*23710*/  ISETP.GE.AND P1, PT, R8, UR4, PT ;  /* 0x0000000408007c0c */ /* 0x000fe4000bf26270 */
[----:B------:R-:W-:Y:S01]  /*23720*/  IADD3 R0, R3, R0, RZ ;  /* 0x0000000003007210 */ /* 0x000fe20007ffe0ff */
[----:B------:R-:W-:-:S03]  /*23730*/  UMOV UR4, 0xffffffff ;  /* 0xffffffff00047882 */ /* 0x000fc60000000000 */
[----:B------:R-:W-:Y:S01]  /*23740*/  LEA.HI.X R3, R2, UR7, R0, 0x1, P2 ;  /* 0x0000000702037c11 */ /* 0x000fe200090f0c00 */
[----:B------:R-:W-:Y:S06]  /*23750*/  BRA.DIV UR4, `(.L_x_887) ;  /* 0x0000004a04d87947 */ /* 0x000fec000b800000 */
[----:B------:R-:W0:Y:S02]  /*23760*/  S2R R6, SR_TID.X ;  /* 0x0000000000067919 */ /* 0x000e240000002100 */
[----:B0-----:R-:W-:-:S04]  /*23770*/  LOP3.LUT R6, R6, 0x7f, RZ, 0xc0, !PT ;  /* 0x0000007f06067812 */ /* 0x001fc800078ec0ff */
[----:B------:R-:W-:Y:S02]  /*23780*/  SHF.R.U32.HI R8, RZ, 0x3, R6 ;  /* 0x00000003ff087819 */ /* 0x000fe40000011606 */
[----:B------:R-:W2:Y:S01]  /*23790*/  LDL.LU R6, [R1+0x54] ;  /* 0x0000540001067983 */ /* 0x000ea20000300800 */
[----:B------:R-:W-:Y:S02]  /*237a0*/  ULDC.64 UR4, c[0x0][0x208] ;  /* 0x0000820000047ab9 */ /* 0x000fe40000000a00 */
[----:B------:R-:W-:Y:S02]  /*237b0*/  IMAD.IADD R0, R8, 0x1, R17 ;  /* 0x0000000108007824 */ /* 0x000fe400078e0211 */
[----:B------:R-:W-:Y:S02]  /*237c0*/  SHFL.IDX PT, R8, R3, 0x1, 0x181f ;  /* 0x00381f0003087f89 */ /* 0x000fe400000e0000 */
[----:B------:R-:W-:Y:S02]  /*237d0*/  VIADD R5, R0, 0x10 ;  /* 0x0000001000057836 */ /* 0x000fe40000000000 */
[----:B--2---:R-:W-:-:S02]  /*237e0*/  IMAD R2, R6, R7, RZ ;  /* 0x0000000706027224 */ /* 0x004fc400078e02ff */
[----:B------:R-:W0:Y:S03]  /*237f0*/  SHFL.IDX PT, R7, R4, RZ, 0x181f ;  /* 0x00181fff04077589 */ /* 0x000e2600000e0000 */
[-C--:B------:R-:W-:Y:S01]  /*23800*/  ISETP.GE.AND P4, PT, R0, R2.reuse, PT ;  /* 0x000000020000720c */ /* 0x080fe20003f86270 */
[----:B------:R-:W1:Y:S01]  /*23810*/  SHFL.IDX PT, R6, R3, RZ, 0x181f ;  /* 0x00181fff03067589 */ /* 0x000e6200000e0000 */
[----:B------:R-:W-:-:S03]  /*23820*/  ISETP.GE.AND P2, PT, R5, R2, PT ;  /* 0x000000020500720c */ /* 0x000fc60003f46270 */
[----:B------:R-:W2:Y:S08]  /*23830*/  SHFL.IDX PT, R5, R4, 0x1, 0x181f ;  /* 0x00381f0004057f89 */ /* 0x000eb000000e0000 */
[----:B0-----:R-:W-:-:S05]  /*23840*/  @!P4 LEA R7, P3, R10, R7, 0x1 ;  /* 0x000000070a07c211 */ /* 0x001fca00078608ff */
[----:B-1----:R-:W-:-:S05]  /*23850*/  @!P4 IMAD.X R6, RZ, RZ, R6, P3 ;  /* 0x000000ffff06c224 */ /* 0x002fca00018e0606 */
[----:B------:R-:W-:-:S04]  /*23860*/  @!P4 LOP3.LUT R7, R7, R6, RZ, 0x3c, !PT ;  /* 0x000000060707c212 */ /* 0x000fc800078e3cff */
[----:B------:R-:W-:-:S04]  /*23870*/  @!P4 LOP3.LUT R6, R7, R6, RZ, 0x3c, !PT ;  /* 0x000000060706c212 */ /* 0x000fc800078e3cff */
[----:B------:R-:W-:-:S05]  /*23880*/  @!P4 LOP3.LUT R7, R7, R6, RZ, 0x3c, !PT ;  /* 0x000000060707c212 */ /* 0x000fca00078e3cff */
[----:B-----5:R-:W-:Y:S04]  /*23890*/  @!P4 LDGSTS.E.BYPASS.LTC128B.128 [R9+0x16400], desc[UR4][R6.64], !P0 ;  /* 0x164000000609cfae */ /* 0x020fe8000c101d44 */
[----:B------:R2:W-:Y:S02]  /*238a0*/  @!P4 LDGSTS.E.BYPASS.LTC128B.128 [R9+0x1a400], desc[UR4][R6.64+0x80], !P1 ;  /* 0x1a4000800609cfae */ /* 0x0005e4000c901d44 */
[----:B--2---:R-:W-:Y:S01]  /*238b0*/  @!P2 LEA R7, P3, R10, R5, 0x1 ;  /* 0x000000050a07a211 */ /* 0x004fe200078608ff */
[----:B------:R-:W-:-:S03]  /*238c0*/  VIADD R5, R0, 0x20 ;  /* 0x0000002000057836 */ /* 0x000fc60000000000 */
[----:B------:R-:W-:-:S04]  /*238d0*/  @!P2 IADD3.X R6, RZ, R8, RZ, P3, !PT ;  /* 0x00000008ff06a210 */ /* 0x000fc80001ffe4ff */
        /* <DEDUP_REMOVED lines=51> */
[----:B------:R-:W-:Y:S02]  /*23c10*/  @!P2 MOV R6, R5 ;  /* 0x000000050006a202 */ /* 0x000fe40000000f00 */
[----:B------:R0:W1:Y:S04]  /*23c20*/  SHFL.IDX PT, R5, R3, 0x7, 0x181f ;  /* 0x00f81f0003057f89 */ /* 0x00006800000e0000 */
[----:B------:R0:W-:Y:S04]  /*23c30*/  @!P2 LDGSTS.E.BYPASS.LTC128B.128 [R9+0x19400], desc[UR4][R6.64], !P0 ;  /* 0x194000000609afae */ /* 0x0001e8000c101d44 */
[----:B------:R0:W-:Y:S04]  /*23c40*/  @!P2 LDGSTS.E.BYPASS.LTC128B.128 [R9+0x1d400], desc[UR4][R6.64+0x80], !P1 ;  /* 0x1d4000800609afae */ /* 0x0001e8000c901d44 */
[----:B------:R0:W2:Y:S02]  /*23c50*/  SHFL.IDX PT, R3, R4, 0x7, 0x181f ;  /* 0x00f81f0004037f89 */ /* 0x0000a400000e0000 */
.L_x_1046:
[----:B------:R-:W-:Y:S01]  /*23c60*/  VIADD R0, R0, 0x70 ;  /* 0x0000007000007836 */ /* 0x000fe20000000000 */
[----:B------:R-:W-:Y:S04]  /*23c70*/  BSSY B0, `(.L_x_888) ;  /* 0x000000b000007945 */ /* 0x000fe80003800000 */
[----:B------:R-:W-:-:S13]  /*23c80*/  ISETP.GE.AND P2, PT, R0, R2, PT ;  /* 0x000000020000720c */ /* 0x000fda0003f46270 */
[----:B------:R-:W-:Y:S05]  /*23c90*/  @P2 BRA `(.L_x_889) ;  /* 0x0000000000202947 */ /* 0x000fea0003800000 */
[----:B--2---:R-:W-:Y:S01]  /*23ca0*/  LEA R2, P2, R10, R3, 0x1 ;  /* 0x000000030a027211 */ /* 0x004fe200078408ff */
[----:B------:R-:W-:-:S04]  /*23cb0*/  ULDC.64 UR4, c[0x0][0x208] ;  /* 0x0000820000047ab9 */ /* 0x000fc80000000a00 */
[----:B01----:R-:W-:-:S05]  /*23cc0*/  IMAD.X R3, RZ, RZ, R5, P2 ;  /* 0x000000ffff037224 */ /* 0x003fca00010e0605 */
[----:B------:R-:W-:Y:S01]  /*23cd0*/  @!PT LDS RZ, [RZ] ;  /* 0x00000000fffff984 */ /* 0x000fe20000000800 */
[----:B------:R-:W-:Y:S01]  /*23ce0*/  @!PT LDS RZ, [RZ] ;  /* 0x00000000fffff984 */ /* 0x000fe20000000800 */
[----:B------:R-:W-:Y:S01]  /*23cf0*/  @!PT LDS RZ, [RZ] ;  /* 0x00000000fffff984 */ /* 0x000fe20000000800 */
[----:B------:R3:W-:Y:S04]  /*23d00*/  LDGSTS.E.BYPASS.LTC128B.128 [R9+0x19c00], desc[UR4][R2.64], !P0 ;  /* 0x19c0000002097fae */ /* 0x0007e8000c101d44 */
[----:B------:R3:W-:Y:S02]  /*23d10*/  LDGSTS.E.BYPASS.LTC128B.128 [R9+0x1dc00], desc[UR4][R2.64+0x80], !P1 ;  /* 0x1dc0008002097fae */ /* 0x0007e4000c901d44 */
.L_x_889:
[----:B------:R-:W-:Y:S05]  /*23d20*/  BSYNC B0 ;  /* 0x0000000000007941 */ /* 0x000fea0003800000 */
.L_x_888:
[----:B0--3--:R-:W3:Y:S01]  /*23d30*/  LDL R9, [R1+0x8] ;  /* 0x0000080001097983 */ /* 0x009ee20000100800 */
[----:B------:R-:W-:Y:S01]  /*23d40*/  PLOP3.LUT P0, PT, PT, PT, PT, 0x80, 0x0 ;  /* 0x000000000000781c */ /* 0x000fe20003f0f070 */
[----:B------:R-:W-:Y:S01]  /*23d50*/  NOP ;  /* 0x0000000000007918 */ /* 0x000fe20000000000 */
[----:B---3--:R-:W-:-:S11]  /*23d60*/  VIADD R10, R9, 0x34800 ;  /* 0x00034800090a7836 */ /* 0x008fd60000000000 */
.L_x_890:
[----:B------:R-:W3:Y:S01]  /*23d70*/  LDL R2, [R1+0x8] ;  /* 0x0000080001027983 */ /* 0x000ee20000100800 */
[----:B------:R-:W-:Y:S02]  /*23d80*/  PLOP3.LUT P1, PT, P1, P0, PT, 0xa2, 0x0 ;  /* 0x000000000000781c */ /* 0x000fe40000f21472 */
[----:B---3--:R-:W-:-:S08]  /*23d90*/  @P0 R2UR P1, UR4, R2 ;  /* 0x00000000020402ca */ /* 0x008fd00000020000 */
[----:B------:R-:W-:-:S05]  /*23da0*/  @P0 PLOP3.LUT P0, PT, P1, PT, PT, 0x80, 0x0 ;  /* 0x000000000000081c */ /* 0x000fca0000f0f070 */
[----:B------:R-:W-:Y:S01]  /*23db0*/  @!P1 SYNCS.ARRIVE.TRANS64.RED.A0T1 RZ, [UR4+0x34800], RZ ;  /* 0x034800ffffff99a7 */ /* 0x000fe20008200404 */
[----:B------:R-:W-:Y:S07]  /*23dc0*/  @!P1 ARRIVES.LDGSTSBAR.64.TRANSCNT [UR4+0x34800] ;  /* 0x03480000ff0099b0 */ /* 0x000fee0008000a84 */
[----:B------:R-:W-:Y:S05]  /*23dd0*/  @P0 BRA.U.ANY `(.L_x_890) ;  /* 0xfffffffd00e40947 */ /* 0x000fea000393ffff */
[----:B--2---:R-:W2:Y:S02]  /*23de0*/  LDL.LU R3, [R1+0x58] ;  /* 0x0000580001037983 */ /* 0x004ea40000300800 */
[----:B--2---:R-:W-:-:S04]  /*23df0*/  IADD3 R3, R3, 0x1, RZ ;  /* 0x0000000103037810 */ /* 0x004fc80007ffe0ff */
[----:B------:R-:W-:Y:S01]  /*23e00*/  LEA.HI R0, R3, R3, RZ, 0x1 ;  /* 0x0000000303007211 */ /* 0x000fe200078f08ff */
[----:B------:R0:W-:Y:S03]  /*23e10*/  STL [R1+0x58], R3 ;  /* 0x0000580301007387 */ /* 0x0001e60000100800 */
[----:B------:R-:W-:-:S05]  /*23e20*/  LOP3.LUT R0, R0, 0xfffffffe, RZ, 0xc0, !PT ;  /* 0xfffffffe00007812 */ /* 0x000fca00078ec0ff */
[----:B------:R-:W-:-:S05]  /*23e30*/  IMAD.IADD R0, R3, 0x1, -R0 ;  /* 0x0000000103007824 */ /* 0x000fca00078e0a00 */
[----:B------:R-:W-:Y:S01]  /*23e40*/  SHF.L.U32 R0, R0, 0x1f, RZ ;  /* 0x0000001f00007819 */ /* 0x000fe200000006ff */
[----:B------:R-:W-:Y:S01]  /*23e50*/  NOP ;  /* 0x0000000000007918 */ /* 0x000fe20000000000 */
[----:B------:R0:W-:Y:S01]  /*23e60*/  SYNCS.ARRIVE.TRANS64.A1T0 RZ, [R2+URZ+0x34800], RZ ;  /* 0x034800ff02ff79a7 */ /* 0x0001e2000810003f */
[----:B------:R-:W-:Y:S01]  /*23e70*/  BSSY B0, `(.L_x_891) ;  /* 0x0000003000007945 */ /* 0x000fe20003800000 */
[----:B------:R-:W2:Y:S03]  /*23e80*/  SYNCS.PHASECHK.TRANS64.TRYWAIT P0, [R2+URZ+0x34820], R0 ;  /* 0x03482000020075a7 */ /* 0x000ea6000800017f */
[----:B0-2---:R-:W-:Y:S05]  /*23e90*/  @!P0 BRA `(.L_x_892) ;  /* 0x0000004c00e08947 */ /* 0x005fea0003800000 */
.L_x_1047:
[----:B------:R-:W-:Y:S05]  /*23ea0*/  BSYNC B0 ;  /* 0x0000000000007941 */ /* 0x000fea0003800000 */
.L_x_891:
        /* <DEDUP_REMOVED lines=8> */
[----:B------:R-:W-:-:S04]  /*23f30*/  VIADDMNMX R8, R8, R0, 0xffffffff, !PT ;  /* 0xffffffff08087446 */ /* 0x000fc80007800100 */
[----:B------:R-:W-:-:S04]  /*23f40*/  IADD3 R0, R2, R8, RZ ;  /* 0x0000000802007210 */ /* 0x000fc80007ffe0ff */
        /* <DEDUP_REMOVED lines=8> */
[----:B--2---:R-:W-:Y:S01]  /*23fd0*/  LOP3.LUT P1, RZ, R4, 0x1, RZ, 0xc0, !PT ;  /* 0x0000000104ff7812 */ /* 0x004fe2000782c0ff */
        /* <DEDUP_REMOVED lines=12> */
[----:B-1----:R-:W0:Y:S01]  /*240a0*/  LDC R5, c[0x0][0x43c] ;  /* 0x00010f00ff057b82 */ /* 0x002e220000000800 */
[----:B------:R-:W-:Y:S02]  /*240b0*/  ULDC.64 UR6, c[0x0][0x428] ;  /* 0x00010a0000067ab9 */ /* 0x000fe40000000a00 */
[----:B------:R-:W3:Y:S01]  /*240c0*/  LDL R7, [R1+0x10] ;  /* 0x0000100001077983 */ /* 0x000ee20000100800 */
[----:B------:R-:W-:Y:S01]  /*240d0*/  ULDC.64 UR8, c[0x0][0x208] ;  /* 0x0000820000087ab9 */ /* 0x000fe20000000a00 */
[----:B0-----:R-:W-:-:S13]  /*240e0*/  ISETP.NE.AND P0, PT, R5, 0x1, PT ;  /* 0x000000010500780c */ /* 0x001fda0003f05270 */
[----:B------:R-:W0:Y:S02]  /*240f0*/  @P0 LDC.64 R2, c[0x0][0x440] ;  /* 0x00011000ff020b82 */ /* 0x000e240000000a00 */
[----:B0----5:R-:W-:-:S04]  /*24100*/  @P0 IMAD.HI.U32 R4, R0, R2, RZ ;  /* 0x0000000200040227 */ /* 0x021fc800078e00ff */
[----:B------:R-:W-:Y:S01]  /*24110*/  IMAD.MOV.U32 R2, RZ, RZ, R0 ;  /* 0x000000ffff027224 */ /* 0x000fe200078e0000 */
[----:B------:R-:W-:-:S04]  /*24120*/  @P0 SHF.R.U32.HI R2, RZ, R3, R4 ;  /* 0x00000003ff020219 */ /* 0x000fc80000011604 */
[----:B------:R-:W-:-:S05]  /*24130*/  IADD3 R3, -R2, RZ, RZ ;  /* 0x000000ff02037210 */ /* 0x000fca0007ffe1ff */
        /* <DEDUP_REMOVED lines=9> */
.L_x_899:
[----:B------:R-:W2:Y:S01]  /*241d0*/  LDL R2, [R1+0x8] ;  /* 0x0000080001027983 */ /* 0x000ea20000100800 */
[----:B------:R-:W-:Y:S01]  /*241e0*/  BSSY B3, `(.L_x_900) ;  /* 0x0000005000037945 */ /* 0x000fe20003800000 */
[----:B--2---:R-:W-:Y:S01]  /*241f0*/  IMAD R3, R6, 0x8, R2 ;  /* 0x0000000806037824 */ /* 0x004fe200078e0202 */
[----:B------:R-:W-:-:S04]  /*24200*/  SHF.L.U32 R2, R9, 0x1f, RZ ;  /* 0x0000001f09027819 */ /* 0x000fc800000006ff */
[----:B------:R-:W2:Y:S02]  /*24210*/  SYNCS.PHASECHK.TRANS64.TRYWAIT P0, [R3+URZ+0x34840], R2 ;  /* 0x03484002030075a7 */ /* 0x000ea4000800017f */
[----:B--2---:R-:W-:Y:S05]  /*24220*/  @!P0 BRA `(.L_x_901) ;  /* 0x0000004c00148947 */ /* 0x004fea0003800000 */
.L_x_1048:
[----:B------:R-:W-:Y:S05]  /*24230*/  BSYNC B3 ;  /* 0x0000000000037941 */ /* 0x000fea0003800000 */
.L_x_900:
[----:B01----:R-:W0:Y:S01]  /*24240*/  S2R R5, SR_TID.X ;  /* 0x0000000000057919 */ /* 0x003e220000002100 */
[----:B------:R-:W-:Y:S01]  /*24250*/  BSSY B3, `(.L_x_902) ;  /* 0x000000b000037945 */ /* 0x000fe20003800000 */
[----:B0-----:R-:W-:-:S04]  /*24260*/  LOP3.LUT R5, R5, 0x7f, RZ, 0xc0, !PT ;  /* 0x0000007f05057812 */ /* 0x001fc800078ec0ff */
[----:B------:R-:W-:-:S13]  /*24270*/  ISETP.NE.AND P1, PT, R5, RZ, PT ;  /* 0x000000ff0500720c */ /* 0x000fda0003f25270 */
[----:B------:R-:W-:Y:S05]  /*24280*/  @P1 BRA `(.L_x_903) ;  /* 0x00000000001c1947 */ /* 0x000fea0003800000 */
[----:B------:R-:W0:Y:S01]  /*24290*/  S2R R5, SR_TID.X ;  /* 0x0000000000057919 */ /* 0x000e220000002100 */
[----:B--2---:R-:W-:-:S04]  /*242a0*/  IMAD.MOV.U32 R2, RZ, RZ, 0xb000 ;  /* 0x0000b000ff027424 */ /* 0x004fc800078e00ff */
[----:B------:R1:W-:Y:S01]  /*242b0*/  SYNCS.ARRIVE.TRANS64 RZ, [R3+URZ+0x34830], R2 ;  /* 0x0348300203ff79a7 */ /* 0x0003e2000800003f */
[----:B0-----:R-:W-:-:S04]  /*242c0*/  LOP3.LUT R5, R5, 0x1f, RZ, 0xc0, !PT ;  /* 0x0000001f05057812 */ /* 0x001fc800078ec0ff */
[----:B------:R-:W-:-:S13]  /*242d0*/  ISETP.NE.AND P0, PT, R5, RZ, PT ;  /* 0x000000ff0500720c */ /* 0x000fda0003f05270 */
[----:B-1----:R-:W-:Y:S05]  /*242e0*/  @!P0 BRA `(.L_x_903) ;  /* 0x0000000000048947 */ /* 0x002fea0003800000 */
[----:B------:R-:W-:Y:S01]  /*242f0*/  BPT.TRAP 0x1 ;  /* 0x000000040000795c */ /* 0x000fe20000300000 */
.L_x_903:
[----:B------:R-:W-:Y:S05]  /*24300*/  BSYNC B3 ;  /* 0x0000000000037941 */ /* 0x000fea0003800000 */
.L_x_902:
[----:B------:R-:W3:Y:S04]  /*24310*/  LDL R5, [R1+0x8] ;  /* 0x0000080001057983 */ /* 0x000ee80000100800 */
[----:B--2---:R-:W2:Y:S01]  /*24320*/  LDL R2, [R1+0x1c] ;  /* 0x00001c0001027983 */ /* 0x004ea20000100800 */
[----:B------:R-:W-:Y:S01]  /*24330*/  MOV R11, RZ ;  /* 0x000000ff000b7202 */ /* 0x000fe20000000f00 */
[----:B------:R-:W-:Y:S01]  /*24340*/  UIADD3 UR4, UP0, UR38, 0x370, URZ ;  /* 0x0000037026047890 */ /* 0x000fe2000ff1e03f */
[----:B------:R-:W-:Y:S01]  /*24350*/  PLOP3.LUT P0, PT, PT, PT, PT, 0x80, 0x0 ;  /* 0x000000000000781c */ /* 0x000fe20003f0f070 */
[----:B------:R-:W-:Y:S01]  /*24360*/  VIADD R3, R3, 0x34830 ;  /* 0x0003483003037836 */ /* 0x000fe20000000000 */
[----:B------:R-:W-:Y:S01]  /*24370*/  R2UR UR10, R11 ;  /* 0x000000000b0a72ca */ /* 0x000fe200000e0000 */
[----:B------:R-:W-:Y:S01]  /*24380*/  UIADD3.X UR5, URZ, UR39, URZ, UP0, !UPT ;  /* 0x000000273f057290 */ /* 0x000fe200087fe43f */
[----:B------:R-:W-:Y:S01]  /*24390*/  UMOV UR6, 0x0 ;  /* 0x0000000000067882 */ /* 0x000fe20000000000 */
[----:B------:R-:W-:Y:S01]  /*243a0*/  UMOV UR7, 0x14f00000 ;  /* 0x14f0000000077882 */ /* 0x000fe20000000000 */
[----:B---3--:R-:W-:-:S02]  /*243b0*/  IMAD R7, R6, 0xb000, R5 ;  /* 0x0000b00006077824 */ /* 0x008fc400078e0205 */
[----:B--2---:R-:W-:Y:S02]  /*243c0*/  IMAD R2, R0, 0xb0, R2 ;  /* 0x000000b000027824 */ /* 0x004fe400078e0202 */
[----:B------:R-:W-:-:S07]  /*243d0*/  VIADD R5, R7, 0x1e400 ;  /* 0x0001e40007057836 */ /* 0x000fce0000000000 */
.L_x_904:
        /* <DEDUP_REMOVED lines=16> */
.L_x_905:
        /* <DEDUP_REMOVED lines=17> */
.L_x_1049:
[----:B------:R-:W-:Y:S05]  /*245f0*/  BSYNC B3 ;  /* 0x0000000000037941 */ /* 0x000fea0003800000 */
.L_x_906:
[----:B------:R1:W5:Y:S04]  /*24600*/  LDL R15, [R1+0x8] ;  /* 0x00000800010f7983 */ /* 0x0003680000100800 */
[----:B------:R1:W5:Y:S01]  /*24610*/  LDL R7, [R1+0xc] ;  /* 0x00000c0001077983 */ /* 0x0003620000100800 */
[----:B------:R-:W-:Y:S01]  /*24620*/  BSSY B3, `(.L_x_908) ;  /* 0x000000c000037945 */ /* 0x000fe20003800000 */
[----:B------:R-:W-:Y:S02]  /*24630*/  IMAD.MOV.U32 R12, RZ, RZ, 0x0 ;  /* 0x00000000ff0c7424 */ /* 0x000fe400078e00ff */
[----:B------:R-:W-:Y:S01]  /*24640*/  IMAD.MOV.U32 R13, RZ, RZ, 0x14f00000 ;  /* 0x14f00000ff0d7424 */ /* 0x000fe200078e00ff */
[----:B------:R-:W-:Y:S06]  /*24650*/  @P1 BRA `(.L_x_909) ;  /* 0x0000000000201947 */ /* 0x000fec0003800000 */
[----:B------:R-:W2:Y:S01]  /*24660*/  S2R R5, SR_TID.X ;  /* 0x0000000000057919 */ /* 0x000ea20000002100 */
[----:B0----5:R-:W-:Y:S01]  /*24670*/  LEA R2, R7, R15, 0x3 ;  /* 0x0000000f07027211 */ /* 0x021fe200078e18ff */
[----:B------:R-:W-:-:S04]  /*24680*/  IMAD.MOV.U32 R3, RZ, RZ, 0xb000 ;  /* 0x0000b000ff037424 */ /* 0x000fc800078e00ff */
[----:B------:R3:W-:Y:S01]  /*24690*/  SYNCS.ARRIVE.TRANS64 RZ, [R2+URZ+0x34850], R3 ;  /* 0x0348500302ff79a7 */ /* 0x0007e2000800003f */
[----:B--2---:R-:W-:-:S04]  /*246a0*/  LOP3.LUT R5, R5, 0x1f, RZ, 0xc0, !PT ;  /* 0x0000001f05057812 */ /* 0x004fc800078ec0ff */
[----:B------:R-:W-:-:S13]  /*246b0*/  ISETP.NE.AND P0, PT, R5, RZ, PT ;  /* 0x000000ff0500720c */ /* 0x000fda0003f05270 */
[----:B---3--:R-:W-:Y:S05]  /*246c0*/  @!P0 BRA `(.L_x_909) ;  /* 0x0000000000048947 */ /* 0x008fea0003800000 */
[----:B------:R-:W-:Y:S01]  /*246d0*/  BPT.TRAP 0x1 ;  /* 0x000000040000795c */ /* 0x000fe20000300000 */
.L_x_909:
[----:B------:R-:W-:Y:S05]  /*246e0*/  BSYNC B3 ;  /* 0x0000000000037941 */ /* 0x000fea0003800000 */
.L_x_908:
        /* <DEDUP_REMOVED lines=11> */
[----:B--2---:R-:W-:Y:S01]  /*247a0*/  IMAD R3, R3, 0xb0, R5 ;  /* 0x000000b003037824 */ /* 0x004fe200078e0205 */
[----:B------:R-:W-:-:S10]  /*247b0*/  IADD3 R5, R7, 0x400, RZ ;  /* 0x0000040007057810 */ /* 0x000fd40007ffe0ff */
.L_x_910:
        /* <DEDUP_REMOVED lines=16> */
.L_x_911:
        /* <DEDUP_REMOVED lines=13> */
.L_x_898:
[----:B------:R-:W-:Y:S05]  /*24990*/  BSYNC B1 ;  /* 0x0000000000017941 */ /* 0x000fea0003800000 */
.L_x_897:
[----:B0-----:R-:W2:Y:S04]  /*249a0*/  LDL.LU R0, [R1+0x38] ;  /* 0x0000380001007983 */ /* 0x001ea80000300800 */
[----:B------:R0:W-:Y:S04]  /*249b0*/  STL [R1+0xc], R6 ;  /* 0x00000c0601007387 */ /* 0x0001e80000100800 */
[----:B------:R0:W-:Y:S02]  /*249c0*/  STL [R1+0x14], R9 ;  /* 0x0000140901007387 */ /* 0x0001e40000100800 */
[----:B0-2---:R-:W-:-:S07]  /*249d0*/  VIADD R0, R0, 0xfffffffd ;  /* 0xfffffffd00007836 */ /* 0x005fce0000000000 */
.L_x_896:
[----:B------:R-:W-:Y:S05]  /*249e0*/  BSYNC B2 ;  /* 0x0000000000027941 */ /* 0x000fea0003800000 */
.L_x_895:
[----:B------:R-:W2:Y:S01]  /*249f0*/  LDL.LU R2, [R1+0x3c] ;  /* 0x00003c0001027983 */ /* 0x000ea20000300800 */
[----:B------:R-:W-:-:S05]  /*24a00*/  IMAD.MOV R8, RZ, RZ, -R8 ;  /* 0x000000ffff087224 */ /* 0x000fca00078e0a08 */
[----:B--2---:R-:W-:-:S13]  /*24a10*/  ISETP.NE.AND P0, PT, R2, R8, PT ;  /* 0x000000080200720c */ /* 0x004fda0003f05270 */
[----:B------:R-:W-:Y:S05]  /*24a20*/  @!P0 BRA `(.L_x_894) ;  /* 0x0000001400088947 */ /* 0x000fea0003800000 */
[----:B------:R0:W5:Y:S02]  /*24a30*/  LDL R8, [R1] ;  /* 0x0000000001087983 */ /* 0x0001640000100800 */
.L_x_942:
[----:B--2---:R-:W2:Y:S04]  /*24a40*/  LDL R4, [R1+0x4] ;  /* 0x0000040001047983 */ /* 0x004ea80000100800 */
[----:B---3--:R-:W3:Y:S04]  /*24a50*/  LDL R3, [R1+0xc] ;  /* 0x00000c0001037983 */ /* 0x008ee80000100800 */
[----:B------:R-:W4:Y:S01]  /*24a60*/  LDL R2, [R1+0x14] ;  /* 0x0000140001027983 */ /* 0x000f220000100800 */
[----:B------:R-:W-:Y:S05]  /*24a70*/  YIELD ;  /* 0x0000000000007946 */ /* 0x000fea0003800000 */
[----:B------:R-:W-:Y:S01]  /*24a80*/  BSSY B1, `(.L_x_912) ;  /* 0x000009b000017945 */ /* 0x000fe20003800000 */
[----:B--2---:R-:W-:-:S02]  /*24a90*/  LOP3.LUT P1, RZ, R4, 0x1, RZ, 0xc0, !PT ;  /* 0x0000000104ff7812 */ /* 0x004fc4000782c0ff */
[----:B---3--:R-:W-:-:S04]  /*24aa0*/  IADD3 R4, R3, 0x1, RZ ;  /* 0x0000000103047810 */ /* 0x008fc80007ffe0ff */
[----:B------:R-:W-:-:S04]  /*24ab0*/  ISETP.NE.AND P0, PT, R4, 0x2, PT ;  /* 0x000000020400780c */ /* 0x000fc80003f05270 */
[----:B-1----:R-:W-:Y:S02]  /*24ac0*/  SEL R5, RZ, 0x1, P0 ;  /* 0x00000001ff057807 */ /* 0x002fe40000000000 */
        /* <DEDUP_REMOVED lines=9> */
[----:B------:R-:W1:Y:S01]  /*24b60*/  LDC R7, c[0x0][0x43c] ;  /* 0x00010f00ff077b82 */ /* 0x000e620000000800 */
[----:B------:R-:W-:Y:S02]  /*24b70*/  ULDC.64 UR6, c[0x0][0x428] ;  /* 0x00010a0000067ab9 */ /* 0x000fe40000000a00 */
[----:B------:R-:W3:Y:S01]  /*24b80*/  LDL R9, [R1+0x10] ;  /* 0x0000100001097983 */ /* 0x000ee20000100800 */
[----:B------:R-:W-:Y:S01]  /*24b90*/  ULDC.64 UR8, c[0x0][0x208] ;  /* 0x0000820000087ab9 */ /* 0x000fe20000000a00 */
[----:B-1----:R-:W-:-:S13]  /*24ba0*/  ISETP.NE.AND P0, PT, R7, 0x1, PT ;  /* 0x000000010700780c */ /* 0x002fda0003f05270 */
[----:B------:R-:W1:Y:S02]  /*24bb0*/  @P0 LDC.64 R2, c[0x0][0x440] ;  /* 0x00011000ff020b82 */ /* 0x000e640000000a00 */
[----:B-1----:R-:W-:-:S04]  /*24bc0*/  @P0 IMAD.HI.U32 R6, R0, R2, RZ ;  /* 0x0000000200060227 */ /* 0x002fc800078e00ff */
[----:B------:R-:W-:Y:S01]  /*24bd0*/  IMAD.MOV.U32 R2, RZ, RZ, R0 ;  /* 0x000000ffff027224 */ /* 0x000fe200078e0000 */
[----:B------:R-:W-:-:S04]  /*24be0*/  @P0 SHF.R.U32.HI R2, RZ, R3, R6 ;  /* 0x00000003ff020219 */ /* 0x000fc80000011606 */
[--C-:B------:R-:W-:Y:S01]  /*24bf0*/  SHF.R.S32.HI R3, RZ, 0x1f, R2.reuse ;  /* 0x0000001fff037819 */ /* 0x100fe20000011402 */
[----:B------:R-:W-:-:S04]  /*24c00*/  IMAD.MOV R6, RZ, RZ, -R2 ;  /* 0x000000ffff067224 */ /* 0x000fc800078e0a02 */
[----:B------:R-:W-:Y:S02]  /*24c10*/  IMAD R6, R7, R6, R0 ;  /* 0x0000000607067224 */ /* 0x000fe400078e0200 */
[----:B--2---:R-:W-:-:S04]  /*24c20*/  IMAD R7, R11, UR6, RZ ;  /* 0x000000060b077c24 */ /* 0x004fc8000f8e02ff */
[C---:B---3--:R-:W-:Y:S02]  /*24c30*/  IMAD R7, R9.reuse, UR7, R7 ;  /* 0x0000000709077c24 */ /* 0x048fe4000f8e0207 */
[----:B------:R-:W-:-:S05]  /*24c40*/  IMAD.WIDE.U32 R2, R9, UR6, R2 ;  /* 0x0000000609027c25 */ /* 0x000fca000f8e0002 */
[----:B------:R-:W-:Y:S02]  /*24c50*/  IADD3 R3, R7, R3, RZ ;  /* 0x0000000307037210 */ /* 0x000fe40007ffe0ff */
[----:B-----5:R-:W-:-:S04]  /*24c60*/  LEA R8, P0, R2, UR4, 0x2 ;  /* 0x0000000402087c11 */ /* 0x020fc8000f8010ff */
[----:B------:R-:W-:-:S05]  /*24c70*/  LEA.HI.X R9, R2, UR5, R3, 0x2, P0 ;  /* 0x0000000502097c11 */ /* 0x000fca00080f1403 */
[----:B------:R1:W5:Y:S04]  /*24c80*/  LDG.E R8, desc[UR8][R8.64] ;  /* 0x0000000808087981 */ /* 0x000368000c1e1900 */
.L_x_914:
[----:B------:R-:W2:Y:S01]  /*24c90*/  LDL R2, [R1+0x8] ;  /* 0x0000080001027983 */ /* 0x000ea20000100800 */
[----:B------:R-:W-:Y:S01]  /*24ca0*/  BSSY B2, `(.L_x_915) ;  /* 0x0000005000027945 */ /* 0x000fe20003800000 */
[----:B--2---:R-:W-:Y:S01]  /*24cb0*/  IMAD R3, R4, 0x8, R2 ;  /* 0x0000000804037824 */ /* 0x004fe200078e0202 */
[----:B------:R-:W-:-:S04]  /*24cc0*/  SHF.L.U32 R2, R5, 0x1f, RZ ;  /* 0x0000001f05027819 */ /* 0x000fc800000006ff */
[----:B------:R-:W2:Y:S02]  /*24cd0*/  SYNCS.PHASECHK.TRANS64.TRYWAIT P0, [R3+URZ+0x34840], R2 ;  /* 0x03484002030075a7 */ /* 0x000ea4000800017f */
[----:B--2---:R-:W-:Y:S05]  /*24ce0*/  @!P0 BRA `(.L_x_916) ;  /* 0x00000040008c8947 */ /* 0x004fea0003800000 */
.L_x_1050:
[----:B------:R-:W-:Y:S05]  /*24cf0*/  BSYNC B2 ;  /* 0x0000000000027941 */ /* 0x000fea0003800000 */
.L_x_915:
[----:B------:R-:W3:Y:S01]  /*24d00*/  S2R R7, SR_TID.X ;  /* 0x0000000000077919 */ /* 0x000ee20000002100 */
[----:B------:R-:W-:Y:S01]  /*24d10*/  BSSY B2, `(.L_x_917) ;  /* 0x000000b000027945 */ /* 0x000fe20003800000 */
        /* <DEDUP_REMOVED lines=10> */
.L_x_918:
[----:B------:R-:W-:Y:S05]  /*24dc0*/  BSYNC B2 ;  /* 0x0000000000027941 */ /* 0x000fea0003800000 */
.L_x_917:
[----:B--2---:R-:W2:Y:S04]  /*24dd0*/  LDL R2, [R1+0x8] ;  /* 0x0000080001027983 */ /* 0x004ea80000100800 */
[----:B------:R-:W3:Y:S01]  /*24de0*/  LDL R7, [R1+0x1c] ;  /* 0x00001c0001077983 */ /* 0x000ee20000100800 */
[----:B------:R-:W-:Y:S01]  /*24df0*/  IMAD.MOV.U32 R11, RZ, RZ, RZ ;  /* 0x000000ffff0b7224 */ /* 0x000fe200078e00ff */
[----:B------:R-:W-:Y:S01]  /*24e00*/  UIADD3 UR4, UP0, UR38, 0x370, URZ ;  /* 0x0000037026047890 */ /* 0x000fe2000ff1e03f */
[----:B------:R-:W-:Y:S01]  /*24e10*/  PLOP3.LUT P0, PT, PT, PT, PT, 0x80, 0x0 ;  /* 0x000000000000781c */ /* 0x000fe20003f0f070 */
[----:B------:R-:W-:Y:S01]  /*24e20*/  UMOV UR6, 0x0 ;  /* 0x0000000000067882 */ /* 0x000fe20000000000 */
[----:B------:R-:W-:Y:S01]  /*24e30*/  IADD3 R3, R3, 0x34830, RZ ;  /* 0x0003483003037810 */ /* 0x000fe20007ffe0ff */
[----:B------:R-:W-:Y:S01]  /*24e40*/  UIADD3.X UR5, URZ, UR39, URZ, UP0, !UPT ;  /* 0x000000273f057290 */ /* 0x000fe200087fe43f */
[----:B------:R-:W-:Y:S01]  /*24e50*/  R2UR UR10, R11 ;  /* 0x000000000b0a72ca */ /* 0x000fe200000e0000 */
[----:B------:R-:W-:Y:S01]  /*24e60*/  UMOV UR7, 0x14f00000 ;  /* 0x14f0000000077882 */ /* 0x000fe20000000000 */
[----:B--2---:R-:W-:-:S02]  /*24e70*/  IMAD R2, R4, 0xb000, R2 ;  /* 0x0000b00004027824 */ /* 0x004fc400078e0202 */
[----:B---3--:R-:W-:Y:S02]  /*24e80*/  IMAD R7, R6, 0xb0, R7 ;  /* 0x000000b006077824 */ /* 0x008fe400078e0207 */
[----:B-1----:R-:W-:-:S09]  /*24e90*/  VIADD R9, R2, 0x1e400 ;  /* 0x0001e40002097836 */ /* 0x002fd20000000000 */
.L_x_919:
        /* <DEDUP_REMOVED lines=9> */
[----:B-1----:R-:W-:Y:S05]  /*24f30*/  @P0 BRA.U.ANY `(.L_x_919) ;  /* 0xfffffffd00d80947 */ /* 0x002fea000393ffff */
[----:B------:R-:W-:Y:S01]  /*24f40*/  IMAD.MOV.U32 R14, RZ, RZ, 0x40 ;  /* 0x00000040ff0e7424 */ /* 0x000fe200078e00ff */
[----:B------:R-:W-:Y:S01]  /*24f50*/  PLOP3.LUT P0, PT, PT, PT, PT, 0x80, 0x0 ;  /* 0x000000000000781c */ /* 0x000fe20003f0f070 */
[----:B------:R-:W-:Y:S01]  /*24f60*/  VIADD R2, R2, 0x23c00 ;  /* 0x00023c0002027836 */ /* 0x000fe20000000000 */
[----:B------:R-:W-:Y:S01]  /*24f70*/  UMOV UR6, 0x0 ;  /* 0x0000000000067882 */ /* 0x000fe20000000000 */
[----:B------:R-:W-:Y:S01]  /*24f80*/  UMOV UR7, 0x14f00000 ;  /* 0x14f0000000077882 */ /* 0x000fe20000000000 */
[----:B------:R-:W-:-:S15]  /*24f90*/  R2UR UR10, R14 ;  /* 0x000000000e0a72ca */ /* 0x000fde00000e0000 */
.L_x_920:
        /* <DEDUP_REMOVED lines=10> */
[----:B------:R-:W2:Y:S04]  /*25040*/  LDL.LU R12, [R1+0x14] ;  /* 0x00001400010c7983 */ /* 0x000ea80000300800 */
[----:B------:R-:W3:Y:S01]  /*25050*/  LDL R9, [R1+0xc] ;  /* 0x00000c0001097983 */ /* 0x000ee20000100800 */
[----:B------:R-:W-:Y:S01]  /*25060*/  BSSY B2, `(.L_x_921) ;  /* 0x0000005000027945 */ /* 0x000fe20003800000 */
[----:B--2---:R-:W-:Y:S02]  /*25070*/  SHF.L.U32 R3, R12, 0x1f, RZ ;  /* 0x0000001f0c037819 */ /* 0x004fe400000006ff */
[----:B---3--:R-:W-:-:S04]  /*25080*/  LEA R2, R9, R10, 0x3 ;  /* 0x0000000a09027211 */ /* 0x008fc800078e18ff */
[----:B------:R-:W1:Y:S02]  /*25090*/  SYNCS.PHASECHK.TRANS64.TRYWAIT P0, [R2+URZ+0x60], R3 ;  /* 0x00006003020075a7 */ /* 0x000e64000800017f */
[----:B-1----:R-:W-:Y:S05]  /*250a0*/  @!P0 BRA `(.L_x_922) ;  /* 0x0000003c00b08947 */ /* 0x002fea0003800000 */
.L_x_1051:
[----:B------:R-:W-:Y:S05]  /*250b0*/  BSYNC B2 ;  /* 0x0000000000027941 */ /* 0x000fea0003800000 */
.L_x_921:
[----:B------:R-:W-:Y:S01]  /*250c0*/  BSSY B2, `(.L_x_923) ;  /* 0x000000b000027945 */ /* 0x000fe20003800000 */
[----:B------:R-:W-:Y:S02]  /*250d0*/  IMAD.MOV.U32 R12, RZ, RZ, 0x0 ;  /* 0x00000000ff0c7424 */ /* 0x000fe400078e00ff */
[----:B------:R-:W-:Y:S01]  /*250e0*/  IMAD.MOV.U32 R13, RZ, RZ, 0x14f00000 ;  /* 0x14f00000ff0d7424 */ /* 0x000fe200078e00ff */
[----:B------:R-:W-:Y:S06]  /*250f0*/  @P1 BRA `(.L_x_924) ;  /* 0x00000000001c1947 */ /* 0x000fec0003800000 */
[----:B------:R-:W2:Y:S01]  /*25100*/  S2R R7, SR_TID.X ;  /* 0x0000000000077919 */ /* 0x000ea20000002100 */
[----:B-1----:R-:W-:-:S04]  /*25110*/  IMAD.MOV.U32 R3, RZ, RZ, 0xb000 ;  /* 0x0000b000ff037424 */ /* 0x002fc800078e00ff */
[----:B------:R3:W-:Y:S01]  /*25120*/  SYNCS.ARRIVE.TRANS64 RZ, [R2+URZ+0x50], R3 ;  /* 0x0000500302ff79a7 */ /* 0x0007e2000800003f */
[----:B--2---:R-:W-:-:S04]  /*25130*/  LOP3.LUT R7, R7, 0x1f, RZ, 0xc0, !PT ;  /* 0x0000001f07077812 */ /* 0x004fc800078ec0ff */
[----:B------:R-:W-:-:S13]  /*25140*/  ISETP.NE.AND P0, PT, R7, RZ, PT ;  /* 0x000000ff0700720c */ /* 0x000fda0003f05270 */
[----:B---3--:R-:W-:Y:S05]  /*25150*/  @!P0 BRA `(.L_x_924) ;  /* 0x0000000000048947 */ /* 0x008fea0003800000 */
[----:B------:R-:W-:Y:S01]  /*25160*/  BPT.TRAP 0x1 ;  /* 0x000000040000795c */ /* 0x000fe20000300000 */
.L_x_924:
[----:B------:R-:W-:Y:S05]  /*25170*/  BSYNC B2 ;  /* 0x0000000000027941 */ /* 0x000fea0003800000 */
.L_x_923:
[----:B------:R-:W2:Y:S04]  /*25180*/  LDL R15, [R1+0x8] ;  /* 0x00000800010f7983 */ /* 0x000ea80000100800 */
[----:B-1----:R-:W2:Y:S04]  /*25190*/  LDL.LU R3, [R1+0xc] ;  /* 0x00000c0001037983 */ /* 0x002ea80000300800 */
[----:B------:R-:W3:Y:S04]  /*251a0*/  LDL R9, [R1+0x1c] ;  /* 0x00001c0001097983 */ /* 0x000ee80000100800 */
[----:B------:R-:W3:Y:S01]  /*251b0*/  LDL.LU R7, [R1+0x18] ;  /* 0x0000180001077983 */ /* 0x000ee20000300800 */
[----:B------:R-:W-:Y:S01]  /*251c0*/  R2UR UR10, R11 ;  /* 0x000000000b0a72ca */ /* 0x000fe200000e0000 */
[----:B------:R-:W-:Y:S01]  /*251d0*/  UIADD3 UR4, UP0, UR38, 0x470, URZ ;  /* 0x0000047026047890 */ /* 0x000fe2000ff1e03f */
[----:B------:R-:W-:-:S02]  /*251e0*/  R2UR UR6, R12 ;  /* 0x000000000c0672ca */ /* 0x000fc400000e0000 */
[----:B------:R-:W-:Y:S01]  /*251f0*/  R2UR UR7, R13 ;  /* 0x000000000d0772ca */ /* 0x000fe200000e0000 */
[----:B------:R-:W-:Y:S01]  /*25200*/  UIADD3.X UR5, URZ, UR39, URZ, UP0, !UPT ;  /* 0x000000273f057290 */ /* 0x000fe200087fe43f */
[----:B------:R-:W-:Y:S02]  /*25210*/  PLOP3.LUT P0, PT, PT, PT, PT, 0x80, 0x0 ;  /* 0x000000000000781c */ /* 0x000fe40003f0f070 */
[----:B------:R-:W-:Y:S01]  /*25220*/  IADD3 R2, R2, 0x50, RZ ;  /* 0x0000005002027810 */ /* 0x000fe20007ffe0ff */
[----:B--2---:R-:W-:Y:S02]  /*25230*/  IMAD R3, R3, 0xb000, R15 ;  /* 0x0000b00003037824 */ /* 0x004fe400078e020f */
[----:B---3--:R-:W-:Y:S02]  /*25240*/  IMAD R7, R7, 0xb0, R9 ;  /* 0x000000b007077824 */ /* 0x008fe400078e0209 */
[----:B------:R-:W-:-:S07]  /*25250*/  VIADD R9, R3, 0x400 ;  /* 0x0000040003097836 */ /* 0x000fce0000000000 */
.L_x_925:
        /* <DEDUP_REMOVED lines=10> */
[----:B-1----:R-:W-:Y:S05]  /*25300*/  @P0 BRA.U.ANY `(.L_x_925) ;  /* 0xfffffffd00d40947 */ /* 0x002fea000393ffff */
[----:B------:R-:W-:Y:S01]  /*25310*/  R2UR UR10, R14 ;  /* 0x000000000e0a72ca */ /* 0x000fe200000e0000 */
[----:B------:R-:W-:Y:S01]  /*25320*/  VIADD R3, R3, 0x5c00 ;  /* 0x00005c0003037836 */ /* 0x000fe20000000000 */
[----:B------:R-:W-:Y:S02]  /*25330*/  R2UR UR6, R12 ;  /* 0x000000000c0672ca */ /* 0x000fe400000e0000 */
[----:B------:R-:W-:Y:S02]  /*25340*/  R2UR UR7, R13 ;  /* 0x000000000d0772ca */ /* 0x000fe400000e0000 */
[----:B------:R-:W-:-:S13]  /*25350*/  PLOP3.LUT P0, PT, PT, PT, PT, 0x80, 0x0 ;  /* 0x000000000000781c */ /* 0x000fda0003f0f070 */
.L_x_926:
        /* <DEDUP_REMOVED lines=11> */
[----:B------:R1:W-:Y:S04]  /*25410*/  STL [R1+0x18], R6 ;  /* 0x0000180601007387 */ /* 0x0003e80000100800 */
[----:B------:R1:W-:Y:S02]  /*25420*/  STL [R1], R8 ;  /* 0x0000000801007387 */ /* 0x0003e40000100800 */
.L_x_913:
[----:B------:R-:W-:Y:S05]  /*25430*/  BSYNC B1 ;  /* 0x0000000000017941 */ /* 0x000fea0003800000 */
.L_x_912:
[----:B------:R-:W2:Y:S01]  /*25440*/  LDL R2, [R1+0x4] ;  /* 0x0000040001027983 */ /* 0x000ea20000100800 */
[----:B------:R-:W-:Y:S01]  /*25450*/  VIADD R3, R4, 0x1 ;  /* 0x0000000104037836 */ /* 0x000fe20000000000 */
[----:B------:R-:W-:Y:S04]  /*25460*/  BSSY B1, `(.L_x_927) ;  /* 0x000009b000017945 */ /* 0x000fe80003800000 */
[----:B------:R-:W-:-:S04]  /*25470*/  ISETP.NE.AND P0, PT, R3, 0x2, PT ;  /* 0x000000020300780c */ /* 0x000fc80003f05270 */
[----:B------:R-:W-:Y:S02]  /*25480*/  SEL R12, R3, RZ, P0 ;  /* 0x000000ff030c7207 */ /* 0x000fe40000000000 */
[----:B--2---:R-:W-:Y:S02]  /*25490*/  LOP3.LUT P1, RZ, R2, 0x1, RZ, 0xc0, !PT ;  /* 0x0000000102ff7812 */ /* 0x004fe4000782c0ff */
[----:B------:R-:W-:-:S04]  /*254a0*/  SEL R2, RZ, 0x1, P0 ;  /* 0x00000001ff027807 */ /* 0x000fc80000000000 */
[----:B------:R-:W-:-:S05]  /*254b0*/  LOP3.LUT R11, R5, R2, RZ, 0x3c, !PT ;  /* 0x00000002050b7212 */ /* 0x000fca00078e3cff */
[----:B------:R2:W-:Y:S04]  /*254c0*/  STL [R1+0x14], R11 ;  /* 0x0000140b01007387 */ /* 0x0005e80000100800 */
[----:B------:R2:W-:Y:S01]  /*254d0*/  STL [R1+0xc], R12 ;  /* 0x00000c0c01007387 */ /* 0x0005e20000100800 */
[----:B------:R-:W-:Y:S05]  /*254e0*/  @!P1 BRA `(.L_x_928) ;  /* 0x0000000800489947 */ /* 0x000fea0003800000 */
[----:B------:R-:W-:Y:S01]  /*254f0*/  ULDC.64 UR4, c[0x0][0x418] ;  /* 0x0001060000047ab9 */ /* 0x000fe20000000a00 */
[----:B-1----:R-:W-:Y:S02]  /*25500*/  IADD3 R6, R0, -0x1, RZ ;  /* 0xffffffff00067810 */ /* 0x002fe40007ffe0ff */
[----:B------:R-:W-:-:S04]  /*25510*/  ISETP.NE.U32.AND P0, PT, RZ, UR4, PT ;  /* 0x00000004ff007c0c */ /* 0x000fc8000bf05070 */
[----:B------:R-:W-:-:S13]  /*25520*/  ISETP.NE.AND.EX P0, PT, RZ, UR5, PT, P0 ;  /* 0x00000005ff007c0c */ /* 0x000fda000bf05300 */
[----:B------:R-:W-:Y:S05]  /*25530*/  @!P0 BRA `(.L_x_929) ;  /* 0x0000000000508947 */ /* 0x000fea0003800000 */
[----:B------:R-:W3:Y:S01]  /*25540*/  LDL R13, [R1+0x28] ;  /* 0x00002800010d7983 */ /* 0x000ee20000100800 */
[----:B-----5:R-:W1:Y:S01]  /*25550*/  LDC R8, c[0x0][0x43c] ;  /* 0x00010f00ff087b82 */ /* 0x020e620000000800 */
[----:B------:R-:W-:Y:S02]  /*25560*/  ULDC.64 UR6, c[0x0][0x428] ;  /* 0x00010a0000067ab9 */ /* 0x000fe40000000a00 */
[----:B------:R-:W4:Y:S01]  /*25570*/  LDL R9, [R1+0x10] ;  /* 0x0000100001097983 */ /* 0x000f220000100800 */
[----:B------:R-:W-:Y:S01]  /*25580*/  ULDC.64 UR8, c[0x0][0x208] ;  /* 0x0000820000087ab9 */ /* 0x000fe20000000a00 */
[----:B-1----:R-:W-:-:S13]  /*25590*/  ISETP.NE.AND P0, PT, R8, 0x1, PT ;  /* 0x000000010800780c */ /* 0x002fda0003f05270 */
[----:B------:R-:W1:Y:S02]  /*255a0*/  @P0 LDC.64 R2, c[0x0][0x440] ;  /* 0x00011000ff020b82 */ /* 0x000e640000000a00 */
[----:B-1----:R-:W-:-:S04]  /*255b0*/  @P0 IMAD.HI.U32 R7, R6, R2, RZ ;  /* 0x0000000206070227 */ /* 0x002fc800078e00ff */
[----:B------:R-:W-:Y:S01]  /*255c0*/  IMAD.MOV.U32 R2, RZ, RZ, R6 ;  /* 0x000000ffff027224 */ /* 0x000fe200078e0006 */
[----:B------:R-:W-:-:S05]  /*255d0*/  @P0 SHF.R.U32.HI R2, RZ, R3, R7 ;  /* 0x00000003ff020219 */ /* 0x000fca0000011607 */
[----:B------:R-:W-:-:S04]  /*255e0*/  IMAD.MOV R3, RZ, RZ, -R2 ;  /* 0x000000ffff037224 */ /* 0x000fc800078e0a02 */
[----:B------:R-:W-:Y:S01]  /*255f0*/  IMAD R6, R8, R3, R6 ;  /* 0x0000000308067224 */ /* 0x000fe200078e0206 */
[----:B------:R-:W-:Y:S01]  /*25600*/  SHF.R.S32.HI R3, RZ, 0x1f, R2 ;  /* 0x0000001fff037819 */ /* 0x000fe20000011402 */
[----:B---3--:R-:W-:-:S04]  /*25610*/  IMAD R7, R13, UR6, RZ ;  /* 0x000000060d077c24 */ /* 0x008fc8000f8e02ff */
[C---:B----4-:R-:W-:Y:S02]  /*25620*/  IMAD R7, R9.reuse, UR7, R7 ;  /* 0x0000000709077c24 */ /* 0x050fe4000f8e0207 */
[----:B------:R-:W-:-:S04]  /*25630*/  IMAD.WIDE.U32 R2, R9, UR6, R2 ;  /* 0x0000000609027c25 */ /* 0x000fc8000f8e0002 */
[----:B------:R-:W-:Y:S01]  /*25640*/  IMAD.IADD R3, R7, 0x1, R3 ;  /* 0x0000000107037824 */ /* 0x000fe200078e0203 */
[----:B------:R-:W-:-:S04]  /*25650*/  LEA R8, P0, R2, UR4, 0x2 ;  /* 0x0000000402087c11 */ /* 0x000fc8000f8010ff */
[----:B------:R-:W-:-:S05]  /*25660*/  LEA.HI.X R9, R2, UR5, R3, 0x2, P0 ;  /* 0x0000000502097c11 */ /* 0x000fca00080f1403 */
[----:B------:R1:W5:Y:S04]  /*25670*/  LDG.E R8, desc[UR8][R8.64] ;  /* 0x0000000808087981 */ /* 0x000368000c1e1900 */
.L_x_929:
[----:B------:R-:W3:Y:S01]  /*25680*/  LDL R2, [R1+0x8] ;  /* 0x0000080001027983 */ /* 0x000ee20000100800 */
[----:B------:R-:W-:Y:S01]  /*25690*/  SHF.L.U32 R3, R11, 0x1f, RZ ;  /* 0x0000001f0b037819 */ /* 0x000fe200000006ff */
[----:B------:R-:W-:Y:S01]  /*256a0*/  BSSY B2, `(.L_x_930) ;  /* 0x0000004000027945 */ /* 0x000fe20003800000 */
[----:B---3--:R-:W-:-:S04]  /*256b0*/  LEA R2, R12, R2, 0x3 ;  /* 0x000000020c027211 */ /* 0x008fc800078e18ff */
[----:B------:R-:W3:Y:S02]  /*256c0*/  SYNCS.PHASECHK.TRANS64.TRYWAIT P0, [R2+URZ+0x34840], R3 ;  /* 0x03484003020075a7 */ /* 0x000ee4000800017f */
[----:B---3--:R-:W-:Y:S05]  /*256d0*/  @!P0 BRA `(.L_x_931) ;  /* 0x0000003800388947 */ /* 0x008fea0003800000 */
.L_x_1052:
[----:B------:R-:W-:Y:S05]  /*256e0*/  BSYNC B2 ;  /* 0x0000000000027941 */ /* 0x000fea0003800000 */
.L_x_930:
[----:B------:R-:W4:Y:S01]  /*256f0*/  S2R R7, SR_TID.X ;  /* 0x0000000000077919 */ /* 0x000f220000002100 */
[----:B------:R-:W-:Y:S01]  /*25700*/  BSSY B2, `(.L_x_932) ;  /* 0x000000b000027945 */ /* 0x000fe20003800000 */
[----:B----4-:R-:W-:-:S04]  /*25710*/  LOP3.LUT R7, R7, 0x7f, RZ, 0xc0, !PT ;  /* 0x0000007f07077812 */ /* 0x010fc800078ec0ff */
[----:B------:R-:W-:-:S13]  /*25720*/  ISETP.NE.AND P1, PT, R7, RZ, PT ;  /* 0x000000ff0700720c */ /* 0x000fda0003f25270 */
[----:B------:R-:W-:Y:S05]  /*25730*/  @P1 BRA `(.L_x_933) ;  /* 0x00000000001c1947 */ /* 0x000fea0003800000 */
[----:B------:R-:W4:Y:S01]  /*25740*/  S2R R7, SR_TID.X ;  /* 0x0000000000077919 */ /* 0x000f220000002100 */
[----:B---3--:R-:W-:-:S04]  /*25750*/  IMAD.MOV.U32 R3, RZ, RZ, 0xb000 ;  /* 0x0000b000ff037424 */ /* 0x008fc800078e00ff */
[----:B------:R3:W-:Y:S01]  /*25760*/  SYNCS.ARRIVE.TRANS64 RZ, [R2+URZ+0x34830], R3 ;  /* 0x0348300302ff79a7 */ /* 0x0007e2000800003f */
[----:B----4-:R-:W-:-:S04]  /*25770*/  LOP3.LUT R7, R7, 0x1f, RZ, 0xc0, !PT ;  /* 0x0000001f07077812 */ /* 0x010fc800078ec0ff */
[----:B------:R-:W-:-:S13]  /*25780*/  ISETP.NE.AND P0, PT, R7, RZ, PT ;  /* 0x000000ff0700720c */ /* 0x000fda0003f05270 */
[----:B---3--:R-:W-:Y:S05]  /*25790*/  @!P0 BRA `(.L_x_933) ;  /* 0x0000000000048947 */ /* 0x008fea0003800000 */
[----:B------:R-:W-:Y:S01]  /*257a0*/  BPT.TRAP 0x1 ;  /* 0x000000040000795c */ /* 0x000fe20000300000 */
.L_x_933:
[----:B------:R-:W-:Y:S05]  /*257b0*/  BSYNC B2 ;  /* 0x0000000000027941 */ /* 0x000fea0003800000 */
.L_x_932:
[----:B---3--:R-:W3:Y:S04]  /*257c0*/  LDL R2, [R1+0xc] ;  /* 0x00000c0001027983 */ /* 0x008ee80000100800 */
[----:B-1----:R-:W4:Y:S04]  /*257d0*/  LDL R9, [R1+0x8] ;  /* 0x0000080001097983 */ /* 0x002f280000100800 */
[----:B------:R-:W4:Y:S01]  /*257e0*/  LDL R7, [R1+0x1c] ;  /* 0x00001c0001077983 */ /* 0x000f220000100800 */
[----:B--2---:R-:W-:-:S05]  /*257f0*/  IMAD.MOV.U32 R11, RZ, RZ, RZ ;  /* 0x000000ffff0b7224 */ /* 0x004fca00078e00ff */
[----:B------:R-:W-:Y:S01]  /*25800*/  R2UR UR10, R11 ;  /* 0x000000000b0a72ca */ /* 0x000fe200000e0000 */
[----:B------:R-:W-:Y:S01]  /*25810*/  UIADD3 UR4, UP0, UR38, 0x370, URZ ;  /* 0x0000037026047890 */ /* 0x000fe2000ff1e03f */
[----:B------:R-:W-:Y:S01]  /*25820*/  PLOP3.LUT P0, PT, PT, PT, PT, 0x80, 0x0 ;  /* 0x000000000000781c */ /* 0x000fe20003f0f070 */
[----:B------:R-:W-:Y:S01]  /*25830*/  UMOV UR6, 0x0 ;  /* 0x0000000000067882 */ /* 0x000fe20000000000 */
[----:B------:R-:W-:Y:S01]  /*25840*/  UMOV UR7, 0x14f00000 ;  /* 0x14f0000000077882 */ /* 0x000fe20000000000 */
[----:B------:R-:W-:Y:S01]  /*25850*/  UIADD3.X UR5, URZ, UR39, URZ, UP0, !UPT ;  /* 0x000000273f057290 */ /* 0x000fe200087fe43f */
[C---:B---3--:R-:W-:Y:S02]  /*25860*/  IMAD R3, R2.reuse, 0x8, R10 ;  /* 0x0000000802037824 */ /* 0x048fe400078e020a */
[----:B----4-:R-:W-:-:S03]  /*25870*/  IMAD R2, R2, 0xb000, R9 ;  /* 0x0000b00002027824 */ /* 0x010fc600078e0209 */
[----:B------:R-:W-:Y:S01]  /*25880*/  IADD3 R3, R3, 0x30, RZ ;  /* 0x0000003003037810 */ /* 0x000fe20007ffe0ff */
[----:B------:R-:W-:Y:S02]  /*25890*/  IMAD R7, R6, 0xb0, R7 ;  /* 0x000000b006077824 */ /* 0x000fe400078e0207 */
[----:B------:R-:W-:-:S07]  /*258a0*/  VIADD R9, R2, 0x1e400 ;  /* 0x0001e40002097836 */ /* 0x000fce0000000000 */
.L_x_934:
        /* <DEDUP_REMOVED lines=16> */
.L_x_935:
        /* <DEDUP_REMOVED lines=10> */
[----:B------:R-:W-:Y:S01]  /*25a50*/  SHF.L.U32 R5, R5, 0x1f, RZ ;  /* 0x0000001f05057819 */ /* 0x000fe200000006ff */
[----:B------:R-:W-:Y:S01]  /*25a60*/  BSSY B2, `(.L_x_936) ;  /* 0x0000004000027945 */ /* 0x000fe20003800000 */
[----:B------:R-:W-:-:S04]  /*25a70*/  LEA R2, R4, R10, 0x3 ;  /* 0x0000000a04027211 */ /* 0x000fc800078e18ff */
[----:B------:R-:W1:Y:S02]  /*25a80*/  SYNCS.PHASECHK.TRANS64.TRYWAIT P0, [R2+URZ+0x60], R5 ;  /* 0x00006005020075a7 */ /* 0x000e64000800017f */
[----:B-1----:R-:W-:Y:S05]  /*25a90*/  @!P0 BRA `(.L_x_937) ;  /* 0x00000034005c8947 */ /* 0x002fea0003800000 */
.L_x_1053:
[----:B------:R-:W-:Y:S05]  /*25aa0*/  BSYNC B2 ;  /* 0x0000000000027941 */ /* 0x000fea0003800000 */
.L_x_936:
[----:B------:R-:W-:Y:S01]  /*25ab0*/  BSSY B2, `(.L_x_938) ;  /* 0x000000b000027945 */ /* 0x000fe20003800000 */
[----:B------:R-:W-:Y:S02]  /*25ac0*/  IMAD.MOV.U32 R12, RZ, RZ, 0x0 ;  /* 0x00000000ff0c7424 */ /* 0x000fe400078e00ff */
[----:B------:R-:W-:Y:S01]  /*25ad0*/  IMAD.MOV.U32 R13, RZ, RZ, 0x14f00000 ;  /* 0x14f00000ff0d7424 */ /* 0x000fe200078e00ff */
[----:B------:R-:W-:Y:S06]  /*25ae0*/  @P1 BRA `(.L_x_939) ;  /* 0x00000000001c1947 */ /* 0x000fec0003800000 */
[----:B------:R-:W2:Y:S01]  /*25af0*/  S2R R7, SR_TID.X ;  /* 0x0000000000077919 */ /* 0x000ea20000002100 */
[----:B------:R-:W-:-:S04]  /*25b00*/  IMAD.MOV.U32 R3, RZ, RZ, 0xb000 ;  /* 0x0000b000ff037424 */ /* 0x000fc800078e00ff */
[----:B------:R3:W-:Y:S01]  /*25b10*/  SYNCS.ARRIVE.TRANS64 RZ, [R2+URZ+0x50], R3 ;  /* 0x0000500302ff79a7 */ /* 0x0007e2000800003f */
[----:B--2---:R-:W-:-:S04]  /*25b20*/  LOP3.LUT R7, R7, 0x1f, RZ, 0xc0, !PT ;  /* 0x0000001f07077812 */ /* 0x004fc800078ec0ff */
[----:B------:R-:W-:-:S13]  /*25b30*/  ISETP.NE.AND P0, PT, R7, RZ, PT ;  /* 0x000000ff0700720c */ /* 0x000fda0003f05270 */
[----:B---3--:R-:W-:Y:S05]  /*25b40*/  @!P0 BRA `(.L_x_939) ;  /* 0x0000000000048947 */ /* 0x008fea0003800000 */
[----:B------:R-:W-:Y:S01]  /*25b50*/  BPT.TRAP 0x1 ;  /* 0x000000040000795c */ /* 0x000fe20000300000 */
.L_x_939:
[----:B------:R-:W-:Y:S05]  /*25b60*/  BSYNC B2 ;  /* 0x0000000000027941 */ /* 0x000fea0003800000 */
.L_x_938:
[----:B------:R-:W2:Y:S04]  /*25b70*/  LDL R7, [R1+0x8] ;  /* 0x0000080001077983 */ /* 0x000ea80000100800 */
[----:B-1----:R-:W3:Y:S04]  /*25b80*/  LDL R5, [R1+0x1c] ;  /* 0x00001c0001057983 */ /* 0x002ee80000100800 */
        /* <DEDUP_REMOVED lines=11> */
.L_x_940:
        /* <DEDUP_REMOVED lines=16> */
.L_x_941:
        /* <DEDUP_REMOVED lines=13> */
.L_x_928:
[----:B------:R-:W-:Y:S05]  /*25e10*/  BSYNC B1 ;  /* 0x0000000000017941 */ /* 0x000fea0003800000 */
.L_x_927:
[C---:B------:R-:W-:Y:S01]  /*25e20*/  ISETP.GT.AND P0, PT, R0.reuse, 0x1, PT ;  /* 0x000000010000780c */ /* 0x040fe20003f04270 */
[----:B------:R-:W-:-:S12]  /*25e30*/  VIADD R0, R0, 0xfffffffe ;  /* 0xfffffffe00007836 */ /* 0x000fd80000000000 */
[----:B------:R-:W-:Y:S05]  /*25e40*/  @P0 BRA `(.L_x_942) ;  /* 0xffffffe800fc0947 */ /* 0x000fea000383ffff */
.L_x_894:
[----:B------:R-:W-:Y:S05]  /*25e50*/  BSYNC B0 ;  /* 0x0000000000007941 */ /* 0x000fea0003800000 */
.L_x_893:
[----:B------:R-:W4:Y:S01]  /*25e60*/  S2R R3, SR_TID.X ;  /* 0x0000000000037919 */ /* 0x000f220000002100 */
[----:B------:R-:W-:Y:S01]  /*25e70*/  BSSY B0, `(.L_x_943) ;  /* 0x0000011000007945 */ /* 0x000fe20003800000 */
[----:B----4-:R-:W-:-:S04]  /*25e80*/  LOP3.LUT R3, R3, 0x7f, RZ, 0xc0, !PT ;  /* 0x0000007f03037812 */ /* 0x010fc800078ec0ff */
[----:B------:R-:W-:-:S13]  /*25e90*/  ISETP.NE.AND P0, PT, R3, RZ, PT ;  /* 0x000000ff0300720c */ /* 0x000fda0003f05270 */
[----:B------:R-:W-:Y:S05]  /*25ea0*/  @P0 BRA `(.L_x_944) ;  /* 0x0000000000340947 */ /* 0x000fea0003800000 */
[----:B------:R-:W4:Y:S01]  /*25eb0*/  S2R R2, SR_LANEID ;  /* 0x0000000000027919 */ /* 0x000f220000000000 */
[----:B------:R-:W-:Y:S01]  /*25ec0*/  VOTEU.ANY UR4, UPT, PT ;  /* 0x0000000000047886 */ /* 0x000fe200038e0100 */
[----:B-1----:R-:W1:Y:S01]  /*25ed0*/  LDC.64 R4, c[0x0][0xc60] ;  /* 0x00031800ff047b82 */ /* 0x002e620000000a00 */
[----:B------:R-:W4:Y:S01]  /*25ee0*/  FLO.U32 R0, UR4 ;  /* 0x0000000400007d00 */ /* 0x000f2200080e0000 */
[----:B------:R-:W-:Y:S01]  /*25ef0*/  ULDC.64 UR6, c[0x0][0x208] ;  /* 0x0000820000067ab9 */ /* 0x000fe20000000a00 */
[----:B----4-:R-:W-:-:S06]  /*25f00*/  ISETP.EQ.U32.AND P0, PT, R0, R2, PT ;  /* 0x000000020000720c */ /* 0x010fcc0003f02070 */
[----:B------:R-:W1:Y:S07]  /*25f10*/  POPC R2, UR4 ;  /* 0x0000000400027d09 */ /* 0x000e6e0008000000 */
[----:B-1----:R-:W4:Y:S04]  /*25f20*/  @P0 ATOMG.E.ADD.STRONG.GPU PT, R2, desc[UR6][R4.64], R2 ;  /* 0x00000002040209a8 */ /* 0x002f2800081ee1c6 */
[----:B----4-:R1:W4:Y:S02]  /*25f30*/  SHFL.IDX PT, R2, R2, R0, 0x1f ;  /* 0x00001f0002027589 */ /* 0x01032400000e0000 */
[----:B-1----:R-:W1:Y:S02]  /*25f40*/  S2R R0, SR_LTMASK ;  /* 0x0000000000007919 */ /* 0x002e640000003900 */
[----:B-1----:R-:W-:-:S06]  /*25f50*/  LOP3.LUT R0, R0, UR4, RZ, 0xc0, !PT ;  /* 0x0000000400007c12 */ /* 0x002fcc000f8ec0ff */
[----:B------:R-:W4:Y:S02]  /*25f60*/  POPC R0, R0 ;  /* 0x0000000000007309 */ /* 0x000f240000000000 */
[----:B----4-:R-:W-:-:S07]  /*25f70*/  IADD3 R16, R2, UR36, R0 ;  /* 0x0000002402107c10 */ /* 0x010fce000fffe000 */
.L_x_944:
[----:B------:R-:W-:Y:S05]  /*25f80*/  BSYNC B0 ;  /* 0x0000000000007941 */ /* 0x000fea0003800000 */
.L_x_943:
[----:B------:R-:W4:Y:S01]  /*25f90*/  LDL R0, [R1+0x4] ;  /* 0x0000040001007983 */ /* 0x000f220000100800 */
[----:B------:R-:W-:Y:S01]  /*25fa0*/  BSSY B0, `(.L_x_945) ;  /* 0x0000040000007945 */ /* 0x000fe20003800000 */
[----:B----4-:R-:W-:-:S13]  /*25fb0*/  LOP3.LUT P0, RZ, R0, 0x1, RZ, 0xc0, !PT ;  /* 0x0000000100ff7812 */ /* 0x010fda000780c0ff */
[----:B------:R-:W-:Y:S05]  /*25fc0*/  @!P0 BRA `(.L_x_946) ;  /* 0x0000000000f48947 */ /* 0x000fea0003800000 */
[----:B------:R-:W4:Y:S04]  /*25fd0*/  LDL R4, [R1+0x8] ;  /* 0x0000080001047983 */ /* 0x000f280000100800 */
[----:B------:R-:W4:Y:S04]  /*25fe0*/  LDL R2, [R1+0xc] ;  /* 0x00000c0001027983 */ /* 0x000f280000100800 */
[----:B------:R-:W2:Y:S01]  /*25ff0*/  LDL R0, [R1+0x14] ;  /* 0x0000140001007983 */ /* 0x000ea20000100800 */
[----:B------:R-:W-:Y:S01]  /*26000*/  BSSY B1, `(.L_x_947) ;  /* 0x0000006000017945 */ /* 0x000fe20003800000 */
[----:B------:R-:W-:-:S02]  /*26010*/  ISETP.NE.AND P1, PT, R3, RZ, PT ;  /* 0x000000ff0300720c */ /* 0x000fc40003f25270 */
[----:B----4-:R-:W-:Y:S02]  /*26020*/  LEA R2, R2, R4, 0x3 ;  /* 0x0000000402027211 */ /* 0x010fe400078e18ff */
[----:B--2---:R-:W-:-:S04]  /*26030*/  SHF.L.U32 R0, R0, 0x1f, RZ ;  /* 0x0000001f00007819 */ /* 0x004fc800000006ff */
[----:B------:R-:W2:Y:S02]  /*26040*/  SYNCS.PHASECHK.TRANS64.TRYWAIT P0, [R2+URZ+0x34860], R0 ;  /* 0x03486000020075a7 */ /* 0x000ea4000800017f */
[----:B--2---:R-:W-:Y:S05]  /*26050*/  @!P0 BRA `(.L_x_948) ;  /* 0x0000003000008947 */ /* 0x004fea0003800000 */
.L_x_1054:
[----:B------:R-:W-:Y:S05]  /*26060*/  BSYNC B1 ;  /* 0x0000000000017941 */ /* 0x000fea0003800000 */
.L_x_947:
[----:B------:R-:W-:Y:S04]  /*26070*/  BSSY B1, `(.L_x_949) ;  /* 0x0000009000017945 */ /* 0x000fe80003800000 */
[----:B------:R-:W-:Y:S05]  /*26080*/  @P1 BRA `(.L_x_950) ;  /* 0x00000000001c1947 */ /* 0x000fea0003800000 */
[----:B------:R-:W4:Y:S01]  /*26090*/  S2R R3, SR_TID.X ;  /* 0x0000000000037919 */ /* 0x000f220000002100 */
[----:B--2---:R-:W-:-:S04]  /*260a0*/  IMAD.MOV.U32 R0, RZ, RZ, 0xb000 ;  /* 0x0000b000ff007424 */ /* 0x004fc800078e00ff */
[----:B------:R2:W-:Y:S01]  /*260b0*/  SYNCS.ARRIVE.TRANS64 RZ, [R2+URZ+0x34850], R0 ;  /* 0x0348500002ff79a7 */ /* 0x0005e2000800003f */
[----:B----4-:R-:W-:-:S04]  /*260c0*/  LOP3.LUT R3, R3, 0x1f, RZ, 0xc0, !PT ;  /* 0x0000001f03037812 */ /* 0x010fc800078ec0ff */
[----:B------:R-:W-:-:S13]  /*260d0*/  ISETP.NE.AND P0, PT, R3, RZ, PT ;  /* 0x000000ff0300720c */ /* 0x000fda0003f05270 */
[----:B--2---:R-:W-:Y:S05]  /*260e0*/  @!P0 BRA `(.L_x_950) ;  /* 0x0000000000048947 */ /* 0x004fea0003800000 */
[----:B------:R-:W-:Y:S01]  /*260f0*/  BPT.TRAP 0x1 ;  /* 0x000000040000795c */ /* 0x000fe20000300000 */
.L_x_950:
[----:B------:R-:W-:Y:S05]  /*26100*/  BSYNC B1 ;  /* 0x0000000000017941 */ /* 0x000fea0003800000 */
.L_x_949:
[----:B-1----:R-:W4:Y:S04]  /*26110*/  LDL R5, [R1+0x8] ;  /* 0x0000080001057983 */ /* 0x002f280000100800 */
[----:B--2---:R-:W4:Y:S04]  /*26120*/  LDL R0, [R1+0xc] ;  /* 0x00000c0001007983 */ /* 0x004f280000100800 */
[----:B------:R-:W2:Y:S04]  /*26130*/  LDL.LU R4, [R1+0x1c] ;  /* 0x00001c0001047983 */ /* 0x000ea80000300800 */
[----:B------:R-:W2:Y:S01]  /*26140*/  LDL R3, [R1+0x18] ;  /* 0x0000180001037983 */ /* 0x000ea20000100800 */
[----:B------:R-:W-:Y:S01]  /*26150*/  UIADD3 UR4, UP0, UR38, 0x470, URZ ;  /* 0x0000047026047890 */ /* 0x000fe2000ff1e03f */
[----:B------:R-:W-:Y:S01]  /*26160*/  PLOP3.LUT P0, PT, PT, PT, PT, 0x80, 0x0 ;  /* 0x000000000000781c */ /* 0x000fe20003f0f070 */
[----:B------:R-:W-:Y:S01]  /*26170*/  VIADD R2, R2, 0x34850 ;  /* 0x0003485002027836 */ /* 0x000fe20000000000 */
[----:B------:R-:W-:Y:S01]  /*26180*/  UMOV UR6, 0x0 ;  /* 0x0000000000067882 */ /* 0x000fe20000000000 */
[----:B------:R-:W-:Y:S01]  /*26190*/  UIADD3.X UR5, URZ, UR39, URZ, UP0, !UPT ;  /* 0x000000273f057290 */ /* 0x000fe200087fe43f */
[----:B------:R-:W-:Y:S01]  /*261a0*/  UMOV UR7, 0x14f00000 ;  /* 0x14f0000000077882 */ /* 0x000fe20000000000 */
[----:B------:R-:W-:Y:S01]  /*261b0*/  UMOV UR10, URZ ;  /* 0x0000003f000a7c82 */ /* 0x000fe20008000000 */
[----:B----4-:R-:W-:-:S02]  /*261c0*/  IMAD R0, R0, 0xb000, R5 ;  /* 0x0000b00000007824 */ /* 0x010fc400078e0205 */
[----:B--2---:R-:W-:Y:S02]  /*261d0*/  IMAD R3, R3, 0xb0, R4 ;  /* 0x000000b003037824 */ /* 0x004fe400078e0204 */
[----:B------:R-:W-:-:S07]  /*261e0*/  VIADD R4, R0, 0x400 ;  /* 0x0000040000047836 */ /* 0x000fce0000000000 */
.L_x_951:
        /* <DEDUP_REMOVED lines=11> */
[----:B------:R-:W-:Y:S01]  /*262a0*/  PLOP3.LUT P0, PT, PT, PT, PT, 0x80, 0x0 ;  /* 0x000000000000781c */ /* 0x000fe20003f0f070 */
[----:B------:R-:W-:Y:S01]  /*262b0*/  UMOV UR6, 0x0 ;  /* 0x0000000000067882 */ /* 0x000fe20000000000 */
[----:B------:R-:W-:Y:S01]  /*262c0*/  IADD3 R0, R0, 0x5c00, RZ ;  /* 0x00005c0000007810 */ /* 0x000fe20007ffe0ff */
[----:B------:R-:W-:Y:S01]  /*262d0*/  UMOV UR7, 0x14f00000 ;  /* 0x14f0000000077882 */ /* 0x000fe20000000000 */
[----:B------:R-:W-:-:S09]  /*262e0*/  UMOV UR10, 0x40 ;  /* 0x00000040000a7882 */ /* 0x000fd20000000000 */
.L_x_952:
        /* <DEDUP_REMOVED lines=10> */
[----:B----4-:R-:W-:Y:S05]  /*26390*/  @P0 BRA.U.ANY `(.L_x_952) ;  /* 0xfffffffd00d40947 */ /* 0x010fea000393ffff */
.L_x_946:
[----:B------:R-:W-:Y:S05]  /*263a0*/  BSYNC B0 ;  /* 0x0000000000007941 */ /* 0x000fea0003800000 */
.L_x_945:
[----:B-1----:R-:W4:Y:S04]  /*263b0*/  LDL.LU R5, [R1+0xc] ;  /* 0x00000c0001057983 */ /* 0x002f280000300800 */
[----:B------:R-:W2:Y:S01]  /*263c0*/  LDL.LU R4, [R1+0x14] ;  /* 0x0000140001047983 */ /* 0x000ea20000300800 */
[----:B----4-:R-:W-:-:S05]  /*263d0*/  VIADD R0, R5, 0x1 ;  /* 0x0000000105007836 */ /* 0x010fca0000000000 */
[----:B------:R-:W-:-:S04]  /*263e0*/  ISETP.NE.AND P0, PT, R0, 0x2, PT ;  /* 0x000000020000780c */ /* 0x000fc80003f05270 */
[----:B------:R-:W-:Y:S02]  /*263f0*/  SEL R2, RZ, 0x1, P0 ;  /* 0x00000001ff027807 */ /* 0x000fe40000000000 */
[----:B------:R-:W-:Y:S02]  /*26400*/  SEL R0, R0, RZ, P0 ;  /* 0x000000ff00007207 */ /* 0x000fe40000000000 */
[----:B--2---:R-:W-:-:S03]  /*26410*/  LOP3.LUT R4, R4, R2, RZ, 0x3c, !PT ;  /* 0x0000000204047212 */ /* 0x004fc600078e3cff */
[----:B------:R1:W-:Y:S04]  /*26420*/  STL [R1+0xc], R0 ;  /* 0x00000c0001007387 */ /* 0x0003e80000100800 */
[----:B------:R1:W-:Y:S02]  /*26430*/  STL [R1+0x14], R4 ;  /* 0x0000140401007387 */ /* 0x0003e40000100800 */
.L_x_873:
[----:B------:R-:W-:Y:S05]  /*26440*/  BSYNC B7 ;  /* 0x0000000000077941 */ /* 0x000fea0003800000 */
.L_x_871:
[----:B-1----:R-:W2:Y:S02]  /*26450*/  LDL R0, [R1+0x4] ;  /* 0x0000040001007983 */ /* 0x002ea40000100800 */
[----:B--2---:R-:W-:-:S13]  /*26460*/  LOP3.LUT P0, RZ, R0, 0x2, RZ, 0xc0, !PT ;  /* 0x0000000200ff7812 */ /* 0x004fda000780c0ff */
[----:B------:R-:W-:Y:S05]  /*26470*/  @!P0 BRA `(.L_x_953) ;  /* 0x0000000000288947 */ /* 0x000fea0003800000 */
[----:B------:R-:W-:Y:S05]  /*26480*/  WARPSYNC.ALL ;  /* 0x0000000000007948 */ /* 0x000fea0003800000 */
[----:B------:R-:W1:Y:S08]  /*26490*/  S2UR UR5, SR_CgaCtaId ;  /* 0x00000000000579c3 */ /* 0x000e700000008800 */
[----:B------:R-:W-:Y:S06]  /*264a0*/  BAR.SYNC.DEFER_BLOCKING 0x5, 0x180 ;  /* 0x0146000000007b1d */ /* 0x000fec0000010000 */
[----:B------:R-:W-:-:S02]  /*264b0*/  UMOV UR4, 0x400 ;  /* 0x0000040000047882 */ /* 0x000fc40000000000 */
[----:B-1----:R-:W-:-:S06]  /*264c0*/  ULEA UR4, UR5, UR4, 0x18 ;  /* 0x0000000405047291 */ /* 0x002fcc000f8ec03f */
[----:B------:R-:W-:-:S05]  /*264d0*/  IMAD.U32 R0, RZ, RZ, UR4 ;  /* 0x00000004ff007e24 */ /* 0x000fca000f8e00ff */
[----:B------:R1:W2:Y:S04]  /*264e0*/  LDS.128 R16, [R0+0x348d0] ;  /* 0x0348d00000107984 */ /* 0x0002a80000000c00 */
[----:B------:R1:W-:Y:S01]  /*264f0*/  STL [R1+0x8], R0 ;  /* 0x0000080001007387 */ /* 0x0003e20000100800 */
[----:B------:R-:W-:Y:S06]  /*26500*/  BAR.ARV 0x4, 0x180 ;  /* 0x0106000000007b1d */ /* 0x000fec0000002000 */
[----:B------:R-:W-:Y:S05]  /*26510*/  BRA `(.L_x_954) ;  /* 0x0000000800507947 */ /* 0x000fea0003800000 */
.L_x_953:
[----:B------:R-:W1:Y:S01]  /*26520*/  S2R R7, SR_TID.X ;  /* 0x0000000000077919 */ /* 0x000e620000002100 */
[----:B------:R-:W-:Y:S01]  /*26530*/  UMOV UR4, 0xffffffff ;  /* 0xffffffff00047882 */ /* 0x000fe20000000000 */
[----:B-1----:R-:W-:-:S04]  /*26540*/  LOP3.LUT R7, R7, 0x1f, RZ, 0xc0, !PT ;  /* 0x0000001f07077812 */ /* 0x002fc800078ec0ff */
[----:B------:R-:W-:Y:S01]  /*26550*/  ISETP.NE.AND P0, PT, R7, 0x1f, PT ;  /* 0x0000001f0700780c */ /* 0x000fe20003f05270 */
[----:B------:R-:W-:-:S12]  /*26560*/  BRA.DIV UR4, `(.L_x_955) ;  /* 0x0000002a04d07947 */ /* 0x000fd8000b800000 */
[----:B------:R-:W-:Y:S01]  /*26570*/  IMAD.IADD R0, R19, 0x1, R7 ;  /* 0x0000000113007824 */ /* 0x000fe200078e0207 */
[----:B------:R-:W-:Y:S01]  /*26580*/  ULDC UR4, c[0x0][0xc3c] ;  /* 0x00030f0000047ab9 */ /* 0x000fe20000000800 */
[----:B------:R-:W-:-:S03]  /*26590*/  ULDC.64 UR6, c[0x0][0x208] ;  /* 0x0000820000067ab9 */ /* 0x000fc60000000a00 */
[----:B------:R-:W-:-:S13]  /*265a0*/  ISETP.GE.OR P1, PT, R0, UR4, !P0 ;  /* 0x0000000400007c0c */ /* 0x000fda000c726670 */
[----:B------:R-:W1:Y:S02]  /*265b0*/  @!P1 LDC.64 R2, c[0x0][0xc80] ;  /* 0x00032000ff029b82 */ /* 0x000e640000000a00 */
[----:B-1----:R-:W-:-:S06]  /*265c0*/  @!P1 IMAD.WIDE R2, R0, 0x4, R2 ;  /* 0x0000000400029825 */ /* 0x002fcc00078e0202 */
[----:B------:R1:W2:Y:S01]  /*265d0*/  @!P1 LDG.E R3, desc[UR6][R2.64] ;  /* 0x0000000602039981 */ /* 0x0002a2000c1e1900 */
[C---:B------:R-:W-:Y:S02]  /*265e0*/  ISETP.GE.U32.AND P2, PT, R7.reuse, 0x2, PT ;  /* 0x000000020700780c */ /* 0x040fe40003f46070 */
[C---:B------:R-:W-:Y:S01]  /*265f0*/  ISETP.GE.U32.AND P3, PT, R7.reuse, 0x4, PT ;  /* 0x000000040700780c */ /* 0x040fe20003f66070 */
[----:B------:R-:W-:Y:S01]  /*26600*/  SHFL.IDX PT, R0, R16, RZ, 0x1f ;  /* 0x00001fff10007589 */ /* 0x000fe200000e0000 */
[C---:B------:R-:W-:Y:S02]  /*26610*/  ISETP.GE.U32.AND P4, PT, R7.reuse, 0x8, PT ;  /* 0x000000080700780c */ /* 0x040fe40003f86070 */
[C---:B------:R-:W-:Y:S01]  /*26620*/  ISETP.GE.U32.AND P5, PT, R7.reuse, 0x10, PT ;  /* 0x000000100700780c */ /* 0x040fe20003fa6070 */
[----:B------:R-:W-:Y:S01]  /*26630*/  SHFL.IDX PT, R4, R16, 0x1, 0x1f ;  /* 0x00201f0010047f89 */ /* 0x000fe200000e0000 */
[----:B-1----:R-:W-:Y:S01]  /*26640*/  MOV R2, RZ ;  /* 0x000000ff00027202 */ /* 0x002fe20000000f00 */
[----:B--2---:R-:W-:Y:S01]  /*26650*/  @!P1 IMAD.MOV.U32 R2, RZ, RZ, R3 ;  /* 0x000000ffff029224 */ /* 0x004fe200078e0003 */
[----:B------:R-:W-:-:S04]  /*26660*/  ISETP.NE.AND P1, PT, R7, RZ, PT ;  /* 0x000000ff0700720c */ /* 0x000fc80003f25270 */
        /* <DEDUP_REMOVED lines=15> */
[----:B---3--:R1:W2:Y:S02]  /*26760*/  SHFL.IDX PT, R6, R5, 0x1f, 0x1f ;  /* 0x03e01f0005067f89 */ /* 0x0082a400000e0000 */
.L_x_1064:
[----:B------:R-:W-:Y:S02]  /*26770*/  ULDC UR4, c[0x0][0xc38] ;  /* 0x00030e0000047ab9 */ /* 0x000fe40000000800 */
[----:B------:R-:W-:-:S04]  /*26780*/  IMAD.U32 R16, RZ, RZ, UR4 ;  /* 0x00000004ff107e24 */ /* 0x000fc8000f8e00ff */
[----:B--2---:R-:W-:-:S05]  /*26790*/  IMAD R6, R6, R16, RZ ;  /* 0x0000001006067224 */ /* 0x004fca00078e02ff */
[----:B------:R-:W-:-:S04]  /*267a0*/  IADD3 R4, R4, R6, RZ ;  /* 0x0000000604047210 */ /* 0x000fc80007ffe0ff */
[----:B------:R-:W-:-:S13]  /*267b0*/  ISETP.GT.AND P6, PT, R4, R0, PT ;  /* 0x000000000400720c */ /* 0x000fda0003fc4270 */
[----:B------:R-:W-:Y:S05]  /*267c0*/  @P6 BRA `(.L_x_956) ;  /* 0x0000000000a06947 */ /* 0x000fea0003800000 */
.L_x_961:
[----:B------:R-:W2:Y:S01]  /*267d0*/  LDC R2, c[0x0][0xc3c] ;  /* 0x00030f00ff027b82 */ /* 0x000ea20000000800 */
[----:B------:R-:W-:-:S05]  /*267e0*/  VIADD R19, R19, 0x1f ;  /* 0x0000001f13137836 */ /* 0x000fca0000000000 */
[----:B--2---:R-:W-:-:S13]  /*267f0*/  ISETP.GE.AND P6, PT, R19, R2, PT ;  /* 0x000000021300720c */ /* 0x004fda0003fc6270 */
[----:B------:R-:W-:Y:S05]  /*26800*/  @P6 BRA `(.L_x_957) ;  /* 0x0000000400486947 */ /* 0x000fea0003800000 */
[----:B------:R-:W2:Y:S01]  /*26810*/  S2R R3, SR_TID.X ;  /* 0x0000000000037919 */ /* 0x000ea20000002100 */
[----:B------:R-:W-:Y:S01]  /*26820*/  BSSY B0, `(.L_x_958) ;  /* 0x000000a000007945 */ /* 0x000fe20003800000 */
[----:B--2---:R-:W-:-:S05]  /*26830*/  LOP3.LUT R3, R3, 0x1f, RZ, 0xc0, !PT ;  /* 0x0000001f03037812 */ /* 0x004fca00078ec0ff */
[----:B-1----:R-:W-:-:S05]  /*26840*/  IMAD.IADD R5, R19, 0x1, R3 ;  /* 0x0000000113057824 */ /* 0x002fca00078e0203 */
[----:B------:R-:W-:Y:S01]  /*26850*/  ISETP.GE.OR P6, PT, R5, R2, !P0 ;  /* 0x000000020500720c */ /* 0x000fe200047c6670 */
[----:B------:R-:W-:-:S12]  /*26860*/  IMAD.MOV.U32 R2, RZ, RZ, RZ ;  /* 0x000000ffff027224 */ /* 0x000fd800078e00ff */
[----:B------:R-:W-:Y:S05]  /*26870*/  @P6 BRA `(.L_x_959) ;  /* 0x0000000000106947 */ /* 0x000fea0003800000 */
[----:B------:R-:W1:Y:S01]  /*26880*/  LDC.64 R2, c[0x0][0xc80] ;  /* 0x00032000ff027b82 */ /* 0x000e620000000a00 */
[----:B------:R-:W-:Y:S01]  /*26890*/  ULDC.64 UR4, c[0x0][0x208] ;  /* 0x0000820000047ab9 */ /* 0x000fe20000000a00 */
[----:B-1----:R-:W-:-:S06]  /*268a0*/  IMAD.WIDE R2, R5, 0x4, R2 ;  /* 0x0000000405027825 */ /* 0x002fcc00078e0202 */
[----:B------:R1:W5:Y:S02]  /*268b0*/  LDG.E R2, desc[UR4][R2.64] ;  /* 0x0000000402027981 */ /* 0x000364000c1e1900 */
.L_x_959:
[----:B------:R-:W-:Y:S05]  /*268c0*/  BSYNC B0 ;  /* 0x0000000000007941 */ /* 0x000fea0003800000 */
.L_x_958:
[----:B------:R-:W-:-:S03]  /*268d0*/  UMOV UR4, 0xffffffff ;  /* 0xffffffff00047882 */ /* 0x000fc60000000000 */
[----:B------:R-:W-:Y:S05]  /*268e0*/  BRA.DIV UR4, `(.L_x_960) ;  /* 0x0000002e04307947 */ /* 0x000fea000b800000 */
[----:B-1---5:R-:W1:Y:S02]  /*268f0*/  SHFL.UP PT, R3, R2, 0x1, RZ ;  /* 0x0420000002037989 */ /* 0x022e6400000e00ff */
        /* <DEDUP_REMOVED lines=14> */
[----:B------:R1:W2:Y:S02]  /*269e0*/  SHFL.IDX PT, R6, R5, 0x1f, 0x1f ;  /* 0x03e01f0005067f89 */ /* 0x0002a400000e0000 */
.L_x_1072:
[----:B------:R-:W-:Y:S02]  /*269f0*/  ULDC UR4, c[0x0][0xc38] ;  /* 0x00030e0000047ab9 */ /* 0x000fe40000000800 */
[----:B------:R-:W-:-:S04]  /*26a00*/  IMAD.U32 R16, RZ, RZ, UR4 ;  /* 0x00000004ff107e24 */ /* 0x000fc8000f8e00ff */
[----:B--2---:R-:W-:-:S04]  /*26a10*/  IMAD R6, R6, R16, RZ ;  /* 0x0000001006067224 */ /* 0x004fc800078e02ff */
[----:B------:R-:W-:-:S05]  /*26a20*/  IMAD.IADD R4, R6, 0x1, R4 ;  /* 0x0000000106047824 */ /* 0x000fca00078e0204 */
[----:B------:R-:W-:-:S13]  /*26a30*/  ISETP.GT.AND P6, PT, R4, R0, PT ;  /* 0x000000000400720c */ /* 0x000fda0003fc4270 */
[----:B------:R-:W-:Y:S05]  /*26a40*/  @!P6 BRA `(.L_x_961) ;  /* 0xfffffffc0060e947 */ /* 0x000fea000383ffff */
.L_x_956:
[----:B------:R-:W-:Y:S01]  /*26a50*/  IMAD.IADD R6, R4, 0x1, -R6 ;  /* 0x0000000104067824 */ /* 0x000fe200078e0a06 */
[----:B------:R-:W-:-:S03]  /*26a60*/  UMOV UR4, 0xffffffff ;  /* 0xffffffff00047882 */ /* 0x000fc60000000000 */
[----:B------:R-:W-:-:S05]  /*26a70*/  IMAD R3, R5, R16, R6 ;  /* 0x0000001005037224 */ /* 0x000fca00078e0206 */
[----:B------:R-:W-:Y:S01]  /*26a80*/  ISETP.GT.AND P6, PT, R3, R0, PT ;  /* 0x000000000300720c */ /* 0x000fe20003fc4270 */
[----:B------:R-:W-:-:S12]  /*26a90*/  BRA.DIV UR4, `(.L_x_962) ;  /* 0x0000002e049c7947 */ /* 0x000fd8000b800000 */
[----:B------:R-:W-:-:S04]  /*26aa0*/  VOTE.ANY R3, PT, !P6 ;  /* 0x0000000000037806 */ /* 0x000fc800070e0100 */
[----:B------:R-:W2:Y:S02]  /*26ab0*/  POPC R4, R3 ;  /* 0x0000000300047309 */ /* 0x000ea40000000000 */
[----:B--2---:R2:W3:Y:S02]  /*26ac0*/  SHFL.IDX PT, R17, R2, R4, 0x1f ;  /* 0x00001f0402117589 */ /* 0x0044e400000e0000 */
.L_x_1076:
[----:B------:R-:W-:Y:S02]  /*26ad0*/  ISETP.NE.AND P0, PT, R3, RZ, PT ;  /* 0x000000ff0300720c */ /* 0x000fe40003f05270 */
[----:B--2---:R-:W-:-:S11]  /*26ae0*/  MOV R2, RZ ;  /* 0x000000ff00027202 */ /* 0x004fd60000000f00 */
[----:B------:R-:W-:Y:S05]  /*26af0*/  @!P0 BRA `(.L_x_963) ;  /* 0x0000000000108947 */ /* 0x000fea0003800000 */
[----:B------:R-:W-:Y:S01]  /*26b00*/  UMOV UR4, 0xffffffff ;  /* 0xffffffff00047882 */ /* 0x000fe20000000000 */
[----:B------:R-:W-:Y:S02]  /*26b10*/  VIADD R12, R4, 0xffffffff ;  /* 0xffffffff040c7836 */ /* 0x000fe40000000000 */
[----:B------:R-:W-:Y:S05]  /*26b20*/  BRA.DIV UR4, `(.L_x_964) ;  /* 0x0000002e04c07947 */ /* 0x000fea000b800000 */
[----:B------:R2:W4:Y:S02]  /*26b30*/  SHFL.IDX PT, R2, R5, R12, 0x1f ;  /* 0x00001f0c05027589 */ /* 0x00052400000e0000 */
.L_x_963:
[----:B-123--:R-:W-:Y:S01]  /*26b40*/  IABS R5, R17 ;  /* 0x0000001100057213 */ /* 0x00efe20000000000 */
[----:B----4-:R-:W-:Y:S01]  /*26b50*/  IMAD R16, R2, R16, R6 ;  /* 0x0000001002107224 */ /* 0x010fe200078e0206 */
[----:B------:R-:W-:Y:S02]  /*26b60*/  IADD3 R19, R4, R19, RZ ;  /* 0x0000001304137210 */ /* 0x000fe40007ffe0ff */
[----:B------:R-:W1:Y:S01]  /*26b70*/  I2F.RP R2, R5 ;  /* 0x0000000500027306 */ /* 0x000e620000209400 */
[----:B------:R-:W-:-:S07]  /*26b80*/  IMAD.IADD R0, R0, 0x1, -R16 ;  /* 0x0000000100007824 */ /* 0x000fce00078e0a10 */
[----:B-1----:R-:W1:Y:S02]  /*26b90*/  MUFU.RCP R2, R2 ;  /* 0x0000000200027308 */ /* 0x002e640000001000 */
[----:B-1----:R-:W-:-:S06]  /*26ba0*/  VIADD R2, R2, 0xffffffe ;  /* 0x0ffffffe02027836 */ /* 0x002fcc0000000000 */
[----:B------:R-:W1:Y:S02]  /*26bb0*/  F2I.FTZ.U32.TRUNC.NTZ R3, R2 ;  /* 0x0000000200037305 */ /* 0x000e64000021f000 */
[----:B-1----:R-:W-:-:S04]  /*26bc0*/  IMAD.MOV R2, RZ, RZ, -R3 ;  /* 0x000000ffff027224 */ /* 0x002fc800078e0a03 */
        /* <DEDUP_REMOVED lines=9> */
[----:B------:R-:W-:Y:S01]  /*26c60*/  @!P1 IMAD.IADD R3, R3, 0x1, -R5 ;  /* 0x0000000103039824 */ /* 0x000fe200078e0a05 */
[----:B------:R-:W-:Y:S02]  /*26c70*/  @!P1 IADD3 R2, R2, 0x1, RZ ;  /* 0x0000000102029810 */ /* 0x000fe40007ffe0ff */
        /* <DEDUP_REMOVED lines=11> */
.L_x_957:
[----:B------:R-:W-:Y:S01]  /*26d30*/  UMOV UR4, URZ ;  /* 0x0000003f00047c82 */ /* 0x000fe20008000000 */
[----:B------:R-:W-:Y:S01]  /*26d40*/  UMOV UR5, URZ ;  /* 0x0000003f00057c82 */ /* 0x000fe20008000000 */
[----:B------:R-:W-:Y:S01]  /*26d50*/  ULDC UR6, c[0x0][0xc3c] ;  /* 0x00030f0000067ab9 */ /* 0x000fe20000000800 */
[----:B------:R-:W-:Y:S01]  /*26d60*/  IMAD.MOV.U32 R16, RZ, RZ, R0 ;  /* 0x000000ffff107224 */ /* 0x000fe200078e0000 */
[----:B------:R-:W-:Y:S01]  /*26d70*/  MOV R18, UR5 ;  /* 0x0000000500127c02 */ /* 0x000fe20008000f00 */
[----:B------:R-:W-:Y:S02]  /*26d80*/  IMAD.U32 R17, RZ, RZ, UR4 ;  /* 0x00000004ff117e24 */ /* 0x000fe4000f8e00ff */
[----:B------:R-:W-:-:S07]  /*26d90*/  IMAD.U32 R19, RZ, RZ, UR6 ;  /* 0x00000006ff137e24 */ /* 0x000fce000f8e00ff */
.L_x_965:
[----:B------:R4:W2:Y:S01]  /*26da0*/  LDL R3, [R1+0x8] ;  /* 0x0000080001037983 */ /* 0x0008a20000100800 */
[----:B------:R-:W3:Y:S01]  /*26db0*/  S2R R0, SR_TID.X ;  /* 0x0000000000007919 */ /* 0x000ee20000002100 */
[----:B------:R-:W-:Y:S05]  /*26dc0*/  WARPSYNC.ALL ;  /* 0x0000000000007948 */ /* 0x000fea0003800000 */
[----:B---3--:R-:W-:Y:S01]  /*26dd0*/  LOP3.LUT R0, R0, 0x1f, RZ, 0xc0, !PT ;  /* 0x0000001f00007812 */ /* 0x008fe200078ec0ff */
        /* <DEDUP_REMOVED lines=8> */
.L_x_954:
[----:B------:R-:W-:Y:S02]  /*26e60*/  ULDC UR4, c[0x0][0xc3c] ;  /* 0x00030f0000047ab9 */ /* 0x000fe40000000800 */
[----:B--2---:R-:W-:-:S13]  /*26e70*/  ISETP.GE.AND P0, PT, R19, UR4, PT ;  /* 0x0000000413007c0c */ /* 0x004fda000bf06270 */
[----:B------:R-:W-:Y:S05]  /*26e80*/  @!P0 BRA `(.L_x_966) ;  /* 0xffffff9c005c8947 */ /* 0x000fea000383ffff */
[----:B------:R-:W-:Y:S05]  /*26e90*/  BSYNC B8 ;  /* 0x0000000000087941 */ /* 0x000fea0003800000 */
.L_x_831:
[----:B-1----:R-:W2:Y:S01]  /*26ea0*/  LDL.LU R0, [R1+0x58] ;  /* 0x0000580001007983 */ /* 0x002ea20000300800 */
[----:B------:R-:W-:Y:S01]  /*26eb0*/  BSSY B0, `(.L_x_967) ;  /* 0x000000b000007945 */ /* 0x000fe20003800000 */
[----:B------:R-:W1:Y:S01]  /*26ec0*/  S2R R5, SR_CgaCtaId ;  /* 0x0000000000057919 */ /* 0x000e620000008800 */
[----:B--2---:R-:W-:-:S05]  /*26ed0*/  VIADD R0, R0, 0x1 ;  /* 0x0000000100007836 */ /* 0x004fca0000000000 */
[----:B------:R-:W-:-:S04]  /*26ee0*/  LEA.HI R2, R0, R0, RZ, 0x1 ;  /* 0x0000000000027211 */ /* 0x000fc800078f08ff */
[----:B0---4-:R-:W-:-:S05]  /*26ef0*/  LOP3.LUT R3, R2, 0xfffffffe, RZ, 0xc0, !PT ;  /* 0xfffffffe02037812 */ /* 0x011fca00078ec0ff */
[----:B------:R-:W-:Y:S01]  /*26f00*/  IMAD.IADD R3, R0, 0x1, -R3 ;  /* 0x0000000100037824 */ /* 0x000fe200078e0a03 */
[----:B------:R-:W-:-:S04]  /*26f10*/  MOV R0, 0x400 ;  /* 0x0000040000007802 */ /* 0x000fc80000000f00 */
[----:B-1----:R-:W-:Y:S02]  /*26f20*/  LEA R0, R5, R0, 0x18 ;  /* 0x0000000005007211 */ /* 0x002fe400078ec0ff */
[----:B------:R-:W-:-:S04]  /*26f30*/  SHF.L.U32 R3, R3, 0x1f, RZ ;  /* 0x0000001f03037819 */ /* 0x000fc800000006ff */
[----:B------:R-:W0:Y:S02]  /*26f40*/  SYNCS.PHASECHK.TRANS64.TRYWAIT P0, [R0+URZ+0x34820], R3 ;  /* 0x03482003000075a7 */ /* 0x000e24000800017f */
[----:B0-----:R-:W-:Y:S05]  /*26f50*/  @!P0 BRA `(.L_x_968) ;  /* 0x0000002800dc8947 */ /* 0x001fea0003800000 */
.L_x_1079:
[----:B------:R-:W-:Y:S05]  /*26f60*/  BSYNC B0 ;  /* 0x0000000000007941 */ /* 0x000fea0003800000 */
.L_x_967:
[----:B------:R-:W-:-:S03]  /*26f70*/  UMOV UR4, 0xffffffff ;  /* 0xffffffff00047882 */ /* 0x000fc60000000000 */
[----:B------:R-:W-:Y:S05]  /*26f80*/  BRA.DIV UR4, `(.L_x_969) ;  /* 0x0000002a04e47947 */ /* 0x000fea000b800000 */
[----:B------:R-:W1:Y:S02]  /*26f90*/  S2R R2, SR_TID.X ;  /* 0x0000000000027919 */ /* 0x000e640000002100 */
[----:B-1----:R-:W-:-:S04]  /*26fa0*/  SHF.R.U32.HI R2, RZ, 0x5, R2 ;  /* 0x00000005ff027819 */ /* 0x002fc80000011602 */
[----:B------:R-:W-:-:S05]  /*26fb0*/  LOP3.LUT R2, R2, 0x3, RZ, 0xc0, !PT ;  /* 0x0000000302027812 */ /* 0x000fca00078ec0ff */
[----:B------:R1:W2:Y:S02]  /*26fc0*/  SHFL.IDX PT, R14, R2, RZ, 0x1f ;  /* 0x00001fff020e7589 */ /* 0x0002a400000e0000 */
.L_x_1082:
[----:B--2---:R-:W-:-:S13]  /*26fd0*/  ISETP.NE.AND P0, PT, R14, RZ, PT ;  /* 0x000000ff0e00720c */ /* 0x004fda0003f05270 */
[----:B------:R-:W-:Y:S05]  /*26fe0*/  @P0 BRA `(.L_x_603) ;  /* 0x0000000000940947 */ /* 0x000fea0003800000 */
[----:B------:R-:W-:-:S03]  /*26ff0*/  UMOV UR4, 0xffffffff ;  /* 0xffffffff00047882 */ /* 0x000fc60000000000 */
[----:B------:R-:W-:Y:S05]  /*27000*/  BRA.DIV UR4, `(.L_x_970) ;  /* 0x0000002a04f87947 */ /* 0x000fea000b800000 */
[----:B------:R-:W-:-:S13]  /*27010*/  ELECT P6, URZ, PT ;  /* 0x00000000003f782f */ /* 0x000fda00038c0000 */
.L_x_1085:
[----:B------:R-:W-:Y:S05]  /*27020*/  @!P6 BRA `(.L_x_603) ;  /* 0x000000000084e947 */ /* 0x000fea0003800000 */
[----:B-1----:R-:W2:Y:S02]  /*27030*/  LDL.LU R2, [R1+0x60] ;  /* 0x0000600001027983 */ /* 0x002ea40000300800 */
[----:B--2---:R-:W-:-:S04]  /*27040*/  LOP3.LUT R2, R2, 0x2, RZ, 0xfc, !PT ;  /* 0x0000000202027812 */ /* 0x004fc800078efcff */
[----:B------:R-:W-:-:S13]  /*27050*/  ISETP.NE.AND P2, PT, R2, 0x3, PT ;  /* 0x000000030200780c */ /* 0x000fda0003f45270 */
[----:B------:R-:W-:Y:S05]  /*27060*/  @!P2 BRA `(.L_x_971) ;  /* 0x000000000004a947 */ /* 0x000fea0003800000 */
[----:B------:R-:W-:Y:S01]  /*27070*/  BPT.TRAP 0x1 ;  /* 0x000000040000795c */ /* 0x000fe20000300000 */
.L_x_971:
[----:B0-----:R-:W3:Y:S04]  /*27080*/  LDL R3, [R1+0xc] ;  /* 0x00000c0001037983 */ /* 0x001ee80000100800 */
[----:B------:R-:W2:Y:S01]  /*27090*/  LDL.LU R7, [R1+0x14] ;  /* 0x0000140001077983 */ /* 0x000ea20000300800 */
[----:B------:R-:W-:-:S05]  /*270a0*/  IADD3 R2, R0, 0x34840, RZ ;  /* 0x0003484000027810 */ /* 0x000fca0007ffe0ff */
[C---:B---3--:R-:W-:Y:S02]  /*270b0*/  IMAD R6, R3.reuse, 0x8, R2 ;  /* 0x0000000803067824 */ /* 0x048fe400078e0202 */
[----:B------:R-:W-:Y:S01]  /*270c0*/  VIADD R3, R3, 0x1 ;  /* 0x0000000103037836 */ /* 0x000fe20000000000 */
[----:B--2---:R-:W-:-:S04]  /*270d0*/  SHF.L.U32 R5, R7, 0x1f, RZ ;  /* 0x0000001f07057819 */ /* 0x004fc800000006ff */
[C---:B------:R-:W-:Y:S01]  /*270e0*/  ISETP.NE.AND P1, PT, R3.reuse, 0x2, PT ;  /* 0x000000020300780c */ /* 0x040fe20003f25270 */
[----:B------:R-:W0:Y:S03]  /*270f0*/  SYNCS.PHASECHK.TRANS64.TRYWAIT P0, [R6+URZ], R5 ;  /* 0x00000005060075a7 */ /* 0x000e26000800017f */
[----:B------:R-:W-:Y:S02]  /*27100*/  SEL R4, RZ, 0x1, P1 ;  /* 0x00000001ff047807 */ /* 0x000fe40000800000 */
[----:B------:R-:W-:Y:S02]  /*27110*/  SEL R3, R3, RZ, P1 ;  /* 0x000000ff03037207 */ /* 0x000fe40000800000 */
[----:B------:R-:W-:-:S03]  /*27120*/  LOP3.LUT R4, R7, R4, RZ, 0x3c, !PT ;  /* 0x0000000407047212 */ /* 0x000fc600078e3cff */
[----:B------:R-:W-:Y:S01]  /*27130*/  IMAD R7, R3, 0x8, R2 ;  /* 0x0000000803077824 */ /* 0x000fe200078e0202 */
[----:B------:R-:W-:Y:S01]  /*27140*/  SHF.L.U32 R2, R4, 0x1f, RZ ;  /* 0x0000001f04027819 */ /* 0x000fe200000006ff */
[----:B0-----:R-:W-:Y:S06]  /*27150*/  @!P0 BRA `(.L_x_972) ;  /* 0x0000002800c48947 */ /* 0x001fec0003800000 */
.L_x_1086:
[----:B------:R-:W1:Y:S02]  /*27160*/  SYNCS.PHASECHK.TRANS64.TRYWAIT P0, [R7+URZ], R2 ;  /* 0x00000002070075a7 */ /* 0x000e64000800017f */
[----:B-1----:R-:W-:Y:S05]  /*27170*/  @!P0 BRA `(.L_x_973) ;  /* 0x0000002800d08947 */ /* 0x002fea0003800000 */
.L_x_1087:
[----:B------:R-:W-:Y:S05]  /*27180*/  @!P2 BRA `(.L_x_974) ;  /* 0x000000000004a947 */ /* 0x000fea0003800000 */
[----:B------:R-:W-:Y:S01]  /*27190*/  BPT.TRAP 0x1 ;  /* 0x000000040000795c */ /* 0x000fe20000300000 */
.L_x_974:
[----:B------:R-:W2:Y:S01]  /*271a0*/  LDL.LU R4, [R1+0xc] ;  /* 0x00000c0001047983 */ /* 0x000ea20000300800 */
[----:B------:R-:W-:-:S05]  /*271b0*/  IADD3 R0, R0, 0x34860, RZ ;  /* 0x0003486000007810 */ /* 0x000fca0007ffe0ff */
[----:B--2---:R-:W-:-:S04]  /*271c0*/  IMAD R4, R4, 0x8, R0 ;  /* 0x0000000804047824 */ /* 0x004fc800078e0200 */
[----:B------:R-:W2:Y:S02]  /*271d0*/  SYNCS.PHASECHK.TRANS64.TRYWAIT P0, [R4+URZ], R5 ;  /* 0x00000005040075a7 */ /* 0x000ea4000800017f */
[----:B--2---:R-:W-:Y:S05]  /*271e0*/  @!P0 BRA `(.L_x_975) ;  /* 0x0000002800c88947 */ /* 0x004fea0003800000 */
.L_x_1088:
[----:B------:R-:W-:-:S07]  /*271f0*/  IMAD R3, R3, 0x8, R0 ;  /* 0x0000000803037824 */ /* 0x000fce00078e0200 */
.L_x_976:
[----:B---3--:R3:W4:Y:S02]  /*27200*/  SYNCS.PHASECHK.TRANS64.TRYWAIT P0, [R3+URZ], R2 ;  /* 0x00000002030075a7 */ /* 0x008724000800017f */
[----:B----4-:R-:W-:Y:S05]  /*27210*/  @!P0 NANOSLEEP.SYNCS 0x989680 ;  /* 0x009896800000895d */ /* 0x010fea0003900000 */
[----:B------:R-:W4:Y:S02]  /*27220*/  @!P0 SYNCS.PHASECHK.TRANS64 P0, [R3+URZ], R2 ;  /* 0x00000002030085a7 */ /* 0x000f24000800007f */
[----:B----4-:R-:W-:Y:S05]  /*27230*/  @!P0 BRA `(.L_x_976) ;  /* 0xfffffffc00f08947 */ /* 0x010fea000383ffff */
.L_x_603:
[----:B------:R-:W-:Y:S05]  /*27240*/  BSYNC B9 ;  /* 0x0000000000097941 */ /* 0x000fea0003800000 */
.L_x_600:
[----:B------:R-:W-:Y:S05]  /*27250*/  EXIT ;  /* 0x000000000000794d */ /* 0x000fea0003800000 */
.L_x_629:
[----:B-1----:R1:W2:Y:S02]  /*27260*/  SYNCS.PHASECHK.TRANS64.TRYWAIT P6, [R3+URZ+0x34890], R0 ;  /* 0x03489000030075a7 */ /* 0x0022a400080c017f */
[----:B--2---:R-:W-:Y:S05]  /*27270*/  @!P6 NANOSLEEP.SYNCS 0x989680 ;  /* 0x009896800000e95d */ /* 0x004fea0003900000 */
[----:B------:R-:W2:Y:S02]  /*27280*/  @!P6 SYNCS.PHASECHK.TRANS64 P6, [R3+URZ+0x34890], R0 ;  /* 0x034890000300e5a7 */ /* 0x000ea400080c007f */
[----:B--2---:R-:W-:Y:S05]  /*27290*/  @!P6 BRA `(.L_x_629) ;  /* 0xfffffffc00f0e947 */ /* 0x004fea000383ffff */
[----:B------:R-:W-:Y:S05]  /*272a0*/  BRA `(.L_x_977) ;  /* 0xfffffdcc00007947 */ /* 0x000fea000383ffff */
.L_x_683:
[----:B-1----:R1:W3:Y:S02]  /*272b0*/  SYNCS.PHASECHK.TRANS64.TRYWAIT P4, [R3+URZ+0x34890], R0 ;  /* 0x03489000030075a7 */ /* 0x0022e4000808017f */
[----:B---3--:R-:W-:Y:S05]  /*272c0*/  @!P4 NANOSLEEP.SYNCS 0x989680 ;  /* 0x009896800000c95d */ /* 0x008fea0003900000 */
[----:B------:R-:W3:Y:S02]  /*272d0*/  @!P4 SYNCS.PHASECHK.TRANS64 P4, [R3+URZ+0x34890], R0 ;  /* 0x034890000300c5a7 */ /* 0x000ee4000808007f */
[----:B---3--:R-:W-:Y:S05]  /*272e0*/  @!P4 BRA `(.L_x_683) ;  /* 0xfffffffc00f0c947 */ /* 0x008fea000383ffff */
[----:B------:R-:W-:Y:S05]  /*272f0*/  BRA `(.L_x_978) ;  /* 0xfffffe04007c7947 */ /* 0x000fea000383ffff */
.L_x_708:
[----:B-1----:R1:W2:Y:S02]  /*27300*/  SYNCS.PHASECHK.TRANS64.TRYWAIT P3, [R3+URZ+0x34890], R0 ;  /* 0x03489000030075a7 */ /* 0x0022a4000806017f */
[----:B--2---:R-:W-:Y:S05]  /*27310*/  @!P3 NANOSLEEP.SYNCS 0x989680 ;  /* 0x009896800000b95d */ /* 0x004fea0003900000 */
[----:B------:R-:W2:Y:S02]  /*27320*/  @!P3 SYNCS.PHASECHK.TRANS64 P3, [R3+URZ+0x34890], R0 ;  /* 0x034890000300b5a7 */ /* 0x000ea4000806007f */
[----:B--2---:R-:W-:Y:S05]  /*27330*/  @!P3 BRA `(.L_x_708) ;  /* 0xfffffffc00f0b947 */ /* 0x004fea000383ffff */
[----:B------:R-:W-:Y:S05]  /*27340*/  BRA `(.L_x_979) ;  /* 0xfffffe3800b07947 */ /* 0x000fea000383ffff */
.L_x_722:
[----:B--2---:R2:W3:Y:S02]  /*27350*/  SYNCS.PHASECHK.TRANS64.TRYWAIT P2, [R3+URZ+0x348b0], R0 ;  /* 0x0348b000030075a7 */ /* 0x0044e4000804017f */
[----:B---3--:R-:W-:Y:S05]  /*27360*/  @!P2 NANOSLEEP.SYNCS 0x989680 ;  /* 0x009896800000a95d */ /* 0x008fea0003900000 */
[----:B------:R-:W3:Y:S02]  /*27370*/  @!P2 SYNCS.PHASECHK.TRANS64 P2, [R3+URZ+0x348b0], R0 ;  /* 0x0348b0000300a5a7 */ /* 0x000ee4000804007f */
[----:B---3--:R-:W-:Y:S05]  /*27380*/  @!P2 BRA `(.L_x_722) ;  /* 0xfffffffc00f0a947 */ /* 0x008fea000383ffff */
[----:B------:R-:W-:Y:S05]  /*27390*/  BRA `(.L_x_980) ;  /* 0xfffffe4400287947 */ /* 0x000fea000383ffff */
.L_x_738:
[----:B------:R-:W0:Y:S01]  /*273a0*/  S2R R5, SR_TID.X ;  /* 0x0000000000057919 */ /* 0x000e220000002100 */
[----:B------:R-:W-:Y:S01]  /*273b0*/  BSSY B0, `(.L_x_981) ;  /* 0x000000c000007945 */ /* 0x000fe20003800000 */
[----:B------:R-:W-:Y:S01]  /*273c0*/  IMAD.MOV.U32 R12, RZ, RZ, RZ ;  /* 0x000000ffff0c7224 */ /* 0x000fe200078e00ff */
[----:B------:R-:W-:Y:S01]  /*273d0*/  MOV R11, 0x1f ;  /* 0x0000001f000b7802 */ /* 0x000fe20000000f00 */
[----:B------:R-:W-:Y:S01]  /*273e0*/  IMAD.MOV.U32 R15, RZ, RZ, -0x1 ;  /* 0xffffffffff0f7424 */ /* 0x000fe200078e00ff */
[----:B0-----:R-:W-:-:S04]  /*273f0*/  IADD3 R5, R5, -0x80, RZ ;  /* 0xffffff8005057810 */ /* 0x001fc80007ffe0ff */
[----:B------:R-:W-:-:S04]  /*27400*/  SHF.R.S32.HI R4, RZ, 0x1f, R5 ;  /* 0x0000001fff047819 */ /* 0x000fc80000011405 */
[----:B------:R-:W-:-:S04]  /*27410*/  LEA.HI R4, R4, R5, RZ, 0x7 ;  /* 0x0000000504047211 */ /* 0x000fc800078f38ff */
[----:B------:R-:W-:-:S05]  /*27420*/  SHF.R.S32.HI R4, RZ, 0x7, R4 ;  /* 0x00000007ff047819 */ /* 0x000fca0000011404 */
[----:B------:R-:W-:-:S07]  /*27430*/  IMAD.MOV.U32 R13, RZ, RZ, R4 ;  /* 0x000000ffff0d7224 */ /* 0x000fce00078e0004 */
[----:B-----5:R-:W-:Y:S05]  /*27440*/  WARPSYNC.COLLECTIVE R15, `(.L_x_982) ;  /* 0x000000000f087348 */ /* 0x020fea0003c00000 */
[----:B------:R0:W1:Y:S02]  /*27450*/  SHFL.IDX P6, R14, R13, R12, R11 ;  /* 0x0000000c0d0e7389 */ /* 0x00006400000c000b */
[----:B01---5:R-:W-:Y:S01]  /*27460*/  ENDCOLLECTIVE ;  /* 0x000000000000791b */ /* 0x023fe20003800000 */
.L_x_982:
[----:B------:R-:W-:Y:S05]  /*27470*/  BSYNC B0 ;  /* 0x0000000000007941 */ /* 0x000fea0003800000 */
.L_x_981:
[----:B------:R1:W-:Y:S01]  /*27480*/  STL [R1+0x18], R14 ;  /* 0x0000180e01007387 */ /* 0x0003e20000100800 */
[----:B------:R-:W-:Y:S05]  /*27490*/  BRA `(.L_x_983) ;  /* 0xfffffe50002c7947 */ /* 0x000fea000383ffff */
.L_x_748:
[----:B------:R-:W-:Y:S01]  /*274a0*/  BSSY B1, `(.L_x_984) ;  /* 0x0000008000017945 */ /* 0x000fe20003800000 */
[----:B------:R-:W-:Y:S01]  /*274b0*/  IMAD.MOV.U32 R13, RZ, RZ, R25 ;  /* 0x000000ffff0d7224 */ /* 0x000fe200078e0019 */
[----:B------:R-:W-:Y:S01]  /*274c0*/  MOV R12, RZ ;  /* 0x000000ff000c7202 */ /* 0x000fe20000000f00 */
[----:B------:R-:W-:Y:S02]  /*274d0*/  IMAD.MOV.U32 R11, RZ, RZ, 0x181f ;  /* 0x0000181fff0b7424 */ /* 0x000fe400078e00ff */
[----:B------:R-:W-:-:S07]  /*274e0*/  IMAD.MOV.U32 R15, RZ, RZ, -0x1 ;  /* 0xffffffffff0f7424 */ /* 0x000fce00078e00ff */
[----:B-1----:R-:W-:Y:S05]  /*274f0*/  WARPSYNC.COLLECTIVE R15, `(.L_x_985) ;  /* 0x000000000f087348 */ /* 0x002fea0003c00000 */
[----:B-1----:R0:W1:Y:S02]  /*27500*/  SHFL.IDX P6, R14, R13, R12, R11 ;  /* 0x0000000c0d0e7389 */ /* 0x00206400000c000b */
[----:B01----:R-:W-:Y:S01]  /*27510*/  ENDCOLLECTIVE ;  /* 0x000000000000791b */ /* 0x003fe20003800000 */
.L_x_985:
[----:B------:R-:W-:Y:S05]  /*27520*/  BSYNC B1 ;  /* 0x0000000000017941 */ /* 0x000fea0003800000 */
.L_x_984:
[----:B------:R-:W-:Y:S01]  /*27530*/  IMAD.MOV.U32 R13, RZ, RZ, R24 ;  /* 0x000000ffff0d7224 */ /* 0x000fe200078e0018 */
[----:B------:R-:W-:Y:S01]  /*27540*/  MOV R11, 0x181f ;  /* 0x0000181f000b7802 */ /* 0x000fe20000000f00 */
[----:B------:R-:W-:Y:S01]  /*27550*/  IMAD.MOV.U32 R12, RZ, RZ, RZ ;  /* 0x000000ffff0c7224 */ /* 0x000fe200078e00ff */
[----:B------:R-:W-:Y:S01]  /*27560*/  MOV R0, R14 ;  /* 0x0000000e00007202 */ /* 0x000fe20000000f00 */
[----:B------:R-:W-:-:S07]  /*27570*/  IMAD.MOV.U32 R15, RZ, RZ, -0x1 ;  /* 0xffffffffff0f7424 */ /* 0x000fce00078e00ff */
[----:B------:R-:W-:Y:S05]  /*27580*/  WARPSYNC.COLLECTIVE R15, `(.L_x_986) ;  /* 0x000000000f087348 */ /* 0x000fea0003c00000 */
[----:B------:R0:W1:Y:S02]  /*27590*/  SHFL.IDX P6, R14, R13, R12, R11 ;  /* 0x0000000c0d0e7389 */ /* 0x00006400000c000b */
[----:B01----:R-:W-:Y:S01]  /*275a0*/  ENDCOLLECTIVE ;  /* 0x000000000000791b */ /* 0x003fe20003800000 */
.L_x_986:
[----:B------:R-:W-:Y:S01]  /*275b0*/  MOV R13, R27 ;  /* 0x0000001b000d7202 */ /* 0x000fe20000000f00 */
[----:B------:R-:W-:-:S07]  /*275c0*/  IMAD.MOV.U32 R3, RZ, RZ, R14 ;  /* 0x000000ffff037224 */ /* 0x000fce00078e000e */
[----:B------:R-:W-:Y:S05]  /*275d0*/  WARPSYNC.COLLECTIVE R15, `(.L_x_987) ;  /* 0x000000000f087348 */ /* 0x000fea0003c00000 */
[----:B------:R0:W1:Y:S02]  /*275e0*/  SHFL.IDX P6, R14, R13, R12, R11 ;  /* 0x0000000c0d0e7389 */ /* 0x00006400000c000b */
[----:B01----:R-:W-:Y:S01]  /*275f0*/  ENDCOLLECTIVE ;  /* 0x000000000000791b */ /* 0x003fe20003800000 */
.L_x_987:
[----:B------:R-:W-:Y:S02]  /*27600*/  IMAD.MOV.U32 R13, RZ, RZ, R26 ;  /* 0x000000ffff0d7224 */ /* 0x000fe400078e001a */
[----:B------:R-:W-:-:S07]  /*27610*/  IMAD.MOV.U32 R4, RZ, RZ, R14 ;  /* 0x000000ffff047224 */ /* 0x000fce00078e000e */
[----:B------:R-:W-:Y:S05]  /*27620*/  WARPSYNC.COLLECTIVE R15, `(.L_x_988) ;  /* 0x000000000f087348 */ /* 0x000fea0003c00000 */
[----:B------:R0:W1:Y:S02]  /*27630*/  SHFL.IDX P6, R14, R13, R12, R11 ;  /* 0x0000000c0d0e7389 */ /* 0x00006400000c000b */
[----:B01----:R-:W-:Y:S01]  /*27640*/  ENDCOLLECTIVE ;  /* 0x000000000000791b */ /* 0x003fe20003800000 */
.L_x_988:
[----:B------:R-:W-:Y:S05]  /*27650*/  BRA `(.L_x_989) ;  /* 0xfffffe5400347947 */ /* 0x000fea000383ffff */
.L_x_752:
[----:B0-----:R0:W1:Y:S02]  /*27660*/  SYNCS.PHASECHK.TRANS64.TRYWAIT P0, [R2+URZ+0x34800], R5 ;  /* 0x03480005020075a7 */ /* 0x001064000800017f */
[----:B-1----:R-:W-:Y:S05]  /*27670*/  @!P0 NANOSLEEP.SYNCS 0x989680 ;  /* 0x009896800000895d */ /* 0x002fea0003900000 */
[----:B------:R-:W1:Y:S02]  /*27680*/  @!P0 SYNCS.PHASECHK.TRANS64 P0, [R2+URZ+0x34800], R5 ;  /* 0x03480005020085a7 */ /* 0x000e64000800007f */
[----:B-1----:R-:W-:Y:S05]  /*27690*/  @!P0 BRA `(.L_x_752) ;  /* 0xfffffffc00f08947 */ /* 0x002fea000383ffff */
[----:B------:R-:W-:Y:S05]  /*276a0*/  BRA `(.L_x_990) ;  /* 0xfffffe5800387947 */ /* 0x000fea000383ffff */
.L_x_768:
[----:B------:R-:W-:Y:S01]  /*276b0*/  BSSY B1, `(.L_x_991) ;  /* 0x0000008000017945 */ /* 0x000fe20003800000 */
[----:B------:R-:W-:Y:S01]  /*276c0*/  MOV R13, R25 ;  /* 0x00000019000d7202 */ /* 0x000fe20000000f00 */
[----:B------:R-:W-:Y:S01]  /*276d0*/  IMAD.MOV.U32 R12, RZ, RZ, RZ ;  /* 0x000000ffff0c7224 */ /* 0x000fe200078e00ff */
[----:B------:R-:W-:Y:S01]  /*276e0*/  MOV R15, 0xffffffff ;  /* 0xffffffff000f7802 */ /* 0x000fe20000000f00 */
[----:B------:R-:W-:-:S07]  /*276f0*/  IMAD.MOV.U32 R11, RZ, RZ, 0x181f ;  /* 0x0000181fff0b7424 */ /* 0x000fce00078e00ff */
[----:B-1----:R-:W-:Y:S05]  /*27700*/  WARPSYNC.COLLECTIVE R15, `(.L_x_992) ;  /* 0x000000000f087348 */ /* 0x002fea0003c00000 */
[----:B-1----:R0:W1:Y:S02]  /*27710*/  SHFL.IDX P6, R14, R13, R12, R11 ;  /* 0x0000000c0d0e7389 */ /* 0x00206400000c000b */
[----:B01----:R-:W-:Y:S01]  /*27720*/  ENDCOLLECTIVE ;  /* 0x000000000000791b */ /* 0x003fe20003800000 */
.L_x_992:
[----:B------:R-:W-:Y:S05]  /*27730*/  BSYNC B1 ;  /* 0x0000000000017941 */ /* 0x000fea0003800000 */
.L_x_991:
[----:B------:R-:W-:Y:S01]  /*27740*/  IMAD.MOV.U32 R13, RZ, RZ, R24 ;  /* 0x000000ffff0d7224 */ /* 0x000fe200078e0018 */
[----:B------:R-:W-:Y:S01]  /*27750*/  MOV R12, RZ ;  /* 0x000000ff000c7202 */ /* 0x000fe20000000f00 */
[----:B------:R-:W-:Y:S02]  /*27760*/  IMAD.MOV.U32 R11, RZ, RZ, 0x181f ;  /* 0x0000181fff0b7424 */ /* 0x000fe400078e00ff */
[----:B------:R-:W-:Y:S02]  /*27770*/  IMAD.MOV.U32 R15, RZ, RZ, -0x1 ;  /* 0xffffffffff0f7424 */ /* 0x000fe400078e00ff */
[----:B------:R-:W-:-:S07]  /*27780*/  IMAD.MOV.U32 R0, RZ, RZ, R14 ;  /* 0x000000ffff007224 */ /* 0x000fce00078e000e */
[----:B------:R-:W-:Y:S05]  /*27790*/  WARPSYNC.COLLECTIVE R15, `(.L_x_993) ;  /* 0x000000000f087348 */ /* 0x000fea0003c00000 */
[----:B------:R0:W1:Y:S02]  /*277a0*/  SHFL.IDX P6, R14, R13, R12, R11 ;  /* 0x0000000c0d0e7389 */ /* 0x00006400000c000b */
[----:B01----:R-:W-:Y:S01]  /*277b0*/  ENDCOLLECTIVE ;  /* 0x000000000000791b */ /* 0x003fe20003800000 */
.L_x_993:
[----:B------:R-:W-:Y:S01]  /*277c0*/  IMAD.MOV.U32 R13, RZ, RZ, R27 ;  /* 0x000000ffff0d7224 */ /* 0x000fe200078e001b */
[----:B------:R-:W-:-:S07]  /*277d0*/  MOV R3, R14 ;  /* 0x0000000e00037202 */ /* 0x000fce0000000f00 */
[----:B------:R-:W-:Y:S05]  /*277e0*/  WARPSYNC.COLLECTIVE R15, `(.L_x_994) ;  /* 0x000000000f087348 */ /* 0x000fea0003c00000 */
[----:B------:R0:W1:Y:S02]  /*277f0*/  SHFL.IDX P6, R14, R13, R12, R11 ;  /* 0x0000000c0d0e7389 */ /* 0x00006400000c000b */
[----:B01----:R-:W-:Y:S01]  /*27800*/  ENDCOLLECTIVE ;  /* 0x000000000000791b */ /* 0x003fe20003800000 */
.L_x_994:
[----:B------:R-:W-:Y:S01]  /*27810*/  MOV R13, R26 ;  /* 0x0000001a000d7202 */ /* 0x000fe20000000f00 */
[----:B------:R-:W-:-:S07]  /*27820*/  IMAD.MOV.U32 R20, RZ, RZ, R14 ;  /* 0x000000ffff147224 */ /* 0x000fce00078e000e */
[----:B------:R-:W-:Y:S05]  /*27830*/  WARPSYNC.COLLECTIVE R15, `(.L_x_995) ;  /* 0x000000000f087348 */ /* 0x000fea0003c00000 */
[----:B------:R0:W1:Y:S02]  /*27840*/  SHFL.IDX P6, R14, R13, R12, R11 ;  /* 0x0000000c0d0e7389 */ /* 0x00006400000c000b */
[----:B01----:R-:W-:Y:S01]  /*27850*/  ENDCOLLECTIVE ;  /* 0x000000000000791b */ /* 0x003fe20003800000 */
.L_x_995:
[----:B------:R-:W-:Y:S05]  /*27860*/  BRA `(.L_x_996) ;  /* 0xfffffe6c005c7947 */ /* 0x000fea000383ffff */
.L_x_772:
[----:B0-----:R0:W1:Y:S02]  /*27870*/  SYNCS.PHASECHK.TRANS64.TRYWAIT P4, [R2+URZ+0x34800], R27 ;  /* 0x0348001b020075a7 */ /* 0x001064000808017f */
[----:B-1----:R-:W-:Y:S05]  /*27880*/  @!P4 NANOSLEEP.SYNCS 0x989680 ;  /* 0x009896800000c95d */ /* 0x002fea0003900000 */
[----:B------:R-:W1:Y:S02]  /*27890*/  @!P4 SYNCS.PHASECHK.TRANS64 P4, [R2+URZ+0x34800], R27 ;  /* 0x0348001b0200c5a7 */ /* 0x000e64000808007f */
[----:B-1----:R-:W-:Y:S05]  /*278a0*/  @!P4 BRA `(.L_x_772) ;  /* 0xfffffffc00f0c947 */ /* 0x002fea000383ffff */
[----:B------:R-:W-:Y:S05]  /*278b0*/  BRA `(.L_x_997) ;  /* 0xfffffe7000507947 */ /* 0x000fea000383ffff */
.L_x_782:
[----:B-1----:R1:W2:Y:S02]  /*278c0*/  SYNCS.PHASECHK.TRANS64.TRYWAIT P2, [R0+URZ+0x34830], R3 ;  /* 0x03483003000075a7 */ /* 0x0022a4000804017f */
[----:B--2---:R-:W-:Y:S05]  /*278d0*/  @!P2 NANOSLEEP.SYNCS 0x989680 ;  /* 0x009896800000a95d */ /* 0x004fea0003900000 */
[----:B------:R-:W2:Y:S02]  /*278e0*/  @!P2 SYNCS.PHASECHK.TRANS64 P2, [R0+URZ+0x34830], R3 ;  /* 0x034830030000a5a7 */ /* 0x000ea4000804007f */
[----:B--2---:R-:W-:Y:S05]  /*278f0*/  @!P2 BRA `(.L_x_782) ;  /* 0xfffffffc00f0a947 */ /* 0x004fea000383ffff */
[----:B------:R-:W-:Y:S05]  /*27900*/  BRA `(.L_x_781) ;  /* 0xfffffe8c00207947 */ /* 0x000fea000383ffff */
.L_x_788:
[----:B-1----:R1:W2:Y:S02]  /*27910*/  SYNCS.PHASECHK.TRANS64.TRYWAIT P3, [R7+URZ+0x34830], R8 ;  /* 0x03483008070075a7 */ /* 0x0022a4000806017f */
[----:B--2---:R-:W-:Y:S05]  /*27920*/  @!P3 NANOSLEEP.SYNCS 0x989680 ;  /* 0x009896800000b95d */ /* 0x004fea0003900000 */
[----:B------:R-:W2:Y:S02]  /*27930*/  @!P3 SYNCS.PHASECHK.TRANS64 P3, [R7+URZ+0x34830], R8 ;  /* 0x034830080700b5a7 */ /* 0x000ea4000806007f */
[----:B--2---:R-:W-:Y:S05]  /*27940*/  @!P3 BRA `(.L_x_788) ;  /* 0xfffffffc00f0b947 */ /* 0x004fea000383ffff */
[----:B------:R-:W-:Y:S05]  /*27950*/  BRA `(.L_x_787) ;  /* 0xfffffef000e07947 */ /* 0x000fea000383ffff */
.L_x_792:
[----:B-1----:R1:W2:Y:S02]  /*27960*/  SYNCS.PHASECHK.TRANS64.TRYWAIT P2, [R7+URZ+0x34850], R5 ;  /* 0x03485005070075a7 */ /* 0x0022a4000804017f */
[----:B--2---:R-:W-:Y:S05]  /*27970*/  @!P2 NANOSLEEP.SYNCS 0x989680 ;  /* 0x009896800000a95d */ /* 0x004fea0003900000 */
[----:B------:R-:W2:Y:S02]  /*27980*/  @!P2 SYNCS.PHASECHK.TRANS64 P2, [R7+URZ+0x34850], R5 ;  /* 0x034850050700a5a7 */ /* 0x000ea4000804007f */
[----:B--2---:R-:W-:Y:S05]  /*27990*/  @!P2 BRA `(.L_x_792) ;  /* 0xfffffffc00f0a947 */ /* 0x004fea000383ffff */
[----:B------:R-:W-:Y:S05]  /*279a0*/  BRA `(.L_x_789) ;  /* 0xffffff2800247947 */ /* 0x000fea000383ffff */
.L_x_797:
[----:B-1----:R1:W2:Y:S02]  /*279b0*/  SYNCS.PHASECHK.TRANS64.TRYWAIT P0, [R9+URZ+0x34850], R0 ;  /* 0x03485000090075a7 */ /* 0x0022a4000800017f */
[----:B--2---:R-:W-:Y:S05]  /*279c0*/  @!P0 NANOSLEEP.SYNCS 0x989680 ;  /* 0x009896800000895d */ /* 0x004fea0003900000 */
[----:B------:R-:W2:Y:S02]  /*279d0*/  @!P0 SYNCS.PHASECHK.TRANS64 P0, [R9+URZ+0x34850], R0 ;  /* 0x03485000090085a7 */ /* 0x000ea4000800007f */
[----:B--2---:R-:W-:Y:S05]  /*279e0*/  @!P0 BRA `(.L_x_797) ;  /* 0xfffffffc00f08947 */ /* 0x004fea000383ffff */
[----:B------:R-:W-:Y:S05]  /*279f0*/  BRA `(.L_x_796) ;  /* 0xffffff5800207947 */ /* 0x000fea000383ffff */
.L_x_811:
[----:B------:R-:W-:Y:S01]  /*27a00*/  IMAD.MOV.U32 R13, RZ, RZ, R4 ;  /* 0x000000ffff0d7224 */ /* 0x000fe200078e0004 */
[----:B------:R-:W-:Y:S01]  /*27a10*/  MOV R11, 0x181f ;  /* 0x0000181f000b7802 */ /* 0x000fe20000000f00 */
[----:B------:R-:W-:Y:S02]  /*27a20*/  IMAD.MOV.U32 R12, RZ, RZ, RZ ;  /* 0x000000ffff0c7224 */ /* 0x000fe400078e00ff */
[----:B------:R-:W-:-:S07]  /*27a30*/  IMAD.MOV.U32 R15, RZ, RZ, -0x1 ;  /* 0xffffffffff0f7424 */ /* 0x000fce00078e00ff */
[----:B------:R-:W-:Y:S05]  /*27a40*/  WARPSYNC.COLLECTIVE R15, `(.L_x_998) ;  /* 0x000000000f087348 */ /* 0x000fea0003c00000 */
[----:B------:R0:W1:Y:S02]  /*27a50*/  SHFL.IDX P6, R14, R13, R12, R11 ;  /* 0x0000000c0d0e7389 */ /* 0x00006400000c000b */
[----:B01----:R-:W-:Y:S01]  /*27a60*/  ENDCOLLECTIVE ;  /* 0x000000000000791b */ /* 0x003fe20003800000 */
.L_x_998:
[----:B------:R-:W-:Y:S01]  /*27a70*/  MOV R13, R3 ;  /* 0x00000003000d7202 */ /* 0x000fe20000000f00 */
[----:B------:R-:W-:-:S07]  /*27a80*/  IMAD.MOV.U32 R0, RZ, RZ, R14 ;  /* 0x000000ffff007224 */ /* 0x000fce00078e000e */
[----:B------:R-:W-:Y:S05]  /*27a90*/  WARPSYNC.COLLECTIVE R15, `(.L_x_999) ;  /* 0x000000000f087348 */ /* 0x000fea0003c00000 */
[----:B------:R0:W1:Y:S02]  /*27aa0*/  SHFL.IDX P6, R14, R13, R12, R11 ;  /* 0x0000000c0d0e7389 */ /* 0x00006400000c000b */
[----:B01----:R-:W-:Y:S01]  /*27ab0*/  ENDCOLLECTIVE ;  /* 0x000000000000791b */ /* 0x003fe20003800000 */
.L_x_999:
[----:B------:R-:W-:Y:S05]  /*27ac0*/  BRA `(.L_x_1000) ;  /* 0xffffff8000547947 */ /* 0x000fea000383ffff */
.L_x_814:
[----:B------:R-:W-:Y:S01]  /*27ad0*/  BSSY B1, `(.L_x_1001) ;  /* 0x0000008000017945 */ /* 0x000fe20003800000 */
[----:B------:R-:W-:Y:S01]  /*27ae0*/  IMAD.MOV.U32 R13, RZ, RZ, R4 ;  /* 0x000000ffff0d7224 */ /* 0x000fe200078e0004 */
[----:B---3--:R-:W-:Y:S01]  /*27af0*/  MOV R11, 0x181f ;  /* 0x0000181f000b7802 */ /* 0x008fe20000000f00 */
[----:B------:R-:W-:Y:S02]  /*27b00*/  IMAD.MOV.U32 R12, RZ, RZ, 0x1 ;  /* 0x00000001ff0c7424 */ /* 0x000fe400078e00ff */
[----:B------:R-:W-:-:S07]  /*27b10*/  IMAD.MOV.U32 R15, RZ, RZ, -0x1 ;  /* 0xffffffffff0f7424 */ /* 0x000fce00078e00ff */
[----:B012---:R-:W-:Y:S05]  /*27b20*/  WARPSYNC.COLLECTIVE R15, `(.L_x_1002) ;  /* 0x000000000f087348 */ /* 0x007fea0003c00000 */
[----:B--2---:R2:W3:Y:S02]  /*27b30*/  SHFL.IDX P6, R14, R13, R12, R11 ;  /* 0x0000000c0d0e7389 */ /* 0x0044e400000c000b */
[----:B0123--:R-:W-:Y:S01]  /*27b40*/  ENDCOLLECTIVE ;  /* 0x000000000000791b */ /* 0x00ffe20003800000 */
.L_x_1002:
[----:B------:R-:W-:Y:S05]  /*27b50*/  BSYNC B1 ;  /* 0x0000000000017941 */ /* 0x000fea0003800000 */
.L_x_1001:
[----:B------:R-:W-:Y:S01]  /*27b60*/  MOV R13, R3 ;  /* 0x00000003000d7202 */ /* 0x000fe20000000f00 */
[----:B------:R-:W-:Y:S01]  /*27b70*/  IMAD.MOV.U32 R12, RZ, RZ, 0x1 ;  /* 0x00000001ff0c7424 */ /* 0x000fe200078e00ff */
[----:B------:R-:W-:Y:S01]  /*27b80*/  MOV R15, 0xffffffff ;  /* 0xffffffff000f7802 */ /* 0x000fe20000000f00 */
[----:B------:R-:W-:Y:S02]  /*27b90*/  IMAD.MOV.U32 R11, RZ, RZ, 0x181f ;  /* 0x0000181fff0b7424 */ /* 0x000fe400078e00ff */
[----:B------:R-:W-:-:S07]  /*27ba0*/  IMAD.MOV.U32 R0, RZ, RZ, R14 ;  /* 0x000000ffff007224 */ /* 0x000fce00078e000e */
[----:B------:R-:W-:Y:S05]  /*27bb0*/  WARPSYNC.COLLECTIVE R15, `(.L_x_1003) ;  /* 0x000000000f087348 */ /* 0x000fea0003c00000 */
[----:B------:R0:W1:Y:S02]  /*27bc0*/  SHFL.IDX P6, R14, R13, R12, R11 ;  /* 0x0000000c0d0e7389 */ /* 0x00006400000c000b */
[----:B01----:R-:W-:Y:S01]  /*27bd0*/  ENDCOLLECTIVE ;  /* 0x000000000000791b */ /* 0x003fe20003800000 */
.L_x_1003:
[----:B------:R-:W-:Y:S05]  /*27be0*/  BRA `(.L_x_1004) ;  /* 0xffffff8000587947 */ /* 0x000fea000383ffff */
.L_x_817:
[----:B------:R-:W-:Y:S01]  /*27bf0*/  BSSY B1, `(.L_x_1005) ;  /* 0x0000008000017945 */ /* 0x000fe20003800000 */
[----:B------:R-:W-:Y:S01]  /*27c00*/  IMAD.MOV.U32 R13, RZ, RZ, R4 ;  /* 0x000000ffff0d7224 */ /* 0x000fe200078e0004 */
[----:B---3--:R-:W-:Y:S01]  /*27c10*/  MOV R11, 0x181f ;  /* 0x0000181f000b7802 */ /* 0x008fe20000000f00 */
[----:B------:R-:W-:Y:S02]  /*27c20*/  IMAD.MOV.U32 R12, RZ, RZ, 0x2 ;  /* 0x00000002ff0c7424 */ /* 0x000fe400078e00ff */
[----:B------:R-:W-:-:S07]  /*27c30*/  IMAD.MOV.U32 R15, RZ, RZ, -0x1 ;  /* 0xffffffffff0f7424 */ /* 0x000fce00078e00ff */
[----:B012-4-:R-:W-:Y:S05]  /*27c40*/  WARPSYNC.COLLECTIVE R15, `(.L_x_1006) ;  /* 0x000000000f087348 */ /* 0x017fea0003c00000 */
[----:B--2---:R2:W3:Y:S02]  /*27c50*/  SHFL.IDX P6, R14, R13, R12, R11 ;  /* 0x0000000c0d0e7389 */ /* 0x0044e400000c000b */
[----:B01234-:R-:W-:Y:S01]  /*27c60*/  ENDCOLLECTIVE ;  /* 0x000000000000791b */ /* 0x01ffe20003800000 */
.L_x_1006:
[----:B------:R-:W-:Y:S05]  /*27c70*/  BSYNC B1 ;  /* 0x0000000000017941 */ /* 0x000fea0003800000 */
.L_x_1005:
        /* <DEDUP_REMOVED lines=8> */
.L_x_1007:
[----:B------:R-:W-:Y:S05]  /*27d00*/  BRA `(.L_x_1008) ;  /* 0xffffff80005c7947 */ /* 0x000fea000383ffff */
.L_x_820:
        /* <DEDUP_REMOVED lines=8> */
.L_x_1010:
[----:B------:R-:W-:Y:S05]  /*27d90*/  BSYNC B1 ;  /* 0x0000000000017941 */ /* 0x000fea0003800000 */
.L_x_1009:
        /* <DEDUP_REMOVED lines=8> */
.L_x_1011:
[----:B------:R-:W-:Y:S05]  /*27e20*/  BRA `(.L_x_1012) ;  /* 0xffffff8000607947 */ /* 0x000fea000383ffff */
.L_x_837:
[----:B------:R-:W0:Y:S01]  /*27e30*/  S2R R7, SR_TID.X ;  /* 0x0000000000077919 */ /* 0x000e220000002100 */
        /* <DEDUP_REMOVED lines=10> */
.L_x_1014:
[----:B------:R-:W-:Y:S05]  /*27ee0*/  BSYNC B1 ;  /* 0x0000000000017941 */ /* 0x000fea0003800000 */
.L_x_1013:
[----:B------:R-:W-:Y:S05]  /*27ef0*/  BRA `(.L_x_1015) ;  /* 0xffffff9400207947 */ /* 0x000fea000383ffff */
.L_x_839:
[----:B------:R-:W-:Y:S01]  /*27f00*/  BSSY B1, `(.L_x_1016) ;  /* 0x0000006000017945 */ /* 0x000fe20003800000 */
[----:B------:R-:W-:-:S07]  /*27f10*/  IMAD.MOV.U32 R15, RZ, RZ, -0x1 ;  /* 0xffffffffff0f7424 */ /* 0x000fce00078e00ff */
[----:B01----:R-:W-:Y:S05]  /*27f20*/  WARPSYNC.COLLECTIVE R15, `(.L_x_1017) ;  /* 0x000000000f0c7348 */ /* 0x003fea0003c00000 */
[----:B------:R-:W-:Y:S02]  /*27f30*/  ELECT P6, UR62, PT ;  /* 0x00000000003e782f */ /* 0x000fe400038c0000 */
[----:B------:R-:W-:Y:S01]  /*27f40*/  MOV R14, UR62 ;  /* 0x0000003e000e7c02 */ /* 0x000fe20008000f00 */
[----:B01----:R-:W-:Y:S10]  /*27f50*/  ENDCOLLECTIVE ;  /* 0x000000000000791b */ /* 0x003ff40003800000 */
.L_x_1017:
[----:B------:R-:W-:Y:S05]  /*27f60*/  BSYNC B1 ;  /* 0x0000000000017941 */ /* 0x000fea0003800000 */
.L_x_1016:
[----:B------:R-:W-:Y:S05]  /*27f70*/  BRA `(.L_x_838) ;  /* 0xffffff9400187947 */ /* 0x000fea000383ffff */
.L_x_841:
[----:B0-----:R-:W2:Y:S02]  /*27f80*/  LDL R3, [R1+0x8] ;  /* 0x0000080001037983 */ /* 0x001ea40000100800 */
[----:B--2---:R0:W2:Y:S02]  /*27f90*/  SYNCS.PHASECHK.TRANS64.TRYWAIT P0, [R3+URZ+0x34820], R2 ;  /* 0x03482002030075a7 */ /* 0x0040a4000800017f */
[----:B--2---:R-:W-:Y:S05]  /*27fa0*/  @!P0 NANOSLEEP.SYNCS 0x989680 ;  /* 0x009896800000895d */ /* 0x004fea0003900000 */
[----:B------:R-:W2:Y:S02]  /*27fb0*/  @!P0 SYNCS.PHASECHK.TRANS64 P0, [R3+URZ+0x34820], R2 ;  /* 0x03482002030085a7 */ /* 0x000ea4000800007f */
[----:B--2---:R-:W-:Y:S05]  /*27fc0*/  @!P0 BRA `(.L_x_841) ;  /* 0xfffffffc00ec8947 */ /* 0x004fea000383ffff */
[----:B------:R-:W-:Y:S05]  /*27fd0*/  BRA `(.L_x_1018) ;  /* 0xffffff9400287947 */ /* 0x000fea000383ffff */
.L_x_845:
[----:B0-----:R0:W2:Y:S02]  /*27fe0*/  SYNCS.PHASECHK.TRANS64.TRYWAIT P0, [R4+URZ+0x348a0], R8 ;  /* 0x0348a008040075a7 */ /* 0x0010a4000800017f */
[----:B--2---:R-:W-:Y:S05]  /*27ff0*/  @!P0 NANOSLEEP.SYNCS 0x989680 ;  /* 0x009896800000895d */ /* 0x004fea0003900000 */
[----:B------:R-:W2:Y:S02]  /*28000*/  @!P0 SYNCS.PHASECHK.TRANS64 P0, [R4+URZ+0x348a0], R8 ;  /* 0x0348a008040085a7 */ /* 0x000ea4000800007f */
[----:B--2---:R-:W-:Y:S05]  /*28010*/  @!P0 BRA `(.L_x_845) ;  /* 0xfffffffc00f08947 */ /* 0x004fea000383ffff */
[----:B------:R-:W-:Y:S05]  /*28020*/  BRA `(.L_x_1019) ;  /* 0xffffff94004c7947 */ /* 0x000fea000383ffff */
.L_x_851:
[----:B--2---:R2:W3:Y:S02]  /*28030*/  SYNCS.PHASECHK.TRANS64.TRYWAIT P0, [R4+URZ+0x348c0], R8 ;  /* 0x0348c008040075a7 */ /* 0x0044e4000800017f */
[----:B---3--:R-:W-:Y:S05]  /*28040*/  @!P0 NANOSLEEP.SYNCS 0x989680 ;  /* 0x009896800000895d */ /* 0x008fea0003900000 */
[----:B------:R-:W3:Y:S02]  /*28050*/  @!P0 SYNCS.PHASECHK.TRANS64 P0, [R4+URZ+0x348c0], R8 ;  /* 0x0348c008040085a7 */ /* 0x000ee4000800007f */
[----:B---3--:R-:W-:Y:S05]  /*28060*/  @!P0 BRA `(.L_x_851) ;  /* 0xfffffffc00f08947 */ /* 0x008fea000383ffff */
[----:B------:R-:W-:Y:S05]  /*28070*/  BRA `(.L_x_1020) ;  /* 0xffffff9800107947 */ /* 0x000fea000383ffff */
.L_x_859:
[----:B0-----:R0:W2:Y:S02]  /*28080*/  SYNCS.PHASECHK.TRANS64.TRYWAIT P1, [R6+URZ+0x348a0], R5 ;  /* 0x0348a005060075a7 */ /* 0x0010a4000802017f */
[----:B--2---:R-:W-:Y:S05]  /*28090*/  @!P1 NANOSLEEP.SYNCS 0x989680 ;  /* 0x009896800000995d */ /* 0x004fea0003900000 */
[----:B------:R-:W2:Y:S02]  /*280a0*/  @!P1 SYNCS.PHASECHK.TRANS64 P1, [R6+URZ+0x348a0], R5 ;  /* 0x0348a005060095a7 */ /* 0x000ea4000802007f */
[----:B--2---:R-:W-:Y:S05]  /*280b0*/  @!P1 BRA `(.L_x_859) ;  /* 0xfffffffc00f09947 */ /* 0x004fea000383ffff */
[----:B------:R-:W-:Y:S05]  /*280c0*/  BRA `(.L_x_1021) ;  /* 0xffffff9c00247947 */ /* 0x000fea000383ffff */
.L_x_865:
[----:B--2---:R2:W3:Y:S02]  /*280d0*/  SYNCS.PHASECHK.TRANS64.TRYWAIT P1, [R6+URZ+0x348c0], R5 ;  /* 0x0348c005060075a7 */ /* 0x0044e4000802017f */
[----:B---3--:R-:W-:Y:S05]  /*280e0*/  @!P1 NANOSLEEP.SYNCS 0x989680 ;  /* 0x009896800000995d */ /* 0x008fea0003900000 */
[----:B------:R-:W3:Y:S02]  /*280f0*/  @!P1 SYNCS.PHASECHK.TRANS64 P1, [R6+URZ+0x348c0], R5 ;  /* 0x0348c005060095a7 */ /* 0x000ee4000802007f */
[----:B---3--:R-:W-:Y:S05]  /*28100*/  @!P1 BRA `(.L_x_865) ;  /* 0xfffffffc00f09947 */ /* 0x008fea000383ffff */
[----:B------:R-:W-:Y:S05]  /*28110*/  BRA `(.L_x_1022) ;  /* 0xffffff9c00e47947 */ /* 0x000fea000383ffff */
.L_x_879:
[----:B------:R-:W0:Y:S01]  /*28120*/  S2R R4, SR_TID.X ;  /* 0x0000000000047919 */ /* 0x000e220000002100 */
[----:B------:R-:W-:Y:S01]  /*28130*/  BSSY B0, `(.L_x_1023) ;  /* 0x000000a000007945 */ /* 0x000fe20003800000 */
[----:B------:R-:W-:Y:S01]  /*28140*/  IMAD.MOV.U32 R12, RZ, RZ, RZ ;  /* 0x000000ffff0c7224 */ /* 0x000fe200078e00ff */
[----:B------:R-:W-:Y:S01]  /*28150*/  MOV R15, 0xffffffff ;  /* 0xffffffff000f7802 */ /* 0x000fe20000000f00 */
[----:B------:R-:W-:Y:S01]  /*28160*/  IMAD.MOV.U32 R11, RZ, RZ, 0x1f ;  /* 0x0000001fff0b7424 */ /* 0x000fe200078e00ff */
[----:B0-----:R-:W-:-:S04]  /*28170*/  SHF.R.U32.HI R4, RZ, 0x5, R4 ;  /* 0x00000005ff047819 */ /* 0x001fc80000011604 */
[----:B------:R-:W-:-:S04]  /*28180*/  LOP3.LUT R4, R4, 0x3, RZ, 0xc0, !PT ;  /* 0x0000000304047812 */ /* 0x000fc800078ec0ff */
[----:B------:R-:W-:-:S07]  /*28190*/  MOV R13, R4 ;  /* 0x00000004000d7202 */ /* 0x000fce0000000f00 */
[----:B-1----:R-:W-:Y:S05]  /*281a0*/  WARPSYNC.COLLECTIVE R15, `(.L_x_1024) ;  /* 0x000000000f087348 */ /* 0x002fea0003c00000 */
[----:B------:R0:W2:Y:S02]  /*281b0*/  SHFL.IDX P6, R14, R13, R12, R11 ;  /* 0x0000000c0d0e7389 */ /* 0x0000a400000c000b */
[----:B012---:R-:W-:Y:S01]  /*281c0*/  ENDCOLLECTIVE ;  /* 0x000000000000791b */ /* 0x007fe20003800000 */
.L_x_1024:
[----:B------:R-:W-:Y:S05]  /*281d0*/  BSYNC B0 ;  /* 0x0000000000007941 */ /* 0x000fea0003800000 */
.L_x_1023:
[----:B------:R-:W-:Y:S05]  /*281e0*/  BRA `(.L_x_1025) ;  /* 0xffffffa8005c7947 */ /* 0x000fea000383ffff */
.L_x_881:
[----:B------:R-:W-:Y:S01]  /*281f0*/  BSSY B0, `(.L_x_1026) ;  /* 0x0000006000007945 */ /* 0x000fe20003800000 */
[----:B------:R-:W-:-:S07]  /*28200*/  IMAD.MOV.U32 R15, RZ, RZ, -0x1 ;  /* 0xffffffffff0f7424 */ /* 0x000fce00078e00ff */
[----:B01----:R-:W-:Y:S05]  /*28210*/  WARPSYNC.COLLECTIVE R15, `(.L_x_1027) ;  /* 0x000000000f0c7348 */ /* 0x003fea0003c00000 */
[----:B------:R-:W-:Y:S02]  /*28220*/  ELECT P6, UR62, PT ;  /* 0x00000000003e782f */ /* 0x000fe400038c0000 */
[----:B------:R-:W-:Y:S01]  /*28230*/  MOV R14, UR62 ;  /* 0x0000003e000e7c02 */ /* 0x000fe20008000f00 */
[----:B01----:R-:W-:Y:S10]  /*28240*/  ENDCOLLECTIVE ;  /* 0x000000000000791b */ /* 0x003ff40003800000 */
.L_x_1027:
[----:B------:R-:W-:Y:S05]  /*28250*/  BSYNC B0 ;  /* 0x0000000000007941 */ /* 0x000fea0003800000 */
.L_x_1026:
[----:B------:R-:W-:Y:S05]  /*28260*/  BRA `(.L_x_1028) ;  /* 0xffffffa800687947 */ /* 0x000fea000383ffff */
.L_x_883:
[----:B0-----:R0:W2:Y:S02]  /*28270*/  SYNCS.PHASECHK.TRANS64.TRYWAIT P0, [R0+URZ+0x34840], R2 ;  /* 0x03484002000075a7 */ /* 0x0010a4000800017f */
[----:B--2---:R-:W-:Y:S05]  /*28280*/  @!P0 NANOSLEEP.SYNCS 0x989680 ;  /* 0x009896800000895d */ /* 0x004fea0003900000 */
[----:B------:R-:W2:Y:S02]  /*28290*/  @!P0 SYNCS.PHASECHK.TRANS64 P0, [R0+URZ+0x34840], R2 ;  /* 0x03484002000085a7 */ /* 0x000ea4000800007f */
[----:B--2---:R-:W-:Y:S05]  /*282a0*/  @!P0 BRA `(.L_x_883) ;  /* 0xfffffffc00f08947 */ /* 0x004fea000383ffff */
[----:B------:R-:W-:Y:S05]  /*282b0*/  BRA `(.L_x_1029) ;  /* 0xffffffa800d87947 */ /* 0x000fea000383ffff */
.L_x_887:
[----:B------:R0:W5:Y:S01]  /*282c0*/  LDL.LU R8, [R1+0x54] ;  /* 0x0000540001087983 */ /* 0x0001620000300800 */
[----:B------:R-:W-:Y:S01]  /*282d0*/  IMAD.MOV.U32 R13, RZ, RZ, R3 ;  /* 0x000000ffff0d7224 */ /* 0x000fe200078e0003 */
[----:B------:R-:W-:Y:S01]  /*282e0*/  MOV R12, RZ ;  /* 0x000000ff000c7202 */ /* 0x000fe20000000f00 */
[----:B------:R-:W-:Y:S02]  /*282f0*/  IMAD.MOV.U32 R11, RZ, RZ, 0x181f ;  /* 0x0000181fff0b7424 */ /* 0x000fe400078e00ff */
[----:B------:R-:W-:-:S07]  /*28300*/  IMAD.MOV.U32 R15, RZ, RZ, -0x1 ;  /* 0xffffffffff0f7424 */ /* 0x000fce00078e00ff */
[----:B0----5:R-:W-:Y:S05]  /*28310*/  WARPSYNC.COLLECTIVE R15, `(.L_x_1030) ;  /* 0x000000000f087348 */ /* 0x021fea0003c00000 */
[----:B------:R1:W2:Y:S02]  /*28320*/  SHFL.IDX P6, R14, R13, R12, R11 ;  /* 0x0000000c0d0e7389 */ /* 0x0002a400000c000b */
[----:B012--5:R-:W-:Y:S01]  /*28330*/  ENDCOLLECTIVE ;  /* 0x000000000000791b */ /* 0x027fe20003800000 */
.L_x_1030:
[----:B------:R-:W-:Y:S01]  /*28340*/  IMAD.MOV.U32 R13, RZ, RZ, R4 ;  /* 0x000000ffff0d7224 */ /* 0x000fe200078e0004 */
[----:B------:R-:W-:-:S07]  /*28350*/  MOV R6, R14 ;  /* 0x0000000e00067202 */ /* 0x000fce0000000f00 */
[----:B------:R-:W-:Y:S05]  /*28360*/  WARPSYNC.COLLECTIVE R15, `(.L_x_1031) ;  /* 0x000000000f087348 */ /* 0x000fea0003c00000 */
[----:B------:R0:W1:Y:S02]  /*28370*/  SHFL.IDX P6, R14, R13, R12, R11 ;  /* 0x0000000c0d0e7389 */ /* 0x00006400000c000b */
[----:B01----:R-:W-:Y:S01]  /*28380*/  ENDCOLLECTIVE ;  /* 0x000000000000791b */ /* 0x003fe20003800000 */
.L_x_1031:
[----:B------:R-:W-:Y:S01]  /*28390*/  ULDC.64 UR4, c[0x0][0x208] ;  /* 0x0000820000047ab9 */ /* 0x000fe20000000a00 */
[----:B------:R-:W-:Y:S01]  /*283a0*/  MOV R13, R3 ;  /* 0x00000003000d7202 */ /* 0x000fe20000000f00 */
[----:B------:R-:W-:Y:S02]  /*283b0*/  IMAD.MOV.U32 R12, RZ, RZ, 0x1 ;  /* 0x00000001ff0c7424 */ /* 0x000fe400078e00ff */
[----:B------:R-:W-:Y:S02]  /*283c0*/  IMAD R2, R8, R7, RZ ;  /* 0x0000000708027224 */ /* 0x000fe400078e02ff */
[----:B------:R-:W0:Y:S01]  /*283d0*/  S2R R8, SR_TID.X ;  /* 0x0000000000087919 */ /* 0x000e220000002100 */
[----:B------:R-:W-:Y:S01]  /*283e0*/  IMAD.MOV.U32 R7, RZ, RZ, R14 ;  /* 0x000000ffff077224 */ /* 0x000fe200078e000e */
[----:B0-----:R-:W-:-:S04]  /*283f0*/  LOP3.LUT R8, R8, 0x7f, RZ, 0xc0, !PT ;  /* 0x0000007f08087812 */ /* 0x001fc800078ec0ff */
[----:B------:R-:W-:-:S04]  /*28400*/  SHF.R.U32.HI R5, RZ, 0x3, R8 ;  /* 0x00000003ff057819 */ /* 0x000fc80000011608 */
[----:B------:R-:W-:-:S04]  /*28410*/  IADD3 R0, R5, R17, RZ ;  /* 0x0000001105007210 */ /* 0x000fc80007ffe0ff */
[C---:B------:R-:W-:Y:S01]  /*28420*/  ISETP.GE.AND P2, PT, R0.reuse, R2, PT ;  /* 0x000000020000720c */ /* 0x040fe20003f46270 */
[----:B------:R-:W-:-:S12]  /*28430*/  VIADD R5, R0, 0x10 ;  /* 0x0000001000057836 */ /* 0x000fd80000000000 */
        /* <DEDUP_REMOVED lines=14> */
.L_x_1032:
[----:B------:R-:W-:Y:S01]  /*28520*/  MOV R13, R4 ;  /* 0x00000004000d7202 */ /* 0x000fe20000000f00 */
[----:B------:R-:W-:-:S07]  /*28530*/  IMAD.MOV.U32 R8, RZ, RZ, R14 ;  /* 0x000000ffff087224 */ /* 0x000fce00078e000e */
[----:B------:R-:W-:Y:S05]  /*28540*/  WARPSYNC.COLLECTIVE R15, `(.L_x_1033) ;  /* 0x000000000f087348 */ /* 0x000fea0003c00000 */
[----:B------:R0:W1:Y:S02]  /*28550*/  SHFL.IDX P6, R14, R13, R12, R11 ;  /* 0x0000000c0d0e7389 */ /* 0x00006400000c000b */
[----:B01----:R-:W-:Y:S01]  /*28560*/  ENDCOLLECTIVE ;  /* 0x000000000000791b */ /* 0x003fe20003800000 */
.L_x_1033:
[----:B------:R-:W-:Y:S01]  /*28570*/  ULDC.64 UR4, c[0x0][0x208] ;  /* 0x0000820000047ab9 */ /* 0x000fe20000000a00 */
[----:B------:R-:W-:Y:S02]  /*28580*/  IMAD.MOV.U32 R13, RZ, RZ, R3 ;  /* 0x000000ffff0d7224 */ /* 0x000fe400078e0003 */
[----:B------:R-:W-:Y:S02]  /*28590*/  IMAD.MOV.U32 R12, RZ, RZ, 0x2 ;  /* 0x00000002ff0c7424 */ /* 0x000fe400078e00ff */
[----:B------:R-:W-:-:S05]  /*285a0*/  IMAD.MOV.U32 R5, RZ, RZ, R14 ;  /* 0x000000ffff057224 */ /* 0x000fca00078e000e */
[----:B------:R-:W-:Y:S02]  /*285b0*/  @!P2 LEA R7, P3, R10, R5, 0x1 ;  /* 0x000000050a07a211 */ /* 0x000fe400078608ff */
[----:B------:R-:W-:-:S03]  /*285c0*/  IADD3 R5, R0, 0x20, RZ ;  /* 0x0000002000057810 */ /* 0x000fc60007ffe0ff */
        /* <DEDUP_REMOVED lines=13> */
.L_x_1034:
[----:B------:R-:W-:Y:S01]  /*286a0*/  IMAD.MOV.U32 R13, RZ, RZ, R4 ;  /* 0x000000ffff0d7224 */ /* 0x000fe200078e0004 */
[----:B------:R-:W-:-:S07]  /*286b0*/  MOV R6, R14 ;  /* 0x0000000e00067202 */ /* 0x000fce0000000f00 */
[----:B------:R-:W-:Y:S05]  /*286c0*/  WARPSYNC.COLLECTIVE R15, `(.L_x_1035) ;  /* 0x000000000f087348 */ /* 0x000fea0003c00000 */
[----:B------:R0:W1:Y:S02]  /*286d0*/  SHFL.IDX P6, R14, R13, R12, R11 ;  /* 0x0000000c0d0e7389 */ /* 0x00006400000c000b */
[----:B01----:R-:W-:Y:S01]  /*286e0*/  ENDCOLLECTIVE ;  /* 0x000000000000791b */ /* 0x003fe20003800000 */
.L_x_1035:
[----:B------:R-:W-:Y:S01]  /*286f0*/  ULDC.64 UR4, c[0x0][0x208] ;  /* 0x0000820000047ab9 */ /* 0x000fe20000000a00 */
[----:B------:R-:W-:Y:S02]  /*28700*/  IMAD.MOV.U32 R13, RZ, RZ, R3 ;  /* 0x000000ffff0d7224 */ /* 0x000fe400078e0003 */
[----:B------:R-:W-:Y:S02]  /*28710*/  IMAD.MOV.U32 R12, RZ, RZ, 0x3 ;  /* 0x00000003ff0c7424 */ /* 0x000fe400078e00ff */
[----:B------:R-:W-:-:S05]  /*28720*/  IMAD.MOV.U32 R5, RZ, RZ, R14 ;  /* 0x000000ffff057224 */ /* 0x000fca00078e000e */
[----:B------:R-:W-:-:S04]  /*28730*/  @!P2 LEA R5, P3, R10, R5, 0x1 ;  /* 0x000000050a05a211 */ /* 0x000fc800078608ff */
[----:B------:R-:W-:-:S05]  /*28740*/  @!P2 IADD3.X R6, RZ, R6, RZ, P3, !PT ;  /* 0x00000006ff06a210 */ /* 0x000fca0001ffe4ff */
        /* <DEDUP_REMOVED lines=12> */
.L_x_1036:
[----:B------:R-:W-:Y:S01]  /*28810*/  IMAD.MOV.U32 R13, RZ, RZ, R4 ;  /* 0x000000ffff0d7224 */ /* 0x000fe200078e0004 */
[----:B------:R-:W-:-:S07]  /*28820*/  MOV R6, R14 ;  /* 0x0000000e00067202 */ /* 0x000fce0000000f00 */
[----:B------:R-:W-:Y:S05]  /*28830*/  WARPSYNC.COLLECTIVE R15, `(.L_x_1037) ;  /* 0x000000000f087348 */ /* 0x000fea0003c00000 */
[----:B------:R0:W1:Y:S02]  /*28840*/  SHFL.IDX P6, R14, R13, R12, R11 ;  /* 0x0000000c0d0e7389 */ /* 0x00006400000c000b */
[----:B01----:R-:W-:Y:S01]  /*28850*/  ENDCOLLECTIVE ;  /* 0x000000000000791b */ /* 0x003fe20003800000 */
.L_x_1037:
        /* <DEDUP_REMOVED lines=18> */
.L_x_1038:
[----:B------:R-:W-:Y:S01]  /*28980*/  IMAD.MOV.U32 R13, RZ, RZ, R4 ;  /* 0x000000ffff0d7224 */ /* 0x000fe200078e0004 */
[----:B------:R-:W-:-:S07]  /*28990*/  MOV R6, R14 ;  /* 0x0000000e00067202 */ /* 0x000fce0000000f00 */
[----:B------:R-:W-:Y:S05]  /*289a0*/  WARPSYNC.COLLECTIVE R15, `(.L_x_1039) ;  /* 0x000000000f087348 */ /* 0x000fea0003c00000 */
[----:B------:R0:W1:Y:S02]  /*289b0*/  SHFL.IDX P6, R14, R13, R12, R11 ;  /* 0x0000000c0d0e7389 */ /* 0x00006400000c000b */
[----:B01----:R-:W-:Y:S01]  /*289c0*/  ENDCOLLECTIVE ;  /* 0x000000000000791b */ /* 0x003fe20003800000 */
.L_x_1039:
        /* <DEDUP_REMOVED lines=18> */
.L_x_1040:
[----:B------:R-:W-:Y:S01]  /*28af0*/  IMAD.MOV.U32 R13, RZ, RZ, R4 ;  /* 0x000000ffff0d7224 */ /* 0x000fe200078e0004 */
[----:B------:R-:W-:-:S07]  /*28b00*/  MOV R6, R14 ;  /* 0x0000000e00067202 */ /* 0x000fce0000000f00 */
[----:B------:R-:W-:Y:S05]  /*28b10*/  WARPSYNC.COLLECTIVE R15, `(.L_x_1041) ;  /* 0x000000000f087348 */ /* 0x000fea0003c00000 */
[----:B------:R0:W1:Y:S02]  /*28b20*/  SHFL.IDX P6, R14, R13, R12, R11 ;  /* 0x0000000c0d0e7389 */ /* 0x00006400000c000b */
[----:B01----:R-:W-:Y:S01]  /*28b30*/  ENDCOLLECTIVE ;  /* 0x000000000000791b */ /* 0x003fe20003800000 */
.L_x_1041:
[----:B------:R-:W-:Y:S01]  /*28b40*/  ULDC.64 UR4, c[0x0][0x208] ;  /* 0x0000820000047ab9 */ /* 0x000fe20000000a00 */
[----:B------:R-:W-:Y:S01]  /*28b50*/  MOV R13, R3 ;  /* 0x00000003000d7202 */ /* 0x000fe20000000f00 */
[----:B------:R-:W-:Y:S02]  /*28b60*/  IMAD.MOV.U32 R12, RZ, RZ, 0x6 ;  /* 0x00000006ff0c7424 */ /* 0x000fe400078e00ff */
[----:B------:R-:W-:-:S05]  /*28b70*/  IMAD.MOV.U32 R5, RZ, RZ, R14 ;  /* 0x000000ffff057224 */ /* 0x000fca00078e000e */
[----:B------:R-:W-:-:S04]  /*28b80*/  @!P2 LEA R5, P3, R10, R5, 0x1 ;  /* 0x000000050a05a211 */ /* 0x000fc800078608ff */
[----:B------:R-:W-:-:S05]  /*28b90*/  @!P2 IADD3.X R6, RZ, R6, RZ, P3, !PT ;  /* 0x00000006ff06a210 */ /* 0x000fca0001ffe4ff */
        /* <DEDUP_REMOVED lines=10> */
.L_x_1042:
[----:B------:R-:W-:-:S05]  /*28c40*/  VIADD R7, R0, 0x60 ;  /* 0x0000006000077836 */ /* 0x000fca0000000000 */
[----:B------:R-:W-:Y:S02]  /*28c50*/  ISETP.GE.AND P2, PT, R7, R2, PT ;  /* 0x000000020700720c */ /* 0x000fe40003f46270 */
[----:B------:R-:W-:Y:S01]  /*28c60*/  MOV R13, R4 ;  /* 0x00000004000d7202 */ /* 0x000fe20000000f00 */
[----:B------:R-:W-:-:S10]  /*28c70*/  IMAD.MOV.U32 R6, RZ, RZ, R14 ;  /* 0x000000ffff067224 */ /* 0x000fd400078e000e */
[----:B------:R-:W-:Y:S05]  /*28c80*/  WARPSYNC.COLLECTIVE R15, `(.L_x_1043) ;  /* 0x000000000f087348 */ /* 0x000fea0003c00000 */
[----:B------:R0:W1:Y:S02]  /*28c90*/  SHFL.IDX P6, R14, R13, R12, R11 ;  /* 0x0000000c0d0e7389 */ /* 0x00006400000c000b */
[----:B01----:R-:W-:Y:S01]  /*28ca0*/  ENDCOLLECTIVE ;  /* 0x000000000000791b */ /* 0x003fe20003800000 */
.L_x_1043:
        /* <DEDUP_REMOVED lines=16> */
.L_x_1044:
[----:B------:R-:W-:Y:S01]  /*28db0*/  MOV R13, R4 ;  /* 0x00000004000d7202 */ /* 0x000fe20000000f00 */
[----:B------:R-:W-:-:S07]  /*28dc0*/  IMAD.MOV.U32 R5, RZ, RZ, R14 ;  /* 0x000000ffff057224 */ /* 0x000fce00078e000e */
[----:B------:R-:W-:Y:S05]  /*28dd0*/  WARPSYNC.COLLECTIVE R15, `(.L_x_1045) ;  /* 0x000000000f087348 */ /* 0x000fea0003c00000 */
[----:B------:R0:W1:Y:S02]  /*28de0*/  SHFL.IDX P6, R14, R13, R12, R11 ;  /* 0x0000000c0d0e7389 */ /* 0x00006400000c000b */
[----:B01----:R-:W-:Y:S01]  /*28df0*/  ENDCOLLECTIVE ;  /* 0x000000000000791b */ /* 0x003fe20003800000 */
.L_x_1045:
[----:B------:R-:W-:Y:S01]  /*28e00*/  IMAD.MOV.U32 R3, RZ, RZ, R14 ;  /* 0x000000ffff037224 */ /* 0x000fe200078e000e */
[----:B------:R-:W-:Y:S06]  /*28e10*/  BRA `(.L_x_1046) ;  /* 0xffffffac00907947 */ /* 0x000fec000383ffff */
.L_x_892:
[----:B0-----:R-:W2:Y:S02]  /*28e20*/  LDL R2, [R1+0x8] ;  /* 0x0000080001027983 */ /* 0x001ea40000100800 */
[----:B--2---:R0:W2:Y:S02]  /*28e30*/  SYNCS.PHASECHK.TRANS64.TRYWAIT P0, [R2+URZ+0x34820], R0 ;  /* 0x03482000020075a7 */ /* 0x0040a4000800017f */
[----:B--2---:R-:W-:Y:S05]  /*28e40*/  @!P0 NANOSLEEP.SYNCS 0x989680 ;  /* 0x009896800000895d */ /* 0x004fea0003900000 */
[----:B------:R-:W2:Y:S02]  /*28e50*/  @!P0 SYNCS.PHASECHK.TRANS64 P0, [R2+URZ+0x34820], R0 ;  /* 0x03482000020085a7 */ /* 0x000ea4000800007f */
[----:B--2---:R-:W-:Y:S05]  /*28e60*/  @!P0 BRA `(.L_x_892) ;  /* 0xfffffffc00ec8947 */ /* 0x004fea000383ffff */
[----:B------:R-:W-:Y:S05]  /*28e70*/  BRA `(.L_x_1047) ;  /* 0xffffffb000087947 */ /* 0x000fea000383ffff */
.L_x_901:
[----:B--2---:R2:W3:Y:S02]  /*28e80*/  SYNCS.PHASECHK.TRANS64.TRYWAIT P0, [R3+URZ+0x34840], R2 ;  /* 0x03484002030075a7 */ /* 0x0044e4000800017f */
[----:B---3--:R-:W-:Y:S05]  /*28e90*/  @!P0 NANOSLEEP.SYNCS 0x989680 ;  /* 0x009896800000895d */ /* 0x008fea0003900000 */
[----:B------:R-:W3:Y:S02]  /*28ea0*/  @!P0 SYNCS.PHASECHK.TRANS64 P0, [R3+URZ+0x34840], R2 ;  /* 0x03484002030085a7 */ /* 0x000ee4000800007f */
[----:B---3--:R-:W-:Y:S05]  /*28eb0*/  @!P0 BRA `(.L_x_901) ;  /* 0xfffffffc00f08947 */ /* 0x008fea000383ffff */
[----:B------:R-:W-:Y:S05]  /*28ec0*/  BRA `(.L_x_1048) ;  /* 0xffffffb000d87947 */ /* 0x000fea000383ffff */
.L_x_907:
[----:B0-----:R0:W1:Y:S02]  /*28ed0*/  SYNCS.PHASECHK.TRANS64.TRYWAIT P0, [R3+URZ+0x60], R2 ;  /* 0x00006002030075a7 */ /* 0x001064000800017f */
[----:B-1----:R-:W-:Y:S05]  /*28ee0*/  @!P0 NANOSLEEP.SYNCS 0x989680 ;  /* 0x009896800000895d */ /* 0x002fea0003900000 */
[----:B------:R-:W1:Y:S02]  /*28ef0*/  @!P0 SYNCS.PHASECHK.TRANS64 P0, [R3+URZ+0x60], R2 ;  /* 0x00006002030085a7 */ /* 0x000e64000800007f */
[----:B-1----:R-:W-:Y:S05]  /*28f00*/  @!P0 BRA `(.L_x_907) ;  /* 0xfffffffc00f08947 */ /* 0x002fea000383ffff */
[----:B------:R-:W-:Y:S05]  /*28f10*/  BRA `(.L_x_1049) ;  /* 0xffffffb400b47947 */ /* 0x000fea000383ffff */
.L_x_916:
[----:B--2---:R2:W3:Y:S02]  /*28f20*/  SYNCS.PHASECHK.TRANS64.TRYWAIT P0, [R3+URZ+0x34840], R2 ;  /* 0x03484002030075a7 */ /* 0x0044e4000800017f */
[----:B---3--:R-:W-:Y:S05]  /*28f30*/  @!P0 NANOSLEEP.SYNCS 0x989680 ;  /* 0x009896800000895d */ /* 0x008fea0003900000 */
[----:B------:R-:W3:Y:S02]  /*28f40*/  @!P0 SYNCS.PHASECHK.TRANS64 P0, [R3+URZ+0x34840], R2 ;  /* 0x03484002030085a7 */ /* 0x000ee4000800007f */
[----:B---3--:R-:W-:Y:S05]  /*28f50*/  @!P0 BRA `(.L_x_916) ;  /* 0xfffffffc00f08947 */ /* 0x008fea000383ffff */
[----:B------:R-:W-:Y:S05]  /*28f60*/  BRA `(.L_x_1050) ;  /* 0xffffffbc00607947 */ /* 0x000fea000383ffff */
.L_x_922:
[----:B-1----:R1:W2:Y:S02]  /*28f70*/  SYNCS.PHASECHK.TRANS64.TRYWAIT P0, [R2+URZ+0x60], R3 ;  /* 0x00006003020075a7 */ /* 0x0022a4000800017f */
[----:B--2---:R-:W-:Y:S05]  /*28f80*/  @!P0 NANOSLEEP.SYNCS 0x989680 ;  /* 0x009896800000895d */ /* 0x004fea0003900000 */
[----:B------:R-:W2:Y:S02]  /*28f90*/  @!P0 SYNCS.PHASECHK.TRANS64 P0, [R2+URZ+0x60], R3 ;  /* 0x00006003020085a7 */ /* 0x000ea4000800007f */
[----:B--2---:R-:W-:Y:S05]  /*28fa0*/  @!P0 BRA `(.L_x_922) ;  /* 0xfffffffc00f08947 */ /* 0x004fea000383ffff */
[----:B------:R-:W-:Y:S05]  /*28fb0*/  BRA `(.L_x_1051) ;  /* 0xffffffc0003c7947 */ /* 0x000fea000383ffff */
.L_x_931:
[----:B---3--:R3:W4:Y:S02]  /*28fc0*/  SYNCS.PHASECHK.TRANS64.TRYWAIT P0, [R2+URZ+0x34840], R3 ;  /* 0x03484003020075a7 */ /* 0x008724000800017f */
[----:B----4-:R-:W-:Y:S05]  /*28fd0*/  @!P0 NANOSLEEP.SYNCS 0x989680 ;  /* 0x009896800000895d */ /* 0x010fea0003900000 */
[----:B------:R-:W4:Y:S02]  /*28fe0*/  @!P0 SYNCS.PHASECHK.TRANS64 P0, [R2+URZ+0x34840], R3 ;  /* 0x03484003020085a7 */ /* 0x000f24000800007f */
[----:B----4-:R-:W-:Y:S05]  /*28ff0*/  @!P0 BRA `(.L_x_931) ;  /* 0xfffffffc00f08947 */ /* 0x010fea000383ffff */
[----:B------:R-:W-:Y:S05]  /*29000*/  BRA `(.L_x_1052) ;  /* 0xffffffc400b47947 */ /* 0x000fea000383ffff */
.L_x_937:
[----:B-1----:R1:W2:Y:S02]  /*29010*/  SYNCS.PHASECHK.TRANS64.TRYWAIT P0, [R2+URZ+0x60], R5 ;  /* 0x00006005020075a7 */ /* 0x0022a4000800017f */
[----:B--2---:R-:W-:Y:S05]  /*29020*/  @!P0 NANOSLEEP.SYNCS 0x989680 ;  /* 0x009896800000895d */ /* 0x004fea0003900000 */
[----:B------:R-:W2:Y:S02]  /*29030*/  @!P0 SYNCS.PHASECHK.TRANS64 P0, [R2+URZ+0x60], R5 ;  /* 0x00006005020085a7 */ /* 0x000ea4000800007f */
[----:B--2---:R-:W-:Y:S05]  /*29040*/  @!P0 BRA `(.L_x_937) ;  /* 0xfffffffc00f08947 */ /* 0x004fea000383ffff */
[----:B------:R-:W-:Y:S05]  /*29050*/  BRA `(.L_x_1053) ;  /* 0xffffffc800907947 */ /* 0x000fea000383ffff */
.L_x_948:
[----:B--2---:R2:W4:Y:S02]  /*29060*/  SYNCS.PHASECHK.TRANS64.TRYWAIT P0, [R2+URZ+0x34860], R0 ;  /* 0x03486000020075a7 */ /* 0x004524000800017f */
[----:B----4-:R-:W-:Y:S05]  /*29070*/  @!P0 NANOSLEEP.SYNCS 0x989680 ;  /* 0x009896800000895d */ /* 0x010fea0003900000 */
[----:B------:R-:W4:Y:S02]  /*29080*/  @!P0 SYNCS.PHASECHK.TRANS64 P0, [R2+URZ+0x34860], R0 ;  /* 0x03486000020085a7 */ /* 0x000f24000800007f */
[----:B----4-:R-:W-:Y:S05]  /*29090*/  @!P0 BRA `(.L_x_948) ;  /* 0xfffffffc00f08947 */ /* 0x010fea000383ffff */
[----:B------:R-:W-:Y:S05]  /*290a0*/  BRA `(.L_x_1054) ;  /* 0xffffffcc00ec7947 */ /* 0x000fea000383ffff */
.L_x_955:
[----:B------:R-:W-:Y:S01]  /*290b0*/  BSSY B0, `(.L_x_1055) ;  /* 0x0000008000007945 */ /* 0x000fe20003800000 */
[----:B------:R-:W-:Y:S01]  /*290c0*/  IMAD.MOV.U32 R13, RZ, RZ, R16 ;  /* 0x000000ffff0d7224 */ /* 0x000fe200078e0010 */
[----:B------:R-:W-:Y:S01]  /*290d0*/  MOV R12, RZ ;  /* 0x000000ff000c7202 */ /* 0x000fe20000000f00 */
[----:B------:R-:W-:Y:S02]  /*290e0*/  IMAD.MOV.U32 R11, RZ, RZ, 0x1f ;  /* 0x0000001fff0b7424 */ /* 0x000fe400078e00ff */
[----:B------:R-:W-:-:S07]  /*290f0*/  IMAD.MOV.U32 R15, RZ, RZ, -0x1 ;  /* 0xffffffffff0f7424 */ /* 0x000fce00078e00ff */
[----:B0--3-5:R-:W-:Y:S05]  /*29100*/  WARPSYNC.COLLECTIVE R15, `(.L_x_1056) ;  /* 0x000000000f087348 */ /* 0x029fea0003c00000 */
[----:B------:R1:W2:Y:S02]  /*29110*/  SHFL.IDX P6, R14, R13, R12, R11 ;  /* 0x0000000c0d0e7389 */ /* 0x0002a400000c000b */
[----:B0123-5:R-:W-:Y:S01]  /*29120*/  ENDCOLLECTIVE ;  /* 0x000000000000791b */ /* 0x02ffe20003800000 */
.L_x_1056:
[----:B------:R-:W-:Y:S05]  /*29130*/  BSYNC B0 ;  /* 0x0000000000007941 */ /* 0x000fea0003800000 */
.L_x_1055:
[----:B------:R-:W-:Y:S01]  /*29140*/  IMAD.MOV.U32 R13, RZ, RZ, R16 ;  /* 0x000000ffff0d7224 */ /* 0x000fe200078e0010 */
[----:B------:R-:W-:Y:S01]  /*29150*/  MOV R11, 0x1f ;  /* 0x0000001f000b7802 */ /* 0x000fe20000000f00 */
[----:B------:R-:W-:Y:S01]  /*29160*/  IMAD.MOV.U32 R12, RZ, RZ, 0x1 ;  /* 0x00000001ff0c7424 */ /* 0x000fe200078e00ff */
[----:B------:R-:W-:Y:S01]  /*29170*/  MOV R0, R14 ;  /* 0x0000000e00007202 */ /* 0x000fe20000000f00 */
[----:B------:R-:W-:Y:S01]  /*29180*/  IMAD.MOV.U32 R15, RZ, RZ, -0x1 ;  /* 0xffffffffff0f7424 */ /* 0x000fe200078e00ff */
[----:B------:R-:W-:-:S07]  /*29190*/  IADD3 R5, R19, R7, RZ ;  /* 0x0000000713057210 */ /* 0x000fce0007ffe0ff */
[----:B------:R-:W-:Y:S05]  /*291a0*/  WARPSYNC.COLLECTIVE R15, `(.L_x_1057) ;  /* 0x000000000f087348 */ /* 0x000fea0003c00000 */
[----:B------:R0:W1:Y:S02]  /*291b0*/  SHFL.IDX P6, R14, R13, R12, R11 ;  /* 0x0000000c0d0e7389 */ /* 0x00006400000c000b */
[----:B01----:R-:W-:Y:S01]  /*291c0*/  ENDCOLLECTIVE ;  /* 0x000000000000791b */ /* 0x003fe20003800000 */
.L_x_1057:
        /* <DEDUP_REMOVED lines=19> */
.L_x_1058:
[----:B------:R-:W-:Y:S02]  /*29300*/  IMAD.MOV.U32 R12, RZ, RZ, 0x2 ;  /* 0x00000002ff0c7424 */ /* 0x000fe400078e00ff */
[----:B------:R-:W-:-:S05]  /*29310*/  IMAD.MOV.U32 R3, RZ, RZ, R14 ;  /* 0x000000ffff037224 */ /* 0x000fca00078e000e */
[----:B------:R-:W-:-:S04]  /*29320*/  SEL R3, R3, RZ, P1 ;  /* 0x000000ff03037207 */ /* 0x000fc80000800000 */
[----:B------:R-:W-:-:S05]  /*29330*/  IADD3 R3, R2, R3, RZ ;  /* 0x0000000302037210 */ /* 0x000fca0007ffe0ff */
[----:B------:R-:W-:-:S07]  /*29340*/  IMAD.MOV.U32 R13, RZ, RZ, R3 ;  /* 0x000000ffff0d7224 */ /* 0x000fce00078e0003 */
[----:B------:R-:W-:Y:S05]  /*29350*/  WARPSYNC.COLLECTIVE R15, `(.L_x_1059) ;  /* 0x000000000f087348 */ /* 0x000fea0003c00000 */
[----:B------:R0:W1:Y:S02]  /*29360*/  SHFL.UP P6, R14, R13, R12, R11 ;  /* 0x0400000c0d0e7389 */ /* 0x00006400000c000b */
[----:B01----:R-:W-:Y:S01]  /*29370*/  ENDCOLLECTIVE ;  /* 0x000000000000791b */ /* 0x003fe20003800000 */
.L_x_1059:
[----:B------:R-:W-:Y:S02]  /*29380*/  MOV R12, 0x4 ;  /* 0x00000004000c7802 */ /* 0x000fe40000000f00 */
[----:B------:R-:W-:-:S04]  /*29390*/  MOV R5, R14 ;  /* 0x0000000e00057202 */ /* 0x000fc80000000f00 */
[----:B------:R-:W-:-:S05]  /*293a0*/  SEL R5, R5, RZ, P2 ;  /* 0x000000ff05057207 */ /* 0x000fca0001000000 */
[----:B------:R-:W-:-:S04]  /*293b0*/  IMAD.IADD R3, R3, 0x1, R5 ;  /* 0x0000000103037824 */ /* 0x000fc800078e0205 */
[----:B------:R-:W-:-:S07]  /*293c0*/  IMAD.MOV.U32 R13, RZ, RZ, R3 ;  /* 0x000000ffff0d7224 */ /* 0x000fce00078e0003 */
[----:B------:R-:W-:Y:S05]  /*293d0*/  WARPSYNC.COLLECTIVE R15, `(.L_x_1060) ;  /* 0x000000000f087348 */ /* 0x000fea0003c00000 */
[----:B------:R0:W1:Y:S02]  /*293e0*/  SHFL.UP P6, R14, R13, R12, R11 ;  /* 0x0400000c0d0e7389 */ /* 0x00006400000c000b */
[----:B01----:R-:W-:Y:S01]  /*293f0*/  ENDCOLLECTIVE ;  /* 0x000000000000791b */ /* 0x003fe20003800000 */
.L_x_1060:
[----:B------:R-:W-:Y:S02]  /*29400*/  IMAD.MOV.U32 R12, RZ, RZ, 0x8 ;  /* 0x00000008ff0c7424 */ /* 0x000fe400078e00ff */
[----:B------:R-:W-:-:S05]  /*29410*/  IMAD.MOV.U32 R5, RZ, RZ, R14 ;  /* 0x000000ffff057224 */ /* 0x000fca00078e000e */
[----:B------:R-:W-:-:S05]  /*29420*/  SEL R5, R5, RZ, P3 ;  /* 0x000000ff05057207 */ /* 0x000fca0001800000 */
[----:B------:R-:W-:-:S05]  /*29430*/  IMAD.IADD R3, R3, 0x1, R5 ;  /* 0x0000000103037824 */ /* 0x000fca00078e0205 */
[----:B------:R-:W-:-:S07]  /*29440*/  MOV R13, R3 ;  /* 0x00000003000d7202 */ /* 0x000fce0000000f00 */
[----:B------:R-:W-:Y:S05]  /*29450*/  WARPSYNC.COLLECTIVE R15, `(.L_x_1061) ;  /* 0x000000000f087348 */ /* 0x000fea0003c00000 */
[----:B------:R0:W1:Y:S02]  /*29460*/  SHFL.UP P6, R14, R13, R12, R11 ;  /* 0x0400000c0d0e7389 */ /* 0x00006400000c000b */
[----:B01----:R-:W-:Y:S01]  /*29470*/  ENDCOLLECTIVE ;  /* 0x000000000000791b */ /* 0x003fe20003800000 */
.L_x_1061:
        /* <DEDUP_REMOVED lines=8> */
.L_x_1062:
[----:B------:R-:W-:Y:S01]  /*29500*/  MOV R12, 0x1f ;  /* 0x0000001f000c7802 */ /* 0x000fe20000000f00 */
[----:B------:R-:W-:Y:S01]  /*29510*/  IMAD.MOV.U32 R11, RZ, RZ, 0x1f ;  /* 0x0000001fff0b7424 */ /* 0x000fe200078e00ff */
[----:B------:R-:W-:-:S04]  /*29520*/  MOV R5, R14 ;  /* 0x0000000e00057202 */ /* 0x000fc80000000f00 */
[----:B------:R-:W-:-:S05]  /*29530*/  SEL R5, R5, RZ, P5 ;  /* 0x000000ff05057207 */ /* 0x000fca0002800000 */
[----:B------:R-:W-:-:S04]  /*29540*/  IMAD.IADD R5, R3, 0x1, R5 ;  /* 0x0000000103057824 */ /* 0x000fc800078e0205 */
[----:B------:R-:W-:-:S07]  /*29550*/  IMAD.MOV.U32 R13, RZ, RZ, R5 ;  /* 0x000000ffff0d7224 */ /* 0x000fce00078e0005 */
[----:B------:R-:W-:Y:S05]  /*29560*/  WARPSYNC.COLLECTIVE R15, `(.L_x_1063) ;  /* 0x000000000f087348 */ /* 0x000fea0003c00000 */
[----:B------:R0:W1:Y:S02]  /*29570*/  SHFL.IDX P6, R14, R13, R12, R11 ;  /* 0x0000000c0d0e7389 */ /* 0x00006400000c000b */
[----:B01----:R-:W-:Y:S01]  /*29580*/  ENDCOLLECTIVE ;  /* 0x000000000000791b */ /* 0x003fe20003800000 */
.L_x_1063:
[----:B------:R-:W-:Y:S01]  /*29590*/  IMAD.MOV.U32 R6, RZ, RZ, R14 ;  /* 0x000000ffff067224 */ /* 0x000fe200078e000e */
[----:B------:R-:W-:Y:S06]  /*295a0*/  BRA `(.L_x_1064) ;  /* 0xffffffd000707947 */ /* 0x000fec000383ffff */
.L_x_960:
[----:B------:R-:W-:Y:S01]  /*295b0*/  BSSY B0, `(.L_x_1065) ;  /* 0x0000008000007945 */ /* 0x000fe20003800000 */
[----:B-----5:R-:W-:Y:S01]  /*295c0*/  MOV R13, R2 ;  /* 0x00000002000d7202 */ /* 0x020fe20000000f00 */
[----:B------:R-:W-:Y:S01]  /*295d0*/  IMAD.MOV.U32 R12, RZ, RZ, 0x1 ;  /* 0x00000001ff0c7424 */ /* 0x000fe200078e00ff */
[----:B------:R-:W-:Y:S01]  /*295e0*/  MOV R15, 0xffffffff ;  /* 0xffffffff000f7802 */ /* 0x000fe20000000f00 */
[----:B------:R-:W-:-:S07]  /*295f0*/  IMAD.MOV.U32 R11, RZ, RZ, RZ ;  /* 0x000000ffff0b7224 */ /* 0x000fce00078e00ff */
[----:B01----:R-:W-:Y:S05]  /*29600*/  WARPSYNC.COLLECTIVE R15, `(.L_x_1066) ;  /* 0x000000000f087348 */ /* 0x003fea0003c00000 */
[----:B------:R2:W3:Y:S02]  /*29610*/  SHFL.UP P6, R14, R13, R12, R11 ;  /* 0x0400000c0d0e7389 */ /* 0x0004e400000c000b */
[----:B0123--:R-:W-:Y:S01]  /*29620*/  ENDCOLLECTIVE ;  /* 0x000000000000791b */ /* 0x00ffe20003800000 */
.L_x_1066:
[----:B------:R-:W-:Y:S05]  /*29630*/  BSYNC B0 ;  /* 0x0000000000007941 */ /* 0x000fea0003800000 */
.L_x_1065:
[----:B------:R-:W-:Y:S01]  /*29640*/  IMAD.MOV.U32 R3, RZ, RZ, R14 ;  /* 0x000000ffff037224 */ /* 0x000fe200078e000e */
[----:B------:R-:W-:Y:S01]  /*29650*/  MOV R15, 0xffffffff ;  /* 0xffffffff000f7802 */ /* 0x000fe20000000f00 */
[----:B------:R-:W-:Y:S02]  /*29660*/  IMAD.MOV.U32 R12, RZ, RZ, 0x2 ;  /* 0x00000002ff0c7424 */ /* 0x000fe400078e00ff */
[----:B------:R-:W-:Y:S01]  /*29670*/  IMAD.MOV.U32 R11, RZ, RZ, RZ ;  /* 0x000000ffff0b7224 */ /* 0x000fe200078e00ff */
[----:B------:R-:W-:-:S05]  /*29680*/  SEL R3, R3, RZ, P1 ;  /* 0x000000ff03037207 */ /* 0x000fca0000800000 */
[----:B------:R-:W-:-:S05]  /*29690*/  IMAD.IADD R3, R2, 0x1, R3 ;  /* 0x0000000102037824 */ /* 0x000fca00078e0203 */
[----:B------:R-:W-:-:S07]  /*296a0*/  MOV R13, R3 ;  /* 0x00000003000d7202 */ /* 0x000fce0000000f00 */
[----:B------:R-:W-:Y:S05]  /*296b0*/  WARPSYNC.COLLECTIVE R15, `(.L_x_1067) ;  /* 0x000000000f087348 */ /* 0x000fea0003c00000 */
[----:B------:R0:W1:Y:S02]  /*296c0*/  SHFL.UP P6, R14, R13, R12, R11 ;  /* 0x0400000c0d0e7389 */ /* 0x00006400000c000b */
[----:B01----:R-:W-:Y:S01]  /*296d0*/  ENDCOLLECTIVE ;  /* 0x000000000000791b */ /* 0x003fe20003800000 */
.L_x_1067:
        /* <DEDUP_REMOVED lines=8> */
.L_x_1068:
        /* <DEDUP_REMOVED lines=8> */
.L_x_1069:
        /* <DEDUP_REMOVED lines=8> */
.L_x_1070:
[----:B------:R-:W-:Y:S02]  /*29860*/  IMAD.MOV.U32 R12, RZ, RZ, 0x1f ;  /* 0x0000001fff0c7424 */ /* 0x000fe400078e00ff */
[----:B------:R-:W-:Y:S02]  /*29870*/  IMAD.MOV.U32 R11, RZ, RZ, 0x1f ;  /* 0x0000001fff0b7424 */ /* 0x000fe400078e00ff */
[----:B------:R-:W-:-:S05]  /*29880*/  IMAD.MOV.U32 R5, RZ, RZ, R14 ;  /* 0x000000ffff057224 */ /* 0x000fca00078e000e */
[----:B------:R-:W-:-:S05]  /*29890*/  SEL R5, R5, RZ, P5 ;  /* 0x000000ff05057207 */ /* 0x000fca0002800000 */
[----:B------:R-:W-:-:S05]  /*298a0*/  IMAD.IADD R5, R3, 0x1, R5 ;  /* 0x0000000103057824 */ /* 0x000fca00078e0205 */
[----:B------:R-:W-:-:S07]  /*298b0*/  MOV R13, R5 ;  /* 0x00000005000d7202 */ /* 0x000fce0000000f00 */
[----:B------:R-:W-:Y:S05]  /*298c0*/  WARPSYNC.COLLECTIVE R15, `(.L_x_1071) ;  /* 0x000000000f087348 */ /* 0x000fea0003c00000 */
[----:B------:R0:W1:Y:S02]  /*298d0*/  SHFL.IDX P6, R14, R13, R12, R11 ;  /* 0x0000000c0d0e7389 */ /* 0x00006400000c000b */
[----:B01----:R-:W-:Y:S01]  /*298e0*/  ENDCOLLECTIVE ;  /* 0x000000000000791b */ /* 0x003fe20003800000 */
.L_x_1071:
[----:B------:R-:W-:Y:S01]  /*298f0*/  MOV R6, R14 ;  /* 0x0000000e00067202 */ /* 0x000fe20000000f00 */
[----:B------:R-:W-:Y:S06]  /*29900*/  BRA `(.L_x_1072) ;  /* 0xffffffd000387947 */ /* 0x000fec000383ffff */
.L_x_962:
[----:B------:R-:W-:Y:S01]  /*29910*/  BSSY B0, `(.L_x_1073) ;  /* 0x0000006000007945 */ /* 0x000fe20003800000 */
[----:B------:R-:W-:Y:S01]  /*29920*/  PLOP3.LUT P6, PT, P6, PT, PT, 0x8, 0x0 ;  /* 0x000000000000781c */ /* 0x000fe200037ce170 */
[----:B------:R-:W-:-:S12]  /*29930*/  IMAD.MOV.U32 R15, RZ, RZ, -0x1 ;  /* 0xffffffffff0f7424 */ /* 0x000fd800078e00ff */
[----:B01---5:R-:W-:Y:S05]  /*29940*/  WARPSYNC.COLLECTIVE R15, `(.L_x_1074) ;  /* 0x000000000f087348 */ /* 0x023fea0003c00000 */
[----:B------:R-:W-:Y:S01]  /*29950*/  VOTE.ANY R14, PT, P6 ;  /* 0x00000000000e7806 */ /* 0x000fe200030e0100 */
[----:B01---5:R-:W-:Y:S06]  /*29960*/  ENDCOLLECTIVE ;  /* 0x000000000000791b */ /* 0x023fec0003800000 */
.L_x_1074:
[----:B------:R-:W-:Y:S05]  /*29970*/  BSYNC B0 ;  /* 0x0000000000007941 */ /* 0x000fea0003800000 */
.L_x_1073:
[----:B------:R-:W-:Y:S01]  /*29980*/  IMAD.MOV.U32 R3, RZ, RZ, R14 ;  /* 0x000000ffff037224 */ /* 0x000fe200078e000e */
[----:B------:R-:W-:Y:S01]  /*29990*/  MOV R13, R2 ;  /* 0x00000002000d7202 */ /* 0x000fe20000000f00 */
[----:B------:R-:W-:Y:S01]  /*299a0*/  IMAD.MOV.U32 R11, RZ, RZ, 0x1f ;  /* 0x0000001fff0b7424 */ /* 0x000fe200078e00ff */
[----:B------:R-:W-:Y:S01]  /*299b0*/  MOV R15, 0xffffffff ;  /* 0xffffffff000f7802 */ /* 0x000fe20000000f00 */
[----:B------:R-:W0:Y:S02]  /*299c0*/  POPC R4, R3 ;  /* 0x0000000300047309 */ /* 0x000e240000000000 */
[----:B0-----:R-:W-:-:S07]  /*299d0*/  IMAD.MOV.U32 R12, RZ, RZ, R4 ;  /* 0x000000ffff0c7224 */ /* 0x001fce00078e0004 */
[----:B------:R-:W-:Y:S05]  /*299e0*/  WARPSYNC.COLLECTIVE R15, `(.L_x_1075) ;  /* 0x000000000f087348 */ /* 0x000fea0003c00000 */
[----:B------:R0:W1:Y:S02]  /*299f0*/  SHFL.IDX P6, R14, R13, R12, R11 ;  /* 0x0000000c0d0e7389 */ /* 0x00006400000c000b */
[----:B01----:R-:W-:Y:S01]  /*29a00*/  ENDCOLLECTIVE ;  /* 0x000000000000791b */ /* 0x003fe20003800000 */
.L_x_1075:
[----:B------:R-:W-:Y:S01]  /*29a10*/  IMAD.MOV.U32 R17, RZ, RZ, R14 ;  /* 0x000000ffff117224 */ /* 0x000fe200078e000e */
[----:B------:R-:W-:Y:S06]  /*29a20*/  BRA `(.L_x_1076) ;  /* 0xffffffd000287947 */ /* 0x000fec000383ffff */
.L_x_964:
[----:B------:R-:W-:Y:S01]  /*29a30*/  BSSY B0, `(.L_x_1077) ;  /* 0x0000007000007945 */ /* 0x000fe20003800000 */
[----:B------:R-:W-:Y:S01]  /*29a40*/  IMAD.MOV.U32 R13, RZ, RZ, R5 ;  /* 0x000000ffff0d7224 */ /* 0x000fe200078e0005 */
[----:B------:R-:W-:Y:S01]  /*29a50*/  MOV R11, 0x1f ;  /* 0x0000001f000b7802 */ /* 0x000fe20000000f00 */
[----:B------:R-:W-:-:S07]  /*29a60*/  IMAD.MOV.U32 R15, RZ, RZ, -0x1 ;  /* 0xffffffffff0f7424 */ /* 0x000fce00078e00ff */
[----:B01-3-5:R-:W-:Y:S05]  /*29a70*/  WARPSYNC.COLLECTIVE R15, `(.L_x_1078) ;  /* 0x000000000f087348 */ /* 0x02bfea0003c00000 */
[----:B------:R2:W4:Y:S02]  /*29a80*/  SHFL.IDX P6, R14, R13, R12, R11 ;  /* 0x0000000c0d0e7389 */ /* 0x00052400000c000b */
[----:B012345:R-:W-:Y:S01]  /*29a90*/  ENDCOLLECTIVE ;  /* 0x000000000000791b */ /* 0x03ffe20003800000 */
.L_x_1078:
[----:B------:R-:W-:Y:S05]  /*29aa0*/  BSYNC B0 ;  /* 0x0000000000007941 */ /* 0x000fea0003800000 */
.L_x_1077:
[----:B------:R-:W-:Y:S01]  /*29ab0*/  IMAD.MOV.U32 R2, RZ, RZ, R14 ;  /* 0x000000ffff027224 */ /* 0x000fe200078e000e */
[----:B------:R-:W-:Y:S06]  /*29ac0*/  BRA `(.L_x_963) ;  /* 0xffffffd0001c7947 */ /* 0x000fec000383ffff */
.L_x_968:
[----:B0-----:R0:W1:Y:S02]  /*29ad0*/  SYNCS.PHASECHK.TRANS64.TRYWAIT P0, [R0+URZ+0x34820], R3 ;  /* 0x03482003000075a7 */ /* 0x001064000800017f */
[----:B-1----:R-:W-:Y:S05]  /*29ae0*/  @!P0 NANOSLEEP.SYNCS 0x989680 ;  /* 0x009896800000895d */ /* 0x002fea0003900000 */
[----:B------:R-:W1:Y:S02]  /*29af0*/  @!P0 SYNCS.PHASECHK.TRANS64 P0, [R0+URZ+0x34820], R3 ;  /* 0x03482003000085a7 */ /* 0x000e64000800007f */
[----:B-1----:R-:W-:Y:S05]  /*29b00*/  @!P0 BRA `(.L_x_968) ;  /* 0xfffffffc00f08947 */ /* 0x002fea000383ffff */
[----:B------:R-:W-:Y:S05]  /*29b10*/  BRA `(.L_x_1079) ;  /* 0xffffffd400107947 */ /* 0x000fea000383ffff */
.L_x_969:
[----:B------:R-:W1:Y:S01]  /*29b20*/  S2R R2, SR_TID.X ;  /* 0x0000000000027919 */ /* 0x000e620000002100 */
[----:B------:R-:W-:Y:S01]  /*29b30*/  BSSY B0, `(.L_x_1080) ;  /* 0x000000a000007945 */ /* 0x000fe20003800000 */
[----:B------:R-:W-:Y:S01]  /*29b40*/  IMAD.MOV.U32 R12, RZ, RZ, RZ ;  /* 0x000000ffff0c7224 */ /* 0x000fe200078e00ff */
[----:B------:R-:W-:Y:S01]  /*29b50*/  MOV R15, 0xffffffff ;  /* 0xffffffff000f7802 */ /* 0x000fe20000000f00 */
[----:B------:R-:W-:Y:S01]  /*29b60*/  IMAD.MOV.U32 R11, RZ, RZ, 0x1f ;  /* 0x0000001fff0b7424 */ /* 0x000fe200078e00ff */
[----:B-1----:R-:W-:-:S04]  /*29b70*/  SHF.R.U32.HI R2, RZ, 0x5, R2 ;  /* 0x00000005ff027819 */ /* 0x002fc80000011602 */
[----:B------:R-:W-:-:S04]  /*29b80*/  LOP3.LUT R2, R2, 0x3, RZ, 0xc0, !PT ;  /* 0x0000000302027812 */ /* 0x000fc800078ec0ff */
[----:B------:R-:W-:-:S07]  /*29b90*/  MOV R13, R2 ;  /* 0x00000002000d7202 */ /* 0x000fce0000000f00 */
[----:B0--3-5:R-:W-:Y:S05]  /*29ba0*/  WARPSYNC.COLLECTIVE R15, `(.L_x_1081) ;  /* 0x000000000f087348 */ /* 0x029fea0003c00000 */
[----:B------:R1:W2:Y:S02]  /*29bb0*/  SHFL.IDX P6, R14, R13, R12, R11 ;  /* 0x0000000c0d0e7389 */ /* 0x0002a400000c000b */
[----:B0123-5:R-:W-:Y:S01]  /*29bc0*/  ENDCOLLECTIVE ;  /* 0x000000000000791b */ /* 0x02ffe20003800000 */
.L_x_1081:
[----:B------:R-:W-:Y:S05]  /*29bd0*/  BSYNC B0 ;  /* 0x0000000000007941 */ /* 0x000fea0003800000 */
.L_x_1080:
[----:B------:R-:W-:Y:S05]  /*29be0*/  BRA `(.L_x_1082) ;  /* 0xffffffd000f87947 */ /* 0x000fea000383ffff */
.L_x_970:
[----:B------:R-:W-:Y:S01]  /*29bf0*/  BSSY B0, `(.L_x_1083) ;  /* 0x0000006000007945 */ /* 0x000fe20003800000 */
[----:B------:R-:W-:-:S07]  /*29c00*/  IMAD.MOV.U32 R15, RZ, RZ, -0x1 ;  /* 0xffffffffff0f7424 */ /* 0x000fce00078e00ff */
[----:B01-3-5:R-:W-:Y:S05]  /*29c10*/  WARPSYNC.COLLECTIVE R15, `(.L_x_1084) ;  /* 0x000000000f0c7348 */ /* 0x02bfea0003c00000 */
[----:B------:R-:W-:Y:S02]  /*29c20*/  ELECT P6, UR62, PT ;  /* 0x00000000003e782f */ /* 0x000fe400038c0000 */
[----:B------:R-:W-:Y:S01]  /*29c30*/  MOV R14, UR62 ;  /* 0x0000003e000e7c02 */ /* 0x000fe20008000f00 */
[----:B01-3-5:R-:W-:Y:S10]  /*29c40*/  ENDCOLLECTIVE ;  /* 0x000000000000791b */ /* 0x02bff40003800000 */
.L_x_1084:
[----:B------:R-:W-:Y:S05]  /*29c50*/  BSYNC B0 ;  /* 0x0000000000007941 */ /* 0x000fea0003800000 */
.L_x_1083:
[----:B------:R-:W-:Y:S05]  /*29c60*/  BRA `(.L_x_1085) ;  /* 0xffffffd000ec7947 */ /* 0x000fea000383ffff */
.L_x_972:
[----:B0-----:R0:W1:Y:S02]  /*29c70*/  SYNCS.PHASECHK.TRANS64.TRYWAIT P0, [R6+URZ], R5 ;  /* 0x00000005060075a7 */ /* 0x001064000800017f */
[----:B-1----:R-:W-:Y:S05]  /*29c80*/  @!P0 NANOSLEEP.SYNCS 0x989680 ;  /* 0x009896800000895d */ /* 0x002fea0003900000 */
[----:B------:R-:W1:Y:S02]  /*29c90*/  @!P0 SYNCS.PHASECHK.TRANS64 P0, [R6+URZ], R5 ;  /* 0x00000005060085a7 */ /* 0x000e64000800007f */
[----:B-1----:R-:W-:Y:S05]  /*29ca0*/  @!P0 BRA `(.L_x_972) ;  /* 0xfffffffc00f08947 */ /* 0x002fea000383ffff */
[----:B------:R-:W-:Y:S05]  /*29cb0*/  BRA `(.L_x_1086) ;  /* 0xffffffd400287947 */ /* 0x000fea000383ffff */
.L_x_973:
[----:B-1----:R1:W2:Y:S02]  /*29cc0*/  SYNCS.PHASECHK.TRANS64.TRYWAIT P0, [R7+URZ], R2 ;  /* 0x00000002070075a7 */ /* 0x0022a4000800017f */
[----:B--2---:R-:W-:Y:S05]  /*29cd0*/  @!P0 NANOSLEEP.SYNCS 0x989680 ;  /* 0x009896800000895d */ /* 0x004fea0003900000 */
[----:B------:R-:W2:Y:S02]  /*29ce0*/  @!P0 SYNCS.PHASECHK.TRANS64 P0, [R7+URZ], R2 ;  /* 0x00000002070085a7 */ /* 0x000ea4000800007f */
[----:B--2---:R-:W-:Y:S05]  /*29cf0*/  @!P0 BRA `(.L_x_973) ;  /* 0xfffffffc00f08947 */ /* 0x004fea000383ffff */
[----:B------:R-:W-:Y:S05]  /*29d00*/  BRA `(.L_x_1087) ;  /* 0xffffffd4001c7947 */ /* 0x000fea000383ffff */
.L_x_975:
[----:B--2---:R2:W3:Y:S02]  /*29d10*/  SYNCS.PHASECHK.TRANS64.TRYWAIT P0, [R4+URZ], R5 ;  /* 0x00000005040075a7 */ /* 0x0044e4000800017f */
[----:B---3--:R-:W-:Y:S05]  /*29d20*/  @!P0 NANOSLEEP.SYNCS 0x989680 ;  /* 0x009896800000895d */ /* 0x008fea0003900000 */
[----:B------:R-:W3:Y:S02]  /*29d30*/  @!P0 SYNCS.PHASECHK.TRANS64 P0, [R4+URZ], R5 ;  /* 0x00000005040085a7 */ /* 0x000ee4000800007f */
[----:B---3--:R-:W-:Y:S05]  /*29d40*/  @!P0 BRA `(.L_x_975) ;  /* 0xfffffffc00f08947 */ /* 0x008fea000383ffff */
[----:B------:R-:W-:Y:S05]  /*29d50*/  BRA `(.L_x_1088) ;  /* 0xffffffd400247947 */ /* 0x000fea000383ffff */
.L_x_1089:
        /* <DEDUP_REMOVED lines=10> */
.L_x_3220:


//--------------------- .text._ZN7cutlass13device_kernelIN5flash11enable_sm90INS1_16FlashAttnFwdSm90INS1_25CollectiveMainloopFwdSm90ILi2EN4cute5tupleIJNS5_1CILi1EEES8_S8_EEENS6_IJNS7_ILi128EEESA_SA_EEELi128ENS_6half_tEfNS_4arch4Sm90ELb0ELb1ELb1ELb0ELb0ELb0ELb0ELb1ELb1ELb1ELb0ELb0EEENS1_21CollectiveEpilogueFwdISB_S9_SC_SE_Li256ELb0ELb1ELb0ELb0EEENS1_30DynamicPersistentTileSchedulerILi256ELi128ELb0ELb1ELb1EEEEEEEEEvNT_6ParamsE --------------------------
	.section	.text._ZN7cutlass13device_kernelIN5flash11enable_sm90INS1_16FlashAttnFwdSm90INS1_25CollectiveMainloopFwdSm90ILi2EN4cute5tupleIJNS5_1CILi1EEES8_S8_EEENS6_IJNS7_ILi128EEESA_SA_EEELi128ENS_6half_tEfNS_4arch4Sm90ELb0ELb1ELb1ELb0ELb0ELb0ELb0ELb1ELb1ELb1ELb0ELb0EEENS1_21CollectiveEpilogueFwdISB_S9_SC_SE_Li256ELb0ELb1ELb0ELb0EEENS1_30DynamicPersistentTileSchedulerILi256ELi128ELb0ELb1ELb1EEEEEEEEEvNT_6ParamsE,"ax",@progbits
	.align	128
.text._ZN7cutlass13device_kernelIN5flash11enable_sm90INS1_16FlashAttnFwdSm90INS1_25CollectiveMainloopFwdSm90ILi2EN4cute5tupleIJNS5_1CILi1EEES8_S8_EEENS6_IJNS7_ILi128EEESA_SA_EEELi128ENS_6half_tEfNS_4arch4Sm90ELb0ELb1ELb1ELb0ELb0ELb0ELb0ELb1ELb1ELb1ELb0ELb0EEENS1_21CollectiveEpilogueFwdISB_S9_SC_SE_Li256ELb0ELb1ELb0ELb0EEENS1_30DynamicPersistentTileSchedulerILi256ELi128ELb0ELb1ELb1EEEEEEEEEvNT_6ParamsE:
        .type           _ZN7cutlass13device_kernelIN5flash11enable_sm90INS1_16FlashAttnFwdSm90INS1_25CollectiveMainloopFwdSm90ILi2EN4cute5tupleIJNS5_1CILi1EEES8_S8_EEENS6_IJNS7_ILi128EEESA_SA_EEELi128ENS_6half_tEfNS_4arch4Sm90ELb0ELb1ELb1ELb0ELb0ELb0ELb0ELb1ELb1ELb1ELb0ELb0EEENS1_21CollectiveEpilogueFwdISB_S9_SC_SE_Li256ELb0ELb1ELb0ELb0EEENS1_30DynamicPersistentTileSchedulerILi256ELi128ELb0ELb1ELb1EEEEEEEEEvNT_6ParamsE,@function
        .size           _ZN7cutlass13device_kernelIN5flash11enable_sm90INS1_16FlashAttnFwdSm90INS1_25CollectiveMainloopFwdSm90ILi2EN4cute5tupleIJNS5_1CILi1EEES8_S8_EEENS6_IJNS7_ILi128EEESA_SA_EEELi128ENS_6half_tEfNS_4arch4Sm90ELb0ELb1ELb1ELb0ELb0ELb0ELb0ELb1ELb1ELb1ELb0ELb0EEENS1_21CollectiveEpilogueFwdISB_S9_SC_SE_Li256ELb0ELb1ELb0ELb0EEENS1_30DynamicPersistentTileSchedulerILi256ELi128ELb0ELb1ELb1EEEEEEEEEvNT_6ParamsE,(.L_x_3221 - _ZN7cutlass13device_kernelIN5flash11enable_sm90INS1_16FlashAttnFwdSm90INS1_25CollectiveMainloopFwdSm90ILi2EN4cute5tupleIJNS5_1CILi1EEES8_S8_EEENS6_IJNS7_ILi128EEESA_SA_EEELi128ENS_6half_tEfNS_4arch4Sm90ELb0ELb1ELb1ELb0ELb0ELb0ELb0ELb1ELb1ELb1ELb0ELb0EEENS1_21CollectiveEpilogueFwdISB_S9_SC_SE_Li256ELb0ELb1ELb0ELb0EEENS1_30DynamicPersistentTileSchedulerILi256ELi128ELb0ELb1ELb1EEEEEEEEEvNT_6ParamsE)
        .other          _ZN7cutlass13device_kernelIN5flash11enable_sm90INS1_16FlashAttnFwdSm90INS1_25CollectiveMainloopFwdSm90ILi2EN4cute5tupleIJNS5_1CILi1EEES8_S8_EEENS6_IJNS7_ILi128EEESA_SA_EEELi128ENS_6half_tEfNS_4arch4Sm90ELb0ELb1ELb1ELb0ELb0ELb0ELb0ELb1ELb1ELb1ELb0ELb0EEENS1_21CollectiveEpilogueFwdISB_S9_SC_SE_Li256ELb0ELb1ELb0ELb0EEENS1_30DynamicPersistentTileSchedulerILi256ELi128ELb0ELb1ELb1EEEEEEEEEvNT_6ParamsE,@"STO_CUDA_ENTRY STV_DEFAULT"
_ZN7cutlass13device_kernelIN5flash11enable_sm90INS1_16FlashAttnFwdSm90INS1_25CollectiveMainloopFwdSm90ILi2EN4cute5tupleIJNS5_1CILi1EEES8_S8_EEENS6_IJNS7_ILi128EEESA_SA_EEELi128ENS_6half_tEfNS_4arch4Sm90ELb0ELb1ELb1ELb0ELb0ELb0ELb0ELb1ELb1ELb1ELb0ELb0EEENS1_21CollectiveEpilogueFwdISB_S9_SC_SE_Li256ELb0ELb1ELb0ELb0EEENS1_30DynamicPersistentTileSchedulerILi256ELi128ELb0ELb1ELb1EEEEEEEEEvNT_6ParamsE:
[----:B------:R-:W0:Y:S02]  /*0000*/  LDC R1, c[0x0][0x28] ;  /* 0x00000a00ff017b82 */ /* 0x000e240000000800 */
[----:B0-----:R-:W-:Y:S01]  /*0010*/  VIADD R1, R1, 0xffffffe0 ;  /* 0xffffffe001017836 */ /* 0x001fe20000000000 */
[----:B------:R-:W0:Y:S01]  /*0020*/  S2R R3, SR_TID.X ;  /* 0x0000000000037919 */ /* 0x000e220000002100 */
[----:B------:R-:W-:Y:S01]  /*0030*/  ELECT P0, URZ, PT ;  /* 0x00000000003f782f */ /* 0x000fe20003800000 */
[----:B------:R-:W-:Y:S01]  /*0040*/  BSSY B0, `(.L_x_1090) ;  /* 0x000000e000007945 */ /* 0x000fe20003800000 */
[--C-:B0-----:R-:W-:Y:S02]  /*0050*/  SHF.R.U32.HI R0, RZ, 0x5, R3.reuse ;  /* 0x00000005ff007819 */ /* 0x101fe40000011603 */
[----:B------:R-:W-:-:S03]  /*0060*/  SHF.R.U32.HI R23, RZ, 0x7, R3 ;  /* 0x00000007ff177819 */ /* 0x000fc60000011603 */
        /* <DEDUP_REMOVED lines=11> */
.L_x_1091:
[----:B------:R-:W-:Y:S05]  /*0120*/  BSYNC B0 ;  /* 0x0000000000007941 */ /* 0x000fea0003800000 */
.L_x_1090:
[----:B------:R-:W-:Y:S01]  /*0130*/  VOTEU.ANY UP0, P0 ;  /* 0x00000000003f7886 */ /* 0x000fe20000000100 */
[----:B------:R-:W0:Y:S01]  /*0140*/  SHFL.IDX PT, R3, R23, RZ, 0x1f ;  /* 0x00001fff17037589 */ /* 0x000e2200000e0000 */
[----:B------:R-:W-:Y:S01]  /*0150*/  UMOV UR4, 0x80 ;  /* 0x0000008000047882 */ /* 0x000fe20000000000 */
[----:B------:R-:W-:Y:S01]  /*0160*/  UMOV UR7, 0x100 ;  /* 0x0000010000077882 */ /* 0x000fe20000000000 */
[----:B------:R-:W-:Y:S01]  /*0170*/  VOTEU.ANY UP1, P0 ;  /* 0x00000000003f7886 */ /* 0x000fe20000020100 */
[----:B------:R-:W1:Y:S01]  /*0180*/  @UP0 S2UR UR8, SR_CgaCtaId ;  /* 0x00000000000809c3 */ /* 0x000e620000008800 */
[----:B------:R-:W2:Y:S01]  /*0190*/  SHFL.IDX PT, R2, R0, RZ, 0x1f ;  /* 0x00001fff00027589 */ /* 0x000ea200000e0000 */
[----:B------:R-:W-:Y:S01]  /*01a0*/  @UP0 UMOV UR6, 0x400 ;  /* 0x0000040000060882 */ /* 0x000fe20000000000 */
[----:B------:R-:W-:-:S04]  /*01b0*/  @UP0 UIADD3 UR4, -UR4, 0x100000, URZ ;  /* 0x0010000004040890 */ /* 0x000fc8000fffe13f */
[----:B------:R-:W-:Y:S02]  /*01c0*/  @UP0 USHF.L.U32 UR5, UR4, 0xb, URZ ;  /* 0x0000000b04050899 */ /* 0x000fe4000800063f */
[----:B------:R-:W-:Y:S01]  /*01d0*/  @UP0 USHF.L.U32 UR4, UR4, 0x1, URZ ;  /* 0x0000000104040899 */ /* 0x000fe2000800063f */
[----:B------:R-:W-:Y:S01]  /*01e0*/  VOTEU.ANY UP2, P0 ;  /* 0x00000000003f7886 */ /* 0x000fe20000040100 */
[----:B0-----:R-:W-:Y:S01]  /*01f0*/  R2UR UR9, R3 ;  /* 0x00000000030972ca */ /* 0x001fe200000e0000 */
[----:B-1----:R-:W-:Y:S01]  /*0200*/  @UP0 ULEA UR8, UR8, UR6, 0x18 ;  /* 0x0000000608080291 */ /* 0x002fe2000f8ec03f */
[----:B--2---:R-:W-:Y:S01]  /*0210*/  ISETP.NE.AND P1, PT, R2, RZ, PT ;  /* 0x000000ff0200720c */ /* 0x004fe20003f25270 */
[----:B------:R-:W-:-:S04]  /*0220*/  @UP0 UIADD3 UR6, -UR7, 0x100000, URZ ;  /* 0x0010000007060890 */ /* 0x000fc8000fffe13f */
[----:B------:R-:W-:Y:S02]  /*0230*/  @UP0 USHF.L.U32 UR7, UR6, 0xb, URZ ;  /* 0x0000000b06070899 */ /* 0x000fe4000800063f */
[----:B------:R-:W-:-:S04]  /*0240*/  @UP0 USHF.L.U32 UR6, UR6, 0x1, URZ ;  /* 0x0000000106060899 */ /* 0x000fc8000800063f */
[----:B------:R-:W-:Y:S01]  /*0250*/  UISETP.NE.AND UP0, UPT, UR9, URZ, UPT ;  /* 0x0000003f0900728c */ /* 0x000fe2000bf05270 */
[----:B------:R-:W0:Y:S02]  /*0260*/  FENCE.VIEW.ASYNC.S ;  /* 0x00000000000073c6 */ /* 0x000e240000000000 */
[----:B0-----:R0:W1:Y:S05]  /*0270*/  @UP1 SYNCS.EXCH.64 URZ, [UR8+0x28800], UR4 ;  /* 0x02880004083f15b2 */ /* 0x00106a0008000100 */
[----:B------:R0:W2:Y:S01]  /*0280*/  @UP2 SYNCS.EXCH.64 URZ, [UR8+0x28820], UR6 ;  /* 0x02882006083f25b2 */ /* 0x0000a20008000100 */
        /* <DEDUP_REMOVED lines=17> */
[----:B------:R3:W0:Y:S02]  /*03a0*/  SYNCS.EXCH.64 URZ, [UR8+0x28848], UR6 ;  /* 0x02884806083f75b2 */ /* 0x0006240008000100 */
[----:B---3--:R-:W-:Y:S01]  /*03b0*/  NOP ;  /* 0x0000000000007918 */ /* 0x008fe20000000000 */
.L_x_1092:
[----:B------:R-:W3:Y:S01]  /*03c0*/  SHFL.IDX PT, R2, R0, RZ, 0x1f ;  /* 0x00001fff00027589 */ /* 0x000ee200000e0000 */
[----:B------:R-:W-:Y:S01]  /*03d0*/  NOP ;  /* 0x0000000000007918 */ /* 0x000fe20000000000 */
[----:B---3--:R-:W-:-:S13]  /*03e0*/  ISETP.NE.AND P0, PT, R2, RZ, PT ;  /* 0x000000ff0200720c */ /* 0x008fda0003f05270 */
        /* <DEDUP_REMOVED lines=17> */
[----:B------:R3:W0:Y:S02]  /*0500*/  SYNCS.EXCH.64 URZ, [UR8+0x28868], UR6 ;  /* 0x02886806083f75b2 */ /* 0x0006240008000100 */
[----:B---3--:R-:W-:Y:S01]  /*0510*/  NOP ;  /* 0x0000000000007918 */ /* 0x008fe20000000000 */
.L_x_1093:
[----:B------:R-:W3:Y:S01]  /*0520*/  SHFL.IDX PT, R2, R0, RZ, 0x1f ;  /* 0x00001fff00027589 */ /* 0x000ee200000e0000 */
[----:B------:R-:W-:Y:S01]  /*0530*/  NOP ;  /* 0x0000000000007918 */ /* 0x000fe20000000000 */
[----:B---3--:R-:W-:-:S13]  /*0540*/  ISETP.NE.AND P0, PT, R2, RZ, PT ;  /* 0x000000ff0200720c */ /* 0x008fda0003f05270 */
        /* <DEDUP_REMOVED lines=13> */
[----:B------:R3:W0:Y:S02]  /*0620*/  SYNCS.EXCH.64 URZ, [UR6+0x28888], UR4 ;  /* 0x02888804063f75b2 */ /* 0x0006240008000100 */
[----:B---3--:R-:W-:Y:S01]  /*0630*/  NOP ;  /* 0x0000000000007918 */ /* 0x008fe20000000000 */
.L_x_1094:
        /* <DEDUP_REMOVED lines=22> */
.L_x_1095:
        /* <DEDUP_REMOVED lines=22> */
.L_x_1096:
[----:B------:R-:W-:Y:S01]  /*0900*/  PLOP3.LUT P0, PT, PT, PT, UP0, 0x80, 0x0 ;  /* 0x000000000000781c */ /* 0x000fe20003f0f008 */
[----:B------:R-:W-:Y:S01]  /*0910*/  UMOV UR38, 0x1 ;  /* 0x0000000100267882 */ /* 0x000fe20000000000 */
[----:B------:R-:W-:Y:S01]  /*0920*/  NOP ;  /* 0x0000000000007918 */ /* 0x000fe20000000000 */
[----:B------:R-:W-:Y:S01]  /*0930*/  USEL UR38, UR38, 0x2, !UP0 ;  /* 0x0000000226267887 */ /* 0x000fe2000c000000 */
[----:B------:R-:W-:Y:S01]  /*0940*/  ULDC.64 UR50, c[0x0][0x208] ;  /* 0x0000820000327ab9 */ /* 0x000fe20000000a00 */
[----:B012-4-:R-:W-:Y:S08]  /*0950*/  BAR.SYNC.DEFER_BLOCKING 0x0 ;  /* 0x0000000000007b1d */ /* 0x017ff00000010000 */
[----:B------:R-:W-:Y:S05]  /*0960*/  @!P0 BRA `(.L_x_1097) ;  /* 0x0000010c00888947 */ /* 0x000fea0003800000 */
.L_x_1098:
[----:B------:R-:W-:-:S08]  /*0970*/  NOP ;  /* 0x0000000000007918 */ /* 0x000fd00000000000 */
[----:B------:R-:W0:Y:S02]  /*0980*/  USETMAXREG.TRY_ALLOC.CTAPOOL UP0, 0xf0 ;  /* 0x000000f0000079c8 */ /* 0x000e240008000600 */
[----:B0-----:R-:W-:-:S13]  /*0990*/  PLOP3.LUT P0, PT, PT, PT, UP0, 0x80, 0x0 ;  /* 0x000000000000781c */ /* 0x001fda0003f0f008 */
[----:B------:R-:W-:Y:S05]  /*09a0*/  @!P0 BRA `(.L_x_1098) ;  /* 0xfffffffc00f08947 */ /* 0x000fea000383ffff */
[----:B------:R-:W0:Y:S01]  /*09b0*/  S2R R2, SR_TID.X ;  /* 0x0000000000027919 */ /* 0x000e220000002100 */
[----:B------:R-:W1:Y:S08]  /*09c0*/  S2UR UR4, SR_CTAID.X ;  /* 0x00000000000479c3 */ /* 0x000e700000002500 */
[----:B------:R-:W-:Y:S08]  /*09d0*/  BAR.ARV 0x4, 0x180 ;  /* 0x0106000000007b1d */ /* 0x000ff00000002000 */
[----:B------:R-:W-:Y:S06]  /*09e0*/  BAR.ARV 0x8, 0x180 ;  /* 0x0206000000007b1d */ /* 0x000fec0000002000 */
[----:B0-----:R-:W-:-:S04]  /*09f0*/  LOP3.LUT R0, R2, 0xffffff80, RZ, 0xc0, !PT ;  /* 0xffffff8002007812 */ /* 0x001fc800078ec0ff */
[----:B------:R-:W-:Y:S02]  /*0a00*/  ISETP.NE.AND P0, PT, R0, 0x80, PT ;  /* 0x000000800000780c */ /* 0x000fe40003f05270 */
[----:B------:R-:W1:Y:S11]  /*0a10*/  LDC R0, c[0x0][0xc38] ;  /* 0x00030e00ff007b82 */ /* 0x000e760000000800 */
[----:B------:R-:W-:Y:S06]  /*0a20*/  @!P0 BAR.ARV 0x9, 0x100 ;  /* 0x0244000000008b1d */ /* 0x000fec0000002000 */
[----:B-1----:R-:W-:-:S13]  /*0a30*/  ISETP.LE.AND P0, PT, R0, UR4, PT ;  /* 0x0000000400007c0c */ /* 0x002fda000bf03270 */
[----:B------:R-:W-:Y:S05]  /*0a40*/  @P0 EXIT ;  /* 0x000000000000094d */ /* 0x000fea0003800000 */
[----:B------:R-:W-:Y:S01]  /*0a50*/  VIADD R191, R2, 0xffffff80 ;  /* 0xffffff8002bf7836 */ /* 0x000fe20000000000 */
[----:B------:R-:W-:Y:S01]  /*0a60*/  ULOP3.LUT UR47, UR38, 0x1, URZ, 0xfc, !UPT ;  /* 0x00000001262f7892 */ /* 0x000fe2000f8efc3f */
[----:B------:R-:W-:Y:S01]  /*0a70*/  UMOV UR46, URZ ;  /* 0x0000003f002e7c82 */ /* 0x000fe20008000000 */
[----:B------:R-:W-:Y:S02]  /*0a80*/  UMOV UR45, URZ ;  /* 0x0000003f002d7c82 */ /* 0x000fe40008000000 */
[----:B------:R-:W-:Y:S01]  /*0a90*/  SHF.R.S32.HI R0, RZ, 0x1f, R191 ;  /* 0x0000001fff007819 */ /* 0x000fe200000114bf */
[----:B------:R-:W-:-:S03]  /*0aa0*/  UMOV UR44, URZ ;  /* 0x0000003f002c7c82 */ /* 0x000fc60008000000 */
[CC--:B------:R-:W-:Y:S02]  /*0ab0*/  LEA.HI R3, R0.reuse, R191.reuse, RZ, 0x7 ;  /* 0x000000bf00037211 */ /* 0x0c0fe400078f38ff */
[-C--:B------:R-:W-:Y:S02]  /*0ac0*/  LEA.HI R4, R0, R191.reuse, RZ, 0x5 ;  /* 0x000000bf00047211 */ /* 0x080fe400078f28ff */
[----:B------:R-:W-:Y:S02]  /*0ad0*/  LOP3.LUT R2, R3, 0xffffff80, RZ, 0xc0, !PT ;  /* 0xffffff8003027812 */ /* 0x000fe400078ec0ff */
[----:B------:R-:W-:Y:S01]  /*0ae0*/  SHF.R.S32.HI R186, RZ, 0x7, R3 ;  /* 0x00000007ffba7819 */ /* 0x000fe20000011403 */
[----:B------:R-:W-:Y:S02]  /*0af0*/  IMAD.SHL.U32 R6, R4, 0x20, RZ ;  /* 0x0000002004067824 */ /* 0x000fe400078e00ff */
[----:B------:R-:W-:Y:S01]  /*0b00*/  IMAD.IADD R185, R191, 0x1, -R2 ;  /* 0x00000001bfb97824 */ /* 0x000fe200078e0a02 */
[----:B------:R-:W-:-:S02]  /*0b10*/  LEA.HI R2, R0, R191, RZ, 0x4 ;  /* 0x000000bf00027211 */ /* 0x000fc400078f20ff */
[----:B------:R-:W-:Y:S02]  /*0b20*/  LOP3.LUT R7, R6, 0xfffffc00, RZ, 0xc0, !PT ;  /* 0xfffffc0006077812 */ /* 0x000fe400078ec0ff */
[----:B------:R-:W-:Y:S02]  /*0b30*/  LOP3.LUT R4, R2, 0x3fffff0, RZ, 0xc0, !PT ;  /* 0x03fffff002047812 */ /* 0x000fe400078ec0ff */
[----:B------:R-:W-:Y:S02]  /*0b40*/  SHF.R.S32.HI R8, RZ, 0x1f, R185 ;  /* 0x0000001fff087819 */ /* 0x000fe400000114b9 */
[----:B------:R-:W-:Y:S01]  /*0b50*/  SHF.R.S32.HI R5, RZ, 0x4, R2 ;  /* 0x00000004ff057819 */ /* 0x000fe20000011402 */
[----:B------:R-:W-:Y:S01]  /*0b60*/  IMAD.IADD R4, R191, 0x1, -R4 ;  /* 0x00000001bf047824 */ /* 0x000fe200078e0a04 */
[----:B------:R-:W-:Y:S02]  /*0b70*/  LEA.HI R9, R8, R185, RZ, 0x2 ;  /* 0x000000b908097211 */ /* 0x000fe400078f10ff */
[----:B------:R-:W-:Y:S01]  /*0b80*/  LEA.HI R2, R2, R5, RZ, 0x1 ;  /* 0x0000000502027211 */ /* 0x000fe200078f08ff */
[----:B------:R-:W-:Y:S01]  /*0b90*/  IMAD R7, R4, 0x40, R7 ;  /* 0x0000004004077824 */ /* 0x000fe200078e0207 */
[----:B------:R-:W-:-:S02]  /*0ba0*/  LEA.HI R4, R0, R191, RZ, 0x2 ;  /* 0x000000bf00047211 */ /* 0x000fc400078f10ff */
[--C-:B------:R-:W-:Y:S02]  /*0bb0*/  SHF.R.S32.HI R6, RZ, 0x2, R9.reuse ;  /* 0x00000002ff067819 */ /* 0x100fe40000011409 */
[----:B------:R-:W-:Y:S02]  /*0bc0*/  SHF.R.S32.HI R11, RZ, 0x1f, R9 ;  /* 0x0000001fff0b7819 */ /* 0x000fe40000011409 */
[----:B------:R-:W-:Y:S02]  /*0bd0*/  LOP3.LUT R2, R2, 0x1ffffffe, RZ, 0xc0, !PT ;  /* 0x1ffffffe02027812 */ /* 0x000fe400078ec0ff */
[----:B------:R-:W-:Y:S02]  /*0be0*/  LOP3.LUT R4, R4, 0xfffffffc, RZ, 0xc0, !PT ;  /* 0xfffffffc04047812 */ /* 0x000fe400078ec0ff */
[----:B------:R-:W-:Y:S01]  /*0bf0*/  LEA.HI R0, R0, R191, RZ, 0x3 ;  /* 0x000000bf00007211 */ /* 0x000fe200078f18ff */
[----:B------:R-:W-:Y:S01]  /*0c00*/  IMAD.IADD R2, R5, 0x1, -R2 ;  /* 0x0000000105027824 */ /* 0x000fe200078e0a02 */
[----:B------:R-:W-:Y:S01]  /*0c10*/  LEA.HI R11, R11, R6, RZ, 0x3 ;  /* 0x000000060b0b7211 */ /* 0x000fe200078f18ff */
        /* <DEDUP_REMOVED lines=11> */
[----:B------:R-:W-:Y:S01]  /*0cd0*/  LOP3.LUT R3, R3, 0x3fffffe, RZ, 0xc0, !PT ;  /* 0x03fffffe03037812 */ /* 0x000fe200078ec0ff */
[----:B------:R-:W-:Y:S01]  /*0ce0*/  VIADD R19, R18, 0x40 ;  /* 0x0000004012137836 */ /* 0x000fe20000000000 */
[----:B------:R-:W-:Y:S01]  /*0cf0*/  LOP3.LUT R5, R2, 0x1ffffffe, RZ, 0xc0, !PT ;  /* 0x1ffffffe02057812 */ /* 0x000fe200078ec0ff */
[----:B------:R-:W-:Y:S01]  /*0d00*/  IMAD R8, R8, 0x10, R11 ;  /* 0x0000001008087824 */ /* 0x000fe200078e020b */
[----:B------:R-:W-:Y:S01]  /*0d10*/  LOP3.LUT R16, R9, 0x7ffffffc, RZ, 0xc0, !PT ;  /* 0x7ffffffc09107812 */ /* 0x000fe200078ec0ff */
[----:B------:R-:W-:Y:S01]  /*0d20*/  IMAD.IADD R3, R186, 0x1, -R3 ;  /* 0x00000001ba037824 */ /* 0x000fe200078e0a03 */
[----:B------:R-:W-:Y:S01]  /*0d30*/  SHF.R.S32.HI R184, RZ, 0x3, R0 ;  /* 0x00000003ffb87819 */ /* 0x000fe20000011400 */
[----:B------:R-:W-:Y:S01]  /*0d40*/  IMAD.IADD R4, R4, 0x1, -R5 ;  /* 0x0000000104047824 */ /* 0x000fe200078e0a05 */
[----:B------:R-:W-:Y:S01]  /*0d50*/  SHF.R.S32.HI R190, RZ, 0x1f, R18 ;  /* 0x0000001fffbe7819 */ /* 0x000fe20000011412 */
[----:B------:R-:W-:Y:S01]  /*0d60*/  IMAD R187, R3, 0x40, R8 ;  /* 0x0000004003bb7824 */ /* 0x000fe200078e0208 */
[----:B------:R-:W-:Y:S01]  /*0d70*/  SHF.R.S32.HI R189, RZ, 0x1f, R19 ;  /* 0x0000001fffbd7819 */ /* 0x000fe20000011413 */
[----:B------:R-:W-:-:S02]  /*0d80*/  IMAD.IADD R16, R185, 0x1, -R16 ;  /* 0x00000001b9107824 */ /* 0x000fc400078e0a10 */
[----:B------:R-:W-:-:S07]  /*0d90*/  IMAD R17, R4, 0x8, R187 ;  /* 0x0000000804117824 */ /* 0x000fce00078e02bb */
.L_x_1195:
[----:B------:R-:W-:Y:S01]  /*0da0*/  ULDC UR5, c[0x0][0xc60] ;  /* 0x0003180000057ab9 */ /* 0x000fe20000000800 */
[----:B------:R-:W-:Y:S01]  /*0db0*/  UMOV UR8, UR4 ;  /* 0x0000000400087c82 */ /* 0x000fe20008000000 */
[----:B------:R-:W-:-:S11]  /*0dc0*/  UISETP.NE.AND UP0, UPT, UR5, 0x1, UPT ;  /* 0x000000010500788c */ /* 0x000fd6000bf05270 */
[----:B------:R-:W-:Y:S01]  /*0dd0*/  @UP0 ULDC UR6, c[0x0][0xc64] ;  /* 0x0003190000060ab9 */ /* 0x000fe20000000800 */
[----:B------:R-:W-:Y:S01]  /*0de0*/  @UP0 ULDC UR9, c[0x0][0xc68] ;  /* 0x00031a0000090ab9 */ /* 0x000fe20000000800 */
[----:B------:R-:W-:-:S04]  /*0df0*/  UIMAD.WIDE.U32 UR6, UR4, UR6, URZ ;  /* 0x00000006040672a5 */ /* 0x000fc8000f8e003f */
[----:B------:R-:W-:-:S03]  /*0e00*/  @UP0 USHF.R.U32.HI UR8, URZ, UR9, UR7 ;  /* 0x000000093f080299 */ /* 0x000fc60008011607 */
[----:B------:R-:W-:Y:S02]  /*0e10*/  ULDC UR6, c[0x0][0xc78] ;  /* 0x00031e0000067ab9 */ /* 0x000fe40000000800 */
[----:B------:R-:W-:Y:S02]  /*0e20*/  UISETP.GE.AND UP0, UPT, UR8, UR6, UPT ;  /* 0x000000060800728c */ /* 0x000fe4000bf06270 */
[----:B------:R-:W-:-:S04]  /*0e30*/  UIADD3 UR6, -UR8, URZ, URZ ;  /* 0x0000003f08067290 */ /* 0x000fc8000fffe13f */
[----:B------:R-:W-:Y:S01]  /*0e40*/  PLOP3.LUT P0, PT, PT, PT, UP0, 0x80, 0x0 ;  /* 0x000000000000781c */ /* 0x000fe20003f0f008 */
[----:B------:R-:W-:-:S12]  /*0e50*/  UIMAD UR9, UR5, UR6, UR4 ;  /* 0x00000006050972a4 */ /* 0x000fd8000f8e0204 */
[----:B012345:R-:W-:Y:S05]  /*0e60*/  @!P0 BRA `(.L_x_1099) ;  /* 0x0000000000208947 */ /* 0x03ffea0003800000 */
[----:B------:R-:W-:Y:S01]  /*0e70*/  ULDC UR7, c[0x0][0xc6c] ;  /* 0x00031b0000077ab9 */ /* 0x000fe20000000800 */
[----:B------:R-:W-:Y:S01]  /*0e80*/  UMOV UR6, UR9 ;  /* 0x0000000900067c82 */ /* 0x000fe20008000000 */
[----:B------:R-:W-:-:S11]  /*0e90*/  UISETP.NE.AND UP0, UPT, UR7, 0x1, UPT ;  /* 0x000000010700788c */ /* 0x000fd6000bf05270 */
[----:B------:R-:W-:Y:S02]  /*0ea0*/  @UP0 ULDC.64 UR10, c[0x0][0xc70] ;  /* 0x00031c00000a0ab9 */ /* 0x000fe40000000a00 */
[----:B------:R-:W-:-:S04]  /*0eb0*/  UIMAD.WIDE.U32 UR4, UR9, UR10, URZ ;  /* 0x0000000a090472a5 */ /* 0x000fc8000f8e003f */
[----:B------:R-:W-:-:S04]  /*0ec0*/  @UP0 USHF.R.U32.HI UR6, URZ, UR11, UR5 ;  /* 0x0000000b3f060299 */ /* 0x000fc80008011605 */
[----:B------:R-:W-:Y:S01]  /*0ed0*/  UIMAD UR4, UR6, UR7, URZ ;  /* 0x00000007060472a4 */ /* 0x000fe2000f8e023f */
[----:B------:R-:W-:Y:S11]  /*0ee0*/  BRA `(.L_x_1100) ;  /* 0x00000000001c7947 */ /* 0x000ff60003800000 */
.L_x_1099:
[----:B------:R-:W-:Y:S01]  /*0ef0*/  ULDC UR7, c[0x0][0xc54] ;  /* 0x0003150000077ab9 */ /* 0x000fe20000000800 */
[----:B------:R-:W-:Y:S01]  /*0f00*/  UMOV UR6, UR9 ;  /* 0x0000000900067c82 */ /* 0x000fe20008000000 */
[----:B------:R-:W-:-:S11]  /*0f10*/  UISETP.NE.AND UP0, UPT, UR7, 0x1, UPT ;  /* 0x000000010700788c */ /* 0x000fd6000bf05270 */
[----:B------:R-:W-:Y:S02]  /*0f20*/  @UP0 ULDC.64 UR10, c[0x0][0xc58] ;  /* 0x00031600000a0ab9 */ /* 0x000fe40000000a00 */
[----:B------:R-:W-:-:S04]  /*0f30*/  UIMAD.WIDE.U32 UR4, UR9, UR10, URZ ;  /* 0x0000000a090472a5 */ /* 0x000fc8000f8e003f */
[----:B------:R-:W-:-:S04]  /*0f40*/  @UP0 USHF.R.U32.HI UR6, URZ, UR11, UR5 ;  /* 0x0000000b3f060299 */ /* 0x000fc80008011605 */
[----:B------:R-:W-:-:S12]  /*0f50*/  UIMAD UR4, UR6, UR7, URZ ;  /* 0x00000007060472a4 */ /* 0x000fd8000f8e023f */
.L_x_1100:
[----:B------:R-:W-:Y:S01]  /*0f60*/  ULOP3.LUT UR6, URZ, UR6, URZ, 0x33, !UPT ;  /* 0x000000063f067292 */ /* 0x000fe2000f8e333f */
[----:B------:R-:W-:Y:S01]  /*0f70*/  ULDC UR7, c[0x0][0x448] ;  /* 0x0001120000077ab9 */ /* 0x000fe20000000800 */
[----:B------:R-:W-:Y:S01]  /*0f80*/  ULDC UR5, c[0x0][0xc3c] ;  /* 0x00030f0000057ab9 */ /* 0x000fe20000000800 */
[----:B------:R-:W-:Y:S02]  /*0f90*/  UISETP.NE.AND UP1, UPT, UR7, 0x1, UPT ;  /* 0x000000010700788c */ /* 0x000fe4000bf25270 */
[----:B------:R-:W-:Y:S01]  /*0fa0*/  UIADD3 UR6, UR6, UR5, URZ ;  /* 0x0000000506067290 */ /* 0x000fe2000fffe03f */
[----:B------:R-:W-:Y:S01]  /*0fb0*/  ULDC.64 UR10, c[0x0][0x418] ;  /* 0x00010600000a7ab9 */ /* 0x000fe20000000a00 */
[----:B------:R-:W-:Y:S01]  /*0fc0*/  UIADD3 UR4, UR9, -UR4, URZ ;  /* 0x8000000409047290 */ /* 0x000fe2000fffe03f */
[----:B------:R-:W-:Y:S01]  /*0fd0*/  ULDC UR37, c[0x0][0xc48] ;  /* 0x0003120000257ab9 */ /* 0x000fe20000000800 */
[----:B------:R-:W-:Y:S02]  /*0fe0*/  UISETP.NE.U32.AND UP0, UPT, UR10, URZ, UPT ;  /* 0x0000003f0a00728c */ /* 0x000fe4000bf05070 */
[----:B------:R-:W-:-:S02]  /*0ff0*/  USHF.L.U32 UR36, UR6, 0x7, URZ ;  /* 0x0000000706247899 */ /* 0x000fc4000800063f */
[----:B------:R-:W-:Y:S01]  /*1000*/  UISETP.NE.AND UP2, UPT, UR37, 0x1, UPT ;  /* 0x000000012500788c */ /* 0x000fe2000bf45270 */
[----:B------:R-:W-:Y:S01]  /*1010*/  ULDC UR13, c[0x0][0xc54] ;  /* 0x00031500000d7ab9 */ /* 0x000fe20000000800 */
[----:B------:R-:W-:Y:S02]  /*1020*/  UISETP.NE.AND.EX UP0, UPT, UR11, URZ, UPT, UP0 ;  /* 0x0000003f0b00728c */ /* 0x000fe4000bf05300 */
[----:B------:R-:W-:Y:S02]  /*1030*/  UIADD3 UR10, UR36, 0x7f, URZ ;  /* 0x0000007f240a7890 */ /* 0x000fe4000fffe03f */
[----:B------:R-:W-:Y:S01]  /*1040*/  UIMAD UR13, UR8, UR13, UR4 ;  /* 0x0000000d080d72a4 */ /* 0x000fe2000f8e0204 */
[----:B------:R-:W-:Y:S01]  /*1050*/  ULDC UR42, c[0x0][0x424] ;  /* 0x00010900002a7ab9 */ /* 0x000fe20000000800 */
[----:B------:R-:W-:Y:S01]  /*1060*/  ULDC UR52, c[0x0][0x288] ;  /* 0x0000a20000347ab9 */ /* 0x000fe20000000800 */
[----:B------:R-:W-:Y:S01]  /*1070*/  ULDC.64 UR4, c[0x0][0x9e0] ;  /* 0x0002780000047ab9 */ /* 0x000fe20000000a00 */
[----:B------:R-:W-:Y:S01]  /*1080*/  @UP1 ULDC UR8, c[0x0][0x44c] ;  /* 0x0001130000081ab9 */ /* 0x000fe20000000800 */
[----:B------:R-:W-:-:S02]  /*1090*/  UIADD3 UR11, -UR52, 0x1, URZ ;  /* 0x00000001340b7890 */ /* 0x000fc4000fffe13f */
[----:B------:R-:W-:Y:S02]  /*10a0*/  UISETP.GE.AND UP3, UPT, UR5, 0x1, UPT ;  /* 0x000000010500788c */ /* 0x000fe4000bf66270 */
[----:B------:R-:W-:Y:S02]  /*10b0*/  USEL UR42, UR42, 0x1, UP0 ;  /* 0x000000012a2a7887 */ /* 0x000fe40008000000 */
[----:B------:R-:W-:Y:S01]  /*10c0*/  UIMAD.WIDE.U32 UR8, UR10, UR8, URZ ;  /* 0x000000080a0872a5 */ /* 0x000fe2000f8e003f */
[----:B------:R-:W-:Y:S01]  /*10d0*/  ULDC UR12, c[0x0][0x2f0] ;  /* 0x0000bc00000c7ab9 */ /* 0x000fe20000000800 */
[----:B------:R-:W-:Y:S01]  /*10e0*/  @UP1 ULDC UR15, c[0x0][0x450] ;  /* 0x00011400000f1ab9 */ /* 0x000fe20000000800 */
[----:B------:R-:W-:Y:S01]  /*10f0*/  @UP2 ULDC UR6, c[0x0][0xc4c] ;  /* 0x0003130000062ab9 */ /* 0x000fe20000000800 */
[----:B------:R-:W-:Y:S01]  /*1100*/  UIMAD UR11, UR42, UR12, UR11 ;  /* 0x0000000c2a0b72a4 */ /* 0x000fe2000f8e020b */
[----:B------:R-:W-:Y:S01]  /*1110*/  PLOP3.LUT P1, PT, PT, PT, UP3, 0x80, 0x0 ;  /* 0x000000000000781c */ /* 0x000fe20003f2f038 */
[----:B------:R-:W-:-:S02]  /*1120*/  @UP1 USHF.R.U32.HI UR10, URZ, UR15, UR9 ;  /* 0x0000000f3f0a1299 */ /* 0x000fc40008011609 */
[----:B------:R-:W-:Y:S01]  /*1130*/  UIMAD.WIDE.U32 UR6, UR13, UR6, URZ ;  /* 0x000000060d0672a5 */ /* 0x000fe2000f8e003f */
[----:B------:R-:W-:Y:S01]  /*1140*/  @UP2 ULDC UR14, c[0x0][0xc50] ;  /* 0x00031400000e2ab9 */ /* 0x000fe20000000800 */
[----:B------:R-:W-:Y:S01]  /*1150*/  UIADD3 UR10, UR11, UR10, URZ ;  /* 0x0000000a0b0a7290 */ /* 0x000fe2000fffe03f */
[----:B------:R-:W-:Y:S01]  /*1160*/  UMOV UR43, UR13 ;  /* 0x0000000d002b7c82 */ /* 0x000fe20008000000 */
[----:B------:R-:W-:Y:S02]  /*1170*/  @UP2 USHF.R.U32.HI UR43, URZ, UR14, UR7 ;  /* 0x0000000e3f2b2299 */ /* 0x000fe40008011607 */
[----:B------:R-:W-:Y:S02]  /*1180*/  UIADD3 UR4, UR10, UR4, URZ ;  /* 0x000000040a047290 */ /* 0x000fe4000fffe03f */
[----:B------:R-:W-:-:S04]  /*1190*/  UIADD3 UR6, -UR43, URZ, URZ ;  /* 0x0000003f2b067290 */ /* 0x000fc8000fffe13f */
[----:B------:R-:W-:Y:S01]  /*11a0*/  UIMAD UR37, UR37, UR6, UR13 ;  /* 0x00000006252572a4 */ /* 0x000fe2000f8e020d */
[----:B------:R-:W-:Y:S01]  /*11b0*/  IMAD.U32 R0, RZ, RZ, UR4 ;  /* 0x00000004ff007e24 */ /* 0x000fe2000f8e00ff */
[----:B------:R-:W-:Y:S10]  /*11c0*/  @!P1 BRA `(.L_x_1101) ;  /* 0x0000000000409947 */ /* 0x000ff40003800000 */
[----:B------:R-:W-:Y:S01]  /*11d0*/  ISETP.LT.AND P0, PT, RZ, UR10, PT ;  /* 0x0000000aff007c0c */ /* 0x000fe2000bf01270 */
[----:B------:R-:W-:-:S12]  /*11e0*/  UIADD3 UR4, UR10, -0x1, URZ ;  /* 0xffffffff0a047890 */ /* 0x000fd8000fffe03f */
[----:B------:R-:W-:Y:S05]  /*11f0*/  @P0 BRA `(.L_x_1102) ;  /* 0x00000000001c0947 */ /* 0x000fea0003800000 */
[----:B------:R-:W-:Y:S02]  /*1200*/  UISETP.NE.AND UP0, UPT, UR5, 0x1, UPT ;  /* 0x000000010500788c */ /* 0x000fe4000bf05270 */
[----:B------:R-:W-:-:S09]  /*1210*/  UIADD3 UR4, -UR10, URZ, URZ ;  /* 0x0000003f0a047290 */ /* 0x000fd2000fffe13f */
[----:B------:R-:W-:Y:S02]  /*1220*/  @UP0 ULDC.64 UR8, c[0x0][0x9e8] ;  /* 0x00027a0000080ab9 */ /* 0x000fe40000000a00 */
[----:B------:R-:W-:-:S04]  /*1230*/  UIMAD.WIDE.U32 UR6, UR4, UR8, URZ ;  /* 0x00000008040672a5 */ /* 0x000fc8000f8e003f */
[----:B------:R-:W-:-:S04]  /*1240*/  @UP0 USHF.R.U32.HI UR4, URZ, UR9, UR7 ;  /* 0x000000093f040299 */ /* 0x000fc80008011607 */
[----:B------:R-:W-:Y:S01]  /*1250*/  ULOP3.LUT UR4, URZ, UR4, URZ, 0x33, !UPT ;  /* 0x000000043f047292 */ /* 0x000fe2000f8e333f */
[----:B------:R-:W-:Y:S11]  /*1260*/  BRA `(.L_x_1103) ;  /* 0x0000000000107947 */ /* 0x000ff60003800000 */
.L_x_1102:
[----:B------:R-:W-:-:S11]  /*1270*/  UISETP.NE.AND UP0, UPT, UR5, 0x1, UPT ;  /* 0x000000010500788c */ /* 0x000fd6000bf05270 */
[----:B------:R-:W-:Y:S02]  /*1280*/  @UP0 ULDC.64 UR8, c[0x0][0x9e8] ;  /* 0x00027a0000080ab9 */ /* 0x000fe40000000a00 */
[----:B------:R-:W-:-:S04]  /*1290*/  UIMAD.WIDE.U32 UR6, UR4, UR8, URZ ;  /* 0x00000008040672a5 */ /* 0x000fc8000f8e003f */
[----:B------:R-:W-:-:S12]  /*12a0*/  @UP0 USHF.R.U32.HI UR4, URZ, UR9, UR7 ;  /* 0x000000093f040299 */ /* 0x000fd80008011607 */
.L_x_1103:
[----:B------:R-:W-:-:S06]  /*12b0*/  UIMAD UR4, UR4, UR5, UR5 ;  /* 0x00000005040472a4 */ /* 0x000fcc000f8e0205 */
[----:B------:R-:W-:-:S07]  /*12c0*/  VIMNMX R0, R0, UR4, PT ;  /* 0x0000000400007c48 */ /* 0x000fce000bfe0100 */
.L_x_1101:
[----:B------:R-:W-:Y:S01]  /*12d0*/  UIMAD UR4, UR42, UR12, 0x7f ;  /* 0x0000007f2a0474a4 */ /* 0x000fe2000f8e020c */
[----:B------:R-:W-:Y:S01]  /*12e0*/  VIADD R0, R0, 0x7f ;  /* 0x0000007f00007836 */ /* 0x000fe20000000000 */
[----:B------:R-:W-:Y:S01]  /*12f0*/  @UP1 ULDC UR6, c[0x0][0x44c] ;  /* 0x0001130000061ab9 */ /* 0x000fe20000000800 */
[----:B------:R-:W-:Y:S01]  /*1300*/  @UP1 ULDC UR10, c[0x0][0x450] ;  /* 0x00011400000a1ab9 */ /* 0x000fe20000000800 */
[----:B------:R-:W-:Y:S02]  /*1310*/  USHF.R.S32.HI UR8, URZ, 0x1f, UR4 ;  /* 0x0000001f3f087899 */ /* 0x000fe40008011404 */
[----:B------:R-:W-:Y:S01]  /*1320*/  UIMAD.WIDE.U32 UR6, UR36, UR6, URZ ;  /* 0x00000006240672a5 */ /* 0x000fe2000f8e003f */
[----:B------:R-:W-:Y:S01]  /*1330*/  SHF.R.S32.HI R3, RZ, 0x1f, R0 ;  /* 0x0000001fff037819 */ /* 0x000fe20000011400 */
[----:B------:R-:W-:Y:S01]  /*1340*/  UMOV UR9, UR36 ;  /* 0x0000002400097c82 */ /* 0x000fe20008000000 */
[----:B------:R-:W-:Y:S02]  /*1350*/  ULEA.HI UR8, UR8, UR4, URZ, 0x7 ;  /* 0x0000000408087291 */ /* 0x000fe4000f8f383f */
[----:B------:R-:W-:Y:S01]  /*1360*/  @UP1 USHF.R.U32.HI UR9, URZ, UR10, UR7 ;  /* 0x0000000a3f091299 */ /* 0x000fe20008011607 */
[----:B------:R-:W-:Y:S01]  /*1370*/  LEA.HI R3, R3, R0, RZ, 0x7 ;  /* 0x0000000003037211 */ /* 0x000fe200078f38ff */
[----:B------:R-:W-:-:S02]  /*1380*/  UIMAD UR52, UR42, UR12, -UR52 ;  /* 0x0000000c2a3472a4 */ /* 0x000fc4000f8e0a34 */
[----:B------:R-:W-:Y:S01]  /*1390*/  USHF.R.S32.HI UR8, URZ, 0x7, UR8 ;  /* 0x000000073f087899 */ /* 0x000fe20008011408 */
[----:B------:R-:W-:Y:S01]  /*13a0*/  SHF.R.S32.HI R3, RZ, 0x7, R3 ;  /* 0x00000007ff037819 */ /* 0x000fe20000011403 */
[----:B------:R-:W-:-:S03]  /*13b0*/  UIADD3 UR4, UR52, UR9, URZ ;  /* 0x0000000934047290 */ /* 0x000fc6000fffe03f */
[----:B------:R-:W-:Y:S01]  /*13c0*/  ULDC UR9, c[0x0][0x9dc] ;  /* 0x0002770000097ab9 */ /* 0x000fe20000000800 */
[----:B------:R-:W-:Y:S01]  /*13d0*/  VIMNMX R88, R3, UR8, PT ;  /* 0x0000000803587c48 */ /* 0x000fe2000bfe0100 */
[----:B------:R-:W-:Y:S01]  /*13e0*/  UIADD3 UR9, UR4, -UR9, URZ ;  /* 0x8000000904097290 */ /* 0x000fe2000fffe03f */
[----:B------:R-:W-:Y:S11]  /*13f0*/  @!P1 BRA `(.L_x_1104) ;  /* 0x0000000000449947 */ /* 0x000ff60003800000 */
[----:B------:R-:W-:-:S06]  /*1400*/  UISETP.GT.AND UP0, UPT, UR4, -0x1, UPT ;  /* 0xffffffff0400788c */ /* 0x000fcc000bf04270 */
[----:B------:R-:W-:-:S13]  /*1410*/  PLOP3.LUT P0, PT, PT, PT, UP0, 0x80, 0x0 ;  /* 0x000000000000781c */ /* 0x000fda0003f0f008 */
[----:B------:R-:W-:Y:S05]  /*1420*/  @P0 BRA `(.L_x_1105) ;  /* 0x00000000001c0947 */ /* 0x000fea0003800000 */
[----:B------:R-:W-:Y:S02]  /*1430*/  UISETP.NE.AND UP0, UPT, UR5, 0x1, UPT ;  /* 0x000000010500788c */ /* 0x000fe4000bf05270 */
[----:B------:R-:W-:-:S09]  /*1440*/  ULOP3.LUT UR4, URZ, UR4, URZ, 0x33, !UPT ;  /* 0x000000043f047292 */ /* 0x000fd2000f8e333f */
[----:B------:R-:W-:Y:S02]  /*1450*/  @UP0 ULDC.64 UR10, c[0x0][0x9e8] ;  /* 0x00027a00000a0ab9 */ /* 0x000fe40000000a00 */
[----:B------:R-:W-:-:S04]  /*1460*/  UIMAD.WIDE.U32 UR6, UR4, UR10, URZ ;  /* 0x0000000a040672a5 */ /* 0x000fc8000f8e003f */
[----:B------:R-:W-:-:S04]  /*1470*/  @UP0 USHF.R.U32.HI UR4, URZ, UR11, UR7 ;  /* 0x0000000b3f040299 */ /* 0x000fc80008011607 */
[----:B------:R-:W-:Y:S01]  /*1480*/  ULOP3.LUT UR4, URZ, UR4, URZ, 0x33, !UPT ;  /* 0x000000043f047292 */ /* 0x000fe2000f8e333f */
[----:B------:R-:W-:Y:S11]  /*1490*/  BRA `(.L_x_1106) ;  /* 0x0000000000107947 */ /* 0x000ff60003800000 */
.L_x_1105:
[----:B------:R-:W-:-:S11]  /*14a0*/  UISETP.NE.AND UP0, UPT, UR5, 0x1, UPT ;  /* 0x000000010500788c */ /* 0x000fd6000bf05270 */
[----:B------:R-:W-:Y:S02]  /*14b0*/  @UP0 ULDC.64 UR10, c[0x0][0x9e8] ;  /* 0x00027a00000a0ab9 */ /* 0x000fe40000000a00 */
[----:B------:R-:W-:-:S04]  /*14c0*/  UIMAD.WIDE.U32 UR6, UR4, UR10, URZ ;  /* 0x0000000a040672a5 */ /* 0x000fc8000f8e003f */
[----:B------:R-:W-:-:S12]  /*14d0*/  @UP0 USHF.R.U32.HI UR4, URZ, UR11, UR7 ;  /* 0x0000000b3f040299 */ /* 0x000fd80008011607 */
.L_x_1106:
[----:B------:R-:W-:-:S04]  /*14e0*/  UIMAD UR4, UR4, UR5, URZ ;  /* 0x00000005040472a4 */ /* 0x000fc8000f8e023f */
[----:B------:R-:W-:-:S04]  /*14f0*/  UISETP.LT.AND UP0, UPT, UR9, UR4, UPT ;  /* 0x000000040900728c */ /* 0x000fc8000bf01270 */
[----:B------:R-:W-:-:S12]  /*1500*/  USEL UR9, UR9, UR4, !UP0 ;  /* 0x0000000409097287 */ /* 0x000fd8000c000000 */
.L_x_1104:
[----:B------:R-:W-:Y:S01]  /*1510*/  USHF.R.S32.HI UR4, URZ, 0x1f, UR9 ;  /* 0x0000001f3f047899 */ /* 0x000fe20008011409 */
[----:B------:R-:W-:Y:S01]  /*1520*/  PLOP3.LUT P0, PT, PT, PT, PT, 0x80, 0x0 ;  /* 0x000000000000781c */ /* 0x000fe20003f0f070 */
[----:B------:R-:W-:Y:S01]  /*1530*/  IMAD.MOV.U32 R0, RZ, RZ, RZ ;  /* 0x000000ffff007224 */ /* 0x000fe200078e00ff */
[----:B------:R-:W-:Y:S01]  /*1540*/  CS2R R150, SRZ ;  /* 0x0000000000967805 */ /* 0x000fe2000001ff00 */
[----:B------:R-:W-:Y:S01]  /*1550*/  ULEA.HI UR4, UR4, UR9, URZ, 0x7 ;  /* 0x0000000904047291 */ /* 0x000fe2000f8f383f */
[----:B------:R-:W-:Y:S01]  /*1560*/  IMAD.MOV.U32 R36, RZ, RZ, RZ ;  /* 0x000000ffff247224 */ /* 0x000fe200078e00ff */
[----:B------:R-:W-:Y:S02]  /*1570*/  CS2R R148, SRZ ;  /* 0x0000000000947805 */ /* 0x000fe4000001ff00 */
[----:B------:R-:W-:Y:S01]  /*1580*/  CS2R R146, SRZ ;  /* 0x0000000000927805 */ /* 0x000fe2000001ff00 */
[----:B------:R-:W-:Y:S01]  /*1590*/  USHF.R.S32.HI UR4, URZ, 0x7, UR4 ;  /* 0x000000073f047899 */ /* 0x000fe20008011404 */
[----:B------:R-:W-:-:S02]  /*15a0*/  CS2R R144, SRZ ;  /* 0x0000000000907805 */ /* 0x000fc4000001ff00 */
[----:B------:R-:W-:Y:S02]  /*15b0*/  CS2R R142, SRZ ;  /* 0x00000000008e7805 */ /* 0x000fe4000001ff00 */
[----:B------:R-:W-:Y:S01]  /*15c0*/  CS2R R140, SRZ ;  /* 0x00000000008c7805 */ /* 0x000fe2000001ff00 */
[----:B------:R-:W-:Y:S01]  /*15d0*/  UISETP.LT.AND UP0, UPT, URZ, UR4, UPT ;  /* 0x000000043f00728c */ /* 0x000fe2000bf01270 */
[----:B------:R-:W-:Y:S02]  /*15e0*/  CS2R R138, SRZ ;  /* 0x00000000008a7805 */ /* 0x000fe4000001ff00 */
[----:B------:R-:W-:Y:S02]  /*15f0*/  CS2R R136, SRZ ;  /* 0x0000000000887805 */ /* 0x000fe4000001ff00 */
[----:B------:R-:W-:Y:S01]  /*1600*/  CS2R R134, SRZ ;  /* 0x0000000000867805 */ /* 0x000fe2000001ff00 */
[----:B------:R-:W-:Y:S01]  /*1610*/  USEL UR39, URZ, UR4, !UP0 ;  /* 0x000000043f277287 */ /* 0x000fe2000c000000 */
[----:B------:R-:W-:-:S02]  /*1620*/  CS2R R132, SRZ ;  /* 0x0000000000847805 */ /* 0x000fc4000001ff00 */
[----:B------:R-:W-:Y:S02]  /*1630*/  CS2R R130, SRZ ;  /* 0x0000000000827805 */ /* 0x000fe4000001ff00 */
[----:B------:R-:W-:Y:S02]  /*1640*/  CS2R R128, SRZ ;  /* 0x0000000000807805 */ /* 0x000fe4000001ff00 */
[----:B------:R-:W-:Y:S02]  /*1650*/  CS2R R126, SRZ ;  /* 0x00000000007e7805 */ /* 0x000fe4000001ff00 */
[----:B------:R-:W-:Y:S02]  /*1660*/  CS2R R124, SRZ ;  /* 0x00000000007c7805 */ /* 0x000fe4000001ff00 */
[----:B------:R-:W-:Y:S02]  /*1670*/  ISETP.GT.AND P1, PT, R88, UR39, PT ;  /* 0x0000002758007c0c */ /* 0x000fe4000bf24270 */
        /* <DEDUP_REMOVED lines=14> */
[----:B------:R-:W-:Y:S01]  /*1760*/  CS2R R94, SRZ ;  /* 0x00000000005e7805 */ /* 0x000fe2000001ff00 */
[----:B------:R-:W-:Y:S01]  /*1770*/  IMAD.MOV.U32 R93, RZ, RZ, RZ ;  /* 0x000000ffff5d7224 */ /* 0x000fe200078e00ff */
[----:B------:R-:W-:Y:S02]  /*1780*/  CS2R R6, SRZ ;  /* 0x0000000000067805 */ /* 0x000fe4000001ff00 */
[----:B------:R-:W-:Y:S01]  /*1790*/  CS2R R90, SRZ ;  /* 0x00000000005a7805 */ /* 0x000fe2000001ff00 */
        /* <DEDUP_REMOVED lines=33> */
.L_x_1108:
[----:B------:R-:W-:Y:S01]  /*19b0*/  ULEA.HI UR4, UR46, UR46, URZ, 0x1 ;  /* 0x0000002e2e047291 */ /* 0x000fe2000f8f083f */
[----:B------:R-:W-:-:S03]  /*19c0*/  IMAD.U32 R2, RZ, RZ, UR47 ;  /* 0x0000002fff027e24 */ /* 0x000fc6000f8e00ff */
[----:B------:R-:W-:Y:S02]  /*19d0*/  ULOP3.LUT UR4, UR4, 0xfffffffe, URZ, 0xc0, !UPT ;  /* 0xfffffffe04047892 */ /* 0x000fe4000f8ec03f */
[----:B------:R-:W-:Y:S02]  /*19e0*/  ISETP.NE.AND P0, PT, R2, 0x3, PT ;  /* 0x000000030200780c */ /* 0x000fe40003f05270 */
[----:B------:R-:W-:-:S06]  /*19f0*/  UIADD3 UR4, UR46, -UR4, URZ ;  /* 0x800000042e047290 */ /* 0x000fcc000fffe03f */
[----:B------:R-:W-:-:S05]  /*1a00*/  IMAD.U32 R0, RZ, RZ, UR4 ;  /* 0x00000004ff007e24 */ /* 0x000fca000f8e00ff */
[----:B------:R-:W-:-:S04]  /*1a10*/  SHF.L.U32 R0, R0, 0x1f, RZ ;  /* 0x0000001f00007819 */ /* 0x000fc800000006ff */
[----:B------:R-:W0:Y:S02]  /*1a20*/  SYNCS.PHASECHK.TRANS64.TRYWAIT P1, [UR41+0x28800], R0 ;  /* 0x02880000ff0075a7 */ /* 0x000e240008020169 */
[----:B0-----:R-:W-:Y:S05]  /*1a30*/  @!P1 BRA `(.L_x_1109) ;  /* 0x0000014400b09947 */ /* 0x001fea0003800000 */
.L_x_1302:
[----:B------:R-:W-:Y:S05]  /*1a40*/  @!P0 BRA `(.L_x_1110) ;  /* 0x0000000000048947 */ /* 0x000fea0003800000 */
[----:B------:R-:W-:Y:S01]  /*1a50*/  BPT.TRAP 0x1 ;  /* 0x000000040000795c */ /* 0x000fe20000300000 */
.L_x_1110:
[----:B------:R-:W-:Y:S02]  /*1a60*/  IMAD.U32 R11, RZ, RZ, UR44 ;  /* 0x0000002cff0b7e24 */ /* 0x000fe4000f8e00ff */
[----:B0-----:R-:W-:-:S03]  /*1a70*/  IMAD.U32 R0, RZ, RZ, UR45 ;  /* 0x0000002dff007e24 */ /* 0x001fc6000f8e00ff */
[----:B------:R-:W-:Y:S02]  /*1a80*/  LEA R11, R11, UR41, 0x3 ;  /* 0x000000290b0b7c11 */ /* 0x000fe4000f8e18ff */
[----:B------:R-:W-:-:S04]  /*1a90*/  SHF.L.U32 R0, R0, 0x1f, RZ ;  /* 0x0000001f00007819 */ /* 0x000fc800000006ff */
[----:B------:R0:W1:Y:S01]  /*1aa0*/  SYNCS.PHASECHK.TRANS64.TRYWAIT P2, [R11+URZ+0x28830], R0 ;  /* 0x028830000b0075a7 */ /* 0x000062000804017f */
[----:B------:R-:W-:Y:S05]  /*1ab0*/  @!P0 BRA `(.L_x_1111) ;  /* 0x0000000000048947 */ /* 0x000fea0003800000 */
[----:B------:R-:W-:Y:S01]  /*1ac0*/  BPT.TRAP 0x1 ;  /* 0x000000040000795c */ /* 0x000fe20000300000 */
.L_x_1111:
[----:B------:R-:W2:Y:S02]  /*1ad0*/  S2R R2, SR_TID.X ;  /* 0x0000000000027919 */ /* 0x000ea40000002100 */
[----:B--2---:R-:W-:Y:S01]  /*1ae0*/  LOP3.LUT P1, RZ, R2, 0x7f, RZ, 0xc0, !PT ;  /* 0x0000007f02ff7812 */ /* 0x004fe2000782c0ff */
[----:B-1----:R-:W-:-:S12]  /*1af0*/  @P2 BRA `(.L_x_1112) ;  /* 0x0000000000082947 */ /* 0x002fd80003800000 */
[----:B------:R-:W1:Y:S02]  /*1b00*/  SYNCS.PHASECHK.TRANS64.TRYWAIT P2, [R11+URZ+0x28830], R0 ;  /* 0x028830000b0075a7 */ /* 0x000e64000804017f */
[----:B-1----:R-:W-:Y:S05]  /*1b10*/  @!P2 BRA `(.L_x_1113) ;  /* 0x000001440090a947 */ /* 0x002fea0003800000 */
.L_x_1112:
[----:B------:R-:W-:Y:S05]  /*1b20*/  WARPSYNC.ALL ;  /* 0x0000000000007948 */ /* 0x000fea0003800000 */
[----:B------:R-:W-:Y:S01]  /*1b30*/  UIADD3 UR4, UR41, 0x18400, URZ ;  /* 0x0001840029047890 */ /* 0x000fe2000fffe03f */
[----:B------:R-:W-:Y:S01]  /*1b40*/  WARPGROUP.ARRIVE ;  /* 0x00000000000079c5 */ /* 0x000fe20000000000 */
[----:B------:R-:W-:Y:S01]  /*1b50*/  ULOP3.LUT UR32, UR49, 0x10000, URZ, 0xfc, !UPT ;  /* 0x0001000031207892 */ /* 0x000fe2000f8efc3f */
[----:B------:R-:W-:Y:S01]  /*1b60*/  VIADD R3, R17, UR36 ;  /* 0x0000002411037c36 */ /* 0x000fe20008000000 */
[----:B------:R-:W-:Y:S01]  /*1b70*/  USHF.R.U32.HI UR4, URZ, 0x4, UR4 ;  /* 0x000000043f047899 */ /* 0x000fe20008011604 */
[----:B------:R-:W2:Y:S01]  /*1b80*/  LDC R7, c[0x0][0x2f0] ;  /* 0x0000bc00ff077b82 */ /* 0x000ea20000000800 */
[----:B------:R-:W-:Y:S01]  /*1b90*/  UMOV UR33, 0x40000040 ;  /* 0x4000004000217882 */ /* 0x000fe20000000000 */
[----:B------:R-:W-:Y:S01]  /*1ba0*/  UMOV UR35, 0x40000040 ;  /* 0x4000004000237882 */ /* 0x000fe20000000000 */
[----:B------:R-:W-:Y:S01]  /*1bb0*/  ULOP3.LUT UR4, UR4, 0x3fff, URZ, 0xc0, !UPT ;  /* 0x00003fff04047892 */ /* 0x000fe2000f8ec03f */
[----:B------:R-:W-:Y:S01]  /*1bc0*/  IMAD.MOV.U32 R9, RZ, RZ, -0x80 ;  /* 0xffffff80ff097424 */ /* 0x000fe200078e00ff */
[----:B------:R-:W-:Y:S01]  /*1bd0*/  UMOV UR5, 0x40000040 ;  /* 0x4000004000057882 */ /* 0x000fe20000000000 */
[----:B------:R-:W-:Y:S01]  /*1be0*/  UMOV UR7, 0x40000040 ;  /* 0x4000004000077882 */ /* 0x000fe20000000000 */
[----:B------:R-:W-:Y:S01]  /*1bf0*/  ULOP3.LUT UR48, UR4, 0x10000, URZ, 0xfc, !UPT ;  /* 0x0001000004307892 */ /* 0x000fe2000f8efc3f */
[----:B------:R-:W3:Y:S01]  /*1c00*/  LDC R8, c[0x0][0x288] ;  /* 0x0000a200ff087b82 */ /* 0x000ee20000000800 */
[----:B------:R-:W-:-:S02]  /*1c10*/  UIADD3 UR4, UR32, 0x2, URZ ;  /* 0x0000000220047890 */ /* 0x000fc4000fffe03f */
[----:B------:R-:W-:Y:S02]  /*1c20*/  ULEA UR34, UR44, UR48, 0xb ;  /* 0x000000302c227291 */ /* 0x000fe4000f8e583f */
[----:B------:R-:W-:Y:S02]  /*1c30*/  UIADD3 UR8, UR32, 0x4, URZ ;  /* 0x0000000420087890 */ /* 0x000fe4000fffe03f */
[----:B------:R-:W-:Y:S02]  /*1c40*/  UIADD3 UR6, UR34, 0x2, URZ ;  /* 0x0000000222067890 */ /* 0x000fe4000fffe03f */
[----:B------:R-:W-:Y:S01]  /*1c50*/  UIADD3 UR10, UR34, 0x4, URZ ;  /* 0x00000004220a7890 */ /* 0x000fe2000fffe03f */
[----:B------:R-:W-:Y:S02]  /*1c60*/  UMOV UR9, 0x40000040 ;  /* 0x4000004000097882 */ /* 0x000fe40000000000 */
[----:B------:R-:W-:Y:S01]  /*1c70*/  HGMMA.64x128x16.F32 R24, gdesc[UR32], RZ, !UPT, gsb0 ;  /* 0x01e00000201879f0 */ /* 0x000fe2000c0008ff */
[----:B------:R-:W-:Y:S01]  /*1c80*/  UMOV UR11, 0x40000040 ;  /* 0x40000040000b7882 */ /* 0x000fe20000000000 */
[----:B------:R-:W-:-:S02]  /*1c90*/  UIADD3 UR12, UR32, 0x6, URZ ;  /* 0x00000006200c7890 */ /* 0x000fc4000fffe03f */
[----:B------:R-:W-:Y:S01]  /*1ca0*/  UIADD3 UR14, UR34, 0x6, URZ ;  /* 0x00000006220e7890 */ /* 0x000fe2000fffe03f */
[----:B------:R-:W-:Y:S01]  /*1cb0*/  UMOV UR13, 0x40000040 ;  /* 0x40000040000d7882 */ /* 0x000fe20000000000 */
[----:B------:R-:W-:Y:S01]  /*1cc0*/  UMOV UR15, 0x40000040 ;  /* 0x40000040000f7882 */ /* 0x000fe20000000000 */
[----:B------:R-:W-:Y:S02]  /*1cd0*/  UIADD3 UR16, UR32, 0x400, URZ ;  /* 0x0000040020107890 */ /* 0x000fe4000fffe03f */
[----:B------:R-:W-:Y:S01]  /*1ce0*/  UIADD3 UR18, UR34, 0x400, URZ ;  /* 0x0000040022127890 */ /* 0x000fe2000fffe03f */
[----:B------:R-:W-:Y:S01]  /*1cf0*/  UMOV UR17, 0x40000040 ;  /* 0x4000004000117882 */ /* 0x000fe20000000000 */
[----:B------:R-:W-:Y:S01]  /*1d00*/  UMOV UR19, 0x40000040 ;  /* 0x4000004000137882 */ /* 0x000fe20000000000 */
[----:B------:R-:W-:Y:S02]  /*1d10*/  UIADD3 UR20, UR32, 0x402, URZ ;  /* 0x0000040220147890 */ /* 0x000fe4000fffe03f */
[----:B------:R-:W-:Y:S01]  /*1d20*/  UIADD3 UR22, UR34, 0x402, URZ ;  /* 0x0000040222167890 */ /* 0x000fe2000fffe03f */
[----:B------:R-:W-:Y:S01]  /*1d30*/  UMOV UR21, 0x40000040 ;  /* 0x4000004000157882 */ /* 0x000fe20000000000 */
        /* <DEDUP_REMOVED lines=9> */
[----:B------:R-:W-:Y:S02]  /*1dd0*/  ULDC UR49, c[0x0][0x9dc] ;  /* 0x0002770000317ab9 */ /* 0x000fe40000000800 */
[----:B------:R-:W-:Y:S01]  /*1de0*/  ULOP3.LUT UR49, URZ, UR49, URZ, 0x33, !UPT ;  /* 0x000000313f317292 */ /* 0x000fe2000f8e333f */
[----:B------:R-:W-:-:S02]  /*1df0*/  WARPGROUP.DEPBAR.LE gsb0, 0x0 ;  /* 0x00008000000079c5 */ /* 0x000fc40000010000 */
[----:B------:R-:W-:-:S06]  /*1e00*/  WARPGROUP.ARRIVE ;  /* 0x00000000000079c5 */ /* 0x000fcc0000000000 */
[----:B------:R-:W-:Y:S01]  /*1e10*/  HGMMA.64x128x16.F32 R24, gdesc[UR4], R24, gsb0 ;  /* 0x01e00000041879f0 */ /* 0x000fe20008000818 */
[----:B------:R-:W-:Y:S02]  /*1e20*/  ULDC UR6, c[0x0][0x448] ;  /* 0x0001120000067ab9 */ /* 0x000fe40000000800 */
[----:B------:R-:W-:-:S06]  /*1e30*/  UISETP.NE.AND UP0, UPT, UR6, 0x1, UPT ;  /* 0x000000010600788c */ /* 0x000fcc000bf05270 */
[----:B------:R-:W-:Y:S02]  /*1e40*/  PLOP3.LUT P2, PT, PT, PT, UP0, 0x80, 0x0 ;  /* 0x000000000000781c */ /* 0x000fe40003f4f008 */
[----:B------:R-:W-:-:S03]  /*1e50*/  PLOP3.LUT P3, PT, PT, PT, UP0, 0x80, 0x0 ;  /* 0x000000000000781c */ /* 0x000fc60003f6f008 */
[----:B------:R-:W-:-:S08]  /*1e60*/  @UP0 ULDC UR6, c[0x0][0x44c] ;  /* 0x0001130000060ab9 */ /* 0x000fd00000000800 */
[----:B------:R-:W-:Y:S01]  /*1e70*/  @P2 IMAD.HI.U32 R5, R3, UR6, RZ ;  /* 0x0000000603052c27 */ /* 0x000fe2000f8e00ff */
[----:B------:R-:W-:Y:S01]  /*1e80*/  @UP0 ULDC UR6, c[0x0][0x450] ;  /* 0x0001140000060ab9 */ /* 0x000fe20000000800 */
[----:B------:R-:W-:Y:S02]  /*1e90*/  WARPGROUP.DEPBAR.LE gsb0, 0x0 ;  /* 0x00008000000079c5 */ /* 0x000fe40000010000 */
[----:B------:R-:W-:-:S06]  /*1ea0*/  WARPGROUP.ARRIVE ;  /* 0x00000000000079c5 */ /* 0x000fcc0000000000 */
[----:B------:R-:W-:Y:S01]  /*1eb0*/  HGMMA.64x128x16.F32 R24, gdesc[UR8], R24, gsb0 ;  /* 0x01e00000081879f0 */ /* 0x000fe20008000818 */
[----:B------:R-:W-:Y:S02]  /*1ec0*/  ULDC UR10, c[0x0][0x9d8] ;  /* 0x00027600000a7ab9 */ /* 0x000fe40000000800 */
[----:B------:R-:W-:Y:S02]  /*1ed0*/  WARPGROUP.DEPBAR.LE gsb0, 0x0 ;  /* 0x00008000000079c5 */ /* 0x000fe40000010000 */
[----:B------:R-:W-:-:S07]  /*1ee0*/  WARPGROUP.ARRIVE ;  /* 0x00000000000079c5 */ /* 0x000fce0000000000 */
[----:B------:R-:W-:Y:S03]  /*1ef0*/  HGMMA.64x128x16.F32 R24, gdesc[UR12], R24, gsb0 ;  /* 0x01e000000c1879f0 */ /* 0x000fe60008000818 */
        /* <DEDUP_REMOVED lines=13> */
[----:B------:R-:W-:Y:S01]  /*1fd0*/  FMUL.FTZ R28, R28, UR10 ;  /* 0x0000000a1c1c7c20 */ /* 0x000fe20008410000 */
[----:B01----:R-:W-:Y:S01]  /*1fe0*/  FMUL.FTZ R0, R26, UR10 ;  /* 0x0000000a1a007c20 */ /* 0x003fe20008410000 */
[----:B------:R-:W-:Y:S01]  /*1ff0*/  FMUL.FTZ R70, R70, UR10 ;  /* 0x0000000a46467c20 */ /* 0x000fe20008410000 */
[----:B------:R-:W-:Y:S01]  /*2000*/  FMUL.FTZ R25, R25, UR10 ;  /* 0x0000000a19197c20 */ /* 0x000fe20008410000 */
[----:B------:R0:W1:Y:S01]  /*2010*/  MUFU.TANH R26, R28 ;  /* 0x0000001c001a7308 */ /* 0x0000620000002400 */
[----:B------:R-:W-:Y:S01]  /*2020*/  FMUL.FTZ R29, R29, UR10 ;  /* 0x0000000a1d1d7c20 */ /* 0x000fe20008410000 */
[----:B------:R-:W-:Y:S01]  /*2030*/  FMUL.FTZ R33, R33, UR10 ;  /* 0x0000000a21217c20 */ /* 0x000fe20008410000 */
[----:B------:R-:W-:Y:S01]  /*2040*/  FMUL.FTZ R37, R37, UR10 ;  /* 0x0000000a25257c20 */ /* 0x000fe20008410000 */
[----:B------:R-:W-:Y:S01]  /*2050*/  FMUL.FTZ R6, R67, UR10 ;  /* 0x0000000a43067c20 */ /* 0x000fe20008410000 */
[----:B------:R-:W-:Y:S01]  /*2060*/  FMUL.FTZ R15, R27, UR10 ;  /* 0x0000000a1b0f7c20 */ /* 0x000fe20008410000 */
[----:B------:R-:W-:Y:S01]  /*2070*/  FMUL.FTZ R21, R30, UR10 ;  /* 0x0000000a1e157c20 */ /* 0x000fe20008410000 */
[----:B------:R-:W-:Y:S01]  /*2080*/  FMUL.FTZ R27, R34, UR10 ;  /* 0x0000000a221b7c20 */ /* 0x000fe20008410000 */
[----:B------:R4:W1:Y:S01]  /*2090*/  MUFU.TANH R67, R70 ;  /* 0x0000004600437308 */ /* 0x0008620000002400 */
[----:B0-----:R-:W-:Y:S01]  /*20a0*/  IMAD.MOV.U32 R28, RZ, RZ, R3 ;  /* 0x000000ffff1c7224 */ /* 0x001fe200078e0003 */
[----:B------:R-:W-:Y:S01]  /*20b0*/  @P3 SHF.R.U32.HI R28, RZ, UR6, R5 ;  /* 0x00000006ff1c3c19 */ /* 0x000fe20008011605 */
[----:B------:R-:W-:Y:S01]  /*20c0*/  FMUL.FTZ R41, R41, UR10 ;  /* 0x0000000a29297c20 */ /* 0x000fe20008410000 */
[----:B------:R-:W-:Y:S01]  /*20d0*/  FMUL.FTZ R45, R45, UR10 ;  /* 0x0000000a2d2d7c20 */ /* 0x000fe20008410000 */
[----:B------:R-:W-:Y:S01]  /*20e0*/  FMUL.FTZ R49, R49, UR10 ;  /* 0x0000000a31317c20 */ /* 0x000fe20008410000 */
[----:B------:R-:W-:Y:S01]  /*20f0*/  FMUL.FTZ R53, R53, UR10 ;  /* 0x0000000a35357c20 */ /* 0x000fe20008410000 */
[----:B------:R-:W0:Y:S01]  /*2100*/  SHFL.IDX PT, R92, R28, RZ, 0x1c1f ;  /* 0x001c1fff1c5c7589 */ /* 0x000e2200000e0000 */
[----:B------:R5:W0:Y:S01]  /*2110*/  MUFU.TANH R89, R25 ;  /* 0x0000001900597308 */ /* 0x000a220000002400 */
[----:B----4-:R-:W-:-:S02]  /*2120*/  IMAD R70, R88, R9, 0x80 ;  /* 0x0000008058467424 */ /* 0x010fc400078e0209 */
[----:B------:R-:W-:Y:S01]  /*2130*/  FMUL.FTZ R57, R57, UR10 ;  /* 0x0000000a39397c20 */ /* 0x000fe20008410000 */
[----:B------:R-:W-:Y:S01]  /*2140*/  ULDC.64 UR6, c[0x0][0x9e0] ;  /* 0x0002780000067ab9 */ /* 0x000fe20000000a00 */
[----:B------:R-:W-:Y:S01]  /*2150*/  @!P1 VIADD R3, R11, 0x28840 ;  /* 0x000288400b039836 */ /* 0x000fe20000000000 */
[----:B------:R-:W-:Y:S01]  /*2160*/  UISETP.GE.AND UP1, UPT, UR7, 0x1, UPT ;  /* 0x000000010700788c */ /* 0x000fe2000bf26270 */
[----:B------:R-:W-:Y:S02]  /*2170*/  VIADD R5, R70, 0x1 ;  /* 0x0000000146057836 */ /* 0x000fe40000000000 */
[----:B------:R-:W-:Y:S01]  /*2180*/  FMUL.FTZ R4, R24, UR10 ;  /* 0x0000000a18047c20 */ /* 0x000fe20008410000 */
[----:B------:R4:W0:Y:S01]  /*2190*/  MUFU.TANH R90, R29 ;  /* 0x0000001d005a7308 */ /* 0x0008220000002400 */
[----:B-----5:R-:W-:Y:S01]  /*21a0*/  FMUL.FTZ R25, R31, UR10 ;  /* 0x0000000a1f197c20 */ /* 0x020fe20008410000 */
[----:B------:R-:W-:Y:S01]  /*21b0*/  FMUL.FTZ R31, R38, UR10 ;  /* 0x0000000a261f7c20 */ /* 0x000fe20008410000 */
[----:B------:R-:W-:Y:S01]  /*21c0*/  FMUL.FTZ R32, R32, UR10 ;  /* 0x0000000a20207c20 */ /* 0x000fe20008410000 */
[----:B------:R-:W-:Y:S01]  /*21d0*/  FMUL.FTZ R36, R36, UR10 ;  /* 0x0000000a24247c20 */ /* 0x000fe20008410000 */
[----:B------:R-:W-:Y:S01]  /*21e0*/  FMUL.FTZ R40, R40, UR10 ;  /* 0x0000000a28287c20 */ /* 0x000fe20008410000 */
[----:B------:R-:W-:Y:S01]  /*21f0*/  FMUL.FTZ R44, R44, UR10 ;  /* 0x0000000a2c2c7c20 */ /* 0x000fe20008410000 */
[----:B------:R-:W-:Y:S01]  /*2200*/  FMUL.FTZ R48, R48, UR10 ;  /* 0x0000000a30307c20 */ /* 0x000fe20008410000 */
[----:B------:R5:W0:Y:S01]  /*2210*/  MUFU.TANH R30, R33 ;  /* 0x00000021001e7308 */ /* 0x000a220000002400 */
[----:B----4-:R-:W-:Y:S01]  /*2220*/  FMUL.FTZ R29, R35, UR10 ;  /* 0x0000000a231d7c20 */ /* 0x010fe20008410000 */
[----:B------:R-:W-:Y:S01]  /*2230*/  FMUL.FTZ R35, R42, UR10 ;  /* 0x0000000a2a237c20 */ /* 0x000fe20008410000 */
[----:B------:R-:W-:Y:S01]  /*2240*/  FMUL.FTZ R52, R52, UR10 ;  /* 0x0000000a34347c20 */ /* 0x000fe20008410000 */
[----:B------:R-:W-:Y:S01]  /*2250*/  FMUL.FTZ R56, R56, UR10 ;  /* 0x0000000a38387c20 */ /* 0x000fe20008410000 */
[----:B------:R-:W-:Y:S01]  /*2260*/  FMUL.FTZ R60, R60, UR10 ;  /* 0x0000000a3c3c7c20 */ /* 0x000fe20008410000 */
[----:B------:R-:W-:Y:S01]  /*2270*/  FMUL.FTZ R61, R61, UR10 ;  /* 0x0000000a3d3d7c20 */ /* 0x000fe20008410000 */
        /* <DEDUP_REMOVED lines=29> */
[----:B------:R-:W-:-:S02]  /*2450*/  IMAD R24, R16, -0x2, R5 ;  /* 0xfffffffe10187824 */ /* 0x000fc400078e0205 */
[----:B------:R-:W-:Y:S01]  /*2460*/  FMUL.FTZ R81, R81, UR10 ;  /* 0x0000000a51517c20 */ /* 0x000fe20008410000 */
[----:B------:R-:W-:Y:S01]  /*2470*/  FMUL.FTZ R85, R85, UR10 ;  /* 0x0000000a55557c20 */ /* 0x000fe20008410000 */
[----:B------:R-:W-:Y:S01]  /*2480*/  PLOP3.LUT P2, PT, PT, PT, UP1, 0x40, 0x0 ;  /* 0x000000000000781c */ /* 0x000fe20003f4e818 */
[----:B------:R4:W0:Y:S01]  /*2490*/  MUFU.TANH R50, R53 ;  /* 0x0000003500327308 */ /* 0x0008220000002400 */
[----:B-----5:R-:W-:Y:S01]  /*24a0*/  FMUL.FTZ R49, R55, UR10 ;  /* 0x0000000a37317c20 */ /* 0x020fe20008410000 */
[----:B------:R-:W-:Y:S01]  /*24b0*/  FMUL.FTZ R55, R62, UR10 ;  /* 0x0000000a3e377c20 */ /* 0x000fe20008410000 */
[----:B------:R-:W-:Y:S01]  /*24c0*/  @!P1 PRMT R3, RZ, 0x654, R3 ;  /* 0x00000654ff039816 */ /* 0x000fe20000000003 */
[----:B--2---:R-:W-:Y:S02]  /*24d0*/  IMAD R5, R7, UR42, R24 ;  /* 0x0000002a07057c24 */ /* 0x004fe4000f8e0218 */
[----:B------:R-:W-:Y:S01]  /*24e0*/  FMUL.FTZ R71, R71, UR10 ;  /* 0x0000000a47477c20 */ /* 0x000fe20008410000 */
[----:B------:R-:W-:Y:S01]  /*24f0*/  FMUL.FTZ R75, R75, UR10 ;  /* 0x0000000a4b4b7c20 */ /* 0x000fe20008410000 */
[----:B------:R2:W-:Y:S01]  /*2500*/  @!P1 SYNCS.ARRIVE.TRANS64.RED.A1T0 RZ, [R3+URZ], RZ ;  /* 0x000000ff03ff99a7 */ /* 0x0005e2000810043f */
[----:B------:R5:W0:Y:S01]  /*2510*/  MUFU.TANH R107, R57 ;  /* 0x00000039006b7308 */ /* 0x000a220000002400 */
[----:B----4-:R-:W-:Y:S01]  /*2520*/  FMUL.FTZ R53, R59, UR10 ;  /* 0x0000000a3b357c20 */ /* 0x010fe20008410000 */
[----:B------:R-:W-:Y:S01]  /*2530*/  FMUL.FTZ R59, R66, UR10 ;  /* 0x0000000a423b7c20 */ /* 0x000fe20008410000 */
[----:B---3--:R-:W-:Y:S01]  /*2540*/  IMAD.IADD R5, R5, 0x1, -R8 ;  /* 0x0000000105057824 */ /* 0x008fe200078e0a08 */
[----:B------:R-:W-:Y:S01]  /*2550*/  LEA R66, R88, 0xffffff80, 0x7 ;  /* 0xffffff8058427811 */ /* 0x000fe200078e38ff */
[----:B--2---:R-:W-:-:S03]  /*2560*/  IMAD R3, R7, UR42, R70 ;  /* 0x0000002a07037c24 */ /* 0x004fc6000f8e0246 */
[----:B------:R-:W2:Y:S01]  /*2570*/  MUFU.TANH R4, R4 ;  /* 0x0000000400047308 */ /* 0x000ea20000002400 */
[----:B-----5:R-:W-:Y:S01]  /*2580*/  FMUL.FTZ R57, R63, UR10 ;  /* 0x0000000a3f397c20 */ /* 0x020fe20008410000 */
[----:B------:R-:W-:-:S06]  /*2590*/  VIADD R82, R5, UR6 ;  /* 0x0000000605527c36 */ /* 0x000fcc0008000000 */
[----:B------:R-:W3:Y:S08]  /*25a0*/  MUFU.TANH R0, R0 ;  /* 0x0000000000007308 */ /* 0x000ef00000002400 */
[----:B------:R-:W4:Y:S08]  /*25b0*/  MUFU.TANH R15, R15 ;  /* 0x0000000f000f7308 */ /* 0x000f300000002400 */
[----:B------:R-:W0:Y:S08]  /*25c0*/  MUFU.TANH R21, R21 ;  /* 0x0000001500157308 */ /* 0x000e300000002400 */
        /* <DEDUP_REMOVED lines=47> */
[----:B------:R5:W1:Y:S08]  /*28c0*/  MUFU.TANH R54, R71 ;  /* 0x0000004700367308 */ /* 0x000a700000002400 */
[----:B------:R2:W1:Y:S01]  /*28d0*/  MUFU.TANH R63, R75 ;  /* 0x0000004b003f7308 */ /* 0x0004620000002400 */
[----:B-----5:R-:W-:-:S05]  /*28e0*/  IMAD R71, R16, -0x2, R3 ;  /* 0xfffffffe10477824 */ /* 0x020fca00078e0203 */
[----:B0-----:R-:W-:Y:S01]  /*28f0*/  VIADDMNMX R13, R92, R82, R71, PT ;  /* 0x000000525c0d7246 */ /* 0x001fe20003800147 */
[----:B--2---:R-:W-:-:S04]  /*2900*/  VIADD R75, R5, UR49 ;  /* 0x00000031054b7c36 */ /* 0x004fc80008000000 */
[----:B------:R-:W-:Y:S01]  /*2910*/  IMAD.IADD R24, R75, 0x1, R92 ;  /* 0x000000014b187824 */ /* 0x000fe200078e025c */
[----:B---34-:R-:W-:Y:S06]  /*2920*/  @P2 BRA `(.L_x_1114) ;  /* 0x00000000005c2947 */ /* 0x018fec0003800000 */
[----:B------:R-:W-:Y:S01]  /*2930*/  IMAD R3, R7, UR42, R92 ;  /* 0x0000002a07037c24 */ /* 0x000fe2000f8e025c */
[----:B------:R-:W-:Y:S03]  /*2940*/  BSSY B0, `(.L_x_1115) ;  /* 0x0000011000007945 */ /* 0x000fe60003800000 */
[----:B------:R-:W-:-:S05]  /*2950*/  IMAD.IADD R3, R3, 0x1, -R8 ;  /* 0x0000000103037824 */ /* 0x000fca00078e0a08 */
[----:B------:R-:W-:-:S13]  /*2960*/  ISETP.GT.AND P2, PT, R3, -0x1, PT ;  /* 0xffffffff0300780c */ /* 0x000fda0003f44270 */
[----:B------:R-:W-:Y:S05]  /*2970*/  @P2 BRA `(.L_x_1116) ;  /* 0x0000000000202947 */ /* 0x000fea0003800000 */
[----:B------:R-:W-:Y:S01]  /*2980*/  UISETP.NE.AND UP2, UPT, UR7, 0x1, UPT ;  /* 0x000000010700788c */ /* 0x000fe2000bf45270 */
[----:B------:R-:W-:-:S05]  /*2990*/  LOP3.LUT R3, RZ, R3, RZ, 0x33, !PT ;  /* 0x00000003ff037212 */ /* 0x000fca00078e33ff */
[----:B------:R-:W-:-:S05]  /*29a0*/  PLOP3.LUT P2, PT, PT, PT, UP2, 0x80, 0x0 ;  /* 0x000000000000781c */ /* 0x000fca0003f4f028 */
[----:B------:R-:W-:-:S08]  /*29b0*/  @UP2 ULDC.64 UR10, c[0x0][0x9e8] ;  /* 0x00027a00000a2ab9 */ /* 0x000fd00000000a00 */
[----:B------:R-:W-:-:S05]  /*29c0*/  @P2 IMAD.HI.U32 R5, R3, UR10, RZ ;  /* 0x0000000a03052c27 */ /* 0x000fca000f8e00ff */
[----:B------:R-:W-:-:S04]  /*29d0*/  @P2 SHF.R.U32.HI R3, RZ, UR11, R5 ;  /* 0x0000000bff032c19 */ /* 0x000fc80008011605 */
[----:B------:R-:W-:Y:S01]  /*29e0*/  LOP3.LUT R3, RZ, R3, RZ, 0x33, !PT ;  /* 0x00000003ff037212 */ /* 0x000fe200078e33ff */
[----:B------:R-:W-:Y:S06]  /*29f0*/  BRA `(.L_x_1117) ;  /* 0x0000000000147947 */ /* 0x000fec0003800000 */
.L_x_1116:
[----:B------:R-:W-:-:S06]  /*2a00*/  UISETP.NE.AND UP2, UPT, UR7, 0x1, UPT ;  /* 0x000000010700788c */ /* 0x000fcc000bf45270 */
[----:B------:R-:W-:-:S05]  /*2a10*/  PLOP3.LUT P2, PT, PT, PT, UP2, 0x80, 0x0 ;  /* 0x000000000000781c */ /* 0x000fca0003f4f028 */
[----:B------:R-:W-:-:S08]  /*2a20*/  @UP2 ULDC.64 UR10, c[0x0][0x9e8] ;  /* 0x00027a00000a2ab9 */ /* 0x000fd00000000a00 */
[----:B------:R-:W-:-:S05]  /*2a30*/  @P2 IMAD.HI.U32 R5, R3, UR10, RZ ;  /* 0x0000000a03052c27 */ /* 0x000fca000f8e00ff */
[----:B------:R-:W-:-:S07]  /*2a40*/  @P2 SHF.R.U32.HI R3, RZ, UR11, R5 ;  /* 0x0000000bff032c19 */ /* 0x000fce0008011605 */
.L_x_1117:
[----:B------:R-:W-:Y:S05]  /*2a50*/  BSYNC B0 ;  /* 0x0000000000007941 */ /* 0x000fea0003800000 */
.L_x_1115:
[----:B------:R-:W-:-:S04]  /*2a60*/  IMAD R3, R3, UR7, -R66 ;  /* 0x0000000703037c24 */ /* 0x000fc8000f8e0a42 */
[----:B------:R-:W-:-:S05]  /*2a70*/  IMAD R3, R16, -0x2, R3 ;  /* 0xfffffffe10037824 */ /* 0x000fca00078e0203 */
[----:B------:R-:W-:Y:S02]  /*2a80*/  VIMNMX R24, R24, R3, !PT ;  /* 0x0000000318187248 */ /* 0x000fe40007fe0100 */
[----:B------:R-:W-:-:S07]  /*2a90*/  VIADDMNMX R13, R3, UR7, R13, PT ;  /* 0x00000007030d7c46 */ /* 0x000fce000b80010d */
.L_x_1114:
[C---:B------:R-:W-:Y:S01]  /*2aa0*/  ISETP.GE.AND P2, PT, R70.reuse, 0x2, PT ;  /* 0x000000024600780c */ /* 0x040fe20003f46270 */
[----:B------:R-:W0:Y:S01]  /*2ab0*/  SHFL.IDX PT, R28, R28, 0x1, 0x1c1f ;  /* 0x003c1f001c1c7f89 */ /* 0x000e2200000e0000 */
[----:B------:R-:W-:Y:S02]  /*2ac0*/  ISETP.GE.AND P5, PT, R70, 0xa, PT ;  /* 0x0000000a4600780c */ /* 0x000fe40003fa6270 */
[----:B------:R-:W-:Y:S02]  /*2ad0*/  ISETP.GT.AND P3, PT, R24, 0x1, !P2 ;  /* 0x000000011800780c */ /* 0x000fe40005764270 */
[----:B------:R-:W-:Y:S02]  /*2ae0*/  ISETP.GE.AND P4, PT, R70, 0x9, PT ;  /* 0x000000094600780c */ /* 0x000fe40003f86270 */
[----:B------:R-:W-:Y:S02]  /*2af0*/  ISETP.LT.OR P3, PT, R13, 0x2, P3 ;  /* 0x000000020d00780c */ /* 0x000fe40001f61670 */
[----:B------:R-:W-:-:S02]  /*2b00*/  P2R R86, PR, RZ, 0x10 ;  /* 0x00000010ff567803 */ /* 0x000fc40000000000 */
[----:B------:R-:W-:Y:S02]  /*2b10*/  FSEL R119, R89, -INF , !P3 ;  /* 0xff80000059777808 */ /* 0x000fe40005800000 */
[C---:B------:R-:W-:Y:S02]  /*2b20*/  ISETP.GT.AND P3, PT, R24.reuse, 0x9, !P5 ;  /* 0x000000091800780c */ /* 0x040fe40006f64270 */
[----:B------:R-:W-:Y:S02]  /*2b30*/  P2R R92, PR, RZ, 0x20 ;  /* 0x00000020ff5c7803 */ /* 0x000fe40000000000 */
[----:B------:R-:W-:Y:S02]  /*2b40*/  ISETP.LT.OR P3, PT, R13, 0xa, P3 ;  /* 0x0000000a0d00780c */ /* 0x000fe40001f61670 */
[----:B------:R-:W-:Y:S02]  /*2b50*/  ISETP.GT.AND P4, PT, R24, 0x8, !P4 ;  /* 0x000000081800780c */ /* 0x000fe40006784270 */
[----:B------:R-:W-:-:S02]  /*2b60*/  ISETP.GE.AND P5, PT, R70, 0x11, PT ;  /* 0x000000114600780c */ /* 0x000fc40003fa6270 */
[----:B------:R-:W-:Y:S02]  /*2b70*/  FSEL R123, R90, -INF , !P3 ;  /* 0xff8000005a7b7808 */ /* 0x000fe40005800000 */
[----:B------:R-:W-:Y:S02]  /*2b80*/  ISETP.LT.OR P4, PT, R13, 0x9, P4 ;  /* 0x000000090d00780c */ /* 0x000fe40002781670 */
[----:B------:R-:W-:Y:S02]  /*2b90*/  ISETP.GT.AND P3, PT, R24, 0x10, !P5 ;  /* 0x000000101800780c */ /* 0x000fe40006f64270 */
[----:B-1----:R-:W-:Y:S01]  /*2ba0*/  FSEL R121, R26, -INF , !P4 ;  /* 0xff8000001a797808 */ /* 0x002fe20006000000 */
[----:B0-----:R-:W-:Y:S01]  /*2bb0*/  IMAD.IADD R26, R75, 0x1, R28 ;  /* 0x000000014b1a7824 */ /* 0x001fe200078e021c */
[----:B------:R-:W-:Y:S02]  /*2bc0*/  ISETP.LT.OR P3, PT, R13, 0x11, P3 ;  /* 0x000000110d00780c */ /* 0x000fe40001f61670 */
[----:B------:R-:W-:-:S02]  /*2bd0*/  ISETP.GE.AND P4, PT, R70, 0x12, PT ;  /* 0x000000124600780c */ /* 0x000fc40003f86270 */
[----:B------:R-:W-:Y:S02]  /*2be0*/  FSEL R125, R32, -INF , !P3 ;  /* 0xff800000207d7808 */ /* 0x000fe40005800000 */
[----:B------:R-:W-:Y:S02]  /*2bf0*/  ISETP.GT.AND P3, PT, R24, 0x11, !P4 ;  /* 0x000000111800780c */ /* 0x000fe40006764270 */
[----:B------:R-:W-:Y:S02]  /*2c00*/  P2R R32, PR, RZ, 0x10 ;  /* 0x00000010ff207803 */ /* 0x000fe40000000000 */
[----:B------:R-:W-:Y:S02]  /*2c10*/  ISETP.LT.OR P3, PT, R13, 0x12, P3 ;  /* 0x000000120d00780c */ /* 0x000fe40001f61670 */
[----:B------:R-:W-:Y:S02]  /*2c20*/  ISETP.GE.AND P4, PT, R70, 0x19, PT ;  /* 0x000000194600780c */ /* 0x000fe40003f86270 */
[----:B------:R-:W-:-:S02]  /*2c30*/  FSEL R127, R30, -INF , !P3 ;  /* 0xff8000001e7f7808 */ /* 0x000fc40005800000 */
[----:B------:R-:W-:Y:S02]  /*2c40*/  ISETP.GT.AND P3, PT, R24, 0x18, !P4 ;  /* 0x000000181800780c */ /* 0x000fe40006764270 */
[----:B------:R-:W-:Y:S02]  /*2c50*/  P2R R94, PR, RZ, 0x10 ;  /* 0x00000010ff5e7803 */ /* 0x000fe40000000000 */
[----:B------:R-:W-:Y:S02]  /*2c60*/  ISETP.LT.OR P3, PT, R13, 0x19, P3 ;  /* 0x000000190d00780c */ /* 0x000fe40001f61670 */
[----:B------:R-:W-:Y:S02]  /*2c70*/  ISETP.GE.AND P4, PT, R70, 0x1a, PT ;  /* 0x0000001a4600780c */ /* 0x000fe40003f86270 */
[----:B------:R-:W-:Y:S02]  /*2c80*/  FSEL R129, R36, -INF , !P3 ;  /* 0xff80000024817808 */ /* 0x000fe40005800000 */
[----:B------:R-:W-:-:S02]  /*2c90*/  ISETP.GT.AND P3, PT, R24, 0x19, !P4 ;  /* 0x000000191800780c */ /* 0x000fc40006764270 */
[----:B------:R-:W-:Y:S02]  /*2ca0*/  P2R R36, PR, RZ, 0x10 ;  /* 0x00000010ff247803 */ /* 0x000fe40000000000 */
[----:B------:R-:W-:Y:S02]  /*2cb0*/  ISETP.LT.OR P3, PT, R13, 0x1a, P3 ;  /* 0x0000001a0d00780c */ /* 0x000fe40001f61670 */
[----:B------:R-:W-:Y:S02]  /*2cc0*/  ISETP.GE.AND P4, PT, R70, 0x21, PT ;  /* 0x000000214600780c */ /* 0x000fe40003f86270 */
[----:B------:R-:W-:Y:S02]  /*2cd0*/  FSEL R79, R34, -INF , !P3 ;  /* 0xff800000224f7808 */ /* 0x000fe40005800000 */
[----:B------:R-:W-:Y:S02]  /*2ce0*/  ISETP.GT.AND P3, PT, R24, 0x20, !P4 ;  /* 0x000000201800780c */ /* 0x000fe40006764270 */
[----:B------:R-:W-:-:S02]  /*2cf0*/  P2R R34, PR, RZ, 0x10 ;  /* 0x00000010ff227803 */ /* 0x000fc40000000000 */
[C---:B------:R-:W-:Y:S02]  /*2d00*/  ISETP.LT.OR P3, PT, R13.reuse, 0x21, P3 ;  /* 0x000000210d00780c */ /* 0x040fe40001f61670 */
[----:B------:R-:W-:Y:S02]  /*2d10*/  ISETP.GE.AND P4, PT, R70, 0x22, PT ;  /* 0x000000224600780c */ /* 0x000fe40003f86270 */
[----:B------:R-:W-:Y:S02]  /*2d20*/  FSEL R117, R40, -INF , !P3 ;  /* 0xff80000028757808 */ /* 0x000fe40005800000 */
[----:B------:R-:W-:Y:S02]  /*2d30*/  ISETP.GT.AND P3, PT, R24, 0x21, !P4 ;  /* 0x000000211800780c */ /* 0x000fe40006764270 */
[----:B------:R-:W-:Y:S02]  /*2d40*/  P2R R40, PR, RZ, 0x10 ;  /* 0x00000010ff287803 */ /* 0x000fe40000000000 */
[----:B------:R-:W-:-:S02]  /*2d50*/  ISETP.LT.OR P3, PT, R13, 0x22, P3 ;  /* 0x000000220d00780c */ /* 0x000fc40001f61670 */
[----:B------:R-:W-:Y:S02]  /*2d60*/  ISETP.GE.AND P4, PT, R70, 0x29, PT ;  /* 0x000000294600780c */ /* 0x000fe40003f86270 */
[----:B------:R-:W-:Y:S02]  /*2d70*/  FSEL R81, R38, -INF , !P3 ;  /* 0xff80000026517808 */ /* 0x000fe40005800000 */
[----:B------:R-:W-:Y:S02]  /*2d80*/  ISETP.GT.AND P3, PT, R24, 0x28, !P4 ;  /* 0x000000281800780c */ /* 0x000fe40006764270 */
[----:B------:R-:W-:Y:S02]  /*2d90*/  P2R R38, PR, RZ, 0x10 ;  /* 0x00000010ff267803 */ /* 0x000fe40000000000 */
        /* <DEDUP_REMOVED lines=86> */
[----:B------:R-:W-:Y:S02]  /*3300*/  P2R R90, PR, RZ, 0x20 ;  /* 0x00000020ff5a7803 */ /* 0x000fe40000000000 */
[----:B------:R-:W-:Y:S02]  /*3310*/  FSEL R11, R77, -INF , !P3 ;  /* 0xff8000004d0b7808 */ /* 0x000fe40005800000 */
[----:B------:R-:W-:-:S04]  /*3320*/  ISETP.GE.AND P3, PT, R70, 0x71, PT ;  /* 0x000000714600780c */ /* 0x000fc80003f66270 */
[----:B------:R-:W-:-:S04]  /*3330*/  ISETP.GT.AND P4, PT, R24, 0x70, !P3 ;  /* 0x000000701800780c */ /* 0x000fc80005f84270 */
[----:B------:R-:W-:-:S04]  /*3340*/  ISETP.LT.OR P4, PT, R13, 0x71, P4 ;  /* 0x000000710d00780c */ /* 0x000fc80002781670 */
        /* <DEDUP_REMOVED lines=10> */
[----:B------:R-:W-:Y:S02]  /*33f0*/  P2R R30, PR, RZ, 0x40 ;  /* 0x00000040ff1e7803 */ /* 0x000fe40000000000 */
[----:B------:R-:W-:-:S04]  /*3400*/  ISETP.GT.AND P6, PT, R24, RZ, !P6 ;  /* 0x000000ff1800720c */ /* 0x000fc800077c4270 */
[----:B------:R-:W-:-:S04]  /*3410*/  ISETP.LT.OR P6, PT, R13, 0x1, P6 ;  /* 0x000000010d00780c */ /* 0x000fc800037c1670 */
[----:B------:R-:W-:Y:S02]  /*3420*/  FSEL R77, R4, -INF , !P6 ;  /* 0xff800000044d7808 */ /* 0x000fe40007000000 */
[----:B------:R-:W-:-:S04]  /*3430*/  ISETP.GE.AND P6, PT, R70, 0x7a, PT ;  /* 0x0000007a4600780c */ /* 0x000fc80003fc6270 */
[----:B------:R-:W-:Y:S02]  /*3440*/  P2R R58, PR, RZ, 0x40 ;  /* 0x00000040ff3a7803 */ /* 0x000fe40000000000 */
[----:B------:R-:W-:Y:S02]  /*3450*/  ISETP.GT.AND P6, PT, R24, 0x79, !P6 ;  /* 0x000000791800780c */ /* 0x000fe400077c4270 */
[----:B------:R-:W-:Y:S02]  /*3460*/  VIADDMNMX R24, R28, R82, R71, PT ;  /* 0x000000521c187246 */ /* 0x000fe40003800147 */
[----:B------:R-:W-:-:S04]  /*3470*/  ISETP.LT.OR P6, PT, R13, 0x7a, P6 ;  /* 0x0000007a0d00780c */ /* 0x000fc800037c1670 */
[----:B------:R-:W-:Y:S02]  /*3480*/  FSEL R13, R62, -INF , !P6 ;  /* 0xff8000003e0d7808 */ /* 0x000fe40007000000 */
[----:B------:R-:W-:-:S13]  /*3490*/  PLOP3.LUT P6, PT, PT, PT, UP1, 0x40, 0x0 ;  /* 0x000000000000781c */ /* 0x000fda0003fce818 */
[----:B------:R-:W-:Y:S05]  /*34a0*/  @P6 BRA `(.L_x_1118) ;  /* 0x0000000000646947 */ /* 0x000fea0003800000 */
        /* <DEDUP_REMOVED lines=9> */
[----:B------:R-:W-:Y:S01]  /*3540*/  @P6 IMAD.HI.U32 R4, R61, UR10, RZ ;  /* 0x0000000a3d046c27 */ /* 0x000fe2000f8e00ff */
[----:B------:R-:W-:-:S13]  /*3550*/  PLOP3.LUT P6, PT, PT, PT, UP2, 0x80, 0x0 ;  /* 0x000000000000781c */ /* 0x000fda0003fcf028 */
[----:B------:R-:W-:-:S04]  /*3560*/  @P6 SHF.R.U32.HI R61, RZ, UR11, R4 ;  /* 0x0000000bff3d6c19 */ /* 0x000fc80008011604 */
[----:B------:R-:W-:Y:S01]  /*3570*/  LOP3.LUT R61, RZ, R61, RZ, 0x33, !PT ;  /* 0x0000003dff3d7212 */ /* 0x000fe200078e33ff */
[----:B------:R-:W-:Y:S06]  /*3580*/  BRA `(.L_x_1121) ;  /* 0x0000000000187947 */ /* 0x000fec0003800000 */
.L_x_1120:
[----:B------:R-:W-:-:S06]  /*3590*/  UISETP.NE.AND UP2, UPT, UR7, 0x1, UPT ;  /* 0x000000010700788c */ /* 0x000fcc000bf45270 */
[----:B------:R-:W-:-:S05]  /*35a0*/  PLOP3.LUT P6, PT, PT, PT, UP2, 0x80, 0x0 ;  /* 0x000000000000781c */ /* 0x000fca0003fcf028 */
[----:B------:R-:W-:-:S08]  /*35b0*/  @UP2 ULDC.64 UR10, c[0x0][0x9e8] ;  /* 0x00027a00000a2ab9 */ /* 0x000fd00000000a00 */
[----:B------:R-:W-:Y:S01]  /*35c0*/  @P6 IMAD.HI.U32 R4, R61, UR10, RZ ;  /* 0x0000000a3d046c27 */ /* 0x000fe2000f8e00ff */
[----:B------:R-:W-:-:S13]  /*35d0*/  PLOP3.LUT P6, PT, PT, PT, UP2, 0x80, 0x0 ;  /* 0x000000000000781c */ /* 0x000fda0003fcf028 */
[----:B------:R-:W-:-:S07]  /*35e0*/  @P6 SHF.R.U32.HI R61, RZ, UR11, R4 ;  /* 0x0000000bff3d6c19 */ /* 0x000fce0008011604 */
.L_x_1121:
[----:B------:R-:W-:Y:S05]  /*35f0*/  BSYNC B0 ;  /* 0x0000000000007941 */ /* 0x000fea0003800000 */
.L_x_1119:
[----:B------:R-:W-:-:S04]  /*3600*/  IMAD R61, R61, UR7, -R66 ;  /* 0x000000073d3d7c24 */ /* 0x000fc8000f8e0a42 */
[----:B------:R-:W-:-:S05]  /*3610*/  IMAD R61, R16, -0x2, R61 ;  /* 0xfffffffe103d7824 */ /* 0x000fca00078e023d */
[----:B------:R-:W-:Y:S02]  /*3620*/  VIMNMX R26, R26, R61, !PT ;  /* 0x0000003d1a1a7248 */ /* 0x000fe40007fe0100 */
[----:B------:R-:W-:-:S07]  /*3630*/  VIADDMNMX R24, R61, UR7, R24, PT ;  /* 0x000000073d187c46 */ /* 0x000fce000b800118 */
.L_x_1118:
[----:B------:R-:W-:Y:S01]  /*3640*/  ISETP.GT.AND P2, PT, R26, 0x1, !P2 ;  /* 0x000000011a00780c */ /* 0x000fe20005744270 */
[----:B------:R-:W-:Y:S01]  /*3650*/  ULDC UR10, c[0x0][0x988] ;  /* 0x00026200000a7ab9 */ /* 0x000fe20000000800 */
[----:B------:R-:W-:Y:S01]  /*3660*/  ISETP.NE.AND P6, PT, R90, RZ, PT ;  /* 0x000000ff5a00720c */ /* 0x000fe20003fc5270 */
[----:B------:R-:W-:Y:S01]  /*3670*/  @UP0 ULDC UR15, c[0x0][0x450] ;  /* 0x00011400000f0ab9 */ /* 0x000fe20000000800 */
[----:B------:R-:W-:Y:S01]  /*3680*/  ISETP.LT.OR P2, PT, R24, 0x2, P2 ;  /* 0x000000021800780c */ /* 0x000fe20001741670 */
[----:B------:R-:W-:Y:S01]  /*3690*/  UMOV UR14, UR36 ;  /* 0x00000024000e7c82 */ /* 0x000fe20008000000 */
[----:B------:R-:W-:Y:S02]  /*36a0*/  FMNMX.FTZ R4, R77, R119, !PT ;  /* 0x000000774d047209 */ /* 0x000fe40007810000 */
[----:B------:R-:W-:Y:S02]  /*36b0*/  FSEL R15, R15, -INF , !P2 ;  /* 0xff8000000f0f7808 */ /* 0x000fe40005000000 */
[----:B------:R-:W-:-:S02]  /*36c0*/  ISETP.NE.AND P2, PT, R86, RZ, PT ;  /* 0x000000ff5600720c */ /* 0x000fc40003f45270 */
[----:B------:R-:W-:Y:S02]  /*36d0*/  FMNMX.FTZ R4, R121, R4, !PT ;  /* 0x0000000479047209 */ /* 0x000fe40007810000 */
[----:B------:R-:W-:Y:S02]  /*36e0*/  ISETP.GT.AND P2, PT, R26, 0x8, !P2 ;  /* 0x000000081a00780c */ /* 0x000fe40005744270 */
[----:B------:R-:W-:Y:S02]  /*36f0*/  FMNMX.FTZ R4, R123, R4, !PT ;  /* 0x000000047b047209 */ /* 0x000fe40007810000 */
[----:B------:R-:W-:Y:S02]  /*3700*/  ISETP.LT.OR P2, PT, R24, 0x9, P2 ;  /* 0x000000091800780c */ /* 0x000fe40001741670 */
[----:B------:R-:W-:Y:S02]  /*3710*/  FMNMX.FTZ R4, R125, R4, !PT ;  /* 0x000000047d047209 */ /* 0x000fe40007810000 */
[----:B------:R-:W-:-:S02]  /*3720*/  FSEL R21, R21, -INF , !P2 ;  /* 0xff80000015157808 */ /* 0x000fc40005000000 */
[----:B------:R-:W-:Y:S02]  /*3730*/  ISETP.NE.AND P2, PT, R92, RZ, PT ;  /* 0x000000ff5c00720c */ /* 0x000fe40003f45270 */
[----:B------:R-:W-:Y:S02]  /*3740*/  FMNMX.FTZ R4, R127, R4, !PT ;  /* 0x000000047f047209 */ /* 0x000fe40007810000 */
[----:B------:R-:W-:Y:S02]  /*3750*/  ISETP.GT.AND P2, PT, R26, 0x9, !P2 ;  /* 0x000000091a00780c */ /* 0x000fe40005744270 */
[----:B------:R-:W-:Y:S02]  /*3760*/  FMNMX.FTZ R4, R129, R4, !PT ;  /* 0x0000000481047209 */ /* 0x000fe40007810000 */
[----:B------:R-:W-:Y:S02]  /*3770*/  ISETP.LT.OR P2, PT, R24, 0xa, P2 ;  /* 0x0000000a1800780c */ /* 0x000fe40001741670 */
[----:B------:R-:W-:-:S02]  /*3780*/  FMNMX.FTZ R4, R79, R4, !PT ;  /* 0x000000044f047209 */ /* 0x000fc40007810000 */
[----:B------:R-:W-:Y:S02]  /*3790*/  FSEL R25, R25, -INF , !P2 ;  /* 0xff80000019197808 */ /* 0x000fe40005000000 */
[----:B------:R-:W-:Y:S02]  /*37a0*/  ISETP.GT.AND P2, PT, R26, 0x10, !P6 ;  /* 0x000000101a00780c */ /* 0x000fe40007744270 */
[----:B------:R-:W-:Y:S02]  /*37b0*/  FMNMX.FTZ R4, R117, R4, !PT ;  /* 0x0000000475047209 */ /* 0x000fe40007810000 */
[----:B------:R-:W-:Y:S02]  /*37c0*/  ISETP.LT.OR P2, PT, R24, 0x11, P2 ;  /* 0x000000111800780c */ /* 0x000fe40001741670 */
[----:B------:R-:W-:Y:S02]  /*37d0*/  ISETP.NE.AND P6, PT, R52, RZ, PT ;  /* 0x000000ff3400720c */ /* 0x000fe40003fc5270 */
        /* <DEDUP_REMOVED lines=8> */
[----:B------:R-:W-:Y:S02]  /*3860*/  ISETP.NE.AND P2, PT, R94, RZ, PT ;  /* 0x000000ff5e00720c */ /* 0x000fe40003f45270 */
[----:B------:R-:W-:Y:S02]  /*3870*/  FMNMX.FTZ R4, R113, R4, !PT ;  /* 0x0000000471047209 */ /* 0x000fe40007810000 */
[----:B------:R-:W-:Y:S02]  /*3880*/  ISETP.GT.AND P2, PT, R26, 0x18, !P2 ;  /* 0x000000181a00780c */ /* 0x000fe40005744270 */
[----:B------:R-:W-:Y:S02]  /*3890*/  FMNMX.FTZ R4, R85, R4, !PT ;  /* 0x0000000455047209 */ /* 0x000fe40007810000 */
[----:B------:R-:W-:-:S02]  /*38a0*/  ISETP.LT.OR P2, PT, R24, 0x19, P2 ;  /* 0x000000191800780c */ /* 0x000fc40001741670 */
[----:B------:R-:W-:Y:S02]  /*38b0*/  FMNMX.FTZ R4, R111, R4, !PT ;  /* 0x000000046f047209 */ /* 0x000fe40007810000 */
[----:B------:R-:W-:Y:S02]  /*38c0*/  FSEL R31, R31, -INF , !P2 ;  /* 0xff8000001f1f7808 */ /* 0x000fe40005000000 */
[----:B------:R-:W-:Y:S02]  /*38d0*/  ISETP.NE.AND P2, PT, R36, RZ, PT ;  /* 0x000000ff2400720c */ /* 0x000fe40003f45270 */
[----:B------:R-:W-:Y:S02]  /*38e0*/  FMNMX.FTZ R4, R87, R4, !PT ;  /* 0x0000000457047209 */ /* 0x000fe40007810000 */
[----:B------:R-:W-:Y:S02]  /*38f0*/  ISETP.GT.AND P2, PT, R26, 0x19, !P2 ;  /* 0x000000191a00780c */ /* 0x000fe40005744270 */
[----:B------:R-:W-:-:S02]  /*3900*/  FMNMX.FTZ R4, R109, R4, !PT ;  /* 0x000000046d047209 */ /* 0x000fc40007810000 */
[----:B------:R-:W-:Y:S02]  /*3910*/  ISETP.LT.OR P2, PT, R24, 0x1a, P2 ;  /* 0x0000001a1800780c */ /* 0x000fe40001741670 */
[----:B------:R-:W-:Y:S02]  /*3920*/  FMNMX.FTZ R4, R107, R4, !PT ;  /* 0x000000046b047209 */ /* 0x000fe40007810000 */
[----:B------:R-:W-:Y:S02]  /*3930*/  FSEL R33, R33, -INF , !P2 ;  /* 0xff80000021217808 */ /* 0x000fe40005000000 */
[----:B------:R-:W-:Y:S02]  /*3940*/  ISETP.NE.AND P2, PT, R34, RZ, PT ;  /* 0x000000ff2200720c */ /* 0x000fe40003f45270 */
[----:B------:R-:W-:Y:S02]  /*3950*/  FMNMX.FTZ R4, R105, R4, !PT ;  /* 0x0000000469047209 */ /* 0x000fe40007810000 */
[----:B------:R-:W-:-:S02]  /*3960*/  ISETP.GT.AND P2, PT, R26, 0x20, !P2 ;  /* 0x000000201a00780c */ /* 0x000fc40005744270 */
[----:B------:R-:W-:Y:S02]  /*3970*/  FMNMX.FTZ R4, R103, R4, !PT ;  /* 0x0000000467047209 */ /* 0x000fe40007810000 */
[----:B------:R-:W-:Y:S02]  /*3980*/  ISETP.LT.OR P2, PT, R24, 0x21, P2 ;  /* 0x000000211800780c */ /* 0x000fe40001741670 */
[----:B------:R-:W-:Y:S02]  /*3990*/  FMNMX.FTZ R4, R101, R4, !PT ;  /* 0x0000000465047209 */ /* 0x000fe40007810000 */
[----:B------:R-:W-:Y:S02]  /*39a0*/  FSEL R35, R35, -INF , !P2 ;  /* 0xff80000023237808 */ /* 0x000fe40005000000 */
[----:B------:R-:W-:Y:S02]  /*39b0*/  ISETP.NE.AND P2, PT, R40, RZ, PT ;  /* 0x000000ff2800720c */ /* 0x000fe40003f45270 */
[----:B------:R-:W-:-:S02]  /*39c0*/  FMNMX.FTZ R4, R99, R4, !PT ;  /* 0x0000000463047209 */ /* 0x000fc40007810000 */
[----:B------:R-:W-:Y:S02]  /*39d0*/  ISETP.GT.AND P2, PT, R26, 0x21, !P2 ;  /* 0x000000211a00780c */ /* 0x000fe40005744270 */
[----:B------:R-:W-:Y:S02]  /*39e0*/  FMNMX.FTZ R4, R97, R4, !PT ;  /* 0x0000000461047209 */ /* 0x000fe40007810000 */
[----:B------:R-:W-:Y:S02]  /*39f0*/  ISETP.LT.OR P2, PT, R24, 0x22, P2 ;  /* 0x000000221800780c */ /* 0x000fe40001741670 */
        /* <DEDUP_REMOVED lines=21> */
[----:B------:R-:W-:Y:S02]  /*3b50*/  ISETP.GT.AND P3, PT, R26, 0x70, !P3 ;  /* 0x000000701a00780c */ /* 0x000fe40005f64270 */
[----:B------:R-:W-:Y:S02]  /*3b60*/  FSEL R43, R43, -INF , !P2 ;  /* 0xff8000002b2b7808 */ /* 0x000fe40005000000 */
[----:B------:R-:W-:Y:S02]  /*3b70*/  ISETP.NE.AND P2, PT, R48, RZ, PT ;  /* 0x000000ff3000720c */ /* 0x000fe40003f45270 */
[C---:B------:R-:W-:Y:S02]  /*3b80*/  ISETP.GT.AND P4, PT, R26.reuse, 0x71, !P4 ;  /* 0x000000711a00780c */ /* 0x040fe40006784270 */
[----:B------:R-:W-:Y:S02]  /*3b90*/  ISETP.GT.AND P2, PT, R26, 0x31, !P2 ;  /* 0x000000311a00780c */ /* 0x000fe40005744270 */
[----:B------:R-:W-:-:S02]  /*3ba0*/  ISETP.LT.OR P3, PT, R24, 0x71, P3 ;  /* 0x000000711800780c */ /* 0x000fc40001f61670 */
[----:B------:R-:W-:Y:S02]  /*3bb0*/  ISETP.LT.OR P2, PT, R24, 0x32, P2 ;  /* 0x000000321800780c */ /* 0x000fe40001741670 */
[----:B------:R-:W-:Y:S02]  /*3bc0*/  ISETP.GT.AND P5, PT, R26, 0x78, !P5 ;  /* 0x000000781a00780c */ /* 0x000fe40006fa4270 */
[----:B------:R-:W-:Y:S02]  /*3bd0*/  FSEL R45, R45, -INF , !P2 ;  /* 0xff8000002d2d7808 */ /* 0x000fe40005000000 */
[----:B------:R-:W-:Y:S02]  /*3be0*/  ISETP.NE.AND P2, PT, R46, RZ, PT ;  /* 0x000000ff2e00720c */ /* 0x000fe40003f45270 */
[----:B------:R-:W-:Y:S02]  /*3bf0*/  ISETP.LT.OR P4, PT, R24, 0x72, P4 ;  /* 0x000000721800780c */ /* 0x000fe40002781670 */
[----:B------:R-:W-:-:S02]  /*3c00*/  ISETP.GT.AND P2, PT, R26, 0x38, !P2 ;  /* 0x000000381a00780c */ /* 0x000fc40005744270 */
[C---:B------:R-:W-:Y:S02]  /*3c10*/  ISETP.LT.OR P5, PT, R24.reuse, 0x79, P5 ;  /* 0x000000791800780c */ /* 0x040fe40002fa1670 */
[----:B------:R-:W-:-:S04]  /*3c20*/  ISETP.LT.OR P2, PT, R24, 0x39, P2 ;  /* 0x000000391800780c */ /* 0x000fc80001741670 */
[----:B------:R-:W-:Y:S02]  /*3c30*/  FSEL R47, R47, -INF , !P2 ;  /* 0xff8000002f2f7808 */ /* 0x000fe40005000000 */
[----:B------:R-:W-:Y:S02]  /*3c40*/  ISETP.GT.AND P2, PT, R26, 0x39, !P6 ;  /* 0x000000391a00780c */ /* 0x000fe40007744270 */
[----:B------:R-:W-:Y:S02]  /*3c50*/  ISETP.NE.AND P6, PT, R73, RZ, PT ;  /* 0x000000ff4900720c */ /* 0x000fe40003fc5270 */
[----:B------:R-:W-:Y:S01]  /*3c60*/  ISETP.LT.OR P2, PT, R24, 0x3a, P2 ;  /* 0x0000003a1800780c */ /* 0x000fe20001741670 */
[----:B------:R-:W0:Y:S03]  /*3c70*/  SHFL.BFLY PT, R73, R28, 0x2, 0x1f ;  /* 0x0c401f001c497f89 */ /* 0x000e2600000e0000 */
[----:B------:R-:W-:-:S02]  /*3c80*/  FSEL R49, R49, -INF , !P2 ;  /* 0xff80000031317808 */ /* 0x000fc40005000000 */
[----:B------:R-:W-:-:S04]  /*3c90*/  ISETP.NE.AND P2, PT, R50, RZ, PT ;  /* 0x000000ff3200720c */ /* 0x000fc80003f45270 */
[----:B------:R-:W-:-:S04]  /*3ca0*/  ISETP.GT.AND P2, PT, R26, 0x40, !P2 ;  /* 0x000000401a00780c */ /* 0x000fc80005744270 */
[----:B------:R-:W-:-:S04]  /*3cb0*/  ISETP.LT.OR P2, PT, R24, 0x41, P2 ;  /* 0x000000411800780c */ /* 0x000fc80001741670 */
[----:B------:R-:W-:Y:S02]  /*3cc0*/  FSEL R51, R51, -INF , !P2 ;  /* 0xff80000033337808 */ /* 0x000fe40005000000 */
[----:B------:R-:W-:-:S04]  /*3cd0*/  ISETP.NE.AND P2, PT, R56, RZ, PT ;  /* 0x000000ff3800720c */ /* 0x000fc80003f45270 */
[----:B------:R-:W-:Y:S02]  /*3ce0*/  ISETP.GT.AND P2, PT, R26, 0x41, !P2 ;  /* 0x000000411a00780c */ /* 0x000fe40005744270 */
[----:B0-----:R-:W-:Y:S02]  /*3cf0*/  FMNMX.FTZ R73, R28, R73, !PT ;  /* 0x000000491c497209 */ /* 0x001fe40007810000 */
[----:B------:R-:W-:-:S03]  /*3d00*/  ISETP.LT.OR P2, PT, R24, 0x42, P2 ;  /* 0x000000421800780c */ /* 0x000fc60001741670 */
[----:B------:R-:W0:Y:S01]  /*3d10*/  SHFL.BFLY PT, R4, R73, 0x1, 0x1f ;  /* 0x0c201f0049047f89 */ /* 0x000e2200000e0000 */
[----:B------:R-:W-:Y:S02]  /*3d20*/  FSEL R53, R53, -INF , !P2 ;  /* 0xff80000035357808 */ /* 0x000fe40005000000 */
[----:B------:R-:W-:-:S04]  /*3d30*/  ISETP.NE.AND P2, PT, R96, RZ, PT ;  /* 0x000000ff6000720c */ /* 0x000fc80003f45270 */
[----:B------:R-:W-:-:S04]  /*3d40*/  ISETP.GT.AND P2, PT, R26, 0x48, !P2 ;  /* 0x000000481a00780c */ /* 0x000fc80005744270 */
[----:B------:R-:W-:-:S04]  /*3d50*/  ISETP.LT.OR P2, PT, R24, 0x49, P2 ;  /* 0x000000491800780c */ /* 0x000fc80001741670 */
[----:B------:R-:W-:Y:S02]  /*3d60*/  FSEL R55, R55, -INF , !P2 ;  /* 0xff80000037377808 */ /* 0x000fe40005000000 */
[----:B------:R-:W-:-:S04]  /*3d70*/  ISETP.NE.AND P2, PT, R60, RZ, PT ;  /* 0x000000ff3c00720c */ /* 0x000fc80003f45270 */
[----:B------:R-:W-:Y:S02]  /*3d80*/  ISETP.GT.AND P2, PT, R26, 0x49, !P2 ;  /* 0x000000491a00780c */ /* 0x000fe40005744270 */
[----:B0-----:R-:W-:Y:S02]  /*3d90*/  FMNMX.FTZ R4, R73, R4, !PT ;  /* 0x0000000449047209 */ /* 0x001fe40007810000 */
[----:B------:R-:W-:-:S04]  /*3da0*/  ISETP.LT.OR P2, PT, R24, 0x4a, P2 ;  /* 0x0000004a1800780c */ /* 0x000fc80001741670 */
[----:B------:R-:W-:Y:S02]  /*3db0*/  FSEL R57, R57, -INF , !P2 ;  /* 0xff80000039397808 */ /* 0x000fe40005000000 */
[----:B------:R-:W-:-:S04]  /*3dc0*/  ISETP.NE.AND P2, PT, R98, RZ, PT ;  /* 0x000000ff6200720c */ /* 0x000fc80003f45270 */
[----:B------:R-:W-:-:S04]  /*3dd0*/  ISETP.GT.AND P2, PT, R26, 0x50, !P2 ;  /* 0x000000501a00780c */ /* 0x000fc80005744270 */
[----:B------:R-:W-:-:S04]  /*3de0*/  ISETP.LT.OR P2, PT, R24, 0x51, P2 ;  /* 0x000000511800780c */ /* 0x000fc80001741670 */
[----:B------:R-:W-:Y:S02]  /*3df0*/  FSEL R59, R59, -INF , !P2 ;  /* 0xff8000003b3b7808 */ /* 0x000fe40005000000 */
[----:B------:R-:W-:-:S04]  /*3e00*/  ISETP.NE.AND P2, PT, R64, RZ, PT ;  /* 0x000000ff4000720c */ /* 0x000fc80003f45270 */
[----:B------:R-:W-:-:S04]  /*3e10*/  ISETP.GT.AND P2, PT, R26, 0x51, !P2 ;  /* 0x000000511a00780c */ /* 0x000fc80005744270 */
[----:B------:R-:W-:-:S04]  /*3e20*/  ISETP.LT.OR P2, PT, R24, 0x52, P2 ;  /* 0x000000521800780c */ /* 0x000fc80001741670 */
[----:B------:R-:W-:Y:S01]  /*3e30*/  FSEL R71, R6, -INF , !P2 ;  /* 0xff80000006477808 */ /* 0x000fe20005000000 */
[----:B------:R-:W-:Y:S01]  /*3e40*/  IMAD.U32 R6, RZ, RZ, UR10 ;  /* 0x0000000aff067e24 */ /* 0x000fe2000f8e00ff */
[----:B------:R-:W-:Y:S01]  /*3e50*/  ISETP.NE.AND P2, PT, R65, RZ, PT ;  /* 0x000000ff4100720c */ /* 0x000fe20003f45270 */
[----:B------:R-:W-:Y:S02]  /*3e60*/  @UP0 ULDC UR10, c[0x0][0x44c] ;  /* 0x00011300000a0ab9 */ /* 0x000fe40000000800 */
[----:B------:R-:W-:Y:S01]  /*3e70*/  UIMAD.WIDE.U32 UR10, UR36, UR10, URZ ;  /* 0x0000000a240a72a5 */ /* 0x000fe2000f8e003f */
[----:B------:R-:W-:-:S03]  /*3e80*/  ISETP.GT.AND P2, PT, R26, 0x58, !P2 ;  /* 0x000000581a00780c */ /* 0x000fc60005744270 */
[----:B------:R-:W-:Y:S01]  /*3e90*/  @UP0 USHF.R.U32.HI UR14, URZ, UR15, UR11 ;  /* 0x0000000f3f0e0299 */ /* 0x000fe2000801160b */
[----:B------:R-:W-:-:S03]  /*3ea0*/  ISETP.LT.OR P2, PT, R24, 0x59, P2 ;  /* 0x000000591800780c */ /* 0x000fc60001741670 */
[----:B------:R-:W-:Y:S01]  /*3eb0*/  UIADD3 UR52, UR52, UR14, URZ ;  /* 0x0000000e34347290 */ /* 0x000fe2000fffe03f */
[----:B------:R-:W-:Y:S02]  /*3ec0*/  FSEL R67, R67, -INF , !P2 ;  /* 0xff80000043437808 */ /* 0x000fe40005000000 */
[----:B------:R-:W-:Y:S01]  /*3ed0*/  ISETP.NE.AND P2, PT, R68, RZ, PT ;  /* 0x000000ff4400720c */ /* 0x000fe20003f45270 */
[----:B------:R-:W-:-:S03]  /*3ee0*/  UIADD3 UR6, UR52, UR6, URZ ;  /* 0x0000000634067290 */ /* 0x000fc6000fffe03f */
[----:B------:R-:W-:-:S04]  /*3ef0*/  ISETP.GT.AND P2, PT, R26, 0x59, !P2 ;  /* 0x000000591a00780c */ /* 0x000fc80005744270 */
        /* <DEDUP_REMOVED lines=9> */
[----:B------:R-:W-:Y:S02]  /*3f90*/  FSEL R63, R63, -INF , !P2 ;  /* 0xff8000003f3f7808 */ /* 0x000fe40005000000 */
[----:B------:R-:W-:Y:S02]  /*3fa0*/  ISETP.GT.AND P2, PT, R26, 0x68, !P6 ;  /* 0x000000681a00780c */ /* 0x000fe40007744270 */
[----:B------:R-:W-:Y:S01]  /*3fb0*/  ISETP.NE.AND P6, PT, R30, RZ, PT ;  /* 0x000000ff1e00720c */ /* 0x000fe20003fc5270 */
[----:B------:R-:W-:Y:S01]  /*3fc0*/  FMUL.FTZ R30, R4, R6 ;  /* 0x00000006041e7220 */ /* 0x000fe20000410000 */
[----:B------:R-:W-:-:S04]  /*3fd0*/  ISETP.LT.OR P2, PT, R24, 0x69, P2 ;  /* 0x000000691800780c */ /* 0x000fc80001741670 */
[----:B------:R-:W-:Y:S02]  /*3fe0*/  FSEL R65, R78, -INF , !P2 ;  /* 0xff8000004e417808 */ /* 0x000fe40005000000 */
[----:B------:R-:W-:-:S04]  /*3ff0*/  FSETP.NEU.FTZ.AND P2, PT, R4, -INF , PT ;  /* 0xff8000000400780b */ /* 0x000fc80003f5d000 */
[----:B------:R-:W-:Y:S02]  /*4000*/  FSEL R30, R30, RZ, P2 ;  /* 0x000000ff1e1e7208 */ /* 0x000fe40001000000 */
[----:B------:R-:W-:Y:S02]  /*4010*/  ISETP.GT.AND P2, PT, R26, RZ, !P6 ;  /* 0x000000ff1a00720c */ /* 0x000fe40007744270 */
[----:B------:R-:W-:Y:S01]  /*4020*/  ISETP.NE.AND P6, PT, R58, RZ, PT ;  /* 0x000000ff3a00720c */ /* 0x000fe20003fc5270 */
[-CC-:B------:R-:W-:Y:S01]  /*4030*/  FFMA.FTZ R170, R111, R6.reuse, -R30.reuse ;  /* 0x000000066faa7223 */ /* 0x180fe2000001081e */
[----:B------:R-:W-:Y:S01]  /*4040*/  ISETP.LT.OR P2, PT, R24, 0x1, P2 ;  /* 0x000000011800780c */ /* 0x000fe20001741670 */
[-CC-:B------:R-:W-:Y:S01]  /*4050*/  FFMA.FTZ R164, R109, R6.reuse, -R30.reuse ;  /* 0x000000066da47223 */ /* 0x180fe2000001081e */
[----:B------:R-:W-:Y:S01]  /*4060*/  FSEL R109, R12, -INF , !P3 ;  /* 0xff8000000c6d7808 */ /* 0x000fe20005800000 */
[-CC-:B------:R-:W-:Y:S01]  /*4070*/  FFMA.FTZ R168, R113, R6.reuse, -R30.reuse ;  /* 0x0000000671a87223 */ /* 0x180fe2000001081e */
[----:B------:R-:W-:Y:S01]  /*4080*/  FSEL R0, R0, -INF , !P2 ;  /* 0xff80000000007808 */ /* 0x000fe20005000000 */
[-CC-:B------:R-:W-:Y:S01]  /*4090*/  FFMA.FTZ R174, R115, R6.reuse, -R30.reuse ;  /* 0x0000000673ae7223 */ /* 0x180fe2000001081e */
[----:B------:R-:W-:Y:S01]  /*40a0*/  ISETP.NE.AND P2, PT, R76, RZ, PT ;  /* 0x000000ff4c00720c */ /* 0x000fe20003f45270 */
[-CC-:B------:R-:W-:Y:S01]  /*40b0*/  FFMA.FTZ R172, R117, R6.reuse, -R30.reuse ;  /* 0x0000000675ac7223 */ /* 0x180fe2000001081e */
[----:B------:R-:W-:Y:S01]  /*40c0*/  FMNMX.FTZ R28, R0, R15, !PT ;  /* 0x0000000f001c7209 */ /* 0x000fe20007810000 */
[-CC-:B------:R-:W-:Y:S01]  /*40d0*/  FFMA.FTZ R180, R77, R6.reuse, -R30.reuse ;  /* 0x000000064db47223 */ /* 0x180fe2000001081e */
[----:B------:R-:W-:Y:S01]  /*40e0*/  ISETP.GT.AND P2, PT, R26, 0x69, !P2 ;  /* 0x000000691a00780c */ /* 0x000fe20005744270 */
[--C-:B------:R-:W-:Y:S01]  /*40f0*/  FFMA.FTZ R73, R119, R6, -R30.reuse ;  /* 0x0000000677497223 */ /* 0x100fe2000001081e */
[----:B------:R-:W-:Y:S01]  /*4100*/  FMNMX.FTZ R28, R21, R28, !PT ;  /* 0x0000001c151c7209 */ /* 0x000fe20007810000 */
[--C-:B------:R-:W-:Y:S01]  /*4110*/  FFMA.FTZ R182, R121, R6, -R30.reuse ;  /* 0x0000000679b67223 */ /* 0x100fe2000001081e */
[----:B------:R-:W-:Y:S01]  /*4120*/  ISETP.LT.OR P2, PT, R24, 0x6a, P2 ;  /* 0x0000006a1800780c */ /* 0x000fe20001741670 */
[----:B------:R-:W-:Y:S01]  /*4130*/  MUFU.EX2 R180, R180 ;  /* 0x000000b400b47308 */ /* 0x000fe20000000800 */
[----:B------:R-:W-:Y:S01]  /*4140*/  FMNMX.FTZ R28, R25, R28, !PT ;  /* 0x0000001c191c7209 */ /* 0x000fe20007810000 */
[-CC-:B------:R-:W-:Y:S01]  /*4150*/  FFMA.FTZ R75, R123, R6.reuse, -R30.reuse ;  /* 0x000000067b4b7223 */ /* 0x180fe2000001081e */
[----:B------:R-:W-:Y:S01]  /*4160*/  FSEL R111, R2, -INF , !P2 ;  /* 0xff800000026f7808 */ /* 0x000fe20005000000 */
[--C-:B------:R-:W-:Y:S01]  /*4170*/  FFMA.FTZ R2, R107, R6, -R30.reuse ;  /* 0x000000066b027223 */ /* 0x100fe2000001081e */
[----:B------:R-:W-:Y:S01]  /*4180*/  FMNMX.FTZ R28, R27, R28, !PT ;  /* 0x0000001c1b1c7209 */ /* 0x000fe20007810000 */
[--C-:B------:R-:W-:Y:S01]  /*4190*/  FFMA.FTZ R176, R125, R6, -R30.reuse ;  /* 0x000000067db07223 */ /* 0x100fe2000001081e */
[----:B------:R-:W-:Y:S01]  /*41a0*/  ISETP.GT.AND P6, PT, R26, 0x79, !P6 ;  /* 0x000000791a00780c */ /* 0x000fe200077c4270 */
[----:B------:R-:W-:Y:S01]  /*41b0*/  MUFU.EX2 R117, R2 ;  /* 0x0000000200757308 */ /* 0x000fe20000000800 */
[----:B------:R-:W-:Y:S01]  /*41c0*/  FMNMX.FTZ R28, R29, R28, !PT ;  /* 0x0000001c1d1c7209 */ /* 0x000fe20007810000 */
[-CC-:B------:R-:W-:Y:S01]  /*41d0*/  FFMA.FTZ R77, R127, R6.reuse, -R30.reuse ;  /* 0x000000067f4d7223 */ /* 0x180fe2000001081e */
[----:B------:R-:W-:Y:S01]  /*41e0*/  FSEL R113, R10, -INF , !P4 ;  /* 0xff8000000a717808 */ /* 0x000fe20006000000 */
[--C-:B------:R-:W-:Y:S01]  /*41f0*/  FFMA.FTZ R10, R103, R6, -R30.reuse ;  /* 0x00000006670a7223 */ /* 0x100fe2000001081e */
[----:B------:R-:W-:Y:S01]  /*4200*/  FMNMX.FTZ R28, R31, R28, !PT ;  /* 0x0000001c1f1c7209 */ /* 0x000fe20007810000 */
[--C-:B------:R-:W-:Y:S01]  /*4210*/  FFMA.FTZ R11, R11, R6, -R30.reuse ;  /* 0x000000060b0b7223 */ /* 0x100fe2000001081e */
[----:B------:R-:W-:Y:S01]  /*4220*/  ISETP.LT.OR P6, PT, R24, 0x7a, P6 ;  /* 0x0000007a1800780c */ /* 0x000fe200037c1670 */
[----:B------:R-:W0:Y:S01]  /*4230*/  MUFU.EX2 R73, R73 ;  /* 0x0000004900497308 */ /* 0x000e220000000800 */
[----:B------:R-:W-:Y:S01]  /*4240*/  FMNMX.FTZ R28, R33, R28, !PT ;  /* 0x0000001c211c7209 */ /* 0x000fe20007810000 */
[-CC-:B------:R-:W-:Y:S01]  /*4250*/  FFMA.FTZ R178, R129, R6.reuse, -R30.reuse ;  /* 0x0000000681b27223 */ /* 0x180fe2000001081e */
[----:B------:R-:W-:Y:S01]  /*4260*/  FSEL R107, R14, -INF , !P5 ;  /* 0xff8000000e6b7808 */ /* 0x000fe20006800000 */
[--C-:B------:R-:W-:Y:S01]  /*4270*/  FFMA.FTZ R12, R5, R6, -R30.reuse ;  /* 0x00000006050c7223 */ /* 0x100fe2000001081e */
[----:B------:R-:W-:Y:S01]  /*4280*/  FMNMX.FTZ R28, R35, R28, !PT ;  /* 0x0000001c231c7209 */ /* 0x000fe20007810000 */
[--C-:B------:R-:W-:Y:S01]  /*4290*/  FFMA.FTZ R79, R79, R6, -R30.reuse ;  /* 0x000000064f4f7223 */ /* 0x100fe2000001081e */
[----:B------:R-:W-:Y:S01]  /*42a0*/  FSEL R115, R20, -INF , !P6 ;  /* 0xff80000014737808 */ /* 0x000fe20007000000 */
        /* <DEDUP_REMOVED lines=23> */
[----:B------:R-:W-:Y:S01]  /*4420*/  FFMA.FTZ R3, R3, R6, -R30 ;  /* 0x0000000603037223 */ /* 0x000fe2000001081e */
[----:B------:R-:W4:Y:S01]  /*4430*/  MUFU.EX2 R77, R77 ;  /* 0x0000004d004d7308 */ /* 0x000f220000000800 */
[----:B------:R-:W-:-:S04]  /*4440*/  FMNMX.FTZ R28, R49, R28, !PT ;  /* 0x0000001c311c7209 */ /* 0x000fc80007810000 */
[----:B------:R-:W-:-:S03]  /*4450*/  FMNMX.FTZ R28, R51, R28, !PT ;  /* 0x0000001c331c7209 */ /* 0x000fc60007810000 */
[----:B------:R0:W-:Y:S01]  /*4460*/  MUFU.EX2 R158, R11 ;  /* 0x0000000b009e7308 */ /* 0x0001e20000000800 */
[----:B------:R-:W-:-:S04]  /*4470*/  FMNMX.FTZ R28, R53, R28, !PT ;  /* 0x0000001c351c7209 */ /* 0x000fc80007810000 */
[----:B------:R-:W-:-:S03]  /*4480*/  FMNMX.FTZ R28, R55, R28, !PT ;  /* 0x0000001c371c7209 */ /* 0x000fc60007810000 */
[----:B------:R-:W5:Y:S01]  /*4490*/  MUFU.EX2 R178, R178 ;  /* 0x000000b200b27308 */ /* 0x000f620000000800 */
[----:B------:R-:W-:Y:S01]  /*44a0*/  FMNMX.FTZ R28, R57, R28, !PT ;  /* 0x0000001c391c7209 */ /* 0x000fe20007810000 */
[----:B0-----:R-:W-:Y:S01]  /*44b0*/  FADD.FTZ R11, R180, R73 ;  /* 0x00000049b40b7221 */ /* 0x001fe20000010000 */
[----:B------:R-:W-:Y:S02]  /*44c0*/  F2FP.F16.F32.PACK_AB R180, R73, R180 ;  /* 0x000000b449b4723e */ /* 0x000fe400000000ff */
[----:B------:R-:W-:Y:S01]  /*44d0*/  FMNMX.FTZ R28, R59, R28, !PT ;  /* 0x0000001c3b1c7209 */ /* 0x000fe20007810000 */
[----:B-1----:R-:W-:Y:S01]  /*44e0*/  FADD.FTZ R32, R182, R11 ;  /* 0x0000000bb6207221 */ /* 0x002fe20000010000 */
[----:B--2---:R-:W-:Y:S01]  /*44f0*/  F2FP.F16.F32.PACK_AB R182, R75, R182 ;  /* 0x000000b64bb6723e */ /* 0x004fe200000000ff */
[----:B------:R-:W0:Y:S01]  /*4500*/  MUFU.EX2 R79, R79 ;  /* 0x0000004f004f7308 */ /* 0x000e220000000800 */
[----:B------:R-:W-:Y:S01]  /*4510*/  FMNMX.FTZ R28, R71, R28, !PT ;  /* 0x0000001c471c7209 */ /* 0x000fe20007810000 */
[----:B------:R-:W-:-:S03]  /*4520*/  FADD.FTZ R11, R75, R32 ;  /* 0x000000204b0b7221 */ /* 0x000fc60000010000 */
[----:B------:R-:W-:Y:S01]  /*4530*/  FMNMX.FTZ R28, R67, R28, !PT ;  /* 0x0000001c431c7209 */ /* 0x000fe20007810000 */
[----:B---3--:R-:W-:Y:S01]  /*4540*/  FADD.FTZ R34, R176, R11 ;  /* 0x0000000bb0227221 */ /* 0x008fe20000010000 */
[----:B----4-:R-:W-:Y:S01]  /*4550*/  F2FP.F16.F32.PACK_AB R176, R77, R176 ;  /* 0x000000b04db0723e */ /* 0x010fe200000000ff */
[----:B------:R-:W1:Y:S01]  /*4560*/  MUFU.EX2 R172, R172 ;  /* 0x000000ac00ac7308 */ /* 0x000e620000000800 */
[----:B------:R-:W-:Y:S01]  /*4570*/  FMNMX.FTZ R28, R61, R28, !PT ;  /* 0x0000001c3d1c7209 */ /* 0x000fe20007810000 */
[----:B------:R-:W-:-:S03]  /*4580*/  FADD.FTZ R11, R77, R34 ;  /* 0x000000224d0b7221 */ /* 0x000fc60000010000 */
[----:B------:R-:W-:Y:S01]  /*4590*/  FMNMX.FTZ R28, R69, R28, !PT ;  /* 0x0000001c451c7209 */ /* 0x000fe20007810000 */
[----:B-----5:R-:W-:Y:S02]  /*45a0*/  FADD.FTZ R34, R178, R11 ;  /* 0x0000000bb2227221 */ /* 0x020fe40000010000 */
[----:B------:R-:W2:Y:S01]  /*45b0*/  MUFU.EX2 R81, R81 ;  /* 0x0000005100517308 */ /* 0x000ea20000000800 */
[----:B------:R-:W-:Y:S01]  /*45c0*/  FMNMX.FTZ R28, R63, R28, !PT ;  /* 0x0000001c3f1c7209 */ /* 0x000fe20007810000 */
[C---:B0-----:R-:W-:Y:S01]  /*45d0*/  FADD.FTZ R11, R79.reuse, R34 ;  /* 0x000000224f0b7221 */ /* 0x041fe20000010000 */
[----:B------:R-:W-:Y:S02]  /*45e0*/  F2FP.F16.F32.PACK_AB R178, R79, R178 ;  /* 0x000000b24fb2723e */ /* 0x000fe400000000ff */
[----:B------:R-:W-:-:S03]  /*45f0*/  FMNMX.FTZ R28, R65, R28, !PT ;  /* 0x0000001c411c7209 */ /* 0x000fc60007810000 */
[----:B------:R-:W0:Y:S01]  /*4600*/  MUFU.EX2 R174, R174 ;  /* 0x000000ae00ae7308 */ /* 0x000e220000000800 */
[----:B------:R-:W-:Y:S01]  /*4610*/  FMNMX.FTZ R28, R111, R28, !PT ;  /* 0x0000001c6f1c7209 */ /* 0x000fe20007810000 */
[----:B-1----:R-:W-:-:S03]  /*4620*/  FADD.FTZ R36, R172, R11 ;  /* 0x0000000bac247221 */ /* 0x002fc60000010000 */
[----:B------:R-:W-:-:S03]  /*4630*/  FMNMX.FTZ R28, R109, R28, !PT ;  /* 0x0000001c6d1c7209 */ /* 0x000fc60007810000 */
[----:B------:R-:W1:Y:S01]  /*4640*/  MUFU.EX2 R83, R83 ;  /* 0x0000005300537308 */ /* 0x000e620000000800 */
[----:B------:R-:W-:Y:S01]  /*4650*/  FMNMX.FTZ R28, R113, R28, !PT ;  /* 0x0000001c711c7209 */ /* 0x000fe20007810000 */
[C---:B--2---:R-:W-:Y:S01]  /*4660*/  FADD.FTZ R11, R81.reuse, R36 ;  /* 0x00000024510b7221 */ /* 0x044fe20000010000 */
[----:B------:R-:W-:Y:S02]  /*4670*/  F2FP.F16.F32.PACK_AB R172, R81, R172 ;  /* 0x000000ac51ac723e */ /* 0x000fe400000000ff */
[----:B------:R-:W-:-:S03]  /*4680*/  FMNMX.FTZ R28, R107, R28, !PT ;  /* 0x0000001c6b1c7209 */ /* 0x000fc60007810000 */
[----:B------:R-:W2:Y:S01]  /*4690*/  MUFU.EX2 R168, R168 ;  /* 0x000000a800a87308 */ /* 0x000ea20000000800 */
[----:B------:R-:W-:Y:S01]  /*46a0*/  FMNMX.FTZ R28, R115, R28, !PT ;  /* 0x0000001c731c7209 */ /* 0x000fe20007810000 */
[----:B0-----:R-:W-:-:S04]  /*46b0*/  FADD.FTZ R38, R174, R11 ;  /* 0x0000000bae267221 */ /* 0x001fc80000010000 */
[----:B------:R-:W0:Y:S02]  /*46c0*/  SHFL.BFLY PT, R103, R28, 0x2, 0x1f ;  /* 0x0c401f001c677f89 */ /* 0x000e2400000e0000 */
[----:B------:R-:W3:Y:S01]  /*46d0*/  MUFU.EX2 R85, R85 ;  /* 0x0000005500557308 */ /* 0x000ee20000000800 */
[----:B-1----:R-:W-:-:S07]  /*46e0*/  F2FP.F16.F32.PACK_AB R174, R83, R174 ;  /* 0x000000ae53ae723e */ /* 0x002fce00000000ff */
[----:B------:R-:W1:Y:S08]  /*46f0*/  MUFU.EX2 R170, R170 ;  /* 0x000000aa00aa7308 */ /* 0x000e700000000800 */
[----:B------:R-:W4:Y:S01]  /*4700*/  MUFU.EX2 R87, R87 ;  /* 0x0000005700577308 */ /* 0x000f220000000800 */
[----:B0-----:R-:W-:-:S07]  /*4710*/  FMNMX.FTZ R103, R28, R103, !PT ;  /* 0x000000671c677209 */ /* 0x001fce0007810000 */
[----:B------:R0:W-:Y:S01]  /*4720*/  MUFU.EX2 R154, R13 ;  /* 0x0000000d009a7308 */ /* 0x0001e20000000800 */
[----:B------:R-:W5:Y:S07]  /*4730*/  SHFL.BFLY PT, R2, R103, 0x1, 0x1f ;  /* 0x0c201f0067027f89 */ /* 0x000f6e00000e0000 */
[----:B------:R-:W5:Y:S01]  /*4740*/  MUFU.EX2 R164, R164 ;  /* 0x000000a400a47308 */ /* 0x000f620000000800 */
[----:B0-----:R-:W-:-:S04]  /*4750*/  FADD.FTZ R13, R83, R38 ;  /* 0x00000026530d7221 */ /* 0x001fc80000010000 */
[----:B--2---:R-:W-:Y:S01]  /*4760*/  FADD.FTZ R40, R168, R13 ;  /* 0x0000000da8287221 */ /* 0x004fe20000010000 */
[C---:B---3--:R-:W-:Y:S02]  /*4770*/  F2FP.F16.F32.PACK_AB R168, R85.reuse, R168 ;  /* 0x000000a855a8723e */ /* 0x048fe400000000ff */
[----:B------:R-:W0:Y:S01]  /*4780*/  MUFU.EX2 R105, R105 ;  /* 0x0000006900697308 */ /* 0x000e220000000800 */
[----:B------:R-:W-:-:S04]  /*4790*/  FADD.FTZ R13, R85, R40 ;  /* 0x00000028550d7221 */ /* 0x000fc80000010000 */
[----:B-1----:R-:W-:Y:S01]  /*47a0*/  FADD.FTZ R40, R170, R13 ;  /* 0x0000000daa287221 */ /* 0x002fe20000010000 */
[C---:B----4-:R-:W-:Y:S02]  /*47b0*/  F2FP.F16.F32.PACK_AB R170, R87.reuse, R170 ;  /* 0x000000aa57aa723e */ /* 0x050fe400000000ff */
[----:B------:R-:W1:Y:S01]  /*47c0*/  MUFU.EX2 R10, R10 ;  /* 0x0000000a000a7308 */ /* 0x000e620000000800 */
[----:B------:R-:W-:Y:S01]  /*47d0*/  FADD.FTZ R13, R87, R40 ;  /* 0x00000028570d7221 */ /* 0x000fe20000010000 */
[----:B-----5:R-:W-:-:S03]  /*47e0*/  FMNMX.FTZ R5, R103, R2, !PT ;  /* 0x0000000267057209 */ /* 0x020fc60007810000 */
[----:B------:R-:W-:Y:S01]  /*47f0*/  FADD.FTZ R42, R164, R13 ;  /* 0x0000000da42a7221 */ /* 0x000fe20000010000 */
[----:B------:R-:W-:Y:S01]  /*4800*/  F2FP.F16.F32.PACK_AB R164, R117, R164 ;  /* 0x000000a475a4723e */ /* 0x000fe200000000ff */
[C---:B------:R-:W-:Y:S01]  /*4810*/  FMUL.FTZ R2, R5.reuse, R6 ;  /* 0x0000000605027220 */ /* 0x040fe20000410000 */
[----:B------:R-:W-:Y:S01]  /*4820*/  FSETP.NEU.FTZ.AND P2, PT, R5, -INF , PT ;  /* 0xff8000000500780b */ /* 0x000fe20003f5d000 */
[----:B------:R-:W2:Y:S01]  /*4830*/  MUFU.EX2 R101, R101 ;  /* 0x0000006500657308 */ /* 0x000ea20000000800 */
[----:B------:R-:W-:Y:S02]  /*4840*/  FADD.FTZ R42, R117, R42 ;  /* 0x0000002a752a7221 */ /* 0x000fe40000010000 */
[----:B------:R-:W-:Y:S02]  /*4850*/  FSEL R2, R2, RZ, P2 ;  /* 0x000000ff02027208 */ /* 0x000fe40001000000 */
[----:B0-----:R-:W-:Y:S01]  /*4860*/  FADD.FTZ R13, R105, R42 ;  /* 0x0000002a690d7221 */ /* 0x001fe20000010000 */
[----:B------:R-:W-:-:S02]  /*4870*/  PLOP3.LUT P2, PT, PT, PT, UP1, 0x40, 0x0 ;  /* 0x000000000000781c */ /* 0x000fc40003f4e818 */
        /* <DEDUP_REMOVED lines=17> */
[----:B-1----:R-:W-:Y:S01]  /*4990*/  FADD.FTZ R42, R10, R13 ;  /* 0x0000000d0a2a7221 */ /* 0x002fe20000010000 */
[-CC-:B------:R-:W-:Y:S01]  /*49a0*/  FFMA.FTZ R49, R49, R6.reuse, -R2.reuse ;  /* 0x0000000631317223 */ /* 0x180fe20000010802 */
[-CC-:B------:R-:W-:Y:S01]  /*49b0*/  FFMA.FTZ R51, R51, R6.reuse, -R2.reuse ;  /* 0x0000000633337223 */ /* 0x180fe20000010802 */
[-C--:B------:R-:W-:Y:S01]  /*49c0*/  FFMA.FTZ R53, R53, R6.reuse, -R2 ;  /* 0x0000000635357223 */ /* 0x080fe20000010802 */
[----:B--2---:R-:W-:Y:S01]  /*49d0*/  FADD.FTZ R13, R101, R42 ;  /* 0x0000002a650d7221 */ /* 0x004fe20000010000 */
        /* <DEDUP_REMOVED lines=15> */
[-C--:B------:R-:W-:Y:S01]  /*4ad0*/  FFMA.FTZ R107, R107, R6.reuse, -R2 ;  /* 0x000000066b6b7223 */ /* 0x080fe20000010802 */
[----:B------:R-:W0:Y:S01]  /*4ae0*/  MUFU.EX2 R27, R27 ;  /* 0x0000001b001b7308 */ /* 0x000e220000000800 */
[----:B-1----:R-:W-:Y:S01]  /*4af0*/  FADD.FTZ R11, R21, R36 ;  /* 0x00000024150b7221 */ /* 0x002fe20000010000 */
[----:B------:R-:W-:Y:S01]  /*4b00*/  FFMA.FTZ R115, R115, R6, -R2 ;  /* 0x0000000673737223 */ /* 0x000fe20000010802 */
[----:B------:R-:W-:-:S02]  /*4b10*/  F2FP.F16.F32.PACK_AB R166, R10, R105 ;  /* 0x000000690aa6723e */ /* 0x000fc400000000ff */
[----:B------:R-:W-:-:S03]  /*4b20*/  F2FP.F16.F32.PACK_AB R181, R15, R0 ;  /* 0x000000000fb5723e */ /* 0x000fc600000000ff */
[----:B------:R-:W1:Y:S01]  /*4b30*/  MUFU.EX2 R20, R29 ;  /* 0x0000001d00147308 */ /* 0x000e620000000800 */
[C---:B--2---:R-:W-:Y:S01]  /*4b40*/  FADD.FTZ R38, R14.reuse, R11 ;  /* 0x0000000b0e267221 */ /* 0x044fe20000010000 */
[----:B------:R-:W-:-:S06]  /*4b50*/  F2FP.F16.F32.PACK_AB R183, R14, R21 ;  /* 0x000000150eb7723e */ /* 0x000fcc00000000ff */
        /* <DEDUP_REMOVED lines=21> */
[C---:B--2---:R-:W-:Y:S01]  /*4cb0*/  FADD.FTZ R2, R160.reuse, R13 ;  /* 0x0000000da0027221 */ /* 0x044fe20000010000 */
[----:B------:R-:W-:-:S06]  /*4cc0*/  F2FP.F16.F32.PACK_AB R160, R160, R101 ;  /* 0x00000065a0a0723e */ /* 0x000fcc00000000ff */
        /* <DEDUP_REMOVED lines=9> */
[----:B------:R-:W-:-:S06]  /*4d60*/  F2FP.F16.F32.PACK_AB R162, R162, R97 ;  /* 0x00000061a2a2723e */ /* 0x000fcc00000000ff */
        /* <DEDUP_REMOVED lines=9> */
[----:B------:R-:W-:-:S06]  /*4e00*/  F2FP.F16.F32.PACK_AB R156, R156, R93 ;  /* 0x0000005d9c9c723e */ /* 0x000fcc00000000ff */
[----:B------:R-:W1:Y:S01]  /*4e10*/  MUFU.EX2 R34, R53 ;  /* 0x0000003500227308 */ /* 0x000e620000000800 */
[----:B--2---:R-:W-:-:S07]  /*4e20*/  FADD.FTZ R11, R51, R2 ;  /* 0x00000002330b7221 */ /* 0x004fce0000010000 */
[----:B------:R-:W2:Y:S01]  /*4e30*/  MUFU.EX2 R55, R55 ;  /* 0x0000003700377308 */ /* 0x000ea20000000800 */
[----:B0-----:R-:W-:-:S04]  /*4e40*/  FADD.FTZ R13, R89, R44 ;  /* 0x0000002c590d7221 */ /* 0x001fc80000010000 */
[C---:B------:R-:W-:Y:S01]  /*4e50*/  FADD.FTZ R13, R158.reuse, R13 ;  /* 0x0000000d9e0d7221 */ /* 0x040fe20000010000 */
[----:B------:R-:W-:Y:S02]  /*4e60*/  F2FP.F16.F32.PACK_AB R158, R158, R89 ;  /* 0x000000599e9e723e */ /* 0x000fe400000000ff */
[----:B------:R-:W0:Y:S01]  /*4e70*/  MUFU.EX2 R12, R12 ;  /* 0x0000000c000c7308 */ /* 0x000e220000000800 */
[C---:B-1----:R-:W-:Y:S01]  /*4e80*/  FADD.FTZ R2, R34.reuse, R11 ;  /* 0x0000000b22027221 */ /* 0x042fe20000010000 */
[----:B------:R-:W-:-:S06]  /*4e90*/  F2FP.F16.F32.PACK_AB R165, R34, R51 ;  /* 0x0000003322a5723e */ /* 0x000fcc00000000ff */
        /* <DEDUP_REMOVED lines=13> */
[----:B-1----:R-:W-:-:S04]  /*4f70*/  FADD.FTZ R13, R3, R44 ;  /* 0x0000002c030d7221 */ /* 0x002fc80000010000 */
[C---:B------:R-:W-:Y:S01]  /*4f80*/  FADD.FTZ R2, R154.reuse, R13 ;  /* 0x0000000d9a027221 */ /* 0x040fe20000010000 */
[----:B------:R-:W-:Y:S02]  /*4f90*/  F2FP.F16.F32.PACK_AB R154, R154, R3 ;  /* 0x000000039a9a723e */ /* 0x000fe400000000ff */
        /* <DEDUP_REMOVED lines=22> */
[----:B------:R-:W-:-:S03]  /*5100*/  F2FP.F16.F32.PACK_AB R153, R0, R109 ;  /* 0x0000006d0099723e */ /* 0x000fc600000000ff */
[----:B--2---:R-:W-:-:S04]  /*5110*/  FADD.FTZ R3, R107, R14 ;  /* 0x0000000e6b037221 */ /* 0x004fc80000010000 */
[C---:B0-----:R-:W-:Y:S01]  /*5120*/  FADD.FTZ R0, R12.reuse, R3 ;  /* 0x000000030c007221 */ /* 0x041fe20000010000 */
[----:B------:R-:W-:Y:S01]  /*5130*/  F2FP.F16.F32.PACK_AB R155, R12, R107 ;  /* 0x0000006b0c9b723e */ /* 0x000fe200000000ff */
[----:B------:R-:W-:Y:S01]  /*5140*/  VIADD R3, R88, 0xfffffffe ;  /* 0xfffffffe58037836 */ /* 0x000fe20000000000 */
[----:B------:R-:W-:Y:S06]  /*5150*/  @P2 BRA `(.L_x_1122) ;  /* 0x0000000000442947 */ /* 0x000fec0003800000 */
        /* <DEDUP_REMOVED lines=10> */
.L_x_1123:
[----:B------:R-:W-:-:S11]  /*5200*/  UISETP.NE.AND UP2, UPT, UR7, 0x1, UPT ;  /* 0x000000010700788c */ /* 0x000fd6000bf45270 */
[----:B------:R-:W-:Y:S02]  /*5210*/  @UP2 ULDC.64 UR18, c[0x0][0x9e8] ;  /* 0x00027a0000122ab9 */ /* 0x000fe40000000a00 */
[----:B------:R-:W-:-:S04]  /*5220*/  UIMAD.WIDE.U32 UR10, UR14, UR18, URZ ;  /* 0x000000120e0a72a5 */ /* 0x000fc8000f8e003f */
[----:B------:R-:W-:-:S12]  /*5230*/  @UP2 USHF.R.U32.HI UR14, URZ, UR19, UR11 ;  /* 0x000000133f0e2299 */ /* 0x000fd8000801160b */
.L_x_1124:
[----:B------:R-:W-:-:S04]  /*5240*/  UIMAD UR7, UR14, UR7, UR7 ;  /* 0x000000070e0772a4 */ /* 0x000fc8000f8e0207 */
[----:B------:R-:W-:-:S04]  /*5250*/  UISETP.LT.AND UP2, UPT, UR6, UR7, UPT ;  /* 0x000000070600728c */ /* 0x000fc8000bf41270 */
[----:B------:R-:W-:-:S12]  /*5260*/  USEL UR6, UR6, UR7, UP2 ;  /* 0x0000000706067287 */ /* 0x000fd80009000000 */
.L_x_1122:
[----:B------:R-:W-:Y:S01]  /*5270*/  USHF.R.S32.HI UR7, URZ, 0x1f, UR6 ;  /* 0x0000001f3f077899 */ /* 0x000fe20008011406 */
[----:B------:R-:W-:Y:S02]  /*5280*/  CS2R R150, SRZ ;  /* 0x0000000000967805 */ /* 0x000fe4000001ff00 */
[----:B------:R-:W-:Y:S02]  /*5290*/  CS2R R148, SRZ ;  /* 0x0000000000947805 */ /* 0x000fe4000001ff00 */
[----:B------:R-:W-:Y:S01]  /*52a0*/  CS2R R146, SRZ ;  /* 0x0000000000927805 */ /* 0x000fe2000001ff00 */
[----:B------:R-:W-:Y:S01]  /*52b0*/  ULEA.HI UR7, UR7, UR6, URZ, 0x7 ;  /* 0x0000000607077291 */ /* 0x000fe2000f8f383f */
[----:B------:R-:W-:Y:S02]  /*52c0*/  CS2R R144, SRZ ;  /* 0x0000000000907805 */ /* 0x000fe4000001ff00 */
[----:B------:R-:W-:Y:S02]  /*52d0*/  CS2R R142, SRZ ;  /* 0x00000000008e7805 */ /* 0x000fe4000001ff00 */
[----:B------:R-:W-:Y:S01]  /*52e0*/  CS2R R140, SRZ ;  /* 0x00000000008c7805 */ /* 0x000fe2000001ff00 */
[----:B------:R-:W-:Y:S01]  /*52f0*/  USHF.R.S32.HI UR7, URZ, 0x7, UR7 ;  /* 0x000000073f077899 */ /* 0x000fe20008011407 */
[----:B------:R-:W-:-:S02]  /*5300*/  CS2R R138, SRZ ;  /* 0x00000000008a7805 */ /* 0x000fc4000001ff00 */
[----:B------:R-:W-:Y:S02]  /*5310*/  CS2R R136, SRZ ;  /* 0x0000000000887805 */ /* 0x000fe4000001ff00 */
[----:B------:R-:W-:Y:S01]  /*5320*/  CS2R R134, SRZ ;  /* 0x0000000000867805 */ /* 0x000fe2000001ff00 */
[----:B------:R-:W-:Y:S01]  /*5330*/  UISETP.LT.AND UP2, UPT, UR39, UR7, UPT ;  /* 0x000000072700728c */ /* 0x000fe2000bf41270 */
[----:B------:R-:W-:Y:S02]  /*5340*/  CS2R R132, SRZ ;  /* 0x0000000000847805 */ /* 0x000fe4000001ff00 */
[----:B------:R-:W-:Y:S02]  /*5350*/  CS2R R130, SRZ ;  /* 0x0000000000827805 */ /* 0x000fe4000001ff00 */
[----:B------:R-:W-:Y:S01]  /*5360*/  CS2R R128, SRZ ;  /* 0x0000000000807805 */ /* 0x000fe2000001ff00 */
[----:B------:R-:W-:Y:S01]  /*5370*/  USEL UR57, UR39, UR7, !UP2 ;  /* 0x0000000727397287 */ /* 0x000fe2000d000000 */
[----:B------:R-:W-:-:S02]  /*5380*/  CS2R R126, SRZ ;  /* 0x00000000007e7805 */ /* 0x000fc4000001ff00 */
[----:B------:R-:W-:Y:S02]  /*5390*/  CS2R R124, SRZ ;  /* 0x00000000007c7805 */ /* 0x000fe4000001ff00 */
[----:B------:R-:W-:Y:S02]  /*53a0*/  CS2R R122, SRZ ;  /* 0x00000000007a7805 */ /* 0x000fe4000001ff00 */
[----:B------:R-:W-:Y:S02]  /*53b0*/  CS2R R120, SRZ ;  /* 0x0000000000787805 */ /* 0x000fe4000001ff00 */
[----:B------:R-:W-:Y:S02]  /*53c0*/  CS2R R118, SRZ ;  /* 0x0000000000767805 */ /* 0x000fe4000001ff00 */
[----:B------:R-:W-:Y:S02]  /*53d0*/  ISETP.GE.AND P2, PT, R3, UR57, PT ;  /* 0x0000003903007c0c */ /* 0x000fe4000bf46270 */
        /* <DEDUP_REMOVED lines=15> */
[----:B------:R-:W-:Y:S06]  /*54d0*/  @!P2 BRA `(.L_x_1125) ;  /* 0x000000380040a947 */ /* 0x000fec0003800000 */
[----:B------:R-:W-:Y:S01]  /*54e0*/  IMAD.MOV.U32 R151, RZ, RZ, RZ ;  /* 0x000000ffff977224 */ /* 0x000fe200078e00ff */
[----:B------:R-:W-:Y:S01]  /*54f0*/  ULDC UR52, c[0x0][0x9e4] ;  /* 0x0002790000347ab9 */ /* 0x000fe20000000800 */
[----:B------:R-:W-:Y:S01]  /*5500*/  ULDC UR54, c[0x0][0x9d8] ;  /* 0x0002760000367ab9 */ /* 0x000fe20000000800 */
[----:B------:R-:W-:-:S05]  /*5510*/  ULDC UR53, c[0x0][0x9e0] ;  /* 0x0002780000357ab9 */ /* 0x000fca0000000800 */
.L_x_1142:
[----:B------:R-:W-:Y:S01]  /*5520*/  UIADD3 UR56, UR44, 0x1, URZ ;  /* 0x000000012c387890 */ /* 0x000fe2000fffe03f */
[----:B------:R-:W-:-:S03]  /*5530*/  ISETP.NE.AND P3, PT, RZ, UR40, PT ;  /* 0x00000028ff007c0c */ /* 0x000fc6000bf65270 */
[----:B------:R-:W-:-:S04]  /*5540*/  UISETP.NE.AND UP2, UPT, UR56, 0x2, UPT ;  /* 0x000000023800788c */ /* 0x000fc8000bf45270 */
[----:B------:R-:W-:Y:S02]  /*5550*/  USEL UR55, URZ, 0x1, UP2 ;  /* 0x000000013f377887 */ /* 0x000fe40009000000 */
[----:B------:R-:W-:Y:S02]  /*5560*/  USEL UR56, UR56, URZ, UP2 ;  /* 0x0000003f38387287 */ /* 0x000fe40009000000 */
[----:B------:R-:W-:Y:S02]  /*5570*/  ULOP3.LUT UR55, UR45, UR55, URZ, 0x3c, !UPT ;  /* 0x000000372d377292 */ /* 0x000fe4000f8e3c3f */
[----:B------:R-:W-:Y:S10]  /*5580*/  @P3 BRA `(.L_x_1126) ;  /* 0x00000000002c3947 */ /* 0x000ff40003800000 */
[----:B------:R-:W-:Y:S05]  /*5590*/  @!P0 BRA `(.L_x_1127) ;  /* 0x0000000000048947 */ /* 0x000fea0003800000 */
[----:B------:R-:W-:Y:S01]  /*55a0*/  BPT.TRAP 0x1 ;  /* 0x000000040000795c */ /* 0x000fe20000300000 */
.L_x_1127:
[----:B------:R-:W-:Y:S01]  /*55b0*/  ULEA UR6, UR56, UR41, 0x3 ;  /* 0x0000002938067291 */ /* 0x000fe2000f8e183f */
[----:B------:R-:W-:-:S05]  /*55c0*/  IMAD.U32 R6, RZ, RZ, UR55 ;  /* 0x00000037ff067e24 */ /* 0x000fca000f8e00ff */
[----:B------:R-:W-:-:S04]  /*55d0*/  SHF.L.U32 R6, R6, 0x1f, RZ ;  /* 0x0000001f06067819 */ /* 0x000fc800000006ff */
[----:B------:R0:W1:Y:S01]  /*55e0*/  SYNCS.PHASECHK.TRANS64.TRYWAIT P2, [UR6+0x28830], R6 ;  /* 0x02883006ff0075a7 */ /* 0x0000620008040146 */
[----:B------:R-:W-:Y:S05]  /*55f0*/  @!P0 BRA `(.L_x_1128) ;  /* 0x0000000000048947 */ /* 0x000fea0003800000 */
[----:B------:R-:W-:Y:S01]  /*5600*/  BPT.TRAP 0x1 ;  /* 0x000000040000795c */ /* 0x000fe20000300000 */
.L_x_1128:
[----:B-1----:R-:W-:Y:S05]  /*5610*/  @P2 BRA `(.L_x_1126) ;  /* 0x0000000000082947 */ /* 0x002fea0003800000 */
[----:B------:R-:W1:Y:S02]  /*5620*/  SYNCS.PHASECHK.TRANS64.TRYWAIT P2, [UR6+0x28830], R6 ;  /* 0x02883006ff0075a7 */ /* 0x000e640008040146 */
[----:B-1----:R-:W-:Y:S05]  /*5630*/  @!P2 BRA `(.L_x_1129) ;  /* 0x0000010800dca947 */ /* 0x002fea0003800000 */
.L_x_1126:
[----:B01----:R-:W-:Y:S01]  /*5640*/  VIADD R6, R23, 0x8 ;  /* 0x0000000817067836 */ /* 0x003fe20000000000 */
[----:B------:R-:W-:Y:S01]  /*5650*/  ULEA UR34, UR56, UR48, 0xb ;  /* 0x0000003038227291 */ /* 0x000fe2000f8e583f */
[----:B------:R-:W-:Y:S01]  /*5660*/  UMOV UR35, 0x40000040 ;  /* 0x4000004000237882 */ /* 0x000fe20000000000 */
[----:B------:R-:W-:Y:S02]  /*5670*/  UMOV UR7, 0x40000040 ;  /* 0x4000004000077882 */ /* 0x000fe40000000000 */
[----:B------:R0:W-:Y:S01]  /*5680*/  BAR.SYNC.DEFER_BLOCKING R6, 0x100 ;  /* 0x000400060000751d */ /* 0x0001e20000010000 */
[----:B------:R-:W-:Y:S02]  /*5690*/  UIADD3 UR6, UR34, 0x2, URZ ;  /* 0x0000000222067890 */ /* 0x000fe4000fffe03f */
[----:B------:R-:W-:Y:S02]  /*56a0*/  UIADD3 UR10, UR34, 0x4, URZ ;  /* 0x00000004220a7890 */ /* 0x000fe4000fffe03f */
[----:B------:R-:W-:Y:S01]  /*56b0*/  UIADD3 UR14, UR34, 0x6, URZ ;  /* 0x00000006220e7890 */ /* 0x000fe2000fffe03f */
        /* <DEDUP_REMOVED lines=8> */
[----:B------:R-:W-:Y:S01]  /*5740*/  UIADD3 UR30, UR34, 0x406, URZ ;  /* 0x00000406221e7890 */ /* 0x000fe2000fffe03f */
[----:B------:R-:W-:Y:S01]  /*5750*/  UMOV UR31, 0x40000040 ;  /* 0x40000040001f7882 */ /* 0x000fe20000000000 */
[----:B------:R-:W-:-:S06]  /*5760*/  WARPGROUP.ARRIVE ;  /* 0x00000000000079c5 */ /* 0x000fcc0000000000 */
[----:B------:R-:W-:Y:S03]  /*5770*/  HGMMA.64x128x16.F32 R24, gdesc[UR32], RZ, !UPT, gsb0 ;  /* 0x01e00000201879f0 */ /* 0x000fe6000c0008ff */
        /* <DEDUP_REMOVED lines=22> */
[----:B0-----:R-:W-:Y:S05]  /*58e0*/  @P3 BRA `(.L_x_1130) ;  /* 0x00000000002c3947 */ /* 0x001fea0003800000 */
[----:B------:R-:W-:Y:S05]  /*58f0*/  @!P0 BRA `(.L_x_1131) ;  /* 0x0000000000048947 */ /* 0x000fea0003800000 */
[----:B------:R-:W-:Y:S01]  /*5900*/  BPT.TRAP 0x1 ;  /* 0x000000040000795c */ /* 0x000fe20000300000 */
.L_x_1131:
[----:B------:R-:W-:Y:S01]  /*5910*/  ULEA UR6, UR44, UR41, 0x3 ;  /* 0x000000292c067291 */ /* 0x000fe2000f8e183f */
[----:B------:R-:W-:-:S05]  /*5920*/  IMAD.U32 R6, RZ, RZ, UR45 ;  /* 0x0000002dff067e24 */ /* 0x000fca000f8e00ff */
[----:B------:R-:W-:-:S04]  /*5930*/  SHF.L.U32 R6, R6, 0x1f, RZ ;  /* 0x0000001f06067819 */ /* 0x000fc800000006ff */
[----:B------:R0:W1:Y:S01]  /*5940*/  SYNCS.PHASECHK.TRANS64.TRYWAIT P2, [UR6+0x28850], R6 ;  /* 0x02885006ff0075a7 */ /* 0x0000620008040146 */
[----:B------:R-:W-:Y:S05]  /*5950*/  @!P0 BRA `(.L_x_1132) ;  /* 0x0000000000048947 */ /* 0x000fea0003800000 */
[----:B------:R-:W-:Y:S01]  /*5960*/  BPT.TRAP 0x1 ;  /* 0x000000040000795c */ /* 0x000fe20000300000 */
.L_x_1132:
[----:B-1----:R-:W-:Y:S05]  /*5970*/  @P2 BRA `(.L_x_1130) ;  /* 0x0000000000082947 */ /* 0x002fea0003800000 */
[----:B------:R-:W1:Y:S02]  /*5980*/  SYNCS.PHASECHK.TRANS64.TRYWAIT P2, [UR6+0x28850], R6 ;  /* 0x02885006ff0075a7 */ /* 0x000e640008040146 */
[----:B-1----:R-:W-:Y:S05]  /*5990*/  @!P2 BRA `(.L_x_1133) ;  /* 0x00000108001ca947 */ /* 0x002fea0003800000 */
.L_x_1130:
[----:B------:R-:W-:Y:S01]  /*59a0*/  UIADD3 UR6, UR41, 0x400, URZ ;  /* 0x0000040029067890 */ /* 0x000fe2000fffe03f */
[----:B------:R-:W-:Y:S01]  /*59b0*/  WARPGROUP.ARRIVE ;  /* 0x00000000000079c5 */ /* 0x000fe20000000000 */
[----:B------:R-:W-:Y:S01]  /*59c0*/  UMOV UR7, 0x40000040 ;  /* 0x4000004000077882 */ /* 0x000fe20000000000 */
[----:B------:R-:W-:Y:S01]  /*59d0*/  PLOP3.LUT P2, PT, PT, PT, UP0, 0x80, 0x0 ;  /* 0x000000000000781c */ /* 0x000fe20003f4f008 */
[----:B------:R-:W-:Y:S01]  /*59e0*/  USHF.R.U32.HI UR6, URZ, 0x4, UR6 ;  /* 0x000000043f067899 */ /* 0x000fe20008011606 */
[----:B------:R-:W-:Y:S01]  /*59f0*/  PLOP3.LUT P3, PT, PT, PT, UP0, 0x80, 0x0 ;  /* 0x000000000000781c */ /* 0x000fe20003f6f008 */
[----:B------:R-:W2:Y:S01]  /*5a00*/  LDC R8, c[0x0][0x288] ;  /* 0x0000a200ff087b82 */ /* 0x000ea20000000800 */
[----:B------:R-:W-:Y:S01]  /*5a10*/  FMUL.FTZ R14, R35, UR54 ;  /* 0x00000036230e7c20 */ /* 0x000fe20008410000 */
[----:B------:R-:W-:Y:S01]  /*5a20*/  ULOP3.LUT UR6, UR6, 0x3fff, URZ, 0xc0, !UPT ;  /* 0x00003fff06067892 */ /* 0x000fe2000f8ec03f */
[----:B------:R-:W-:Y:S01]  /*5a30*/  FMUL.FTZ R35, R59, UR54 ;  /* 0x000000363b237c20 */ /* 0x000fe20008410000 */
[----:B------:R-:W-:Y:S01]  /*5a40*/  FMUL.FTZ R10, R27, UR54 ;  /* 0x000000361b0a7c20 */ /* 0x000fe20008410000 */
[----:B------:R-:W-:Y:S01]  /*5a50*/  FMUL.FTZ R59, R65, UR54 ;  /* 0x00000036413b7c20 */ /* 0x000fe20008410000 */
[----:B------:R-:W-:Y:S01]  /*5a60*/  ULOP3.LUT UR6, UR6, 0x4000000, URZ, 0xfc, !UPT ;  /* 0x0400000006067892 */ /* 0x000fe2000f8efc3f */
[----:B------:R-:W-:Y:S01]  /*5a70*/  FMUL.FTZ R27, R51, UR54 ;  /* 0x00000036331b7c20 */ /* 0x000fe20008410000 */
[----:B------:R-:W-:Y:S01]  /*5a80*/  FMUL.FTZ R12, R31, UR54 ;  /* 0x000000361f0c7c20 */ /* 0x000fe20008410000 */
[----:B------:R-:W-:Y:S01]  /*5a90*/  FMUL.FTZ R51, R53, UR54 ;  /* 0x0000003635337c20 */ /* 0x000fe20008410000 */
[----:B------:R-:W-:Y:S01]  /*5aa0*/  ULEA UR10, UR44, UR6, 0xb ;  /* 0x000000062c0a7291 */ /* 0x000fe2000f8e583f */
[----:B------:R-:W-:Y:S01]  /*5ab0*/  FMUL.FTZ R31, R32, UR54 ;  /* 0x00000036201f7c20 */ /* 0x000fe20008410000 */
[----:B------:R-:W-:Y:S01]  /*5ac0*/  FMUL.FTZ R53, R57, UR54 ;  /* 0x0000003639357c20 */ /* 0x000fe20008410000 */
[----:B------:R-:W-:Y:S01]  /*5ad0*/  FMUL.FTZ R9, R26, UR54 ;  /* 0x000000361a097c20 */ /* 0x000fe20008410000 */
[----:B------:R-:W-:Y:S01]  /*5ae0*/  FMUL.FTZ R11, R30, UR54 ;  /* 0x000000361e0b7c20 */ /* 0x000fe20008410000 */
[----:B------:R-:W-:Y:S01]  /*5af0*/  FMUL.FTZ R32, R33, UR54 ;  /* 0x0000003621207c20 */ /* 0x000fe20008410000 */
[----:B01----:R-:W-:Y:S01]  /*5b00*/  FMUL.FTZ R6, R24, UR54 ;  /* 0x0000003618067c20 */ /* 0x003fe20008410000 */
[----:B------:R-:W-:Y:S01]  /*5b10*/  UMOV UR6, UR10 ;  /* 0x0000000a00067c82 */ /* 0x000fe20008000000 */
[----:B------:R-:W-:Y:S01]  /*5b20*/  FMUL.FTZ R13, R34, UR54 ;  /* 0x00000036220d7c20 */ /* 0x000fe20008410000 */
[----:B------:R-:W-:Y:S01]  /*5b30*/  HGMMA.64x128x16.F32 R88, R180, gdesc[UR4].tnspB, R88, gsb0 ;  /* 0x41e00004b4587df0 */ /* 0x000fe20008000858 */
[----:B------:R-:W-:Y:S01]  /*5b40*/  UIADD3 UR6, UR10, 0x80, URZ ;  /* 0x000000800a067890 */ /* 0x000fe2000fffe03f */
[----:B------:R-:W-:Y:S01]  /*5b50*/  FMUL.FTZ R33, R36, UR54 ;  /* 0x0000003624217c20 */ /* 0x000fe20008410000 */
[----:B------:R-:W-:Y:S01]  /*5b60*/  UMOV UR7, 0x40000040 ;  /* 0x4000004000077882 */ /* 0x000fe20000000000 */
[----:B------:R-:W-:Y:S01]  /*5b70*/  FMUL.FTZ R20, R38, UR54 ;  /* 0x0000003626147c20 */ /* 0x000fe20008410000 */
        /* <DEDUP_REMOVED lines=25> */
[----:B------:R-:W0:Y:S08]  /*5d10*/  MUFU.TANH R6, R6 ;  /* 0x0000000600067308 */ /* 0x000e300000002400 */
[----:B------:R-:W1:Y:S08]  /*5d20*/  MUFU.TANH R9, R9 ;  /* 0x0000000900097308 */ /* 0x000e700000002400 */
        /* <DEDUP_REMOVED lines=11> */
[----:B------:R-:W0:Y:S01]  /*5de0*/  MUFU.TANH R21, R21 ;  /* 0x0000001500157308 */ /* 0x000e220000002400 */
[----:B------:R-:W-:-:S02]  /*5df0*/  WARPGROUP.DEPBAR.LE gsb0, 0x0 ;  /* 0x00008000000079c5 */ /* 0x000fc40000010000 */
[----:B------:R-:W-:-:S05]  /*5e00*/  WARPGROUP.ARRIVE ;  /* 0x00000000000079c5 */ /* 0x000fca0000000000 */
[----:B------:R-:W0:Y:S01]  /*5e10*/  MUFU.TANH R27, R27 ;  /* 0x0000001b001b7308 */ /* 0x000e220000002400 */
[----:B------:R-:W-:Y:S01]  /*5e20*/  HGMMA.64x128x16.F32 R88, R176, gdesc[UR4].tnspB, R88, gsb0 ;  /* 0x41e00004b0587df0 */ /* 0x000fe20008000858 */
[----:B------:R-:W-:Y:S01]  /*5e30*/  UIADD3 UR6, UR10, 0x100, URZ ;  /* 0x000001000a067890 */ /* 0x000fe2000fffe03f */
[----:B------:R-:W-:-:S05]  /*5e40*/  UMOV UR7, 0x40000040 ;  /* 0x4000004000077882 */ /* 0x000fca0000000000 */
        /* <DEDUP_REMOVED lines=24> */
[----:B------:R0:W0:Y:S08]  /*5fd0*/  MUFU.TANH R68, R77 ;  /* 0x0000004d00447308 */ /* 0x0000300000002400 */
[----:B------:R-:W0:Y:S08]  /*5fe0*/  MUFU.TANH R80, R80 ;  /* 0x0000005000507308 */ /* 0x000e300000002400 */
[----:B------:R-:W0:Y:S08]  /*5ff0*/  MUFU.TANH R47, R47 ;  /* 0x0000002f002f7308 */ /* 0x000e300000002400 */
[----:B------:R-:W0:Y:S08]  /*6000*/  MUFU.TANH R84, R84 ;  /* 0x0000005400547308 */ /* 0x000e300000002400 */
[----:B------:R0:W0:Y:S01]  /*6010*/  MUFU.TANH R72, R85 ;  /* 0x0000005500487308 */ /* 0x0000220000002400 */
[----:B------:R-:W-:-:S02]  /*6020*/  WARPGROUP.DEPBAR.LE gsb0, 0x0 ;  /* 0x00008000000079c5 */ /* 0x000fc40000010000 */
[----:B------:R-:W-:-:S06]  /*6030*/  WARPGROUP.ARRIVE ;  /* 0x00000000000079c5 */ /* 0x000fcc0000000000 */
[----:B------:R-:W-:Y:S01]  /*6040*/  HGMMA.64x128x16.F32 R88, R168, gdesc[UR4].tnspB, R88, gsb0 ;  /* 0x41e00004a8587df0 */ /* 0x000fe20008000858 */
[----:B------:R-:W-:Y:S01]  /*6050*/  UIADD3 UR6, UR10, 0x200, URZ ;  /* 0x000002000a067890 */ /* 0x000fe2000fffe03f */
[----:B------:R-:W-:Y:S01]  /*6060*/  UMOV UR7, 0x40000040 ;  /* 0x4000004000077882 */ /* 0x000fe20000000000 */
[----:B------:R-:W-:Y:S02]  /*6070*/  WARPGROUP.DEPBAR.LE gsb0, 0x0 ;  /* 0x00008000000079c5 */ /* 0x000fe40000010000 */
[----:B------:R-:W-:Y:S01]  /*6080*/  WARPGROUP.ARRIVE ;  /* 0x00000000000079c5 */ /* 0x000fe20000000000 */
[----:B------:R-:W-:Y:S01]  /*6090*/  FMUL.FTZ R168, R48, UR54 ;  /* 0x0000003630a87c20 */ /* 0x000fe20008410000 */
[----:B------:R-:W-:Y:S02]  /*60a0*/  IMAD.U32 R48, RZ, RZ, UR56 ;  /* 0x00000038ff307e24 */ /* 0x000fe4000f8e00ff */
[----:B------:R-:W-:-:S03]  /*60b0*/  FMUL.FTZ R169, R49, UR54 ;  /* 0x0000003631a97c20 */ /* 0x000fc60008410000 */
[----:B------:R-:W-:Y:S01]  /*60c0*/  HGMMA.64x128x16.F32 R88, R164, gdesc[UR4].tnspB, R88, gsb0 ;  /* 0x41e00004a4587df0 */ /* 0x000fe20008000858 */
[----:B------:R-:W-:Y:S01]  /*60d0*/  UIADD3 UR6, UR10, 0x280, URZ ;  /* 0x000002800a067890 */ /* 0x000fe2000fffe03f */
[----:B------:R-:W-:Y:S01]  /*60e0*/  @!P1 LEA R48, R48, UR41, 0x3 ;  /* 0x0000002930309c11 */ /* 0x000fe2000f8e18ff */
[----:B------:R-:W-:Y:S01]  /*60f0*/  UMOV UR7, 0x40000040 ;  /* 0x4000004000077882 */ /* 0x000fe20000000000 */
[----:B------:R-:W0:Y:S03]  /*6100*/  MUFU.TANH R168, R168 ;  /* 0x000000a800a87308 */ /* 0x000e260000002400 */
[----:B------:R-:W-:-:S05]  /*6110*/  @!P1 VIADD R48, R48, 0x28840 ;  /* 0x0002884030309836 */ /* 0x000fca0000000000 */
[----:B------:R-:W-:Y:S01]  /*6120*/  @!P1 PRMT R49, RZ, 0x654, R48 ;  /* 0x00000654ff319816 */ /* 0x000fe20000000030 */
[----:B------:R-:W0:Y:S08]  /*6130*/  MUFU.TANH R169, R169 ;  /* 0x000000a900a97308 */ /* 0x000e300000002400 */
[----:B------:R0:W0:Y:S01]  /*6140*/  MUFU.TANH R48, R86 ;  /* 0x0000005600307308 */ /* 0x0000220000002400 */
[----:B------:R-:W-:-:S02]  /*6150*/  WARPGROUP.DEPBAR.LE gsb0, 0x0 ;  /* 0x00008000000079c5 */ /* 0x000fc40000010000 */
[----:B------:R-:W-:Y:S01]  /*6160*/  WARPGROUP.ARRIVE ;  /* 0x00000000000079c5 */ /* 0x000fe20000000000 */
[----:B------:R-:W-:Y:S01]  /*6170*/  FMUL.FTZ R164, R25, UR54 ;  /* 0x0000003619a47c20 */ /* 0x000fe20008410000 */
[----:B------:R-:W-:Y:S01]  /*6180*/  FMUL.FTZ R165, R28, UR54 ;  /* 0x000000361ca57c20 */ /* 0x000fe20008410000 */
[----:B------:R-:W-:Y:S01]  /*6190*/  FMUL.FTZ R25, R42, UR54 ;  /* 0x000000362a197c20 */ /* 0x000fe20008410000 */
[----:B------:R-:W-:Y:S01]  /*61a0*/  FMUL.FTZ R28, R50, UR54 ;  /* 0x00000036321c7c20 */ /* 0x000fe20008410000 */
[----:B------:R-:W-:Y:S01]  /*61b0*/  FMUL.FTZ R50, R52, UR54 ;  /* 0x0000003634327c20 */ /* 0x000fe20008410000 */
[----:B------:R-:W-:Y:S01]  /*61c0*/  HGMMA.64x128x16.F32 R88, R160, gdesc[UR4].tnspB, R88, gsb0 ;  /* 0x41e00004a0587df0 */ /* 0x000fe20008000858 */
[----:B------:R-:W-:Y:S01]  /*61d0*/  UIADD3 UR6, UR10, 0x300, URZ ;  /* 0x000003000a067890 */ /* 0x000fe2000fffe03f */
[----:B------:R-:W-:Y:S01]  /*61e0*/  FMUL.FTZ R42, R74, UR54 ;  /* 0x000000364a2a7c20 */ /* 0x000fe20008410000 */
[----:B------:R-:W-:Y:S01]  /*61f0*/  UMOV UR7, 0x40000040 ;  /* 0x4000004000077882 */ /* 0x000fe20000000000 */
[----:B------:R-:W-:Y:S01]  /*6200*/  FMUL.FTZ R52, R56, UR54 ;  /* 0x0000003638347c20 */ /* 0x000fe20008410000 */
[----:B------:R-:W-:Y:S01]  /*6210*/  IMAD.SHL.U32 R74, R3, 0x80, RZ ;  /* 0x00000080034a7824 */ /* 0x000fe200078e00ff */
[----:B------:R-:W-:Y:S01]  /*6220*/  IADD3 R56, -R23, 0xb, RZ ;  /* 0x0000000b17387810 */ /* 0x000fe20007ffe1ff */
[----:B------:R-:W-:Y:S01]  /*6230*/  FMUL.FTZ R166, R29, UR54 ;  /* 0x000000361da67c20 */ /* 0x000fe20008410000 */
[----:B------:R-:W-:Y:S01]  /*6240*/  FMUL.FTZ R167, R37, UR54 ;  /* 0x0000003625a77c20 */ /* 0x000fe20008410000 */
[----:B------:R-:W-:Y:S01]  /*6250*/  FMUL.FTZ R29, R46, UR54 ;  /* 0x000000362e1d7c20 */ /* 0x000fe20008410000 */
[----:B------:R-:W-:Y:S01]  /*6260*/  IADD3 R57, -R74, 0x1, RZ ;  /* 0x000000014a397810 */ /* 0x000fe20007ffe1ff */
[----:B------:R-:W-:Y:S01]  /*6270*/  FMUL.FTZ R37, R71, UR54 ;  /* 0x0000003647257c20 */ /* 0x000fe20008410000 */
[----:B------:R-:W-:Y:S01]  /*6280*/  FMUL.FTZ R46, R82, UR54 ;  /* 0x00000036522e7c20 */ /* 0x000fe20008410000 */
[----:B------:R-:W0:Y:S02]  /*6290*/  MUFU.TANH R164, R164 ;  /* 0x000000a400a47308 */ /* 0x000e240000002400 */
[----:B------:R-:W-:-:S06]  /*62a0*/  IMAD R64, R16, -0x2, R57 ;  /* 0xfffffffe10407824 */ /* 0x000fcc00078e0239 */
        /* <DEDUP_REMOVED lines=12> */
[----:B------:R-:W-:Y:S01]  /*6370*/  WARPGROUP.ARRIVE ;  /* 0x00000000000079c5 */ /* 0x000fe20000000000 */
[----:B------:R-:W-:Y:S01]  /*6380*/  FMUL.FTZ R160, R40, UR54 ;  /* 0x0000003628a07c20 */ /* 0x000fe20008410000 */
[----:B------:R-:W-:Y:S01]  /*6390*/  FMUL.FTZ R40, R62, UR54 ;  /* 0x000000363e287c20 */ /* 0x000fe20008410000 */
[----:B------:R-:W-:Y:S02]  /*63a0*/  VIADD R62, R17, UR36 ;  /* 0x00000024113e7c36 */ /* 0x000fe40008000000 */
[----:B------:R-:W-:Y:S01]  /*63b0*/  FMUL.FTZ R161, R41, UR54 ;  /* 0x0000003629a17c20 */ /* 0x000fe20008410000 */
        /* <DEDUP_REMOVED lines=16> */
[----:B------:R0:W0:Y:S01]  /*64c0*/  MUFU.TANH R70, R81 ;  /* 0x0000005100467308 */ /* 0x0000220000002400 */
[----:B------:R-:W-:-:S02]  /*64d0*/  WARPGROUP.DEPBAR.LE gsb0, 0x0 ;  /* 0x00008000000079c5 */ /* 0x000fc40000010000 */
[----:B------:R-:W-:-:S06]  /*64e0*/  WARPGROUP.ARRIVE ;  /* 0x00000000000079c5 */ /* 0x000fcc0000000000 */
[----:B------:R-:W-:Y:S01]  /*64f0*/  HGMMA.64x128x16.F32 R88, R152, gdesc[UR4].tnspB, R88, gsb0 ;  /* 0x41e0000498587df0 */ /* 0x000fe20008000858 */
[----:B------:R-:W-:Y:S02]  /*6500*/  @UP0 ULDC UR6, c[0x0][0x44c] ;  /* 0x0001130000060ab9 */ /* 0x000fe40000000800 */
[----:B------:R-:W-:Y:S01]  /*6510*/  @P2 IMAD.HI.U32 R7, R62, UR6, RZ ;  /* 0x000000063e072c27 */ /* 0x000fe2000f8e00ff */
[----:B------:R-:W-:Y:S01]  /*6520*/  @UP0 ULDC UR6, c[0x0][0x450] ;  /* 0x0001140000060ab9 */ /* 0x000fe20000000800 */
[----:B------:R-:W-:-:S03]  /*6530*/  PLOP3.LUT P2, PT, PT, PT, UP1, 0x40, 0x0 ;  /* 0x000000000000781c */ /* 0x000fc60003f4e818 */
[----:B------:R-:W-:Y:S02]  /*6540*/  @P3 SHF.R.U32.HI R62, RZ, UR6, R7 ;  /* 0x00000006ff3e3c19 */ /* 0x000fe40008011607 */
[----:B------:R-:W5:Y:S03]  /*6550*/  LDC R7, c[0x0][0x2f0] ;  /* 0x0000bc00ff077b82 */ /* 0x000f660000000800 */
[----:B------:R-:W1:Y:S01]  /*6560*/  SHFL.IDX PT, R65, R62, RZ, 0x1c1f ;  /* 0x001c1fff3e417589 */ /* 0x000e6200000e0000 */
[----:B-----5:R-:W-:-:S04]  /*6570*/  IMAD R57, R7, UR42, R64 ;  /* 0x0000002a07397c24 */ /* 0x020fc8000f8e0240 */
[----:B--2---:R-:W-:-:S04]  /*6580*/  IMAD.IADD R57, R57, 0x1, -R8 ;  /* 0x0000000139397824 */ /* 0x004fc800078e0a08 */
[C---:B------:R-:W-:Y:S02]  /*6590*/  VIADD R78, R57.reuse, UR53 ;  /* 0x00000035394e7c36 */ /* 0x040fe40008000000 */
[----:B------:R-:W-:Y:S02]  /*65a0*/  VIADD R82, R57, UR49 ;  /* 0x0000003139527c36 */ /* 0x000fe40008000000 */
[--C-:B-1----:R-:W-:Y:S02]  /*65b0*/  IMAD.IADD R64, R78, 0x1, R65.reuse ;  /* 0x000000014e407824 */ /* 0x102fe400078e0241 */
[----:B------:R-:W-:Y:S01]  /*65c0*/  IMAD.IADD R66, R82, 0x1, R65 ;  /* 0x0000000152427824 */ /* 0x000fe200078e0241 */
[----:B------:R-:W-:Y:S02]  /*65d0*/  WARPGROUP.DEPBAR.LE gsb0, 0x0 ;  /* 0x00008000000079c5 */ /* 0x000fe40000010000 */
[----:B------:R1:W-:Y:S06]  /*65e0*/  BAR.ARV R56, 0x100 ;  /* 0x000400380000751d */ /* 0x0003ec0000002000 */
[----:B------:R2:W-:Y:S02]  /*65f0*/  @!P1 SYNCS.ARRIVE.TRANS64.RED.A1T0 RZ, [R49+URZ], RZ ;  /* 0x000000ff31ff99a7 */ /* 0x0005e4000810043f */
[----:B--2---:R-:W-:-:S06]  /*6600*/  FMUL.FTZ R49, R87, UR54 ;  /* 0x0000003657317c20 */ /* 0x004fcc0008410000 */
[----:B------:R-:W2:Y:S01]  /*6610*/  MUFU.TANH R49, R49 ;  /* 0x0000003100317308 */ /* 0x000ea20000002400 */
[----:B01-34-:R-:W-:Y:S05]  /*6620*/  @P2 BRA `(.L_x_1134) ;  /* 0x00000000005c2947 */ /* 0x01bfea0003800000 */
[----:B------:R-:W-:Y:S01]  /*6630*/  IMAD R57, R7, UR42, R65 ;  /* 0x0000002a07397c24 */ /* 0x000fe2000f8e0241 */
[----:B------:R-:W-:Y:S03]  /*6640*/  BSSY B0, `(.L_x_1135) ;  /* 0x0000011000007945 */ /* 0x000fe60003800000 */
[----:B------:R-:W-:-:S05]  /*6650*/  IMAD.IADD R65, R57, 0x1, -R8 ;  /* 0x0000000139417824 */ /* 0x000fca00078e0a08 */
[----:B------:R-:W-:-:S13]  /*6660*/  ISETP.GT.AND P2, PT, R65, -0x1, PT ;  /* 0xffffffff4100780c */ /* 0x000fda0003f44270 */
[----:B------:R-:W-:Y:S05]  /*6670*/  @P2 BRA `(.L_x_1136) ;  /* 0x0000000000202947 */ /* 0x000fea0003800000 */
[----:B------:R-:W-:Y:S01]  /*6680*/  IMAD.U32 R69, RZ, RZ, UR52 ;  /* 0x00000034ff457e24 */ /* 0x000fe2000f8e00ff */
[----:B------:R-:W-:-:S04]  /*6690*/  LOP3.LUT R65, RZ, R65, RZ, 0x33, !PT ;  /* 0x00000041ff417212 */ /* 0x000fc800078e33ff */
[----:B------:R-:W-:-:S13]  /*66a0*/  ISETP.NE.AND P2, PT, R69, 0x1, PT ;  /* 0x000000014500780c */ /* 0x000fda0003f45270 */
[----:B------:R-:W0:Y:S02]  /*66b0*/  @P2 LDC.64 R56, c[0x0][0x9e8] ;  /* 0x00027a00ff382b82 */ /* 0x000e240000000a00 */
[----:B0-----:R-:W-:-:S05]  /*66c0*/  @P2 IMAD.HI.U32 R56, R65, R56, RZ ;  /* 0x0000003841382227 */ /* 0x001fca00078e00ff */
[----:B------:R-:W-:-:S04]  /*66d0*/  @P2 SHF.R.U32.HI R65, RZ, R57, R56 ;  /* 0x00000039ff412219 */ /* 0x000fc80000011638 */
[----:B------:R-:W-:Y:S01]  /*66e0*/  LOP3.LUT R65, RZ, R65, RZ, 0x33, !PT ;  /* 0x00000041ff417212 */ /* 0x000fe200078e33ff */
[----:B------:R-:W-:Y:S06]  /*66f0*/  BRA `(.L_x_1137) ;  /* 0x0000000000147947 */ /* 0x000fec0003800000 */
.L_x_1136:
[----:B------:R-:W-:-:S05]  /*6700*/  IMAD.U32 R69, RZ, RZ, UR52 ;  /* 0x00000034ff457e24 */ /* 0x000fca000f8e00ff */
[----:B------:R-:W-:-:S13]  /*6710*/  ISETP.NE.AND P2, PT, R69, 0x1, PT ;  /* 0x000000014500780c */ /* 0x000fda0003f45270 */
[----:B------:R-:W0:Y:S02]  /*6720*/  @P2 LDC.64 R56, c[0x0][0x9e8] ;  /* 0x00027a00ff382b82 */ /* 0x000e240000000a00 */
[----:B0-----:R-:W-:-:S05]  /*6730*/  @P2 IMAD.HI.U32 R56, R65, R56, RZ ;  /* 0x0000003841382227 */ /* 0x001fca00078e00ff */
[----:B------:R-:W-:-:S07]  /*6740*/  @P2 SHF.R.U32.HI R65, RZ, R57, R56 ;  /* 0x00000039ff412219 */ /* 0x000fce0000011638 */
.L_x_1137:
[----:B------:R-:W-:Y:S05]  /*6750*/  BSYNC B0 ;  /* 0x0000000000007941 */ /* 0x000fea0003800000 */
.L_x_1135:
[----:B------:R-:W-:-:S04]  /*6760*/  IMAD R65, R65, R69, -R74 ;  /* 0x0000004541417224 */ /* 0x000fc800078e0a4a */
[----:B------:R-:W-:-:S05]  /*6770*/  IMAD R65, R16, -0x2, R65 ;  /* 0xfffffffe10417824 */ /* 0x000fca00078e0241 */
[----:B------:R-:W-:Y:S02]  /*6780*/  VIADDMNMX R64, R65, R69, R64, PT ;  /* 0x0000004541407246 */ /* 0x000fe40003800140 */
[----:B------:R-:W-:-:S07]  /*6790*/  VIMNMX R66, R66, R65, !PT ;  /* 0x0000004142427248 */ /* 0x000fce0007fe0100 */
.L_x_1134:
[----:B------:R-:W-:Y:S01]  /*67a0*/  ISETP.GT.AND P2, PT, R3, -0x1, PT ;  /* 0xffffffff0300780c */ /* 0x000fe20003f44270 */
[----:B------:R-:W0:Y:S03]  /*67b0*/  SHFL.IDX PT, R155, R62, 0x1, 0x1c1f ;  /* 0x003c1f003e9b7f89 */ /* 0x000e2600000e0000 */
[C---:B------:R-:W-:Y:S02]  /*67c0*/  ISETP.GT.AND P5, PT, R66.reuse, RZ, P2 ;  /* 0x000000ff4200720c */ /* 0x040fe400017a4270 */
[----:B------:R-:W-:Y:S02]  /*67d0*/  ISETP.GT.AND P3, PT, R66, 0x9, P2 ;  /* 0x000000094200780c */ /* 0x000fe40001764270 */
[C---:B------:R-:W-:Y:S02]  /*67e0*/  ISETP.LT.OR P5, PT, R64.reuse, 0x1, P5 ;  /* 0x000000014000780c */ /* 0x040fe40002fa1670 */
[----:B------:R-:W-:-:S02]  /*67f0*/  ISETP.LT.OR P3, PT, R64, 0xa, P3 ;  /* 0x0000000a4000780c */ /* 0x000fc40001f61670 */
[----:B------:R-:W-:Y:S02]  /*6800*/  FSEL R159, R6, -INF , !P5 ;  /* 0xff800000069f7808 */ /* 0x000fe40006800000 */
[C---:B------:R-:W-:Y:S02]  /*6810*/  ISETP.GT.AND P5, PT, R66.reuse, 0x10, P2 ;  /* 0x000000104200780c */ /* 0x040fe400017a4270 */
[----:B------:R-:W-:Y:S02]  /*6820*/  ISETP.GT.AND P4, PT, R66, 0x1, P2 ;  /* 0x000000014200780c */ /* 0x000fe40001784270 */
[----:B------:R-:W-:Y:S02]  /*6830*/  ISETP.LT.OR P5, PT, R64, 0x11, P5 ;  /* 0x000000114000780c */ /* 0x000fe40002fa1670 */
[----:B------:R-:W-:Y:S02]  /*6840*/  ISETP.GT.AND P6, PT, R66, 0x8, P2 ;  /* 0x000000084200780c */ /* 0x000fe400017c4270 */
[----:B------:R-:W-:-:S02]  /*6850*/  FSEL R183, R166, -INF , !P3 ;  /* 0xff800000a6b77808 */ /* 0x000fc40005800000 */
[C---:B------:R-:W-:Y:S02]  /*6860*/  ISETP.GT.AND P3, PT, R66.reuse, 0x19, P2 ;  /* 0x000000194200780c */ /* 0x040fe40001764270 */
[----:B------:R-:W-:Y:S02]  /*6870*/  FSEL R177, R31, -INF , !P5 ;  /* 0xff8000001fb17808 */ /* 0x000fe40006800000 */
[----:B------:R-:W-:Y:S02]  /*6880*/  ISETP.GT.AND P5, PT, R66, 0x20, P2 ;  /* 0x000000204200780c */ /* 0x000fe400017a4270 */
[C---:B------:R-:W-:Y:S02]  /*6890*/  ISETP.LT.OR P4, PT, R64.reuse, 0x2, P4 ;  /* 0x000000024000780c */ /* 0x040fe40002781670 */
[C---:B------:R-:W-:Y:S02]  /*68a0*/  ISETP.LT.OR P6, PT, R64.reuse, 0x9, P6 ;  /* 0x000000094000780c */ /* 0x040fe400037c1670 */
[----:B------:R-:W-:-:S02]  /*68b0*/  ISETP.LT.OR P3, PT, R64, 0x1a, P3 ;  /* 0x0000001a4000780c */ /* 0x000fc40001f61670 */
[----:B------:R-:W-:Y:S02]  /*68c0*/  ISETP.LT.OR P5, PT, R64, 0x21, P5 ;  /* 0x000000214000780c */ /* 0x000fe40002fa1670 */
[----:B------:R-:W-:Y:S02]  /*68d0*/  FSEL R171, R164, -INF , !P4 ;  /* 0xff800000a4ab7808 */ /* 0x000fe40006000000 */
[----:B------:R-:W-:Y:S02]  /*68e0*/  FSEL R173, R165, -INF , !P6 ;  /* 0xff800000a5ad7808 */ /* 0x000fe40007000000 */
[C---:B------:R-:W-:Y:S02]  /*68f0*/  ISETP.GT.AND P4, PT, R66.reuse, 0x11, P2 ;  /* 0x000000114200780c */ /* 0x040fe40001784270 */
[----:B------:R-:W-:Y:S02]  /*6900*/  ISETP.GT.AND P6, PT, R66, 0x18, P2 ;  /* 0x000000184200780c */ /* 0x000fe400017c4270 */
[----:B------:R-:W-:-:S02]  /*6910*/  FSEL R175, R167, -INF , !P3 ;  /* 0xff800000a7af7808 */ /* 0x000fc40005800000 */
[----:B------:R-:W-:Y:S02]  /*6920*/  FSEL R167, R160, -INF , !P5 ;  /* 0xff800000a0a77808 */ /* 0x000fe40006800000 */
[----:B------:R-:W-:Y:S02]  /*6930*/  ISETP.GT.AND P5, PT, R66, 0x30, P2 ;  /* 0x000000304200780c */ /* 0x000fe400017a4270 */
[C---:B------:R-:W-:Y:S02]  /*6940*/  ISETP.LT.OR P4, PT, R64.reuse, 0x12, P4 ;  /* 0x000000124000780c */ /* 0x040fe40002781670 */
[C---:B------:R-:W-:Y:S02]  /*6950*/  ISETP.LT.OR P6, PT, R64.reuse, 0x19, P6 ;  /* 0x000000194000780c */ /* 0x040fe400037c1670 */
[----:B------:R-:W-:Y:S02]  /*6960*/  ISETP.LT.OR P5, PT, R64, 0x31, P5 ;  /* 0x000000314000780c */ /* 0x000fe40002fa1670 */
[----:B------:R-:W-:-:S02]  /*6970*/  FSEL R181, R32, -INF , !P4 ;  /* 0xff80000020b57808 */ /* 0x000fc40006000000 */
[----:B------:R-:W-:Y:S02]  /*6980*/  FSEL R179, R33, -INF , !P6 ;  /* 0xff80000021b37808 */ /* 0x000fe40007000000 */
[C---:B------:R-:W-:Y:S02]  /*6990*/  ISETP.GT.AND P4, PT, R66.reuse, 0x21, P2 ;  /* 0x000000214200780c */ /* 0x040fe40001784270 */
[C---:B------:R-:W-:Y:S02]  /*69a0*/  ISETP.GT.AND P6, PT, R66.reuse, 0x28, P2 ;  /* 0x000000284200780c */ /* 0x040fe400017c4270 */
[----:B------:R-:W-:Y:S02]  /*69b0*/  ISETP.GT.AND P3, PT, R66, 0x29, P2 ;  /* 0x000000294200780c */ /* 0x000fe40001764270 */
[----:B------:R-:W-:Y:S02]  /*69c0*/  FSEL R87, R168, -INF , !P5 ;  /* 0xff800000a8577808 */ /* 0x000fe40006800000 */
[----:B------:R-:W-:-:S02]  /*69d0*/  ISETP.GT.AND P5, PT, R66, 0x40, P2 ;  /* 0x000000404200780c */ /* 0x000fc400017a4270 */
[C---:B------:R-:W-:Y:S02]  /*69e0*/  ISETP.LT.OR P4, PT, R64.reuse, 0x22, P4 ;  /* 0x000000224000780c */ /* 0x040fe40002781670 */
[C---:B------:R-:W-:Y:S02]  /*69f0*/  ISETP.LT.OR P6, PT, R64.reuse, 0x29, P6 ;  /* 0x000000294000780c */ /* 0x040fe400037c1670 */
[C---:B------:R-:W-:Y:S02]  /*6a00*/  ISETP.LT.OR P3, PT, R64.reuse, 0x2a, P3 ;  /* 0x0000002a4000780c */ /* 0x040fe40001f61670 */
[----:B------:R-:W-:Y:S02]  /*6a10*/  ISETP.LT.OR P5, PT, R64, 0x41, P5 ;  /* 0x000000414000780c */ /* 0x000fe40002fa1670 */
[----:B------:R-:W-:Y:S02]  /*6a20*/  FSEL R161, R161, -INF , !P4 ;  /* 0xff800000a1a17808 */ /* 0x000fe40006000000 */
[----:B------:R-:W-:-:S02]  /*6a30*/  FSEL R153, R162, -INF , !P6 ;  /* 0xff800000a2997808 */ /* 0x000fc40007000000 */
[----:B------:R-:W-:Y:S02]  /*6a40*/  FSEL R163, R163, -INF , !P3 ;  /* 0xff800000a3a37808 */ /* 0x000fe40005800000 */
[C---:B------:R-:W-:Y:S02]  /*6a50*/  ISETP.GT.AND P4, PT, R66.reuse, 0x31, P2 ;  /* 0x000000314200780c */ /* 0x040fe40001784270 */
[C---:B------:R-:W-:Y:S02]  /*6a60*/  ISETP.GT.AND P6, PT, R66.reuse, 0x38, P2 ;  /* 0x000000384200780c */ /* 0x040fe400017c4270 */
[----:B------:R-:W-:Y:S02]  /*6a70*/  ISETP.GT.AND P3, PT, R66, 0x39, P2 ;  /* 0x000000394200780c */ /* 0x000fe40001764270 */
[----:B------:R-:W-:Y:S01]  /*6a80*/  FSEL R81, R52, -INF , !P5 ;  /* 0xff80000034517808 */ /* 0x000fe20006800000 */
[----:B0-----:R-:W-:Y:S01]  /*6a90*/  IMAD.IADD R52, R82, 0x1, R155 ;  /* 0x0000000152347824 */ /* 0x001fe200078e029b */
[----:B------:R-:W-:-:S02]  /*6aa0*/  ISETP.GT.AND P5, PT, R66, 0x50, P2 ;  /* 0x000000504200780c */ /* 0x000fc400017a4270 */
[C---:B------:R-:W-:Y:S02]  /*6ab0*/  ISETP.LT.OR P4, PT, R64.reuse, 0x32, P4 ;  /* 0x000000324000780c */ /* 0x040fe40002781670 */
[C---:B------:R-:W-:Y:S02]  /*6ac0*/  ISETP.LT.OR P6, PT, R64.reuse, 0x39, P6 ;  /* 0x000000394000780c */ /* 0x040fe400037c1670 */
[C---:B------:R-:W-:Y:S02]  /*6ad0*/  ISETP.LT.OR P3, PT, R64.reuse, 0x3a, P3 ;  /* 0x0000003a4000780c */ /* 0x040fe40001f61670 */
[----:B------:R-:W-:Y:S02]  /*6ae0*/  ISETP.LT.OR P5, PT, R64, 0x51, P5 ;  /* 0x000000514000780c */ /* 0x000fe40002fa1670 */
[----:B------:R-:W-:Y:S02]  /*6af0*/  FSEL R169, R169, -INF , !P4 ;  /* 0xff800000a9a97808 */ /* 0x000fe40006000000 */
[----:B------:R-:W-:Y:S01]  /*6b00*/  FSEL R85, R50, -INF , !P6 ;  /* 0xff80000032557808 */ /* 0x000fe20007000000 */
[----:B------:R-:W-:Y:S01]  /*6b10*/  IMAD.IADD R50, R78, 0x1, R155 ;  /* 0x000000014e327824 */ /* 0x000fe200078e029b */
[----:B------:R-:W-:-:S02]  /*6b20*/  FSEL R83, R51, -INF , !P3 ;  /* 0xff80000033537808 */ /* 0x000fc40005800000 */
[C---:B------:R-:W-:Y:S02]  /*6b30*/  ISETP.GT.AND P4, PT, R66.reuse, 0x41, P2 ;  /* 0x000000414200780c */ /* 0x040fe40001784270 */
[C---:B------:R-:W-:Y:S02]  /*6b40*/  ISETP.GT.AND P6, PT, R66.reuse, 0x48, P2 ;  /* 0x000000484200780c */ /* 0x040fe400017c4270 */
[----:B------:R-:W-:Y:S02]  /*6b50*/  ISETP.GT.AND P3, PT, R66, 0x49, P2 ;  /* 0x000000494200780c */ /* 0x000fe40001764270 */
[----:B------:R-:W-:Y:S02]  /*6b60*/  FSEL R65, R58, -INF , !P5 ;  /* 0xff8000003a417808 */ /* 0x000fe40006800000 */
[----:B------:R-:W-:Y:S02]  /*6b70*/  ISETP.GT.AND P5, PT, R66, 0x60, P2 ;  /* 0x000000604200780c */ /* 0x000fe400017a4270 */
[----:B------:R-:W-:-:S02]  /*6b80*/  ISETP.LT.OR P4, PT, R64, 0x42, P4 ;  /* 0x000000424000780c */ /* 0x000fc40002781670 */
[C---:B------:R-:W-:Y:S02]  /*6b90*/  ISETP.LT.OR P6, PT, R64.reuse, 0x49, P6 ;  /* 0x000000494000780c */ /* 0x040fe400037c1670 */
[C---:B------:R-:W-:Y:S02]  /*6ba0*/  ISETP.LT.OR P3, PT, R64.reuse, 0x4a, P3 ;  /* 0x0000004a4000780c */ /* 0x040fe40001f61670 */
[----:B------:R-:W-:Y:S02]  /*6bb0*/  ISETP.LT.OR P5, PT, R64, 0x61, P5 ;  /* 0x000000614000780c */ /* 0x000fe40002fa1670 */
[----:B------:R-:W-:Y:S02]  /*6bc0*/  FSEL R79, R53, -INF , !P4 ;  /* 0xff800000354f7808 */ /* 0x000fe40006000000 */
[----:B------:R-:W-:Y:S02]  /*6bd0*/  FSEL R77, R54, -INF , !P6 ;  /* 0xff800000364d7808 */ /* 0x000fe40007000000 */
[----:B------:R-:W-:-:S02]  /*6be0*/  FSEL R71, R55, -INF , !P3 ;  /* 0xff80000037477808 */ /* 0x000fc40005800000 */
[C---:B------:R-:W-:Y:S02]  /*6bf0*/  ISETP.GT.AND P4, PT, R66.reuse, 0x51, P2 ;  /* 0x000000514200780c */ /* 0x040fe40001784270 */
[C---:B------:R-:W-:Y:S02]  /*6c00*/  ISETP.GT.AND P6, PT, R66.reuse, 0x58, P2 ;  /* 0x000000584200780c */ /* 0x040fe400017c4270 */
[C---:B------:R-:W-:Y:S02]  /*6c10*/  ISETP.GT.AND P3, PT, R66.reuse, 0x59, P2 ;  /* 0x000000594200780c */ /* 0x040fe40001764270 */
        /* <DEDUP_REMOVED lines=11> */
[----:B------:R-:W-:Y:S02]  /*6cd0*/  ISETP.GT.AND P3, PT, R66, 0x69, P2 ;  /* 0x000000694200780c */ /* 0x000fe40001764270 */
[----:B------:R-:W-:Y:S02]  /*6ce0*/  FSEL R61, R80, -INF , !P5 ;  /* 0xff800000503d7808 */ /* 0x000fe40006800000 */
[----:B------:R-:W-:Y:S02]  /*6cf0*/  PLOP3.LUT P5, PT, PT, PT, UP1, 0x40, 0x0 ;  /* 0x000000000000781c */ /* 0x000fe40003fae818 */
[----:B------:R-:W-:-:S02]  /*6d00*/  ISETP.LT.OR P4, PT, R64, 0x62, P4 ;  /* 0x000000624000780c */ /* 0x000fc40002781670 */
[C---:B------:R-:W-:Y:S02]  /*6d10*/  ISETP.LT.OR P6, PT, R64.reuse, 0x69, P6 ;  /* 0x000000694000780c */ /* 0x040fe400037c1670 */
[----:B------:R-:W-:Y:S02]  /*6d20*/  ISETP.LT.OR P3, PT, R64, 0x6a, P3 ;  /* 0x0000006a4000780c */ /* 0x000fe40001f61670 */
[----:B------:R-:W-:Y:S02]  /*6d30*/  FSEL R67, R67, -INF , !P4 ;  /* 0xff80000043437808 */ /* 0x000fe40006000000 */
[----:B------:R-:W-:Y:S02]  /*6d40*/  FSEL R59, R76, -INF , !P6 ;  /* 0xff8000004c3b7808 */ /* 0x000fe40007000000 */
[----:B------:R-:W-:Y:S02]  /*6d50*/  FSEL R57, R68, -INF , !P3 ;  /* 0xff80000044397808 */ /* 0x000fe40005800000 */
[----:B------:R-:W-:-:S02]  /*6d60*/  ISETP.GT.AND P4, PT, R66, 0x71, P2 ;  /* 0x000000714200780c */ /* 0x000fc40001784270 */
[C---:B------:R-:W-:Y:S02]  /*6d70*/  ISETP.GT.AND P6, PT, R66.reuse, 0x78, P2 ;  /* 0x000000784200780c */ /* 0x040fe400017c4270 */
[----:B------:R-:W-:Y:S02]  /*6d80*/  ISETP.GT.AND P3, PT, R66, 0x79, P2 ;  /* 0x000000794200780c */ /* 0x000fe40001764270 */
[C---:B------:R-:W-:Y:S02]  /*6d90*/  ISETP.LT.OR P4, PT, R64.reuse, 0x72, P4 ;  /* 0x000000724000780c */ /* 0x040fe40002781670 */
[C---:B------:R-:W-:Y:S02]  /*6da0*/  ISETP.LT.OR P6, PT, R64.reuse, 0x79, P6 ;  /* 0x000000794000780c */ /* 0x040fe400037c1670 */
[----:B------:R-:W-:Y:S02]  /*6db0*/  ISETP.LT.OR P3, PT, R64, 0x7a, P3 ;  /* 0x0000007a4000780c */ /* 0x000fe40001f61670 */
[----:B------:R-:W-:-:S02]  /*6dc0*/  FSEL R55, R70, -INF , !P4 ;  /* 0xff80000046377808 */ /* 0x000fc40006000000 */
[----:B------:R-:W-:Y:S02]  /*6dd0*/  FSEL R53, R84, -INF , !P6 ;  /* 0xff80000054357808 */ /* 0x000fe40007000000 */
[----:B------:R-:W-:Y:S01]  /*6de0*/  FSEL R51, R72, -INF , !P3 ;  /* 0xff80000048337808 */ /* 0x000fe20005800000 */
[----:B------:R-:W-:Y:S06]  /*6df0*/  @P5 BRA `(.L_x_1138) ;  /* 0x00000000005c5947 */ /* 0x000fec0003800000 */
        /* <DEDUP_REMOVED lines=13> */
.L_x_1140:
[----:B------:R-:W-:-:S05]  /*6ed0*/  IMAD.U32 R6, RZ, RZ, UR52 ;  /* 0x00000034ff067e24 */ /* 0x000fca000f8e00ff */
[----:B------:R-:W-:-:S13]  /*6ee0*/  ISETP.NE.AND P3, PT, R6, 0x1, PT ;  /* 0x000000010600780c */ /* 0x000fda0003f65270 */
[----:B------:R-:W0:Y:S02]  /*6ef0*/  @P3 LDC.64 R32, c[0x0][0x9e8] ;  /* 0x00027a00ff203b82 */ /* 0x000e240000000a00 */
[----:B0-----:R-:W-:-:S05]  /*6f00*/  @P3 IMAD.HI.U32 R32, R31, R32, RZ ;  /* 0x000000201f203227 */ /* 0x001fca00078e00ff */
[----:B------:R-:W-:-:S07]  /*6f10*/  @P3 SHF.R.U32.HI R31, RZ, R33, R32 ;  /* 0x00000021ff1f3219 */ /* 0x000fce0000011620 */
.L_x_1141:
[----:B------:R-:W-:Y:S05]  /*6f20*/  BSYNC B0 ;  /* 0x0000000000007941 */ /* 0x000fea0003800000 */
.L_x_1139:
[----:B------:R-:W-:-:S04]  /*6f30*/  IMAD R31, R31, R6, -R74 ;  /* 0x000000061f1f7224 */ /* 0x000fc800078e0a4a */
[----:B------:R-:W-:-:S05]  /*6f40*/  IMAD R31, R16, -0x2, R31 ;  /* 0xfffffffe101f7824 */ /* 0x000fca00078e021f */
[----:B------:R-:W-:Y:S02]  /*6f50*/  VIADDMNMX R50, R31, R6, R50, PT ;  /* 0x000000061f327246 */ /* 0x000fe40003800132 */
[----:B------:R-:W-:-:S07]  /*6f60*/  VIMNMX R52, R52, R31, !PT ;  /* 0x0000001f34347248 */ /* 0x000fce0007fe0100 */
.L_x_1138:
[----:B------:R-:W-:Y:S01]  /*6f70*/  FMNMX.FTZ R6, R159, R4, !PT ;  /* 0x000000049f067209 */ /* 0x000fe20007810000 */
[----:B------:R-:W-:Y:S01]  /*6f80*/  UMOV UR45, UR55 ;  /* 0x00000037002d7c82 */ /* 0x000fe20008000000 */
[----:B------:R-:W-:Y:S02]  /*6f90*/  ISETP.GT.AND P4, PT, R52, 0x1, P2 ;  /* 0x000000013400780c */ /* 0x000fe40001784270 */
[----:B------:R-:W-:Y:S02]  /*6fa0*/  FMNMX.FTZ R6, R171, R6, !PT ;  /* 0x00000006ab067209 */ /* 0x000fe40007810000 */
[----:B------:R-:W-:Y:S02]  /*6fb0*/  ISETP.LT.OR P4, PT, R50, 0x2, P4 ;  /* 0x000000023200780c */ /* 0x000fe40002781670 */
[----:B------:R-:W-:Y:S02]  /*6fc0*/  FMNMX.FTZ R6, R173, R6, !PT ;  /* 0x00000006ad067209 */ /* 0x000fe40007810000 */
[----:B------:R-:W-:-:S02]  /*6fd0*/  FSEL R157, R10, -INF , !P4 ;  /* 0xff8000000a9d7808 */ /* 0x000fc40006000000 */
[----:B------:R-:W-:Y:S02]  /*6fe0*/  FMNMX.FTZ R6, R183, R6, !PT ;  /* 0x00000006b7067209 */ /* 0x000fe40007810000 */
        /* <DEDUP_REMOVED lines=10> */
[----:B------:R-:W-:-:S02]  /*7090*/  ISETP.GT.AND P3, PT, R52, 0x9, P2 ;  /* 0x000000093400780c */ /* 0x000fc40001764270 */
[----:B------:R-:W-:Y:S02]  /*70a0*/  FMNMX.FTZ R6, R161, R6, !PT ;  /* 0x00000006a1067209 */ /* 0x000fe40007810000 */
[----:B------:R-:W-:Y:S02]  /*70b0*/  FSEL R25, R25, -INF , !P4 ;  /* 0xff80000019197808 */ /* 0x000fe40006000000 */
[----:B------:R-:W-:Y:S02]  /*70c0*/  FMNMX.FTZ R6, R153, R6, !PT ;  /* 0x0000000699067209 */ /* 0x000fe40007810000 */
[----:B------:R-:W-:Y:S02]  /*70d0*/  ISETP.GT.AND P4, PT, R52, RZ, P2 ;  /* 0x000000ff3400720c */ /* 0x000fe40001784270 */
[----:B------:R-:W-:Y:S02]  /*70e0*/  FMNMX.FTZ R6, R163, R6, !PT ;  /* 0x00000006a3067209 */ /* 0x000fe40007810000 */
[----:B------:R-:W-:-:S02]  /*70f0*/  ISETP.LT.OR P3, PT, R50, 0xa, P3 ;  /* 0x0000000a3200780c */ /* 0x000fc40001f61670 */
[----:B------:R-:W-:Y:S02]  /*7100*/  FMNMX.FTZ R6, R87, R6, !PT ;  /* 0x0000000657067209 */ /* 0x000fe40007810000 */
[----:B------:R-:W-:Y:S02]  /*7110*/  ISETP.LT.OR P4, PT, R50, 0x1, P4 ;  /* 0x000000013200780c */ /* 0x000fe40002781670 */
[----:B------:R-:W-:Y:S02]  /*7120*/  FMNMX.FTZ R6, R169, R6, !PT ;  /* 0x00000006a9067209 */ /* 0x000fe40007810000 */
[----:B------:R-:W-:Y:S02]  /*7130*/  FSEL R155, R12, -INF , !P3 ;  /* 0xff8000000c9b7808 */ /* 0x000fe40005800000 */
[----:B------:R-:W-:Y:S02]  /*7140*/  FMNMX.FTZ R6, R85, R6, !PT ;  /* 0x0000000655067209 */ /* 0x000fe40007810000 */
[----:B------:R-:W-:-:S02]  /*7150*/  ISETP.GT.AND P6, PT, R52, 0x8, P2 ;  /* 0x000000083400780c */ /* 0x000fc400017c4270 */
[----:B------:R-:W-:Y:S02]  /*7160*/  FMNMX.FTZ R6, R83, R6, !PT ;  /* 0x0000000653067209 */ /* 0x000fe40007810000 */
[----:B------:R-:W-:Y:S02]  /*7170*/  FSEL R12, R9, -INF , !P4 ;  /* 0xff800000090c7808 */ /* 0x000fe40006000000 */
[----:B------:R-:W-:Y:S02]  /*7180*/  FMNMX.FTZ R6, R81, R6, !PT ;  /* 0x0000000651067209 */ /* 0x000fe40007810000 */
[----:B------:R-:W-:Y:S02]  /*7190*/  ISETP.LT.OR P6, PT, R50, 0x9, P6 ;  /* 0x000000093200780c */ /* 0x000fe400037c1670 */
[----:B------:R-:W-:Y:S02]  /*71a0*/  FMNMX.FTZ R6, R79, R6, !PT ;  /* 0x000000064f067209 */ /* 0x000fe40007810000 */
[----:B------:R-:W-:-:S02]  /*71b0*/  FMNMX.FTZ R14, R12, R5, !PT ;  /* 0x000000050c0e7209 */ /* 0x000fc40007810000 */
[----:B------:R-:W-:Y:S02]  /*71c0*/  FMNMX.FTZ R6, R77, R6, !PT ;  /* 0x000000064d067209 */ /* 0x000fe40007810000 */
[----:B------:R-:W-:Y:S02]  /*71d0*/  ISETP.GT.AND P5, PT, R52, 0x10, P2 ;  /* 0x000000103400780c */ /* 0x000fe400017a4270 */
[----:B------:R-:W-:Y:S02]  /*71e0*/  FMNMX.FTZ R6, R71, R6, !PT ;  /* 0x0000000647067209 */ /* 0x000fe40007810000 */
[----:B------:R-:W-:Y:S02]  /*71f0*/  FMNMX.FTZ R14, R157, R14, !PT ;  /* 0x0000000e9d0e7209 */ /* 0x000fe40007810000 */
[----:B------:R-:W-:Y:S02]  /*7200*/  FMNMX.FTZ R6, R65, R6, !PT ;  /* 0x0000000641067209 */ /* 0x000fe40007810000 */
[----:B------:R-:W-:-:S02]  /*7210*/  ISETP.LT.OR P5, PT, R50, 0x11, P5 ;  /* 0x000000113200780c */ /* 0x000fc40002fa1670 */
[----:B------:R-:W-:Y:S02]  /*7220*/  FMNMX.FTZ R6, R75, R6, !PT ;  /* 0x000000064b067209 */ /* 0x000fe40007810000 */
[C---:B------:R-:W-:Y:S02]  /*7230*/  ISETP.GT.AND P3, PT, R52.reuse, 0x18, P2 ;  /* 0x000000183400780c */ /* 0x040fe40001764270 */
[----:B------:R-:W-:Y:S02]  /*7240*/  FMNMX.FTZ R6, R69, R6, !PT ;  /* 0x0000000645067209 */ /* 0x000fe40007810000 */
[----:B------:R-:W-:Y:S02]  /*7250*/  FSEL R13, R13, -INF , !P5 ;  /* 0xff8000000d0d7808 */ /* 0x000fe40006800000 */
[----:B------:R-:W-:Y:S02]  /*7260*/  FMNMX.FTZ R6, R73, R6, !PT ;  /* 0x0000000649067209 */ /* 0x000fe40007810000 */
[----:B------:R-:W-:-:S02]  /*7270*/  ISETP.GT.AND P5, PT, R52, 0x19, P2 ;  /* 0x000000193400780c */ /* 0x000fc400017a4270 */
[----:B------:R-:W-:Y:S02]  /*7280*/  FMNMX.FTZ R6, R63, R6, !PT ;  /* 0x000000063f067209 */ /* 0x000fe40007810000 */
[C---:B------:R-:W-:Y:S02]  /*7290*/  ISETP.LT.OR P3, PT, R50.reuse, 0x19, P3 ;  /* 0x000000193200780c */ /* 0x040fe40001f61670 */
[----:B------:R-:W-:Y:S02]  /*72a0*/  FMNMX.FTZ R6, R67, R6, !PT ;  /* 0x0000000643067209 */ /* 0x000fe40007810000 */
[----:B------:R-:W-:Y:S02]  /*72b0*/  ISETP.LT.OR P5, PT, R50, 0x1a, P5 ;  /* 0x0000001a3200780c */ /* 0x000fe40002fa1670 */
[----:B------:R-:W-:-:S04]  /*72c0*/  FMNMX.FTZ R6, R59, R6, !PT ;  /* 0x000000063b067209 */ /* 0x000fc80007810000 */
[----:B------:R-:W-:-:S04]  /*72d0*/  FMNMX.FTZ R6, R57, R6, !PT ;  /* 0x0000000639067209 */ /* 0x000fc80007810000 */
[----:B------:R-:W-:-:S04]  /*72e0*/  FMNMX.FTZ R6, R61, R6, !PT ;  /* 0x000000063d067209 */ /* 0x000fc80007810000 */
[----:B------:R-:W-:-:S04]  /*72f0*/  FMNMX.FTZ R6, R55, R6, !PT ;  /* 0x0000000637067209 */ /* 0x000fc80007810000 */
[----:B------:R-:W-:-:S04]  /*7300*/  FMNMX.FTZ R6, R53, R6, !PT ;  /* 0x0000000635067209 */ /* 0x000fc80007810000 */
[----:B------:R-:W-:Y:S02]  /*7310*/  FMNMX.FTZ R32, R51, R6, !PT ;  /* 0x0000000633207209 */ /* 0x000fe40007810000 */
[----:B------:R-:W0:Y:S03]  /*7320*/  LDC R6, c[0x0][0x988] ;  /* 0x00026200ff067b82 */ /* 0x000e260000000800 */
[----:B------:R-:W1:Y:S02]  /*7330*/  SHFL.BFLY PT, R31, R32, 0x2, 0x1f ;  /* 0x0c401f00201f7f89 */ /* 0x000e6400000e0000 */
[----:B-1----:R-:W-:-:S05]  /*7340*/  FMNMX.FTZ R33, R32, R31, !PT ;  /* 0x0000001f20217209 */ /* 0x002fca0007810000 */
[----:B------:R-:W1:Y:S02]  /*7350*/  SHFL.BFLY PT, R54, R33, 0x1, 0x1f ;  /* 0x0c201f0021367f89 */ /* 0x000e6400000e0000 */
[----:B-1----:R-:W-:Y:S02]  /*7360*/  FMNMX.FTZ R31, R33, R54, !PT ;  /* 0x00000036211f7209 */ /* 0x002fe40007810000 */
[----:B------:R-:W-:Y:S02]  /*7370*/  FSEL R33, R11, -INF , !P6 ;  /* 0xff8000000b217808 */ /* 0x000fe40007000000 */
[C---:B------:R-:W-:Y:S01]  /*7380*/  FSETP.NEU.FTZ.AND P6, PT, R31.reuse, -INF , PT ;  /* 0xff8000001f00780b */ /* 0x040fe20003fdd000 */
[----:B0-----:R-:W-:Y:S01]  /*7390*/  FMUL.FTZ R10, R31, R6 ;  /* 0x000000061f0a7220 */ /* 0x001fe20000410000 */
[----:B------:R-:W-:-:S04]  /*73a0*/  FMNMX.FTZ R14, R33, R14, !PT ;  /* 0x0000000e210e7209 */ /* 0x000fc80007810000 */
[----:B------:R-:W-:Y:S02]  /*73b0*/  FMNMX.FTZ R14, R155, R14, !PT ;  /* 0x0000000e9b0e7209 */ /* 0x000fe40007810000 */
[----:B------:R-:W-:Y:S02]  /*73c0*/  FSEL R10, R10, RZ, P6 ;  /* 0x000000ff0a0a7208 */ /* 0x000fe40003000000 */
[----:B------:R-:W-:-:S03]  /*73d0*/  FMNMX.FTZ R14, R13, R14, !PT ;  /* 0x0000000e0d0e7209 */ /* 0x000fc60007810000 */
[-CC-:B------:R-:W-:Y:S01]  /*73e0*/  FFMA.FTZ R11, R159, R6.reuse, -R10.reuse ;  /* 0x000000069f0b7223 */ /* 0x180fe2000001080a */
[----:B------:R-:W-:Y:S01]  /*73f0*/  FSEL R159, R20, -INF , !P3 ;  /* 0xff800000149f7808 */ /* 0x000fe20005800000 */
[--C-:B------:R-:W-:Y:S01]  /*7400*/  FFMA.FTZ R180, R171, R6, -R10.reuse ;  /* 0x00000006abb47223 */ /* 0x100fe2000001080a */
[----:B------:R-:W-:Y:S01]  /*7410*/  FMNMX.FTZ R14, R165, R14, !PT ;  /* 0x0000000ea50e7209 */ /* 0x000fe20007810000 */
[-CC-:B------:R-:W-:Y:S01]  /*7420*/  FFMA.FTZ R182, R173, R6.reuse, -R10.reuse ;  /* 0x00000006adb67223 */ /* 0x180fe2000001080a */
[C---:B------:R-:W-:Y:S01]  /*7430*/  ISETP.GT.AND P3, PT, R52.reuse, 0x21, P2 ;  /* 0x000000213400780c */ /* 0x040fe20001764270 */
[-CC-:B------:R-:W-:Y:S01]  /*7440*/  FFMA.FTZ R176, R177, R6.reuse, -R10.reuse ;  /* 0x00000006b1b07223 */ /* 0x180fe2000001080a */
[----:B------:R-:W-:Y:S01]  /*7450*/  FSEL R171, R15, -INF , !P5 ;  /* 0xff8000000fab7808 */ /* 0x000fe20006800000 */
[--C-:B------:R-:W-:Y:S01]  /*7460*/  FFMA.FTZ R15, R181, R6, -R10.reuse ;  /* 0x00000006b50f7223 */ /* 0x100fe2000001080a */
[----:B------:R-:W-:Y:S01]  /*7470*/  FMNMX.FTZ R14, R159, R14, !PT ;  /* 0x0000000e9f0e7209 */ /* 0x000fe20007810000 */
[-CC-:B------:R-:W-:Y:S01]  /*7480*/  FFMA.FTZ R183, R183, R6.reuse, -R10.reuse ;  /* 0x00000006b7b77223 */ /* 0x180fe2000001080a */
[----:B------:R-:W-:Y:S01]  /*7490*/  ISETP.GT.AND P5, PT, R52, 0x28, P2 ;  /* 0x000000283400780c */ /* 0x000fe200017a4270 */
[--C-:B------:R-:W-:Y:S01]  /*74a0*/  FFMA.FTZ R178, R179, R6, -R10.reuse ;  /* 0x00000006b3b27223 */ /* 0x100fe2000001080a */
[C---:B------:R-:W-:Y:S01]  /*74b0*/  ISETP.LT.OR P3, PT, R50.reuse, 0x22, P3 ;  /* 0x000000223200780c */ /* 0x040fe20001f61670 */
[----:B------:R0:W-:Y:S01]  /*74c0*/  MUFU.EX2 R9, R183 ;  /* 0x000000b700097308 */ /* 0x0001e20000000800 */
[----:B------:R-:W-:Y:S01]  /*74d0*/  FMNMX.FTZ R14, R171, R14, !PT ;  /* 0x0000000eab0e7209 */ /* 0x000fe20007810000 */
[-CC-:B------:R-:W-:Y:S01]  /*74e0*/  FFMA.FTZ R172, R167, R6.reuse, -R10.reuse ;  /* 0x00000006a7ac7223 */ /* 0x180fe2000001080a */
[----:B------:R-:W-:Y:S01]  /*74f0*/  ISETP.LT.OR P5, PT, R50, 0x29, P5 ;  /* 0x000000293200780c */ /* 0x000fe20002fa1670 */
[-CC-:B------:R-:W-:Y:S01]  /*7500*/  FFMA.FTZ R174, R153, R6.reuse, -R10.reuse ;  /* 0x0000000699ae7223 */ /* 0x180fe2000001080a */
[----:B------:R-:W-:Y:S01]  /*7510*/  FSEL R173, R24, -INF , !P3 ;  /* 0xff80000018ad7808 */ /* 0x000fe20005800000 */
[-CC-:B------:R-:W-:Y:S01]  /*7520*/  FFMA.FTZ R168, R87, R6.reuse, -R10.reuse ;  /* 0x0000000657a87223 */ /* 0x180fe2000001080a */
[C---:B------:R-:W-:Y:S01]  /*7530*/  ISETP.GT.AND P3, PT, R52.reuse, 0x29, P2 ;  /* 0x000000293400780c */ /* 0x040fe20001764270 */
[--C-:B------:R-:W-:Y:S01]  /*7540*/  FFMA.FTZ R170, R85, R6, -R10.reuse ;  /* 0x0000000655aa7223 */ /* 0x100fe2000001080a */
[----:B------:R-:W-:Y:S01]  /*7550*/  FMNMX.FTZ R14, R25, R14, !PT ;  /* 0x0000000e190e7209 */ /* 0x000fe20007810000 */
[-CC-:B------:R-:W-:Y:S01]  /*7560*/  FFMA.FTZ R164, R81, R6.reuse, -R10.reuse ;  /* 0x0000000651a47223 */ /* 0x180fe2000001080a */
[----:B------:R-:W-:Y:S01]  /*7570*/  FSEL R29, R29, -INF , !P5 ;  /* 0xff8000001d1d7808 */ /* 0x000fe20006800000 */
[-CC-:B------:R-:W-:Y:S01]  /*7580*/  FFMA.FTZ R20, R79, R6.reuse, -R10.reuse ;  /* 0x000000064f147223 */ /* 0x180fe2000001080a */
[----:B------:R-:W-:Y:S01]  /*7590*/  ISETP.GT.AND P5, PT, R52, 0x30, P2 ;  /* 0x000000303400780c */ /* 0x000fe200017a4270 */
[-CC-:B------:R-:W-:Y:S01]  /*75a0*/  FFMA.FTZ R166, R77, R6.reuse, -R10.reuse ;  /* 0x000000064da67223 */ /* 0x180fe2000001080a */
[----:B------:R-:W-:Y:S01]  /*75b0*/  ISETP.LT.OR P4, PT, R50, 0x2a, P3 ;  /* 0x0000002a3200780c */ /* 0x000fe20001f81670 */
[--C-:B------:R-:W-:Y:S01]  /*75c0*/  FFMA.FTZ R158, R59, R6, -R10.reuse ;  /* 0x000000063b9e7223 */ /* 0x100fe2000001080a */
[----:B------:R-:W-:Y:S01]  /*75d0*/  FMNMX.FTZ R14, R173, R14, !PT ;  /* 0x0000000ead0e7209 */ /* 0x000fe20007810000 */
[----:B------:R-:W-:Y:S01]  /*75e0*/  MUFU.EX2 R11, R11 ;  /* 0x0000000b000b7308 */ /* 0x000fe20000000800 */
[----:B------:R-:W-:Y:S01]  /*75f0*/  ISETP.GT.AND P3, PT, R52, 0x31, P2 ;  /* 0x000000313400780c */ /* 0x000fe20001764270 */
[-CC-:B------:R-:W-:Y:S01]  /*7600*/  FFMA.FTZ R154, R53, R6.reuse, -R10.reuse ;  /* 0x00000006359a7223 */ /* 0x180fe2000001080a */
[----:B------:R-:W-:Y:S01]  /*7610*/  FSEL R21, R21, -INF , !P4 ;  /* 0xff80000015157808 */ /* 0x000fe20006000000 */
[-CC-:B------:R-:W-:Y:S01]  /*7620*/  FFMA.FTZ R156, R63, R6.reuse, -R10.reuse ;  /* 0x000000063f9c7223 */ /* 0x180fe2000001080a */
[----:B------:R-:W-:Y:S01]  /*7630*/  ISETP.LT.OR P5, PT, R50, 0x31, P5 ;  /* 0x000000313200780c */ /* 0x000fe20002fa1670 */
[--C-:B------:R-:W-:Y:S01]  /*7640*/  FFMA.FTZ R160, R65, R6, -R10.reuse ;  /* 0x0000000641a07223 */ /* 0x100fe2000001080a */
[----:B------:R-:W-:Y:S01]  /*7650*/  FMNMX.FTZ R14, R29, R14, !PT ;  /* 0x0000000e1d0e7209 */ /* 0x000fe20007810000 */
[----:B------:R-:W-:Y:S01]  /*7660*/  MUFU.EX2 R180, R180 ;  /* 0x000000b400b47308 */ /* 0x000fe20000000800 */
[----:B------:R-:W-:Y:S01]  /*7670*/  ISETP.GT.AND P4, PT, R52, 0x38, P2 ;  /* 0x000000383400780c */ /* 0x000fe20001784270 */
[-CC-:B------:R-:W-:Y:S01]  /*7680*/  FFMA.FTZ R162, R69, R6.reuse, -R10.reuse ;  /* 0x0000000645a27223 */ /* 0x180fe2000001080a */
[----:B------:R-:W-:Y:S01]  /*7690*/  ISETP.LT.OR P3, PT, R50, 0x32, P3 ;  /* 0x000000323200780c */ /* 0x000fe20001f61670 */
[-CC-:B------:R-:W-:Y:S01]  /*76a0*/  FFMA.FTZ R63, R67, R6.reuse, -R10.reuse ;  /* 0x00000006433f7223 */ /* 0x180fe2000001080a */
[----:B------:R-:W-:Y:S01]  /*76b0*/  FSEL R177, R28, -INF , !P5 ;  /* 0xff8000001cb17808 */ /* 0x000fe20006800000 */
        /* <DEDUP_REMOVED lines=16> */
[----:B------:R-:W-:Y:S01]  /*77c0*/  FFMA.FTZ R51, R51, R6, -R10 ;  /* 0x0000000633337223 */ /* 0x000fe2000001080a */
[----:B------:R-:W-:Y:S01]  /*77d0*/  FMNMX.FTZ R14, R181, R14, !PT ;  /* 0x0000000eb50e7209 */ /* 0x000fe20007810000 */
[----:B------:R-:W-:Y:S01]  /*77e0*/  MUFU.EX2 R15, R15 ;  /* 0x0000000f000f7308 */ /* 0x000fe20000000800 */
[----:B------:R-:W-:-:S02]  /*77f0*/  ISETP.GT.AND P4, PT, R52, 0x41, P2 ;  /* 0x000000413400780c */ /* 0x000fc40001784270 */
[----:B0-----:R-:W-:Y:S02]  /*7800*/  FSEL R183, R26, -INF , !P5 ;  /* 0xff8000001ab77808 */ /* 0x001fe40006800000 */
[----:B------:R-:W-:Y:S02]  /*7810*/  ISETP.LT.OR P3, PT, R50, 0x41, P3 ;  /* 0x000000413200780c */ /* 0x000fe40001f61670 */
[----:B------:R-:W-:Y:S01]  /*7820*/  FMNMX.FTZ R14, R179, R14, !PT ;  /* 0x0000000eb30e7209 */ /* 0x000fe20007810000 */
[----:B------:R-:W-:Y:S01]  /*7830*/  MUFU.EX2 R178, R178 ;  /* 0x000000b200b27308 */ /* 0x000fe20000000800 */
[----:B------:R-:W-:Y:S02]  /*7840*/  ISETP.GT.AND P5, PT, R52, 0x48, P2 ;  /* 0x000000483400780c */ /* 0x000fe400017a4270 */
[----:B------:R-:W-:Y:S02]  /*7850*/  ISETP.LT.OR P4, PT, R50, 0x42, P4 ;  /* 0x000000423200780c */ /* 0x000fe40002781670 */
[----:B------:R-:W-:Y:S01]  /*7860*/  FSEL R175, R34, -INF , !P3 ;  /* 0xff80000022af7808 */ /* 0x000fe20005800000 */
[----:B------:R-:W-:Y:S01]  /*7870*/  IMAD.U32 R34, RZ, RZ, UR44 ;  /* 0x0000002cff227e24 */ /* 0x000fe2000f8e00ff */
[----:B------:R-:W-:Y:S01]  /*7880*/  FMNMX.FTZ R14, R183, R14, !PT ;  /* 0x0000000eb70e7209 */ /* 0x000fe20007810000 */
[----:B------:R-:W-:Y:S01]  /*7890*/  MUFU.EX2 R27, R27 ;  /* 0x0000001b001b7308 */ /* 0x000fe20000000800 */
[----:B------:R-:W-:Y:S01]  /*78a0*/  ISETP.GT.AND P3, PT, R52, 0x49, P2 ;  /* 0x000000493400780c */ /* 0x000fe20001764270 */
[----:B------:R-:W-:Y:S01]  /*78b0*/  UMOV UR44, UR56 ;  /* 0x00000038002c7c82 */ /* 0x000fe20008000000 */
[----:B------:R-:W-:Y:S01]  /*78c0*/  FSEL R167, R35, -INF , !P4 ;  /* 0xff80000023a77808 */ /* 0x000fe20006000000 */
[----:B------:R-:W-:Y:S01]  /*78d0*/  FFMA.FTZ R35, R161, R6, -R10 ;  /* 0x00000006a1237223 */ /* 0x000fe2000001080a */
[----:B------:R-:W-:-:S02]  /*78e0*/  ISETP.LT.OR P5, PT, R50, 0x49, P5 ;  /* 0x000000493200780c */ /* 0x000fc40002fa1670 */
[----:B------:R-:W-:Y:S01]  /*78f0*/  FMNMX.FTZ R14, R175, R14, !PT ;  /* 0x0000000eaf0e7209 */ /* 0x000fe20007810000 */
[----:B------:R-:W-:Y:S01]  /*7900*/  MUFU.EX2 R172, R172 ;  /* 0x000000ac00ac7308 */ /* 0x000fe20000000800 */
[----:B------:R-:W-:Y:S02]  /*7910*/  ISETP.GT.AND P4, PT, R52, 0x50, P2 ;  /* 0x000000503400780c */ /* 0x000fe40001784270 */
[----:B------:R-:W-:Y:S02]  /*7920*/  ISETP.LT.OR P3, PT, R50, 0x4a, P3 ;  /* 0x0000004a3200780c */ /* 0x000fe40001f61670 */
[----:B------:R-:W-:Y:S02]  /*7930*/  FSEL R161, R40, -INF , !P5 ;  /* 0xff80000028a17808 */ /* 0x000fe40006800000 */
[----:B------:R-:W-:Y:S01]  /*7940*/  FMNMX.FTZ R14, R167, R14, !PT ;  /* 0x0000000ea70e7209 */ /* 0x000fe20007810000 */
[----:B------:R-:W-:Y:S01]  /*7950*/  MUFU.EX2 R35, R35 ;  /* 0x0000002300237308 */ /* 0x000fe20000000800 */
[----:B------:R-:W-:-:S02]  /*7960*/  ISETP.GT.AND P5, PT, R52, 0x51, P2 ;  /* 0x000000513400780c */ /* 0x000fc400017a4270 */
[----:B------:R-:W-:Y:S02]  /*7970*/  FSEL R193, R36, -INF , !P3 ;  /* 0xff80000024c17808 */ /* 0x000fe40005800000 */
[----:B------:R-:W-:Y:S02]  /*7980*/  ISETP.LT.OR P4, PT, R50, 0x51, P4 ;  /* 0x000000513200780c */ /* 0x000fe40002781670 */
[----:B------:R-:W-:Y:S01]  /*7990*/  FMNMX.FTZ R14, R161, R14, !PT ;  /* 0x0000000ea10e7209 */ /* 0x000fe20007810000 */
[----:B------:R-:W-:Y:S01]  /*79a0*/  MUFU.EX2 R174, R174 ;  /* 0x000000ae00ae7308 */ /* 0x000fe20000000800 */
[----:B------:R-:W-:Y:S02]  /*79b0*/  ISETP.GT.AND P3, PT, R52, 0x58, P2 ;  /* 0x000000583400780c */ /* 0x000fe40001764270 */
[----:B------:R-:W-:Y:S02]  /*79c0*/  ISETP.LT.OR P5, PT, R50, 0x52, P5 ;  /* 0x000000523200780c */ /* 0x000fe40002fa1670 */
[----:B------:R-:W-:Y:S01]  /*79d0*/  FSEL R153, R39, -INF , !P4 ;  /* 0xff80000027997808 */ /* 0x000fe20006000000 */
[----:B------:R-:W-:Y:S01]  /*79e0*/  FFMA.FTZ R39, R163, R6, -R10 ;  /* 0x00000006a3277223 */ /* 0x000fe2000001080a */
        /* <DEDUP_REMOVED lines=9> */
[----:B------:R-:W-:-:S02]  /*7a80*/  FSEL R41, R41, -INF , !P3 ;  /* 0xff80000029297808 */ /* 0x000fc40005800000 */
[----:B------:R-:W-:Y:S01]  /*7a90*/  FMNMX.FTZ R14, R163, R14, !PT ;  /* 0x0000000ea30e7209 */ /* 0x000fe20007810000 */
[----:B------:R-:W-:Y:S01]  /*7aa0*/  MUFU.EX2 R170, R170 ;  /* 0x000000aa00aa7308 */ /* 0x000fe20000000800 */
[----:B------:R-:W-:Y:S02]  /*7ab0*/  ISETP.GT.AND P3, PT, R52, 0x61, P2 ;  /* 0x000000613400780c */ /* 0x000fe40001764270 */
[----:B------:R-:W-:Y:S01]  /*7ac0*/  FSEL R87, R37, -INF , !P4 ;  /* 0xff80000025577808 */ /* 0x000fe20006000000 */
[----:B------:R-:W-:Y:S01]  /*7ad0*/  FFMA.FTZ R37, R169, R6, -R10 ;  /* 0x00000006a9257223 */ /* 0x000fe2000001080a */
[----:B------:R-:W-:Y:S02]  /*7ae0*/  ISETP.LT.OR P5, PT, R50, 0x61, P5 ;  /* 0x000000613200780c */ /* 0x000fe40002fa1670 */
[----:B------:R-:W-:Y:S01]  /*7af0*/  FMNMX.FTZ R14, R41, R14, !PT ;  /* 0x0000000e290e7209 */ /* 0x000fe20007810000 */
[----:B------:R-:W-:Y:S01]  /*7b00*/  MUFU.EX2 R164, R164 ;  /* 0x000000a400a47308 */ /* 0x000fe20000000800 */
[----:B------:R-:W-:-:S02]  /*7b10*/  ISETP.GT.AND P4, PT, R52, 0x68, P2 ;  /* 0x000000683400780c */ /* 0x000fc40001784270 */
[----:B------:R-:W-:Y:S02]  /*7b20*/  ISETP.LT.OR P3, PT, R50, 0x62, P3 ;  /* 0x000000623200780c */ /* 0x000fe40001f61670 */
[----:B------:R-:W-:Y:S02]  /*7b30*/  FSEL R169, R42, -INF , !P5 ;  /* 0xff8000002aa97808 */ /* 0x000fe40006800000 */
[----:B------:R-:W-:Y:S01]  /*7b40*/  FMNMX.FTZ R14, R87, R14, !PT ;  /* 0x0000000e570e7209 */ /* 0x000fe20007810000 */
[----:B------:R-:W-:Y:S01]  /*7b50*/  MUFU.EX2 R37, R37 ;  /* 0x0000002500257308 */ /* 0x000fe20000000800 */
[----:B------:R-:W-:Y:S02]  /*7b60*/  ISETP.GT.AND P5, PT, R52, 0x69, P2 ;  /* 0x000000693400780c */ /* 0x000fe400017a4270 */
        /* <DEDUP_REMOVED lines=21> */
[C---:B------:R-:W-:Y:S02]  /*7cc0*/  ISETP.LT.OR P5, PT, R50.reuse, 0x79, P5 ;  /* 0x000000793200780c */ /* 0x040fe40002fa1670 */
[----:B------:R-:W-:Y:S02]  /*7cd0*/  FSEL R79, R47, -INF , !P4 ;  /* 0xff8000002f4f7808 */ /* 0x000fe40006000000 */
[----:B------:R-:W-:Y:S01]  /*7ce0*/  FMNMX.FTZ R14, R81, R14, !PT ;  /* 0x0000000e510e7209 */ /* 0x000fe20007810000 */
[----:B------:R-:W-:Y:S01]  /*7cf0*/  MUFU.EX2 R47, R20 ;  /* 0x00000014002f7308 */ /* 0x000fe20000000800 */
[----:B------:R-:W-:-:S02]  /*7d00*/  ISETP.LT.OR P2, PT, R50, 0x7a, P2 ;  /* 0x0000007a3200780c */ /* 0x000fc40001741670 */
[----:B------:R-:W-:Y:S02]  /*7d10*/  FSEL R195, R48, -INF , !P5 ;  /* 0xff80000030c37808 */ /* 0x000fe40006800000 */
[----:B------:R-:W-:Y:S02]  /*7d20*/  FMNMX.FTZ R14, R79, R14, !PT ;  /* 0x0000000e4f0e7209 */ /* 0x000fe40007810000 */
[----:B--2---:R-:W-:Y:S01]  /*7d30*/  FSEL R77, R49, -INF , !P2 ;  /* 0xff800000314d7808 */ /* 0x004fe20005000000 */
[----:B------:R-:W-:Y:S01]  /*7d40*/  FFMA.FTZ R49, R71, R6, -R10 ;  /* 0x0000000647317223 */ /* 0x000fe2000001080a */
[----:B------:R-:W-:Y:S01]  /*7d50*/  FMNMX.FTZ R14, R195, R14, !PT ;  /* 0x0000000ec30e7209 */ /* 0x000fe20007810000 */
[----:B------:R-:W-:Y:S01]  /*7d60*/  MUFU.EX2 R162, R162 ;  /* 0x000000a200a27308 */ /* 0x000fe20000000800 */
[----:B------:R-:W-:Y:S02]  /*7d70*/  FSEL R59, R31, RZ, P6 ;  /* 0x000000ff1f3b7208 */ /* 0x000fe40003000000 */
[----:B------:R-:W-:-:S02]  /*7d80*/  FMNMX.FTZ R14, R77, R14, !PT ;  /* 0x0000000e4d0e7209 */ /* 0x000fc40007810000 */
[----:B------:R-:W-:Y:S01]  /*7d90*/  @!P1 LEA R34, R34, UR41, 0x3 ;  /* 0x0000002922229c11 */ /* 0x000fe2000f8e18ff */
[----:B------:R-:W-:Y:S02]  /*7da0*/  FADD.FTZ R59, -R59, R4 ;  /* 0x000000043b3b7221 */ /* 0x000fe40000010100 */
[----:B------:R-:W0:Y:S01]  /*7db0*/  SHFL.BFLY PT, R71, R14, 0x2, 0x1f ;  /* 0x0c401f000e477f89 */ /* 0x000e2200000e0000 */
[----:B------:R-:W-:Y:S01]  /*7dc0*/  MUFU.EX2 R49, R49 ;  /* 0x0000003100317308 */ /* 0x000fe20000000800 */
[----:B------:R-:W-:-:S07]  /*7dd0*/  FMUL.FTZ R4, R59, R6 ;  /* 0x000000063b047220 */ /* 0x000fce0000410000 */
[----:B------:R-:W1:Y:S08]  /*7de0*/  MUFU.EX2 R4, R4 ;  /* 0x0000000400047308 */ /* 0x000e700000000800 */
[----:B------:R-:W-:Y:S01]  /*7df0*/  MUFU.EX2 R69, R69 ;  /* 0x0000004500457308 */ /* 0x000fe20000000800 */
[----:B0-----:R-:W-:-:S07]  /*7e00*/  FMNMX.FTZ R71, R14, R71, !PT ;  /* 0x000000470e477209 */ /* 0x001fce0007810000 */
[----:B------:R-:W-:Y:S01]  /*7e10*/  MUFU.EX2 R156, R156 ;  /* 0x0000009c009c7308 */ /* 0x000fe20000000800 */
[----:B-1----:R-:W-:Y:S01]  /*7e20*/  FFMA.FTZ R67, R4, R2, R11 ;  /* 0x0000000204437223 */ /* 0x002fe2000001000b */
[-C--:B------:R-:W-:Y:S01]  /*7e30*/  FMUL.FTZ R88, R88, R4.reuse ;  /* 0x0000000458587220 */ /* 0x080fe20000410000 */
[-C--:B------:R-:W-:Y:S01]  /*7e40*/  FMUL.FTZ R89, R89, R4.reuse ;  /* 0x0000000459597220 */ /* 0x080fe20000410000 */
[----:B------:R-:W0:Y:S01]  /*7e50*/  SHFL.BFLY PT, R14, R71, 0x1, 0x1f ;  /* 0x0c201f00470e7f89 */ /* 0x000e2200000e0000 */
[----:B------:R-:W-:Y:S01]  /*7e60*/  FADD.FTZ R67, R180, R67 ;  /* 0x00000043b4437221 */ /* 0x000fe20000010000 */
[-C--:B------:R-:W-:Y:S01]  /*7e70*/  FMUL.FTZ R92, R92, R4.reuse ;  /* 0x000000045c5c7220 */ /* 0x080fe20000410000 */
[----:B------:R-:W-:Y:S01]  /*7e80*/  FMUL.FTZ R93, R93, R4 ;  /* 0x000000045d5d7220 */ /* 0x000fe20000410000 */
[----:B------:R-:W-:Y:S01]  /*7e90*/  MUFU.EX2 R63, R63 ;  /* 0x0000003f003f7308 */ /* 0x000fe20000000800 */
[----:B------:R-:W-:Y:S01]  /*7ea0*/  FADD.FTZ R2, R182, R67 ;  /* 0x00000043b6027221 */ /* 0x000fe20000010000 */
[----:B------:R-:W-:Y:S01]  /*7eb0*/  F2FP.F16.F32.PACK_AB R182, R9, R182 ;  /* 0x000000b609b6723e */ /* 0x000fe200000000ff */
[-C--:B------:R-:W-:Y:S01]  /*7ec0*/  FMUL.FTZ R96, R96, R4.reuse ;  /* 0x0000000460607220 */ /* 0x080fe20000410000 */
[-C--:B------:R-:W-:Y:S01]  /*7ed0*/  FMUL.FTZ R97, R97, R4.reuse ;  /* 0x0000000461617220 */ /* 0x080fe20000410000 */
[-C--:B------:R-:W-:Y:S01]  /*7ee0*/  FMUL.FTZ R100, R100, R4.reuse ;  /* 0x0000000464647220 */ /* 0x080fe20000410000 */
[-C--:B------:R-:W-:Y:S01]  /*7ef0*/  FMUL.FTZ R101, R101, R4.reuse ;  /* 0x0000000465657220 */ /* 0x080fe20000410000 */
[-C--:B------:R-:W-:Y:S01]  /*7f00*/  FMUL.FTZ R104, R104, R4.reuse ;  /* 0x0000000468687220 */ /* 0x080fe20000410000 */
[----:B------:R-:W-:Y:S01]  /*7f10*/  MUFU.EX2 R158, R158 ;  /* 0x0000009e009e7308 */ /* 0x000fe20000000800 */
[-C--:B------:R-:W-:Y:S01]  /*7f20*/  FMUL.FTZ R105, R105, R4.reuse ;  /* 0x0000000469697220 */ /* 0x080fe20000410000 */
[-C--:B------:R-:W-:Y:S01]  /*7f30*/  FMUL.FTZ R108, R108, R4.reuse ;  /* 0x000000046c6c7220 */ /* 0x080fe20000410000 */
        /* <DEDUP_REMOVED lines=8> */
[----:B------:R-:W-:Y:S01]  /*7fc0*/  FMUL.FTZ R124, R124, R4 ;  /* 0x000000047c7c7220 */ /* 0x000fe20000410000 */
[----:B0-----:R-:W-:Y:S01]  /*7fd0*/  FMNMX.FTZ R53, R71, R14, !PT ;  /* 0x0000000e47357209 */ /* 0x001fe20007810000 */
[-C--:B------:R-:W-:Y:S01]  /*7fe0*/  FMUL.FTZ R125, R125, R4.reuse ;  /* 0x000000047d7d7220 */ /* 0x080fe20000410000 */
[-C--:B------:R-:W-:Y:S01]  /*7ff0*/  FMUL.FTZ R128, R128, R4.reuse ;  /* 0x0000000480807220 */ /* 0x080fe20000410000 */
[----:B------:R-:W-:Y:S01]  /*8000*/  FMUL.FTZ R129, R129, R4 ;  /* 0x0000000481817220 */ /* 0x000fe20000410000 */
[C---:B------:R-:W-:Y:S01]  /*8010*/  FSETP.NEU.FTZ.AND P2, PT, R53.reuse, -INF , PT ;  /* 0xff8000003500780b */ /* 0x040fe20003f5d000 */
[----:B------:R-:W-:Y:S01]  /*8020*/  FMUL.FTZ R10, R53, R6 ;  /* 0x00000006350a7220 */ /* 0x000fe20000410000 */
[----:B------:R-:W-:Y:S01]  /*8030*/  MUFU.EX2 R152, R152 ;  /* 0x0000009800987308 */ /* 0x000fe20000000800 */
[-C--:B------:R-:W-:Y:S01]  /*8040*/  FMUL.FTZ R132, R132, R4.reuse ;  /* 0x0000000484847220 */ /* 0x080fe20000410000 */
[-C--:B------:R-:W-:Y:S01]  /*8050*/  FMUL.FTZ R133, R133, R4.reuse ;  /* 0x0000000485857220 */ /* 0x080fe20000410000 */
[-C--:B------:R-:W-:Y:S01]  /*8060*/  FMUL.FTZ R136, R136, R4.reuse ;  /* 0x0000000488887220 */ /* 0x080fe20000410000 */
[----:B------:R-:W-:Y:S01]  /*8070*/  FSEL R36, R10, RZ, P2 ;  /* 0x000000ff0a247208 */ /* 0x000fe20001000000 */
[-C--:B------:R-:W-:Y:S01]  /*8080*/  FMUL.FTZ R137, R137, R4.reuse ;  /* 0x0000000489897220 */ /* 0x080fe20000410000 */
[-C--:B------:R-:W-:Y:S01]  /*8090*/  FMUL.FTZ R140, R140, R4.reuse ;  /* 0x000000048c8c7220 */ /* 0x080fe20000410000 */
[----:B------:R-:W-:Y:S01]  /*80a0*/  FMUL.FTZ R141, R141, R4 ;  /* 0x000000048d8d7220 */ /* 0x000fe20000410000 */
[----:B------:R-:W-:Y:S01]  /*80b0*/  MUFU.EX2 R55, R55 ;  /* 0x0000003700377308 */ /* 0x000fe20000000800 */
[-C--:B------:R-:W-:Y:S01]  /*80c0*/  FFMA.FTZ R26, R21, R6.reuse, -R36 ;  /* 0x00000006151a7223 */ /* 0x080fe20000010824 */
[----:B------:R-:W-:Y:S01]  /*80d0*/  FADD.FTZ R21, R9, R2 ;  /* 0x0000000209157221 */ /* 0x000fe20000010000 */
[-CC-:B------:R-:W-:Y:S01]  /*80e0*/  FFMA.FTZ R24, R25, R6.reuse, -R36.reuse ;  /* 0x0000000619187223 */ /* 0x180fe20000010824 */
[-CC-:B------:R-:W-:Y:S01]  /*80f0*/  FFMA.FTZ R25, R29, R6.reuse, -R36.reuse ;  /* 0x000000061d197223 */ /* 0x180fe20000010824 */
[-CC-:B------:R-:W-:Y:S01]  /*8100*/  FFMA.FTZ R59, R12, R6.reuse, -R36.reuse ;  /* 0x000000060c3b7223 */ /* 0x180fe20000010824 */
[----:B------:R-:W-:Y:S01]  /*8110*/  FADD.FTZ R2, R176, R21 ;  /* 0x00000015b0027221 */ /* 0x000fe20000010000 */
[-CC-:B------:R-:W-:Y:S01]  /*8120*/  FFMA.FTZ R10, R157, R6.reuse, -R36.reuse ;  /* 0x000000069d0a7223 */ /* 0x180fe20000010824 */
[-CC-:B------:R-:W-:Y:S01]  /*8130*/  FFMA.FTZ R12, R33, R6.reuse, -R36.reuse ;  /* 0x00000006210c7223 */ /* 0x180fe20000010824 */
[-C--:B------:R-:W-:Y:S01]  /*8140*/  FFMA.FTZ R33, R155, R6.reuse, -R36 ;  /* 0x000000069b217223 */ /* 0x080fe20000010824 */
[----:B------:R-:W-:Y:S01]  /*8150*/  FADD.FTZ R29, R15, R2 ;  /* 0x000000020f1d7221 */ /* 0x000fe20000010000 */
[----:B------:R-:W-:Y:S01]  /*8160*/  MUFU.EX2 R59, R59 ;  /* 0x0000003b003b7308 */ /* 0x000fe20000000800 */
        /* <DEDUP_REMOVED lines=15> */
[----:B------:R-:W-:Y:S01]  /*8260*/  FSEL R2, R53, RZ, P2 ;  /* 0x000000ff35027208 */ /* 0x000fe20001000000 */
[----:B------:R-:W-:Y:S01]  /*8270*/  MUFU.EX2 R12, R12 ;  /* 0x0000000c000c7308 */ /* 0x000fe20000000800 */
[-CC-:B------:R-:W-:Y:S01]  /*8280*/  FFMA.FTZ R161, R161, R6.reuse, -R36.reuse ;  /* 0x00000006a1a17223 */ /* 0x180fe20000010824 */
[----:B------:R-:W-:Y:S01]  /*8290*/  FADD.FTZ R30, R174, R29 ;  /* 0x0000001dae1e7221 */ /* 0x000fe20000010000 */
[-CC-:B------:R-:W-:Y:S01]  /*82a0*/  FFMA.FTZ R193, R193, R6.reuse, -R36.reuse ;  /* 0x00000006c1c17223 */ /* 0x180fe20000010824 */
[----:B------:R-:W-:Y:S01]  /*82b0*/  FADD.FTZ R5, -R2, R5 ;  /* 0x0000000502057221 */ /* 0x000fe20000010100 */
[----:B------:R-:W-:Y:S01]  /*82c0*/  FFMA.FTZ R153, R153, R6, -R36 ;  /* 0x0000000699997223 */ /* 0x000fe20000010824 */
[----:B------:R-:W-:Y:S01]  /*82d0*/  FADD.FTZ R29, R39, R30 ;  /* 0x0000001e271d7221 */ /* 0x000fe20000010000 */
[----:B------:R-:W-:-:S02]  /*82e0*/  @!P1 VIADD R30, R34, 0x28860 ;  /* 0x00028860221e9836 */ /* 0x000fc40000000000 */
[-C--:B------:R-:W-:Y:S01]  /*82f0*/  FMUL.FTZ R5, R5, R6.reuse ;  /* 0x0000000605057220 */ /* 0x080fe20000410000 */
[----:B------:R-:W-:Y:S01]  /*8300*/  MUFU.EX2 R33, R33 ;  /* 0x0000002100217308 */ /* 0x000fe20000000800 */
[----:B------:R-:W-:Y:S01]  /*8310*/  FADD.FTZ R2, R168, R29 ;  /* 0x0000001da8027221 */ /* 0x000fe20000010000 */
[-C--:B------:R-:W-:Y:S01]  /*8320*/  FFMA.FTZ R34, R167, R6.reuse, -R36 ;  /* 0x00000006a7227223 */ /* 0x080fe20000010824 */
[----:B------:R-:W-:Y:S01]  /*8330*/  @!P1 PRMT R30, RZ, 0x654, R30 ;  /* 0x00000654ff1e9816 */ /* 0x000fe2000000001e */
[-C--:B------:R-:W-:Y:S01]  /*8340*/  FFMA.FTZ R163, R163, R6.reuse, -R36 ;  /* 0x00000006a3a37223 */ /* 0x080fe20000010824 */
[----:B------:R-:W-:Y:S01]  /*8350*/  FADD.FTZ R29, R37, R2 ;  /* 0x00000002251d7221 */ /* 0x000fe20000010000 */
[-CC-:B------:R-:W-:Y:S01]  /*8360*/  FFMA.FTZ R41, R41, R6.reuse, -R36.reuse ;  /* 0x0000000629297223 */ /* 0x180fe20000010824 */
[----:B------:R0:W-:Y:S01]  /*8370*/  @!P1 SYNCS.ARRIVE.TRANS64.RED.A1T0 RZ, [R30+URZ], RZ ;  /* 0x000000ff1eff99a7 */ /* 0x0001e2000810043f */
[----:B------:R-:W-:Y:S01]  /*8380*/  MUFU.EX2 R13, R13 ;  /* 0x0000000d000d7308 */ /* 0x000fe20000000800 */
[----:B------:R-:W-:Y:S01]  /*8390*/  FADD.FTZ R2, R170, R29 ;  /* 0x0000001daa027221 */ /* 0x000fe20000010000 */
[-CC-:B------:R-:W-:Y:S01]  /*83a0*/  FFMA.FTZ R87, R87, R6.reuse, -R36.reuse ;  /* 0x0000000657577223 */ /* 0x180fe20000010824 */
[-CC-:B------:R-:W-:Y:S01]  /*83b0*/  FFMA.FTZ R169, R169, R6.reuse, -R36.reuse ;  /* 0x00000006a9a97223 */ /* 0x180fe20000010824 */
[-C--:B------:R-:W-:Y:S01]  /*83c0*/  FFMA.FTZ R85, R85, R6.reuse, -R36 ;  /* 0x0000000655557223 */ /* 0x080fe20000010824 */
[----:B------:R-:W-:Y:S01]  /*83d0*/  FADD.FTZ R29, R43, R2 ;  /* 0x000000022b1d7221 */ /* 0x000fe20000010000 */
[-CC-:B------:R-:W-:Y:S01]  /*83e0*/  FFMA.FTZ R45, R45, R6.reuse, -R36.reuse ;  /* 0x000000062d2d7223 */ /* 0x180fe20000010824 */
[-CC-:B------:R-:W-:Y:S01]  /*83f0*/  FFMA.FTZ R83, R83, R6.reuse, -R36.reuse ;  /* 0x0000000653537223 */ /* 0x180fe20000010824 */
[----:B0-----:R0:W1:Y:S01]  /*8400*/  MUFU.EX2 R30, R5 ;  /* 0x00000005001e7308 */ /* 0x0010620000000800 */
[----:B------:R-:W-:Y:S01]  /*8410*/  FADD.FTZ R2, R164, R29 ;  /* 0x0000001da4027221 */ /* 0x000fe20000010000 */
[-CC-:B------:R-:W-:Y:S01]  /*8420*/  FFMA.FTZ R81, R81, R6.reuse, -R36.reuse ;  /* 0x0000000651517223 */ /* 0x180fe20000010824 */
[-CC-:B------:R-:W-:Y:S01]  /*8430*/  FFMA.FTZ R79, R79, R6.reuse, -R36.reuse ;  /* 0x000000064f4f7223 */ /* 0x180fe20000010824 */
[-CC-:B------:R-:W-:Y:S01]  /*8440*/  FFMA.FTZ R195, R195, R6.reuse, -R36.reuse ;  /* 0x00000006c3c37223 */ /* 0x180fe20000010824 */
[----:B------:R-:W-:Y:S01]  /*8450*/  FFMA.FTZ R36, R77, R6, -R36 ;  /* 0x000000064d247223 */ /* 0x000fe20000010824 */
[----:B------:R-:W-:Y:S01]  /*8460*/  ISETP.GT.AND P2, PT, R3, UR57, PT ;  /* 0x0000003903007c0c */ /* 0x000fe2000bf44270 */
[-C--:B------:R-:W-:Y:S01]  /*8470*/  FMUL.FTZ R144, R144, R4.reuse ;  /* 0x0000000490907220 */ /* 0x080fe20000410000 */
[----:B------:R-:W2:Y:S01]  /*8480*/  MUFU.EX2 R14, R14 ;  /* 0x0000000e000e7308 */ /* 0x000ea20000000800 */
[----:B0-----:R-:W-:Y:S01]  /*8490*/  FADD.FTZ R5, R47, R2 ;  /* 0x000000022f057221 */ /* 0x001fe20000010000 */
[-C--:B------:R-:W-:Y:S01]  /*84a0*/  FMUL.FTZ R145, R145, R4.reuse ;  /* 0x0000000491917220 */ /* 0x080fe20000410000 */
[-C--:B------:R-:W-:Y:S01]  /*84b0*/  FMUL.FTZ R148, R148, R4.reuse ;  /* 0x0000000494947220 */ /* 0x080fe20000410000 */
[----:B------:R-:W-:Y:S01]  /*84c0*/  FMUL.FTZ R149, R149, R4 ;  /* 0x0000000495957220 */ /* 0x000fe20000410000 */
[----:B------:R-:W-:Y:S01]  /*84d0*/  FADD.FTZ R2, R166, R5 ;  /* 0x00000005a6027221 */ /* 0x000fe20000010000 */
[----:B------:R-:W-:Y:S01]  /*84e0*/  F2FP.F16.F32.PACK_AB R180, R180, R11 ;  /* 0x0000000bb4b4723e */ /* 0x000fe200000000ff */
[----:B------:R-:W-:Y:S01]  /*84f0*/  VIADD R3, R3, 0xffffffff ;  /* 0xffffffff03037836 */ /* 0x000fe20000000000 */
[----:B------:R-:W0:Y:S01]  /*8500*/  MUFU.EX2 R20, R20 ;  /* 0x0000001400147308 */ /* 0x000e220000000800 */
[----:B-1----:R-:W-:Y:S01]  /*8510*/  FFMA.FTZ R5, R30, R0, R59 ;  /* 0x000000001e057223 */ /* 0x002fe2000001003b */
[----:B------:R-:W-:Y:S01]  /*8520*/  FADD.FTZ R29, R49, R2 ;  /* 0x00000002311d7221 */ /* 0x000fe20000010000 */
[----:B------:R-:W-:Y:S01]  /*8530*/  F2FP.F16.F32.PACK_AB R176, R15, R176 ;  /* 0x000000b00fb0723e */ /* 0x000fe200000000ff */
[----:B------:R-:W-:Y:S01]  /*8540*/  FMUL.FTZ R90, R90, R30 ;  /* 0x0000001e5a5a7220 */ /* 0x000fe20000410000 */
[----:B------:R-:W-:Y:S01]  /*8550*/  FADD.FTZ R5, R10, R5 ;  /* 0x000000050a057221 */ /* 0x000fe20000010000 */
[----:B------:R-:W-:Y:S01]  /*8560*/  FADD.FTZ R2, R160, R29 ;  /* 0x0000001da0027221 */ /* 0x000fe20000010000 */
[----:B------:R-:W-:Y:S01]  /*8570*/  F2FP.F16.F32.PACK_AB R178, R27, R178 ;  /* 0x000000b21bb2723e */ /* 0x000fe200000000ff */
[----:B------:R-:W1:Y:S01]  /*8580*/  MUFU.EX2 R61, R61 ;  /* 0x0000003d003d7308 */ /* 0x000e620000000800 */
[----:B------:R-:W-:Y:S01]  /*8590*/  FADD.FTZ R0, R12, R5 ;  /* 0x000000050c007221 */ /* 0x000fe20000010000 */
[----:B------:R-:W-:Y:S01]  /*85a0*/  FADD.FTZ R5, R65, R2 ;  /* 0x0000000241057221 */ /* 0x000fe20000010000 */
[----:B------:R-:W-:Y:S01]  /*85b0*/  F2FP.F16.F32.PACK_AB R172, R35, R172 ;  /* 0x000000ac23ac723e */ /* 0x000fe200000000ff */
[----:B------:R-:W-:Y:S01]  /*85c0*/  FMUL.FTZ R91, R91, R30 ;  /* 0x0000001e5b5b7220 */ /* 0x000fe20000410000 */
[----:B------:R-:W-:Y:S01]  /*85d0*/  FADD.FTZ R0, R33, R0 ;  /* 0x0000000021007221 */ /* 0x000fe20000010000 */
[----:B------:R-:W-:Y:S01]  /*85e0*/  FADD.FTZ R2, R162, R5 ;  /* 0x00000005a2027221 */ /* 0x000fe20000010000 */
[----:B------:R-:W-:Y:S01]  /*85f0*/  F2FP.F16.F32.PACK_AB R174, R39, R174 ;  /* 0x000000ae27ae723e */ /* 0x000fe200000000ff */
[----:B------:R-:W3:Y:S01]  /*8600*/  MUFU.EX2 R24, R24 ;  /* 0x0000001800187308 */ /* 0x000ee20000000800 */
[----:B------:R-:W-:Y:S01]  /*8610*/  FADD.FTZ R5, R13, R0 ;  /* 0x000000000d057221 */ /* 0x000fe20000010000 */
[----:B------:R-:W-:Y:S01]  /*8620*/  FADD.FTZ R9, R69, R2 ;  /* 0x0000000245097221 */ /* 0x000fe20000010000 */
[----:B------:R-:W-:Y:S01]  /*8630*/  F2FP.F16.F32.PACK_AB R168, R37, R168 ;  /* 0x000000a825a8723e */ /* 0x000fe200000000ff */
[----:B------:R-:W-:Y:S01]  /*8640*/  FMUL.FTZ R94, R94, R30 ;  /* 0x0000001e5e5e7220 */ /* 0x000fe20000410000 */
[----:B--2---:R-:W-:Y:S01]  /*8650*/  FADD.FTZ R5, R14, R5 ;  /* 0x000000050e057221 */ /* 0x004fe20000010000 */
[----:B------:R-:W-:Y:S01]  /*8660*/  FADD.FTZ R2, R156, R9 ;  /* 0x000000099c027221 */ /* 0x000fe20000010000 */
[----:B------:R-:W-:Y:S01]  /*8670*/  F2FP.F16.F32.PACK_AB R170, R43, R170 ;  /* 0x000000aa2baa723e */ /* 0x000fe200000000ff */
[----:B------:R-:W2:Y:S01]  /*8680*/  MUFU.EX2 R173, R173 ;  /* 0x000000ad00ad7308 */ /* 0x000ea20000000800 */
[----:B0-----:R-:W-:Y:S01]  /*8690*/  FADD.FTZ R0, R20, R5 ;  /* 0x0000000514007221 */ /* 0x001fe20000010000 */
[----:B------:R-:W-:Y:S01]  /*86a0*/  FADD.FTZ R9, R63, R2 ;  /* 0x000000023f097221 */ /* 0x000fe20000010000 */
[----:B------:R-:W-:Y:S01]  /*86b0*/  F2FP.F16.F32.PACK_AB R164, R47, R164 ;  /* 0x000000a42fa4723e */ /* 0x000fe200000000ff */
[----:B------:R-:W-:Y:S01]  /*86c0*/  FMUL.FTZ R95, R95, R30 ;  /* 0x0000001e5f5f7220 */ /* 0x000fe20000410000 */
[----:B-1----:R-:W-:Y:S01]  /*86d0*/  FADD.FTZ R5, R61, R0 ;  /* 0x000000003d057221 */ /* 0x002fe20000010000 */
[----:B------:R-:W-:Y:S01]  /*86e0*/  FADD.FTZ R2, R158, R9 ;  /* 0x000000099e027221 */ /* 0x000fe20000010000 */
[----:B------:R-:W-:Y:S01]  /*86f0*/  F2FP.F16.F32.PACK_AB R166, R49, R166 ;  /* 0x000000a631a6723e */ /* 0x000fe200000000ff */
[----:B------:R-:W0:Y:S01]  /*8700*/  MUFU.EX2 R25, R25 ;  /* 0x0000001900197308 */ /* 0x000e220000000800 */
[----:B---3--:R-:W-:Y:S01]  /*8710*/  FADD.FTZ R0, R24, R5 ;  /* 0x0000000518007221 */ /* 0x008fe20000010000 */
[----:B------:R-:W-:Y:S01]  /*8720*/  FADD.FTZ R5, R57, R2 ;  /* 0x0000000239057221 */ /* 0x000fe20000010000 */
[----:B------:R-:W-:Y:S01]  /*8730*/  F2FP.F16.F32.PACK_AB R160, R65, R160 ;  /* 0x000000a041a0723e */ /* 0x000fe200000000ff */
[----:B------:R-:W-:Y:S01]  /*8740*/  FMUL.FTZ R98, R98, R30 ;  /* 0x0000001e62627220 */ /* 0x000fe20000410000 */
[----:B------:R-:W-:Y:S01]  /*8750*/  F2FP.F16.F32.PACK_AB R162, R69, R162 ;  /* 0x000000a245a2723e */ /* 0x000fe200000000ff */
[----:B------:R-:W-:Y:S01]  /*8760*/  FADD.FTZ R2, R152, R5 ;  /* 0x0000000598027221 */ /* 0x000fe20000010000 */
[----:B------:R-:W-:Y:S01]  /*8770*/  F2FP.F16.F32.PACK_AB R156, R63, R156 ;  /* 0x0000009c3f9c723e */ /* 0x000fe200000000ff */
[----:B------:R-:W1:Y:S01]  /*8780*/  MUFU.EX2 R26, R26 ;  /* 0x0000001a001a7308 */ /* 0x000e620000000800 */
[----:B--2---:R-:W-:Y:S01]  /*8790*/  FADD.FTZ R0, R173, R0 ;  /* 0x00000000ad007221 */ /* 0x004fe20000010000 */
[----:B------:R-:W-:Y:S01]  /*87a0*/  FADD.FTZ R9, R55, R2 ;  /* 0x0000000237097221 */ /* 0x000fe20000010000 */
[----:B------:R-:W-:Y:S01]  /*87b0*/  F2FP.F16.F32.PACK_AB R158, R57, R158 ;  /* 0x0000009e399e723e */ /* 0x000fe200000000ff */
[----:B------:R-:W-:Y:S01]  /*87c0*/  FMUL.FTZ R99, R99, R30 ;  /* 0x0000001e63637220 */ /* 0x000fe20000410000 */
[----:B------:R-:W-:Y:S01]  /*87d0*/  F2FP.F16.F32.PACK_AB R152, R55, R152 ;  /* 0x000000983798723e */ /* 0x000fe200000000ff */
[----:B------:R-:W-:Y:S01]  /*87e0*/  FMUL.FTZ R102, R102, R30 ;  /* 0x0000001e66667220 */ /* 0x000fe20000410000 */
[----:B------:R-:W-:Y:S01]  /*87f0*/  F2FP.F16.F32.PACK_AB R181, R10, R59 ;  /* 0x0000003b0ab5723e */ /* 0x000fe200000000ff */
[----:B------:R-:W2:Y:S01]  /*8800*/  MUFU.EX2 R21, R21 ;  /* 0x0000001500157308 */ /* 0x000ea20000000800 */
[----:B0-----:R-:W-:Y:S01]  /*8810*/  FADD.FTZ R5, R25, R0 ;  /* 0x0000000019057221 */ /* 0x001fe20000010000 */
[----:B------:R-:W-:Y:S01]  /*8820*/  F2FP.F16.F32.PACK_AB R183, R33, R12 ;  /* 0x0000000c21b7723e */ /* 0x000fe200000000ff */
[-C--:B------:R-:W-:Y:S01]  /*8830*/  FMUL.FTZ R103, R103, R30.reuse ;  /* 0x0000001e67677220 */ /* 0x080fe20000410000 */
[----:B------:R-:W-:Y:S01]  /*8840*/  F2FP.F16.F32.PACK_AB R177, R14, R13 ;  /* 0x0000000d0eb1723e */ /* 0x000fe200000000ff */
[----:B------:R-:W-:Y:S01]  /*8850*/  FMUL.FTZ R106, R106, R30 ;  /* 0x0000001e6a6a7220 */ /* 0x000fe20000410000 */
[----:B------:R-:W-:Y:S01]  /*8860*/  F2FP.F16.F32.PACK_AB R179, R61, R20 ;  /* 0x000000143db3723e */ /* 0x000fe200000000ff */
[----:B------:R-:W-:Y:S01]  /*8870*/  FMUL.FTZ R107, R107, R30 ;  /* 0x0000001e6b6b7220 */ /* 0x000fe20000410000 */
[----:B------:R-:W0:Y:S01]  /*8880*/  MUFU.EX2 R28, R28 ;  /* 0x0000001c001c7308 */ /* 0x000e220000000800 */
[----:B-1----:R-:W-:Y:S01]  /*8890*/  FADD.FTZ R0, R26, R5 ;  /* 0x000000051a007221 */ /* 0x002fe20000010000 */
[----:B------:R-:W-:Y:S01]  /*88a0*/  F2FP.F16.F32.PACK_AB R173, R173, R24 ;  /* 0x00000018adad723e */ /* 0x000fe200000000ff */
[-C--:B------:R-:W-:Y:S01]  /*88b0*/  FMUL.FTZ R110, R110, R30.reuse ;  /* 0x0000001e6e6e7220 */ /* 0x080fe20000410000 */
[----:B------:R-:W-:Y:S01]  /*88c0*/  F2FP.F16.F32.PACK_AB R175, R26, R25 ;  /* 0x000000191aaf723e */ /* 0x000fe200000000ff */
[-C--:B------:R-:W-:Y:S01]  /*88d0*/  FMUL.FTZ R111, R111, R30.reuse ;  /* 0x0000001e6f6f7220 */ /* 0x080fe20000410000 */
[-C--:B------:R-:W-:Y:S01]  /*88e0*/  FMUL.FTZ R114, R114, R30.reuse ;  /* 0x0000001e72727220 */ /* 0x080fe20000410000 */
[-C--:B------:R-:W-:Y:S01]  /*88f0*/  FMUL.FTZ R115, R115, R30.reuse ;  /* 0x0000001e73737220 */ /* 0x080fe20000410000 */
[----:B------:R-:W1:Y:S01]  /*8900*/  MUFU.EX2 R171, R171 ;  /* 0x000000ab00ab7308 */ /* 0x000e620000000800 */
[----:B--2---:R-:W-:Y:S01]  /*8910*/  FADD.FTZ R5, R21, R0 ;  /* 0x0000000015057221 */ /* 0x004fe20000010000 */
[-C--:B------:R-:W-:Y:S01]  /*8920*/  FMUL.FTZ R118, R118, R30.reuse ;  /* 0x0000001e76767220 */ /* 0x080fe20000410000 */
[-C--:B------:R-:W-:Y:S01]  /*8930*/  FMUL.FTZ R119, R119, R30.reuse ;  /* 0x0000001e77777220 */ /* 0x080fe20000410000 */
[-C--:B------:R-:W-:Y:S01]  /*8940*/  FMUL.FTZ R122, R122, R30.reuse ;  /* 0x0000001e7a7a7220 */ /* 0x080fe20000410000 */
[-C--:B------:R-:W-:Y:S01]  /*8950*/  FMUL.FTZ R123, R123, R30.reuse ;  /* 0x0000001e7b7b7220 */ /* 0x080fe20000410000 */
[-C--:B------:R-:W-:Y:S01]  /*8960*/  FMUL.FTZ R126, R126, R30.reuse ;  /* 0x0000001e7e7e7220 */ /* 0x080fe20000410000 */
[-C--:B------:R-:W-:Y:S01]  /*8970*/  FMUL.FTZ R127, R127, R30.reuse ;  /* 0x0000001e7f7f7220 */ /* 0x080fe20000410000 */
[----:B------:R-:W2:Y:S01]  /*8980*/  MUFU.EX2 R32, R32 ;  /* 0x0000002000207308 */ /* 0x000ea20000000800 */
[----:B0-----:R-:W-:Y:S01]  /*8990*/  FADD.FTZ R0, R28, R5 ;  /* 0x000000051c007221 */ /* 0x001fe20000010000 */
[-C--:B------:R-:W-:Y:S01]  /*89a0*/  FMUL.FTZ R130, R130, R30.reuse ;  /* 0x0000001e82827220 */ /* 0x080fe20000410000 */
[-C--:B------:R-:W-:Y:S01]  /*89b0*/  FMUL.FTZ R131, R131, R30.reuse ;  /* 0x0000001e83837220 */ /* 0x080fe20000410000 */
[-C--:B------:R-:W-:Y:S01]  /*89c0*/  FMUL.FTZ R134, R134, R30.reuse ;  /* 0x0000001e86867220 */ /* 0x080fe20000410000 */
[-C--:B------:R-:W-:Y:S01]  /*89d0*/  FMUL.FTZ R135, R135, R30.reuse ;  /* 0x0000001e87877220 */ /* 0x080fe20000410000 */
[-C--:B------:R-:W-:Y:S01]  /*89e0*/  FMUL.FTZ R138, R138, R30.reuse ;  /* 0x0000001e8a8a7220 */ /* 0x080fe20000410000 */
[-C--:B------:R-:W-:Y:S01]  /*89f0*/  FMUL.FTZ R139, R139, R30.reuse ;  /* 0x0000001e8b8b7220 */ /* 0x080fe20000410000 */
[----:B------:R-:W0:Y:S01]  /*8a00*/  MUFU.EX2 R165, R165 ;  /* 0x000000a500a57308 */ /* 0x000e220000000800 */
[----:B-1----:R-:W-:Y:S01]  /*8a10*/  FADD.FTZ R5, R171, R0 ;  /* 0x00000000ab057221 */ /* 0x002fe20000010000 */
[-C--:B------:R-:W-:Y:S01]  /*8a20*/  FMUL.FTZ R142, R142, R30.reuse ;  /* 0x0000001e8e8e7220 */ /* 0x080fe20000410000 */
[-C--:B------:R-:W-:Y:S01]  /*8a30*/  FMUL.FTZ R143, R143, R30.reuse ;  /* 0x0000001e8f8f7220 */ /* 0x080fe20000410000 */
[-C--:B------:R-:W-:Y:S01]  /*8a40*/  FMUL.FTZ R146, R146, R30.reuse ;  /* 0x0000001e92927220 */ /* 0x080fe20000410000 */
[-C--:B------:R-:W-:Y:S01]  /*8a50*/  FMUL.FTZ R147, R147, R30.reuse ;  /* 0x0000001e93937220 */ /* 0x080fe20000410000 */
[-C--:B------:R-:W-:Y:S01]  /*8a60*/  FMUL.FTZ R150, R150, R30.reuse ;  /* 0x0000001e96967220 */ /* 0x080fe20000410000 */
[----:B------:R-:W-:Y:S01]  /*8a70*/  FMUL.FTZ R151, R151, R30 ;  /* 0x0000001e97977220 */ /* 0x000fe20000410000 */
        /* <DEDUP_REMOVED lines=19> */
[----:B------:R2:W3:Y:S01]  /*8bb0*/  MUFU.EX2 R44, R169 ;  /* 0x000000a9002c7308 */ /* 0x0004e20000000800 */
[----:B0-----:R-:W-:-:S07]  /*8bc0*/  FADD.FTZ R5, R42, R5 ;  /* 0x000000052a057221 */ /* 0x001fce0000010000 */
[----:B------:R-:W0:Y:S01]  /*8bd0*/  MUFU.EX2 R85, R85 ;  /* 0x0000005500557308 */ /* 0x000e220000000800 */
[C---:B-1----:R-:W-:Y:S01]  /*8be0*/  FADD.FTZ R5, R87.reuse, R5 ;  /* 0x0000000557057221 */ /* 0x042fe20000010000 */
[----:B--2---:R-:W-:Y:S02]  /*8bf0*/  F2FP.F16.F32.PACK_AB R169, R28, R21 ;  /* 0x000000151ca9723e */ /* 0x004fe400000000ff */
[----:B------:R-:W-:-:S04]  /*8c00*/  F2FP.F16.F32.PACK_AB R163, R87, R42 ;  /* 0x0000002a57a3723e */ /* 0x000fc800000000ff */
[----:B------:R-:W1:Y:S01]  /*8c10*/  MUFU.EX2 R0, R45 ;  /* 0x0000002d00007308 */ /* 0x000e620000000800 */
[----:B---3--:R-:W-:-:S07]  /*8c20*/  FADD.FTZ R5, R44, R5 ;  /* 0x000000052c057221 */ /* 0x008fce0000010000 */
        /* <DEDUP_REMOVED lines=16> */
[----:B0-----:R-:W-:Y:S01]  /*8d30*/  FADD.FTZ R2, R154, R9 ;  /* 0x000000099a027221 */ /* 0x001fe20000010000 */
[C---:B-1----:R-:W-:Y:S01]  /*8d40*/  FADD.FTZ R0, R36.reuse, R5 ;  /* 0x0000000524007221 */ /* 0x042fe20000010000 */
[----:B------:R-:W-:Y:S01]  /*8d50*/  F2FP.F16.F32.PACK_AB R155, R36, R48 ;  /* 0x00000030249b723e */ /* 0x000fe200000000ff */
[----:B------:R-:W-:Y:S02]  /*8d60*/  IMAD.MOV.U32 R5, RZ, RZ, R53 ;  /* 0x000000ffff057224 */ /* 0x000fe400078e0035 */
[C---:B--2---:R-:W-:Y:S01]  /*8d70*/  FADD.FTZ R2, R51.reuse, R2 ;  /* 0x0000000233027221 */ /* 0x044fe20000010000 */
[----:B------:R-:W-:Y:S01]  /*8d80*/  F2FP.F16.F32.PACK_AB R154, R51, R154 ;  /* 0x0000009a339a723e */ /* 0x000fe200000000ff */
[----:B------:R-:W-:Y:S06]  /*8d90*/  @P2 BRA `(.L_x_1142) ;  /* 0xffffffc400e02947 */ /* 0x000fec000383ffff */
[----:B------:R-:W-:Y:S01]  /*8da0*/  IMAD.MOV.U32 R5, RZ, RZ, R53 ;  /* 0x000000ffff057224 */ /* 0x000fe200078e0035 */
[----:B------:R-:W-:Y:S01]  /*8db0*/  UMOV UR44, UR56 ;  /* 0x00000038002c7c82 */ /* 0x000fe20008000000 */
[----:B------:R-:W-:Y:S01]  /*8dc0*/  IMAD.MOV.U32 R4, RZ, RZ, R31 ;  /* 0x000000ffff047224 */ /* 0x000fe200078e001f */
[----:B------:R-:W-:-:S06]  /*8dd0*/  UMOV UR45, UR55 ;  /* 0x00000037002d7c82 */ /* 0x000fcc0008000000 */
.L_x_1125:
[----:B------:R-:W0:Y:S01]  /*8de0*/  LDC R9, c[0x0][0x448] ;  /* 0x00011200ff097b82 */ /* 0x000e220000000800 */
[----:B------:R-:W-:Y:S01]  /*8df0*/  UIADD3 UR6, UR36, 0x7f, URZ ;  /* 0x0000007f24067890 */ /* 0x000fe2000fffe03f */
[----:B------:R-:W-:-:S05]  /*8e00*/  IADD3 R12, -R8, 0x1, RZ ;  /* 0x00000001080c7810 */ /* 0x000fca0007ffe1ff */
[----:B------:R-:W-:Y:S01]  /*8e10*/  IMAD.U32 R8, RZ, RZ, UR6 ;  /* 0x00000006ff087e24 */ /* 0x000fe2000f8e00ff */
[----:B------:R-:W1:Y:S01]  /*8e20*/  LDC R11, c[0x0][0x9e4] ;  /* 0x00027900ff0b7b82 */ /* 0x000e620000000800 */
[----:B------:R-:W-:Y:S01]  /*8e30*/  IMAD R7, R7, UR42, R12 ;  /* 0x0000002a07077c24 */ /* 0x000fe2000f8e020c */
[----:B0-----:R-:W-:Y:S02]  /*8e40*/  ISETP.NE.AND P5, PT, R9, 0x1, PT ;  /* 0x000000010900780c */ /* 0x001fe40003fa5270 */
[----:B-1----:R-:W-:-:S11]  /*8e50*/  ISETP.GE.AND P6, PT, R11, 0x1, PT ;  /* 0x000000010b00780c */ /* 0x002fd60003fc6270 */
[----:B------:R-:W0:Y:S08]  /*8e60*/  @P5 LDC R9, c[0x0][0x44c] ;  /* 0x00011300ff095b82 */ /* 0x000e300000000800 */
[----:B------:R-:W1:Y:S01]  /*8e70*/  @P5 LDC R10, c[0x0][0x450] ;  /* 0x00011400ff0a5b82 */ /* 0x000e620000000800 */
[----:B0-----:R-:W-:Y:S01]  /*8e80*/  @P5 IMAD.HI.U32 R9, R9, UR6, RZ ;  /* 0x0000000609095c27 */ /* 0x001fe2000f8e00ff */
[----:B------:R-:W-:-:S04]  /*8e90*/  ULDC UR6, c[0x0][0x9dc] ;  /* 0x0002770000067ab9 */ /* 0x000fc80000000800 */
[----:B-1----:R-:W-:-:S05]  /*8ea0*/  @P5 SHF.R.U32.HI R8, RZ, R10, R9 ;  /* 0x0000000aff085219 */ /* 0x002fca0000011609 */
[----:B------:R-:W-:-:S04]  /*8eb0*/  IMAD.IADD R8, R7, 0x1, R8 ;  /* 0x0000000107087824 */ /* 0x000fc800078e0208 */
[----:B------:R-:W-:Y:S01]  /*8ec0*/  VIADD R7, R8, -UR6 ;  /* 0x8000000608077c36 */ /* 0x000fe20008000000 */
[----:B------:R-:W-:Y:S06]  /*8ed0*/  @!P6 BRA `(.L_x_1143) ;  /* 0x00000000003ce947 */ /* 0x000fec0003800000 */
[----:B------:R-:W-:-:S13]  /*8ee0*/  ISETP.GT.AND P2, PT, R8, -0x1, PT ;  /* 0xffffffff0800780c */ /* 0x000fda0003f44270 */
[----:B------:R-:W-:Y:S05]  /*8ef0*/  @P2 BRA `(.L_x_1144) ;  /* 0x00000000001c2947 */ /* 0x000fea0003800000 */
[----:B------:R-:W-:Y:S02]  /*8f00*/  ISETP.NE.AND P2, PT, R11, 0x1, PT ;  /* 0x000000010b00780c */ /* 0x000fe40003f45270 */
[----:B------:R-:W-:-:S11]  /*8f10*/  LOP3.LUT R9, RZ, R8, RZ, 0x33, !PT ;  /* 0x00000008ff097212 */ /* 0x000fd600078e33ff */
[----:B------:R-:W0:Y:S02]  /*8f20*/  @P2 LDC.64 R12, c[0x0][0x9e8] ;  /* 0x00027a00ff0c2b82 */ /* 0x000e240000000a00 */
[----:B0-----:R-:W-:-:S05]  /*8f30*/  @P2 IMAD.HI.U32 R8, R9, R12, RZ ;  /* 0x0000000c09082227 */ /* 0x001fca00078e00ff */
[----:B------:R-:W-:-:S04]  /*8f40*/  @P2 SHF.R.U32.HI R9, RZ, R13, R8 ;  /* 0x0000000dff092219 */ /* 0x000fc80000011608 */
[----:B------:R-:W-:Y:S01]  /*8f50*/  LOP3.LUT R8, RZ, R9, RZ, 0x33, !PT ;  /* 0x00000009ff087212 */ /* 0x000fe200078e33ff */
[----:B------:R-:W-:Y:S06]  /*8f60*/  BRA `(.L_x_1145) ;  /* 0x0000000000107947 */ /* 0x000fec0003800000 */
.L_x_1144:
[----:B------:R-:W-:-:S13]  /*8f70*/  ISETP.NE.AND P2, PT, R11, 0x1, PT ;  /* 0x000000010b00780c */ /* 0x000fda0003f45270 */
[----:B------:R-:W0:Y:S02]  /*8f80*/  @P2 LDC.64 R12, c[0x0][0x9e8] ;  /* 0x00027a00ff0c2b82 */ /* 0x000e240000000a00 */
[----:B0-----:R-:W-:-:S05]  /*8f90*/  @P2 IMAD.HI.U32 R10, R8, R12, RZ ;  /* 0x0000000c080a2227 */ /* 0x001fca00078e00ff */
[----:B------:R-:W-:-:S07]  /*8fa0*/  @P2 SHF.R.U32.HI R8, RZ, R13, R10 ;  /* 0x0000000dff082219 */ /* 0x000fce000001160a */
.L_x_1145:
[----:B------:R-:W-:-:S05]  /*8fb0*/  IMAD R8, R8, R11, RZ ;  /* 0x0000000b08087224 */ /* 0x000fca00078e02ff */
[----:B------:R-:W-:-:S07]  /*8fc0*/  VIMNMX R7, R7, R8, !PT ;  /* 0x0000000807077248 */ /* 0x000fce0007fe0100 */
.L_x_1143:
[----:B------:R-:W-:-:S05]  /*8fd0*/  VIADD R7, R7, 0x7f ;  /* 0x0000007f07077836 */ /* 0x000fca0000000000 */
[----:B------:R-:W-:-:S04]  /*8fe0*/  SHF.R.S32.HI R8, RZ, 0x1f, R7 ;  /* 0x0000001fff087819 */ /* 0x000fc80000011407 */
[----:B------:R-:W-:-:S04]  /*8ff0*/  LEA.HI R8, R8, R7, RZ, 0x7 ;  /* 0x0000000708087211 */ /* 0x000fc800078f38ff */
[----:B------:R-:W-:-:S04]  /*9000*/  SHF.R.S32.HI R8, RZ, 0x7, R8 ;  /* 0x00000007ff087819 */ /* 0x000fc80000011408 */
[----:B------:R-:W-:-:S04]  /*9010*/  VIMNMX R10, R8, UR39, !PT ;  /* 0x00000027080a7c48 */ /* 0x000fc8000ffe0100 */
[----:B------:R-:W-:-:S13]  /*9020*/  ISETP.GE.AND P2, PT, R3, R10, PT ;  /* 0x0000000a0300720c */ /* 0x000fda0003f46270 */
[----:B------:R-:W-:Y:S05]  /*9030*/  @!P2 BRA `(.L_x_1146) ;  /* 0x0000002400f8a947 */ /* 0x000fea0003800000 */
[----:B------:R-:W-:Y:S01]  /*9040*/  IMAD.MOV.U32 R8, RZ, RZ, R5 ;  /* 0x000000ffff087224 */ /* 0x000fe200078e0005 */
[----:B------:R-:W-:Y:S01]  /*9050*/  UMOV UR54, UR45 ;  /* 0x0000002d00367c82 */ /* 0x000fe20008000000 */
[----:B------:R-:W-:Y:S01]  /*9060*/  IMAD.MOV.U32 R7, RZ, RZ, R4 ;  /* 0x000000ffff077224 */ /* 0x000fe200078e0004 */
[----:B------:R-:W-:Y:S01]  /*9070*/  UMOV UR53, UR44 ;  /* 0x0000002c00357c82 */ /* 0x000fe20008000000 */
[----:B------:R-:W-:-:S05]  /*9080*/  ULDC UR52, c[0x0][0x9d8] ;  /* 0x0002760000347ab9 */ /* 0x000fca0000000800 */
.L_x_1155:
        /* <DEDUP_REMOVED lines=9> */
.L_x_1148:
[----:B------:R-:W-:Y:S01]  /*9120*/  ULEA UR6, UR44, UR41, 0x3 ;  /* 0x000000292c067291 */ /* 0x000fe2000f8e183f */
[----:B------:R-:W-:-:S05]  /*9130*/  IMAD.U32 R4, RZ, RZ, UR45 ;  /* 0x0000002dff047e24 */ /* 0x000fca000f8e00ff */
[----:B------:R-:W-:-:S04]  /*9140*/  SHF.L.U32 R4, R4, 0x1f, RZ ;  /* 0x0000001f04047819 */ /* 0x000fc800000006ff */
[----:B------:R0:W1:Y:S01]  /*9150*/  SYNCS.PHASECHK.TRANS64.TRYWAIT P3, [UR6+0x28830], R4 ;  /* 0x02883004ff0075a7 */ /* 0x0000620008060146 */
[----:B------:R-:W-:Y:S05]  /*9160*/  @!P0 BRA `(.L_x_1149) ;  /* 0x0000000000048947 */ /* 0x000fea0003800000 */
[----:B------:R-:W-:Y:S01]  /*9170*/  BPT.TRAP 0x1 ;  /* 0x000000040000795c */ /* 0x000fe20000300000 */
.L_x_1149:
[----:B-1----:R-:W-:Y:S05]  /*9180*/  @P3 BRA `(.L_x_1147) ;  /* 0x0000000000083947 */ /* 0x002fea0003800000 */
[----:B------:R-:W1:Y:S02]  /*9190*/  SYNCS.PHASECHK.TRANS64.TRYWAIT P3, [UR6+0x28830], R4 ;  /* 0x02883004ff0075a7 */ /* 0x000e640008060146 */
[----:B-1----:R-:W-:Y:S05]  /*91a0*/  @!P3 BRA `(.L_x_1150) ;  /* 0x000000d00030b947 */ /* 0x002fea0003800000 */
.L_x_1147:
        /* <DEDUP_REMOVED lines=45> */
.L_x_1152:
[----:B------:R-:W-:Y:S01]  /*9480*/  ULEA UR6, UR53, UR41, 0x3 ;  /* 0x0000002935067291 */ /* 0x000fe2000f8e183f */
[----:B------:R-:W-:-:S05]  /*9490*/  IMAD.U32 R4, RZ, RZ, UR54 ;  /* 0x00000036ff047e24 */ /* 0x000fca000f8e00ff */
[----:B------:R-:W-:-:S04]  /*94a0*/  SHF.L.U32 R4, R4, 0x1f, RZ ;  /* 0x0000001f04047819 */ /* 0x000fc800000006ff */
[----:B------:R0:W1:Y:S01]  /*94b0*/  SYNCS.PHASECHK.TRANS64.TRYWAIT P2, [UR6+0x28850], R4 ;  /* 0x02885004ff0075a7 */ /* 0x0000620008040146 */
[----:B------:R-:W-:Y:S05]  /*94c0*/  @!P0 BRA `(.L_x_1153) ;  /* 0x0000000000048947 */ /* 0x000fea0003800000 */
[----:B------:R-:W-:Y:S01]  /*94d0*/  BPT.TRAP 0x1 ;  /* 0x000000040000795c */ /* 0x000fe20000300000 */
.L_x_1153:
[----:B-1----:R-:W-:Y:S05]  /*94e0*/  @P2 BRA `(.L_x_1151) ;  /* 0x0000000000082947 */ /* 0x002fea0003800000 */
[----:B------:R-:W1:Y:S02]  /*94f0*/  SYNCS.PHASECHK.TRANS64.TRYWAIT P2, [UR6+0x28850], R4 ;  /* 0x02885004ff0075a7 */ /* 0x000e640008040146 */
[----:B-1----:R-:W-:Y:S05]  /*9500*/  @!P2 BRA `(.L_x_1154) ;  /* 0x000000cc0070a947 */ /* 0x002fea0003800000 */
.L_x_1151:
[----:B------:R-:W-:Y:S01]  /*9510*/  UIADD3 UR6, UR41, 0x400, URZ ;  /* 0x0000040029067890 */ /* 0x000fe2000fffe03f */
[----:B------:R-:W-:Y:S01]  /*9520*/  WARPGROUP.ARRIVE ;  /* 0x00000000000079c5 */ /* 0x000fe20000000000 */
[----:B------:R-:W-:Y:S01]  /*9530*/  UMOV UR7, 0x40000040 ;  /* 0x4000004000077882 */ /* 0x000fe20000000000 */
[----:B-1----:R-:W-:Y:S01]  /*9540*/  FMUL.FTZ R5, R24, UR52 ;  /* 0x0000003418057c20 */ /* 0x002fe20008410000 */
[----:B------:R-:W-:Y:S01]  /*9550*/  USHF.R.U32.HI UR6, URZ, 0x4, UR6 ;  /* 0x000000043f067899 */ /* 0x000fe20008011606 */
[----:B------:R-:W-:Y:S01]  /*9560*/  FMUL.FTZ R9, R25, UR52 ;  /* 0x0000003419097c20 */ /* 0x000fe20008410000 */
[----:B------:R-:W-:Y:S01]  /*9570*/  FMUL.FTZ R15, R28, UR52 ;  /* 0x000000341c0f7c20 */ /* 0x000fe20008410000 */
[----:B------:R-:W-:Y:S01]  /*9580*/  FMUL.FTZ R25, R29, UR52 ;  /* 0x000000341d197c20 */ /* 0x000fe20008410000 */
[----:B------:R-:W-:Y:S01]  /*9590*/  ULOP3.LUT UR6, UR6, 0x3fff, URZ, 0xc0, !UPT ;  /* 0x00003fff06067892 */ /* 0x000fe2000f8ec03f */
[----:B------:R-:W0:Y:S01]  /*95a0*/  MUFU.TANH R5, R5 ;  /* 0x0000000500057308 */ /* 0x000e220000002400 */
[----:B------:R-:W-:Y:S01]  /*95b0*/  FMUL.FTZ R29, R32, UR52 ;  /* 0x00000034201d7c20 */ /* 0x000fe20008410000 */
[----:B------:R-:W-:Y:S01]  /*95c0*/  FMUL.FTZ R33, R33, UR52 ;  /* 0x0000003421217c20 */ /* 0x000fe20008410000 */
[----:B------:R-:W-:Y:S01]  /*95d0*/  ULOP3.LUT UR6, UR6, 0x4000000, URZ, 0xfc, !UPT ;  /* 0x0400000006067892 */ /* 0x000fe2000f8efc3f */
[----:B------:R-:W-:Y:S01]  /*95e0*/  FMUL.FTZ R193, R40, UR52 ;  /* 0x0000003428c17c20 */ /* 0x000fe20008410000 */
[----:B------:R-:W-:Y:S01]  /*95f0*/  FMUL.FTZ R195, R41, UR52 ;  /* 0x0000003429c37c20 */ /* 0x000fe20008410000 */
[----:B------:R-:W-:Y:S01]  /*9600*/  FMUL.FTZ R197, R44, UR52 ;  /* 0x000000342cc57c20 */ /* 0x000fe20008410000 */
[----:B------:R-:W-:Y:S01]  /*9610*/  ULEA UR10, UR53, UR6, 0xb ;  /* 0x00000006350a7291 */ /* 0x000fe2000f8e583f */
[----:B------:R-:W1:Y:S01]  /*9620*/  MUFU.TANH R9, R9 ;  /* 0x0000000900097308 */ /* 0x000e620000002400 */
[----:B------:R-:W-:Y:S01]  /*9630*/  FMUL.FTZ R199, R49, UR52 ;  /* 0x0000003431c77c20 */ /* 0x000fe20008410000 */
[----:B------:R-:W-:Y:S01]  /*9640*/  FMUL.FTZ R201, R52, UR52 ;  /* 0x0000003434c97c20 */ /* 0x000fe20008410000 */
        /* <DEDUP_REMOVED lines=14> */
[----:B-1----:R-:W-:Y:S01]  /*9730*/  FMNMX.FTZ R4, R9, R4, !PT ;  /* 0x0000000409047209 */ /* 0x002fe20007810000 */
        /* <DEDUP_REMOVED lines=24> */
[----:B------:R-:W-:Y:S01]  /*98c0*/  MUFU.TANH R193, R193 ;  /* 0x000000c100c17308 */ /* 0x000fe20000002400 */
[----:B-1----:R-:W-:Y:S01]  /*98d0*/  FMNMX.FTZ R4, R29, R4, !PT ;  /* 0x000000041d047209 */ /* 0x002fe20007810000 */
[----:B------:R-:W-:Y:S01]  /*98e0*/  FMUL.FTZ R53, R54, UR52 ;  /* 0x0000003436357c20 */ /* 0x000fe20008410000 */
[----:B------:R-:W-:Y:S01]  /*98f0*/  FMUL.FTZ R55, R55, UR52 ;  /* 0x0000003437377c20 */ /* 0x000fe20008410000 */
[----:B------:R-:W-:Y:S01]  /*9900*/  FMUL.FTZ R57, R58, UR52 ;  /* 0x000000343a397c20 */ /* 0x000fe20008410000 */
[----:B------:R-:W-:Y:S01]  /*9910*/  FMUL.FTZ R59, R59, UR52 ;  /* 0x000000343b3b7c20 */ /* 0x000fe20008410000 */
[----:B------:R-:W-:Y:S01]  /*9920*/  FMUL.FTZ R61, R62, UR52 ;  /* 0x000000343e3d7c20 */ /* 0x000fe20008410000 */
[----:B------:R-:W-:Y:S01]  /*9930*/  FMUL.FTZ R63, R63, UR52 ;  /* 0x000000343f3f7c20 */ /* 0x000fe20008410000 */
[----:B------:R-:W-:Y:S01]  /*9940*/  MUFU.TANH R195, R195 ;  /* 0x000000c300c37308 */ /* 0x000fe20000002400 */
[----:B--2---:R-:W-:Y:S01]  /*9950*/  FMNMX.FTZ R4, R33, R4, !PT ;  /* 0x0000000421047209 */ /* 0x004fe20007810000 */
        /* <DEDUP_REMOVED lines=9> */
[----:B------:R-:W0:Y:S01]  /*99f0*/  LDC R6, c[0x0][0x988] ;  /* 0x00026200ff067b82 */ /* 0x000e220000000800 */
[----:B------:R-:W-:Y:S01]  /*9a00*/  FMUL.FTZ R87, R87, UR52 ;  /* 0x0000003457577c20 */ /* 0x000fe20008410000 */
[C---:B------:R-:W-:Y:S01]  /*9a10*/  ISETP.GT.AND P2, PT, R3.reuse, R10, PT ;  /* 0x0000000a0300720c */ /* 0x040fe20003f44270 */
[----:B------:R-:W-:Y:S01]  /*9a20*/  UMOV UR54, UR45 ;  /* 0x0000002d00367c82 */ /* 0x000fe20008000000 */
[----:B------:R-:W-:Y:S01]  /*9a30*/  VIADD R3, R3, 0xffffffff ;  /* 0xffffffff03037836 */ /* 0x000fe20000000000 */
[----:B------:R-:W-:Y:S08]  /*9a40*/  MUFU.TANH R199, R199 ;  /* 0x000000c700c77308 */ /* 0x000ff00000002400 */
[----:B------:R-:W-:Y:S08]  /*9a50*/  MUFU.TANH R201, R201 ;  /* 0x000000c900c97308 */ /* 0x000ff00000002400 */
[----:B------:R-:W-:Y:S08]  /*9a60*/  MUFU.TANH R203, R203 ;  /* 0x000000cb00cb7308 */ /* 0x000ff00000002400 */
[----:B------:R-:W-:Y:S08]  /*9a70*/  MUFU.TANH R205, R205 ;  /* 0x000000cd00cd7308 */ /* 0x000ff00000002400 */
[----:B------:R-:W-:Y:S08]  /*9a80*/  MUFU.TANH R207, R207 ;  /* 0x000000cf00cf7308 */ /* 0x000ff00000002400 */
[----:B------:R-:W-:Y:S08]  /*9a90*/  MUFU.TANH R209, R209 ;  /* 0x000000d100d17308 */ /* 0x000ff00000002400 */
[----:B------:R-:W1:Y:S08]  /*9aa0*/  MUFU.TANH R11, R11 ;  /* 0x0000000b000b7308 */ /* 0x000e700000002400 */
[----:B------:R-:W-:Y:S08]  /*9ab0*/  MUFU.TANH R211, R211 ;  /* 0x000000d300d37308 */ /* 0x000ff00000002400 */
[----:B------:R-:W2:Y:S01]  /*9ac0*/  MUFU.TANH R13, R13 ;  /* 0x0000000d000d7308 */ /* 0x000ea20000002400 */
[----:B-1----:R-:W-:-:S07]  /*9ad0*/  FMNMX.FTZ R14, R11, R8, !PT ;  /* 0x000000080b0e7209 */ /* 0x002fce0007810000 */
[----:B------:R-:W1:Y:S08]  /*9ae0*/  MUFU.TANH R21, R21 ;  /* 0x0000001500157308 */ /* 0x000e700000002400 */
[----:B------:R-:W3:Y:S01]  /*9af0*/  MUFU.TANH R27, R27 ;  /* 0x0000001b001b7308 */ /* 0x000ee20000002400 */
[----:B--2---:R-:W-:Y:S01]  /*9b00*/  FMNMX.FTZ R14, R13, R14, !PT ;  /* 0x0000000e0d0e7209 */ /* 0x004fe20007810000 */
[----:B------:R-:W-:-:S02]  /*9b10*/  WARPGROUP.DEPBAR.LE gsb0, 0x0 ;  /* 0x00008000000079c5 */ /* 0x000fc40000010000 */
[----:B------:R-:W-:Y:S01]  /*9b20*/  WARPGROUP.ARRIVE ;  /* 0x00000000000079c5 */ /* 0x000fe20000000000 */
[----:B------:R-:W-:Y:S01]  /*9b30*/  FMUL.FTZ R183, R36, UR52 ;  /* 0x0000003424b77c20 */ /* 0x000fe20008410000 */
[----:B------:R-:W-:Y:S02]  /*9b40*/  FMUL.FTZ R181, R37, UR52 ;  /* 0x0000003425b57c20 */ /* 0x000fe40008410000 */
[----:B------:R-:W-:Y:S01]  /*9b50*/  MUFU.TANH R213, R213 ;  /* 0x000000d500d57308 */ /* 0x000fe20000002400 */
[----:B------:R-:W-:Y:S01]  /*9b60*/  FMUL.FTZ R37, R38, UR52 ;  /* 0x0000003426257c20 */ /* 0x000fe20008410000 */
[----:B-1----:R-:W-:Y:S01]  /*9b70*/  FMNMX.FTZ R14, R21, R14, !PT ;  /* 0x0000000e150e7209 */ /* 0x002fe20007810000 */
[----:B------:R-:W-:Y:S01]  /*9b80*/  HGMMA.64x128x16.F32 R88, R176, gdesc[UR4].tnspB, R88, gsb0 ;  /* 0x41e00004b0587df0 */ /* 0x000fe20008000858 */
[----:B------:R-:W-:Y:S01]  /*9b90*/  UIADD3 UR6, UR10, 0x100, URZ ;  /* 0x000001000a067890 */ /* 0x000fe2000fffe03f */
[----:B------:R-:W-:-:S03]  /*9ba0*/  UMOV UR7, 0x40000040 ;  /* 0x4000004000077882 */ /* 0x000fc60000000000 */
[----:B------:R-:W1:Y:S01]  /*9bb0*/  MUFU.TANH R183, R183 ;  /* 0x000000b700b77308 */ /* 0x000e620000002400 */
[----:B---3--:R-:W-:-:S07]  /*9bc0*/  FMNMX.FTZ R14, R27, R14, !PT ;  /* 0x0000000e1b0e7209 */ /* 0x008fce0007810000 */
[----:B------:R-:W2:Y:S08]  /*9bd0*/  MUFU.TANH R181, R181 ;  /* 0x000000b500b57308 */ /* 0x000eb00000002400 */
[----:B------:R-:W3:Y:S01]  /*9be0*/  MUFU.TANH R31, R31 ;  /* 0x0000001f001f7308 */ /* 0x000ee20000002400 */
[----:B-1----:R-:W-:-:S07]  /*9bf0*/  FMNMX.FTZ R4, R183, R4, !PT ;  /* 0x00000004b7047209 */ /* 0x002fce0007810000 */
[----:B------:R-:W-:Y:S01]  /*9c00*/  MUFU.TANH R215, R215 ;  /* 0x000000d700d77308 */ /* 0x000fe20000002400 */
[----:B--2---:R-:W-:-:S04]  /*9c10*/  FMNMX.FTZ R4, R181, R4, !PT ;  /* 0x00000004b5047209 */ /* 0x004fc80007810000 */
[----:B------:R-:W-:-:S03]  /*9c20*/  FMNMX.FTZ R4, R193, R4, !PT ;  /* 0x00000004c1047209 */ /* 0x000fc60007810000 */
[----:B------:R-:W1:Y:S01]  /*9c30*/  MUFU.TANH R35, R35 ;  /* 0x0000002300237308 */ /* 0x000e620000002400 */
[----:B------:R-:W-:Y:S02]  /*9c40*/  FMNMX.FTZ R4, R195, R4, !PT ;  /* 0x00000004c3047209 */ /* 0x000fe40007810000 */
[----:B---3--:R-:W-:Y:S02]  /*9c50*/  FMNMX.FTZ R14, R31, R14, !PT ;  /* 0x0000000e1f0e7209 */ /* 0x008fe40007810000 */
[----:B------:R-:W-:-:S03]  /*9c60*/  FMNMX.FTZ R4, R197, R4, !PT ;  /* 0x00000004c5047209 */ /* 0x000fc60007810000 */
[----:B------:R-:W-:Y:S08]  /*9c70*/  MUFU.TANH R217, R217 ;  /* 0x000000d900d97308 */ /* 0x000ff00000002400 */
[----:B------:R-:W2:Y:S01]  /*9c80*/  MUFU.TANH R37, R37 ;  /* 0x0000002500257308 */ /* 0x000ea20000002400 */
[----:B-1----:R-:W-:-:S07]  /*9c90*/  FMNMX.FTZ R14, R35, R14, !PT ;  /* 0x0000000e230e7209 */ /* 0x002fce0007810000 */
[----:B------:R-:W-:Y:S08]  /*9ca0*/  MUFU.TANH R219, R219 ;  /* 0x000000db00db7308 */ /* 0x000ff00000002400 */
[----:B------:R-:W1:Y:S01]  /*9cb0*/  MUFU.TANH R39, R39 ;  /* 0x0000002700277308 */ /* 0x000e620000002400 */
[----:B--2---:R-:W-:-:S07]  /*9cc0*/  FMNMX.FTZ R14, R37, R14, !PT ;  /* 0x0000000e250e7209 */ /* 0x004fce0007810000 */
[----:B------:R-:W-:Y:S08]  /*9cd0*/  MUFU.TANH R221, R221 ;  /* 0x000000dd00dd7308 */ /* 0x000ff00000002400 */
[----:B------:R-:W2:Y:S01]  /*9ce0*/  MUFU.TANH R41, R41 ;  /* 0x0000002900297308 */ /* 0x000ea20000002400 */
[----:B-1----:R-:W-:-:S07]  /*9cf0*/  FMNMX.FTZ R14, R39, R14, !PT ;  /* 0x0000000e270e7209 */ /* 0x002fce0007810000 */
[----:B------:R-:W-:Y:S08]  /*9d00*/  MUFU.TANH R223, R223 ;  /* 0x000000df00df7308 */ /* 0x000ff00000002400 */
[----:B------:R-:W1:Y:S01]  /*9d10*/  MUFU.TANH R43, R43 ;  /* 0x0000002b002b7308 */ /* 0x000e620000002400 */
[----:B--2---:R-:W-:-:S07]  /*9d20*/  FMNMX.FTZ R14, R41, R14, !PT ;  /* 0x0000000e290e7209 */ /* 0x004fce0007810000 */
[----:B------:R-:W-:Y:S08]  /*9d30*/  MUFU.TANH R225, R225 ;  /* 0x000000e100e17308 */ /* 0x000ff00000002400 */
[----:B------:R-:W-:Y:S01]  /*9d40*/  MUFU.TANH R227, R227 ;  /* 0x000000e300e37308 */ /* 0x000fe20000002400 */
[----:B-1----:R-:W-:-:S07]  /*9d50*/  FMNMX.FTZ R14, R43, R14, !PT ;  /* 0x0000000e2b0e7209 */ /* 0x002fce0007810000 */
[----:B------:R-:W-:Y:S08]  /*9d60*/  MUFU.TANH R47, R47 ;  /* 0x0000002f002f7308 */ /* 0x000ff00000002400 */
[----:B------:R-:W-:Y:S08]  /*9d70*/  MUFU.TANH R229, R229 ;  /* 0x000000e500e57308 */ /* 0x000ff00000002400 */
[----:B------:R-:W-:Y:S01]  /*9d80*/  MUFU.TANH R49, R49 ;  /* 0x0000003100317308 */ /* 0x000fe20000002400 */
[----:B------:R-:W-:-:S02]  /*9d90*/  WARPGROUP.DEPBAR.LE gsb0, 0x0 ;  /* 0x00008000000079c5 */ /* 0x000fc40000010000 */
[----:B------:R-:W-:Y:S01]  /*9da0*/  WARPGROUP.ARRIVE ;  /* 0x00000000000079c5 */ /* 0x000fe20000000000 */
[----:B------:R-:W-:Y:S01]  /*9db0*/  FMUL.FTZ R177, R45, UR52 ;  /* 0x000000342db17c20 */ /* 0x000fe20008410000 */
[----:B------:R-:W-:Y:S01]  /*9dc0*/  FMUL.FTZ R179, R48, UR52 ;  /* 0x0000003430b37c20 */ /* 0x000fe20008410000 */
[----:B------:R-:W-:Y:S02]  /*9dd0*/  FMUL.FTZ R45, R46, UR52 ;  /* 0x000000342e2d7c20 */ /* 0x000fe40008410000 */
[----:B------:R-:W-:Y:S01]  /*9de0*/  MUFU.TANH R85, R85 ;  /* 0x0000005500557308 */ /* 0x000fe20000002400 */
[----:B------:R-:W-:Y:S01]  /*9df0*/  HGMMA.64x128x16.F32 R88, R172, gdesc[UR4].tnspB, R88, gsb0 ;  /* 0x41e00004ac587df0 */ /* 0x000fe20008000858 */
[----:B------:R-:W-:Y:S01]  /*9e00*/  UIADD3 UR6, UR10, 0x180, URZ ;  /* 0x000001800a067890 */ /* 0x000fe2000fffe03f */
[----:B------:R-:W-:-:S05]  /*9e10*/  UMOV UR7, 0x40000040 ;  /* 0x4000004000077882 */ /* 0x000fca0000000000 */
[----:B------:R-:W1:Y:S08]  /*9e20*/  MUFU.TANH R177, R177 ;  /* 0x000000b100b17308 */ /* 0x000e700000002400 */
[----:B------:R-:W2:Y:S08]  /*9e30*/  MUFU.TANH R179, R179 ;  /* 0x000000b300b37308 */ /* 0x000eb00000002400 */
[----:B------:R-:W3:Y:S01]  /*9e40*/  MUFU.TANH R45, R45 ;  /* 0x0000002d002d7308 */ /* 0x000ee20000002400 */
[----:B-1----:R-:W-:-:S07]  /*9e50*/  FMNMX.FTZ R4, R177, R4, !PT ;  /* 0x00000004b1047209 */ /* 0x002fce0007810000 */
[----:B------:R-:W1:Y:S01]  /*9e60*/  MUFU.TANH R51, R51 ;  /* 0x0000003300337308 */ /* 0x000e620000002400 */
[----:B--2---:R-:W-:-:S04]  /*9e70*/  FMNMX.FTZ R4, R179, R4, !PT ;  /* 0x00000004b3047209 */ /* 0x004fc80007810000 */
[----:B------:R-:W-:-:S03]  /*9e80*/  FMNMX.FTZ R4, R199, R4, !PT ;  /* 0x00000004c7047209 */ /* 0x000fc60007810000 */
[----:B------:R-:W2:Y:S01]  /*9e90*/  MUFU.TANH R53, R53 ;  /* 0x0000003500357308 */ /* 0x000ea20000002400 */
[----:B------:R-:W-:Y:S02]  /*9ea0*/  FMNMX.FTZ R4, R201, R4, !PT ;  /* 0x00000004c9047209 */ /* 0x000fe40007810000 */
[----:B---3--:R-:W-:Y:S02]  /*9eb0*/  FMNMX.FTZ R14, R45, R14, !PT ;  /* 0x0000000e2d0e7209 */ /* 0x008fe40007810000 */
[----:B------:R-:W-:Y:S02]  /*9ec0*/  FMNMX.FTZ R4, R203, R4, !PT ;  /* 0x00000004cb047209 */ /* 0x000fe40007810000 */
[----:B------:R-:W-:Y:S01]  /*9ed0*/  FMNMX.FTZ R14, R47, R14, !PT ;  /* 0x0000000e2f0e7209 */ /* 0x000fe20007810000 */
[----:B------:R-:W3:Y:S01]  /*9ee0*/  MUFU.TANH R55, R55 ;  /* 0x0000003700377308 */ /* 0x000ee20000002400 */
[----:B------:R-:W-:Y:S02]  /*9ef0*/  FMNMX.FTZ R4, R205, R4, !PT ;  /* 0x00000004cd047209 */ /* 0x000fe40007810000 */
[----:B------:R-:W-:-:S02]  /*9f00*/  FMNMX.FTZ R14, R49, R14, !PT ;  /* 0x0000000e310e7209 */ /* 0x000fc40007810000 */
[----:B------:R-:W-:Y:S02]  /*9f10*/  FMNMX.FTZ R4, R207, R4, !PT ;  /* 0x00000004cf047209 */ /* 0x000fe40007810000 */
[----:B-1----:R-:W-:Y:S01]  /*9f20*/  FMNMX.FTZ R14, R51, R14, !PT ;  /* 0x0000000e330e7209 */ /* 0x002fe20007810000 */
[----:B------:R-:W1:Y:S01]  /*9f30*/  MUFU.TANH R57, R57 ;  /* 0x0000003900397308 */ /* 0x000e620000002400 */
[----:B------:R-:W-:Y:S02]  /*9f40*/  FMNMX.FTZ R4, R209, R4, !PT ;  /* 0x00000004d1047209 */ /* 0x000fe40007810000 */
[----:B--2---:R-:W-:Y:S02]  /*9f50*/  FMNMX.FTZ R14, R53, R14, !PT ;  /* 0x0000000e350e7209 */ /* 0x004fe40007810000 */
[----:B------:R-:W-:-:S03]  /*9f60*/  FMNMX.FTZ R4, R211, R4, !PT ;  /* 0x00000004d3047209 */ /* 0x000fc60007810000 */
[----:B------:R-:W2:Y:S01]  /*9f70*/  MUFU.TANH R59, R59 ;  /* 0x0000003b003b7308 */ /* 0x000ea20000002400 */
[----:B---3--:R-:W-:-:S07]  /*9f80*/  FMNMX.FTZ R14, R55, R14, !PT ;  /* 0x0000000e370e7209 */ /* 0x008fce0007810000 */
[----:B------:R-:W3:Y:S01]  /*9f90*/  MUFU.TANH R61, R61 ;  /* 0x0000003d003d7308 */ /* 0x000ee20000002400 */
[----:B-1----:R-:W-:-:S07]  /*9fa0*/  FMNMX.FTZ R14, R57, R14, !PT ;  /* 0x0000000e390e7209 */ /* 0x002fce0007810000 */
[----:B------:R-:W1:Y:S01]  /*9fb0*/  MUFU.TANH R63, R63 ;  /* 0x0000003f003f7308 */ /* 0x000e620000002400 */
[----:B--2---:R-:W-:-:S07]  /*9fc0*/  FMNMX.FTZ R14, R59, R14, !PT ;  /* 0x0000000e3b0e7209 */ /* 0x004fce0007810000 */
[----:B------:R-:W-:Y:S01]  /*9fd0*/  MUFU.TANH R67, R67 ;  /* 0x0000004300437308 */ /* 0x000fe20000002400 */
[----:B---3--:R-:W-:-:S07]  /*9fe0*/  FMNMX.FTZ R14, R61, R14, !PT ;  /* 0x0000000e3d0e7209 */ /* 0x008fce0007810000 */
[----:B------:R-:W-:Y:S01]  /*9ff0*/  MUFU.TANH R69, R69 ;  /* 0x0000004500457308 */ /* 0x000fe20000002400 */
[----:B-1----:R-:W-:-:S07]  /*a000*/  FMNMX.FTZ R14, R63, R14, !PT ;  /* 0x0000000e3f0e7209 */ /* 0x002fce0007810000 */
        /* <DEDUP_REMOVED lines=18> */
[----:B------:R-:W-:Y:S01]  /*a130*/  MUFU.TANH R87, R87 ;  /* 0x0000005700577308 */ /* 0x000fe20000002400 */
[----:B--2---:R-:W-:-:S04]  /*a140*/  FMNMX.FTZ R4, R175, R4, !PT ;  /* 0x00000004af047209 */ /* 0x004fc80007810000 */
[----:B------:R-:W-:-:S04]  /*a150*/  FMNMX.FTZ R4, R213, R4, !PT ;  /* 0x00000004d5047209 */ /* 0x000fc80007810000 */
[----:B------:R-:W-:Y:S02]  /*a160*/  FMNMX.FTZ R4, R215, R4, !PT ;  /* 0x00000004d7047209 */ /* 0x000fe40007810000 */
[----:B---3--:R-:W-:Y:S02]  /*a170*/  FMNMX.FTZ R14, R65, R14, !PT ;  /* 0x0000000e410e7209 */ /* 0x008fe40007810000 */
[----:B------:R-:W-:Y:S02]  /*a180*/  FMNMX.FTZ R4, R217, R4, !PT ;  /* 0x00000004d9047209 */ /* 0x000fe40007810000 */
[----:B------:R-:W-:Y:S02]  /*a190*/  FMNMX.FTZ R14, R67, R14, !PT ;  /* 0x0000000e430e7209 */ /* 0x000fe40007810000 */
[----:B------:R-:W-:Y:S02]  /*a1a0*/  FMNMX.FTZ R4, R219, R4, !PT ;  /* 0x00000004db047209 */ /* 0x000fe40007810000 */
[----:B------:R-:W-:-:S02]  /*a1b0*/  FMNMX.FTZ R14, R69, R14, !PT ;  /* 0x0000000e450e7209 */ /* 0x000fc40007810000 */
[----:B------:R-:W-:Y:S02]  /*a1c0*/  FMNMX.FTZ R4, R221, R4, !PT ;  /* 0x00000004dd047209 */ /* 0x000fe40007810000 */
[----:B------:R-:W-:Y:S02]  /*a1d0*/  FMNMX.FTZ R14, R71, R14, !PT ;  /* 0x0000000e470e7209 */ /* 0x000fe40007810000 */
[----:B------:R-:W-:Y:S02]  /*a1e0*/  FMNMX.FTZ R4, R223, R4, !PT ;  /* 0x00000004df047209 */ /* 0x000fe40007810000 */
[----:B------:R-:W-:Y:S02]  /*a1f0*/  FMNMX.FTZ R14, R73, R14, !PT ;  /* 0x0000000e490e7209 */ /* 0x000fe40007810000 */
[----:B------:R-:W-:Y:S02]  /*a200*/  FMNMX.FTZ R4, R225, R4, !PT ;  /* 0x00000004e1047209 */ /* 0x000fe40007810000 */
[----:B------:R-:W-:-:S02]  /*a210*/  FMNMX.FTZ R14, R75, R14, !PT ;  /* 0x0000000e4b0e7209 */ /* 0x000fc40007810000 */
[----:B------:R-:W-:-:S04]  /*a220*/  FMNMX.FTZ R4, R227, R4, !PT ;  /* 0x00000004e3047209 */ /* 0x000fc80007810000 */
[----:B------:R-:W-:-:S04]  /*a230*/  FMNMX.FTZ R4, R229, R4, !PT ;  /* 0x00000004e5047209 */ /* 0x000fc80007810000 */
[----:B------:R-:W-:-:S05]  /*a240*/  FMNMX.FTZ R4, R85, R4, !PT ;  /* 0x0000000455047209 */ /* 0x000fca0007810000 */
[----:B------:R-:W1:Y:S02]  /*a250*/  SHFL.BFLY PT, R77, R4, 0x2, 0x1f ;  /* 0x0c401f00044d7f89 */ /* 0x000e6400000e0000 */
[----:B-1----:R-:W-:Y:S01]  /*a260*/  FMNMX.FTZ R12, R4, R77, !PT ;  /* 0x0000004d040c7209 */ /* 0x002fe20007810000 */
[----:B------:R-:W-:-:S06]  /*a270*/  FMUL.FTZ R77, R78, UR52 ;  /* 0x000000344e4d7c20 */ /* 0x000fcc0008410000 */
[----:B------:R-:W1:Y:S02]  /*a280*/  MUFU.TANH R77, R77 ;  /* 0x0000004d004d7308 */ /* 0x000e640000002400 */
[----:B-1----:R-:W-:-:S04]  /*a290*/  FMNMX.FTZ R14, R77, R14, !PT ;  /* 0x0000000e4d0e7209 */ /* 0x002fc80007810000 */
[----:B------:R-:W-:-:S04]  /*a2a0*/  FMNMX.FTZ R14, R79, R14, !PT ;  /* 0x0000000e4f0e7209 */ /* 0x000fc80007810000 */
[----:B------:R-:W-:-:S04]  /*a2b0*/  FMNMX.FTZ R14, R81, R14, !PT ;  /* 0x0000000e510e7209 */ /* 0x000fc80007810000 */
[----:B------:R-:W-:Y:S01]  /*a2c0*/  FMNMX.FTZ R14, R83, R14, !PT ;  /* 0x0000000e530e7209 */ /* 0x000fe20007810000 */
[----:B------:R-:W-:Y:S02]  /*a2d0*/  WARPGROUP.DEPBAR.LE gsb0, 0x0 ;  /* 0x00008000000079c5 */ /* 0x000fe40000010000 */
[----:B------:R-:W-:Y:S01]  /*a2e0*/  WARPGROUP.ARRIVE ;  /* 0x00000000000079c5 */ /* 0x000fe20000000000 */
[----:B------:R-:W1:Y:S01]  /*a2f0*/  SHFL.BFLY PT, R171, R12, 0x1, 0x1f ;  /* 0x0c201f000cab7f89 */ /* 0x000e6200000e0000 */
[----:B------:R-:W-:-:S04]  /*a300*/  FMUL.FTZ R169, R86, UR52 ;  /* 0x0000003456a97c20 */ /* 0x000fc80008410000 */
[----:B------:R-:W-:Y:S01]  /*a310*/  HGMMA.64x128x16.F32 R88, R164, gdesc[UR4].tnspB, R88, gsb0 ;  /* 0x41e00004a4587df0 */ /* 0x000fe20008000858 */
[----:B------:R-:W-:Y:S01]  /*a320*/  UIADD3 UR6, UR10, 0x280, URZ ;  /* 0x000002800a067890 */ /* 0x000fe2000fffe03f */
[----:B------:R-:W2:Y:S01]  /*a330*/  MUFU.TANH R169, R169 ;  /* 0x000000a900a97308 */ /* 0x000ea20000002400 */
[----:B------:R-:W-:Y:S01]  /*a340*/  UMOV UR7, 0x40000040 ;  /* 0x4000004000077882 */ /* 0x000fe20000000000 */
[----:B-1----:R-:W-:Y:S02]  /*a350*/  FMNMX.FTZ R4, R12, R171, !PT ;  /* 0x000000ab0c047209 */ /* 0x002fe40007810000 */
[----:B--2---:R-:W-:-:S03]  /*a360*/  FMNMX.FTZ R14, R169, R14, !PT ;  /* 0x0000000ea90e7209 */ /* 0x004fc60007810000 */
[C---:B0-----:R-:W-:Y:S01]  /*a370*/  FMUL.FTZ R12, R4.reuse, R6 ;  /* 0x00000006040c7220 */ /* 0x041fe20000410000 */
[----:B------:R-:W-:-:S03]  /*a380*/  FADD.FTZ R7, -R4, R7 ;  /* 0x0000000704077221 */ /* 0x000fc60000010100 */
[--C-:B------:R-:W-:Y:S01]  /*a390*/  FFMA.FTZ R180, R5, R6, -R12.reuse ;  /* 0x0000000605b47223 */ /* 0x100fe2000001080c */
[----:B------:R-:W-:Y:S01]  /*a3a0*/  FMNMX.FTZ R5, R87, R14, !PT ;  /* 0x0000000e57057209 */ /* 0x000fe20007810000 */
[-C--:B------:R-:W-:Y:S01]  /*a3b0*/  FMUL.FTZ R7, R7, R6.reuse ;  /* 0x0000000607077220 */ /* 0x080fe20000410000 */
[-CC-:B------:R-:W-:Y:S01]  /*a3c0*/  FFMA.FTZ R176, R29, R6.reuse, -R12.reuse ;  /* 0x000000061db07223 */ /* 0x180fe2000001080c */
[-CC-:B------:R-:W-:Y:S01]  /*a3d0*/  FFMA.FTZ R9, R9, R6.reuse, -R12.reuse ;  /* 0x0000000609097223 */ /* 0x180fe2000001080c */
[-CC-:B------:R-:W-:Y:S01]  /*a3e0*/  FFMA.FTZ R29, R181, R6.reuse, -R12.reuse ;  /* 0x00000006b51d7223 */ /* 0x180fe2000001080c */
[----:B------:R-:W0:Y:S01]  /*a3f0*/  SHFL.BFLY PT, R20, R5, 0x2, 0x1f ;  /* 0x0c401f0005147f89 */ /* 0x000e2200000e0000 */
        /* <DEDUP_REMOVED lines=19> */
[----:B------:R-:W-:Y:S01]  /*a530*/  FFMA.FTZ R85, R85, R6, -R12 ;  /* 0x0000000655557223 */ /* 0x000fe2000001080c */
[----:B0-----:R-:W-:-:S04]  /*a540*/  FMNMX.FTZ R26, R5, R20, !PT ;  /* 0x00000014051a7209 */ /* 0x001fc80007810000 */
[----:B------:R-:W-:Y:S01]  /*a550*/  MUFU.EX2 R182, R182 ;  /* 0x000000b600b67308 */ /* 0x000fe20000000800 */
[----:B-1----:R-:W-:Y:S01]  /*a560*/  FFMA.FTZ R2, R7, R2, R180 ;  /* 0x0000000207027223 */ /* 0x002fe200000100b4 */
[----:B------:R-:W-:Y:S01]  /*a570*/  FFMA.FTZ R20, R221, R6, -R12 ;  /* 0x00000006dd147223 */ /* 0x000fe2000001080c */
[----:B------:R-:W0:Y:S05]  /*a580*/  SHFL.BFLY PT, R5, R26, 0x1, 0x1f ;  /* 0x0c201f001a057f89 */ /* 0x000e2a00000e0000 */
[----:B------:R-:W-:Y:S01]  /*a590*/  MUFU.EX2 R15, R15 ;  /* 0x0000000f000f7308 */ /* 0x000fe20000000800 */
[----:B--2---:R-:W-:-:S07]  /*a5a0*/  F2FP.F16.F32.PACK_AB R180, R9, R180 ;  /* 0x000000b409b4723e */ /* 0x004fce00000000ff */
[----:B------:R-:W-:Y:S08]  /*a5b0*/  MUFU.EX2 R176, R176 ;  /* 0x000000b000b07308 */ /* 0x000ff00000000800 */
[----:B------:R-:W-:Y:S01]  /*a5c0*/  MUFU.EX2 R25, R25 ;  /* 0x0000001900197308 */ /* 0x000fe20000000800 */
[----:B0-----:R-:W-:-:S07]  /*a5d0*/  FMNMX.FTZ R5, R26, R5, !PT ;  /* 0x000000051a057209 */ /* 0x001fce0007810000 */
[----:B------:R-:W-:Y:S01]  /*a5e0*/  MUFU.EX2 R178, R178 ;  /* 0x000000b200b27308 */ /* 0x000fe20000000800 */
[----:B------:R-:W-:-:S04]  /*a5f0*/  FMUL.FTZ R40, R5, R6 ;  /* 0x0000000605287220 */ /* 0x000fc80000410000 */
[-CC-:B------:R-:W-:Y:S01]  /*a600*/  FFMA.FTZ R181, R13, R6.reuse, -R40.reuse ;  /* 0x000000060db57223 */ /* 0x180fe20000010828 */
[----:B------:R-:W-:Y:S02]  /*a610*/  IMAD.U32 R13, RZ, RZ, UR44 ;  /* 0x0000002cff0d7e24 */ /* 0x000fe4000f8e00ff */
[-CC-:B------:R-:W-:Y:S01]  /*a620*/  FFMA.FTZ R183, R21, R6.reuse, -R40.reuse ;  /* 0x0000000615b77223 */ /* 0x180fe20000010828 */
[-CC-:B------:R-:W-:Y:S01]  /*a630*/  FFMA.FTZ R34, R27, R6.reuse, -R40.reuse ;  /* 0x000000061b227223 */ /* 0x180fe20000010828 */
[----:B------:R-:W-:Y:S01]  /*a640*/  IADD3 R27, -R23, 0xb, RZ ;  /* 0x0000000b171b7810 */ /* 0x000fe20007ffe1ff */
[-CC-:B------:R-:W-:Y:S01]  /*a650*/  FFMA.FTZ R36, R35, R6.reuse, -R40.reuse ;  /* 0x0000000623247223 */ /* 0x180fe20000010828 */
[----:B------:R-:W-:Y:S01]  /*a660*/  MUFU.EX2 R181, R181 ;  /* 0x000000b500b57308 */ /* 0x000fe20000000800 */
[----:B------:R-:W-:Y:S01]  /*a670*/  @!P1 LEA R13, R13, UR41, 0x3 ;  /* 0x000000290d0d9c11 */ /* 0x000fe2000f8e18ff */
[-CC-:B------:R-:W-:Y:S01]  /*a680*/  FFMA.FTZ R179, R37, R6.reuse, -R40.reuse ;  /* 0x0000000625b37223 */ /* 0x180fe20000010828 */
[-CC-:B------:R-:W-:Y:S01]  /*a690*/  FFMA.FTZ R38, R39, R6.reuse, -R40.reuse ;  /* 0x0000000627267223 */ /* 0x180fe20000010828 */
[-CC-:B------:R-:W-:Y:S01]  /*a6a0*/  FFMA.FTZ R32, R43, R6.reuse, -R40.reuse ;  /* 0x000000062b207223 */ /* 0x180fe20000010828 */
[----:B------:R-:W-:Y:S01]  /*a6b0*/  FFMA.FTZ R175, R45, R6, -R40 ;  /* 0x000000062daf7223 */ /* 0x000fe20000010828 */
[----:B------:R-:W-:-:S02]  /*a6c0*/  @!P1 VIADD R13, R13, 0x28840 ;  /* 0x000288400d0d9836 */ /* 0x000fc40000000000 */
[-CC-:B------:R-:W-:Y:S01]  /*a6d0*/  FFMA.FTZ R28, R51, R6.reuse, -R40.reuse ;  /* 0x00000006331c7223 */ /* 0x180fe20000010828 */
[----:B------:R-:W-:Y:S01]  /*a6e0*/  MUFU.EX2 R183, R183 ;  /* 0x000000b700b77308 */ /* 0x000fe20000000800 */
[-CC-:B------:R-:W-:Y:S01]  /*a6f0*/  FFMA.FTZ R171, R53, R6.reuse, -R40.reuse ;  /* 0x0000000635ab7223 */ /* 0x180fe20000010828 */
[-CC-:B------:R-:W-:Y:S01]  /*a700*/  FFMA.FTZ R30, R55, R6.reuse, -R40.reuse ;  /* 0x00000006371e7223 */ /* 0x180fe20000010828 */
[----:B------:R-:W-:Y:S01]  /*a710*/  @!P1 PRMT R21, RZ, 0x654, R13 ;  /* 0x00000654ff159816 */ /* 0x000fe2000000000d */
        /* <DEDUP_REMOVED lines=14> */
[----:B------:R-:W-:-:S06]  /*a800*/  FFMA.FTZ R83, R83, R6, -R40 ;  /* 0x0000000653537223 */ /* 0x000fcc0000010828 */
[----:B------:R-:W-:Y:S01]  /*a810*/  MUFU.EX2 R179, R179 ;  /* 0x000000b300b37308 */ /* 0x000fe20000000800 */
[----:B------:R-:W-:Y:S02]  /*a820*/  WARPGROUP.DEPBAR.LE gsb0, 0x0 ;  /* 0x00008000000079c5 */ /* 0x000fe40000010000 */
[----:B------:R-:W-:Y:S01]  /*a830*/  WARPGROUP.ARRIVE ;  /* 0x00000000000079c5 */ /* 0x000fe20000000000 */
[-CC-:B------:R-:W-:Y:S01]  /*a840*/  FFMA.FTZ R164, R205, R6.reuse, -R12.reuse ;  /* 0x00000006cda47223 */ /* 0x180fe2000001080c */
[-C--:B------:R-:W-:Y:S01]  /*a850*/  FFMA.FTZ R165, R177, R6.reuse, -R12 ;  /* 0x00000006b1a57223 */ /* 0x080fe2000001080c */
[-C--:B------:R-:W-:Y:S01]  /*a860*/  FFMA.FTZ R177, R31, R6.reuse, -R40 ;  /* 0x000000061fb17223 */ /* 0x080fe20000010828 */
[----:B------:R-:W-:Y:S01]  /*a870*/  IMAD.U32 R31, RZ, RZ, UR53 ;  /* 0x00000035ff1f7e24 */ /* 0x000fe2000f8e00ff */
[----:B------:R-:W-:Y:S01]  /*a880*/  MUFU.EX2 R29, R29 ;  /* 0x0000001d001d7308 */ /* 0x000fe20000000800 */
[----:B------:R-:W-:Y:S01]  /*a890*/  HGMMA.64x128x16.F32 R88, R160, gdesc[UR4].tnspB, R88, gsb0 ;  /* 0x41e00004a0587df0 */ /* 0x000fe20008000858 */
[----:B------:R-:W-:Y:S01]  /*a8a0*/  UIADD3 UR6, UR10, 0x300, URZ ;  /* 0x000003000a067890 */ /* 0x000fe2000fffe03f */
[-CC-:B------:R-:W-:Y:S01]  /*a8b0*/  FFMA.FTZ R167, R199, R6.reuse, -R12.reuse ;  /* 0x00000006c7a77223 */ /* 0x180fe2000001080c */
[----:B------:R-:W-:Y:S01]  /*a8c0*/  UMOV UR7, 0x40000040 ;  /* 0x4000004000077882 */ /* 0x000fe20000000000 */
[----:B------:R-:W-:Y:S01]  /*a8d0*/  @!P1 LEA R31, R31, UR41, 0x3 ;  /* 0x000000291f1f9c11 */ /* 0x000fe2000f8e18ff */
[-CC-:B------:R-:W-:Y:S01]  /*a8e0*/  FFMA.FTZ R166, R209, R6.reuse, -R12.reuse ;  /* 0x00000006d1a67223 */ /* 0x180fe2000001080c */
[----:B------:R-:W-:Y:S01]  /*a8f0*/  FFMA.FTZ R199, R219, R6, -R12 ;  /* 0x00000006dbc77223 */ /* 0x000fe2000001080c */
[----:B------:R-:W-:Y:S01]  /*a900*/  MUFU.EX2 R177, R177 ;  /* 0x000000b100b17308 */ /* 0x000fe20000000800 */
[----:B------:R-:W-:Y:S01]  /*a910*/  UMOV UR53, UR44 ;  /* 0x0000002c00357c82 */ /* 0x000fe20008000000 */
[----:B------:R-:W-:-:S05]  /*a920*/  @!P1 VIADD R31, R31, 0x28860 ;  /* 0x000288601f1f9836 */ /* 0x000fca0000000000 */
[----:B------:R-:W-:Y:S01]  /*a930*/  @!P1 PRMT R35, RZ, 0x654, R31 ;  /* 0x00000654ff239816 */ /* 0x000fe2000000001f */
        /* <DEDUP_REMOVED lines=18> */
[-C--:B------:R-:W-:Y:S01]  /*aa60*/  FFMA.FTZ R160, R173, R6.reuse, -R12 ;  /* 0x00000006ada07223 */ /* 0x080fe2000001080c */
[-C--:B------:R-:W-:Y:S01]  /*aa70*/  FFMA.FTZ R173, R41, R6.reuse, -R40 ;  /* 0x0000000629ad7223 */ /* 0x080fe20000010828 */
[-CC-:B------:R-:W-:Y:S01]  /*aa80*/  FFMA.FTZ R161, R203, R6.reuse, -R12.reuse ;  /* 0x00000006cba17223 */ /* 0x180fe2000001080c */
[-CC-:B------:R-:W-:Y:S01]  /*aa90*/  FFMA.FTZ R163, R207, R6.reuse, -R12.reuse ;  /* 0x00000006cfa37223 */ /* 0x180fe2000001080c */
[-CC-:B------:R-:W-:Y:S01]  /*aaa0*/  FFMA.FTZ R162, R213, R6.reuse, -R12.reuse ;  /* 0x00000006d5a27223 */ /* 0x180fe2000001080c */
[----:B------:R-:W-:Y:S01]  /*aab0*/  HGMMA.64x128x16.F32 R88, R156, gdesc[UR4].tnspB, R88, gsb0 ;  /* 0x41e000049c587df0 */ /* 0x000fe20008000858 */
[----:B------:R-:W-:Y:S01]  /*aac0*/  UIADD3 UR6, UR10, 0x380, URZ ;  /* 0x000003800a067890 */ /* 0x000fe2000fffe03f */
[----:B------:R-:W-:Y:S01]  /*aad0*/  MUFU.EX2 R173, R173 ;  /* 0x000000ad00ad7308 */ /* 0x000fe20000000800 */
[----:B------:R-:W-:Y:S01]  /*aae0*/  UMOV UR7, 0x40000040 ;  /* 0x4000004000077882 */ /* 0x000fe20000000000 */
[-C--:B------:R-:W-:Y:S01]  /*aaf0*/  FFMA.FTZ R203, R227, R6.reuse, -R12 ;  /* 0x00000006e3cb7223 */ /* 0x080fe2000001080c */
[----:B------:R-:W-:-:S05]  /*ab00*/  FFMA.FTZ R12, R47, R6, -R40 ;  /* 0x000000062f0c7223 */ /* 0x000fca0000010828 */
        /* <DEDUP_REMOVED lines=16> */
[----:B------:R-:W1:Y:S01]  /*ac10*/  MUFU.EX2 R75, R75 ;  /* 0x0000004b004b7308 */ /* 0x000e620000000800 */
[----:B------:R-:W-:-:S02]  /*ac20*/  WARPGROUP.DEPBAR.LE gsb0, 0x0 ;  /* 0x00008000000079c5 */ /* 0x000fc40000010000 */
[----:B------:R-:W-:Y:S01]  /*ac30*/  WARPGROUP.ARRIVE ;  /* 0x00000000000079c5 */ /* 0x000fe20000000000 */
[----:B------:R-:W-:Y:S01]  /*ac40*/  FADD.FTZ R157, -R5, R8 ;  /* 0x00000008059d7221 */ /* 0x000fe20000010100 */
[-CC-:B------:R-:W-:Y:S01]  /*ac50*/  FFMA.FTZ R8, R11, R6.reuse, -R40.reuse ;  /* 0x000000060b087223 */ /* 0x180fe20000010828 */
[-C--:B------:R-:W-:Y:S02]  /*ac60*/  FFMA.FTZ R11, R49, R6.reuse, -R40 ;  /* 0x00000006310b7223 */ /* 0x080fe40000010828 */
[----:B------:R-:W-:Y:S01]  /*ac70*/  MUFU.EX2 R20, R20 ;  /* 0x0000001400147308 */ /* 0x000fe20000000800 */
[----:B------:R-:W-:Y:S01]  /*ac80*/  FMUL.FTZ R157, R157, R6 ;  /* 0x000000069d9d7220 */ /* 0x000fe20000410000 */
[----:B------:R-:W-:Y:S01]  /*ac90*/  HGMMA.64x128x16.F32 R88, R152, gdesc[UR4].tnspB, R88, gsb0 ;  /* 0x41e0000498587df0 */ /* 0x000fe20008000858 */
[----:B0-----:R-:W-:-:S05]  /*aca0*/  F2FP.F16.F32.PACK_AB R156, R199, R14 ;  /* 0x0000000ec79c723e */ /* 0x001fca00000000ff */
[----:B------:R1:W-:Y:S08]  /*acb0*/  MUFU.EX2 R205, R157 ;  /* 0x0000009d00cd7308 */ /* 0x0003f00000000800 */
[----:B------:R-:W0:Y:S01]  /*acc0*/  MUFU.EX2 R8, R8 ;  /* 0x0000000800087308 */ /* 0x000e220000000800 */
[----:B-1----:R-:W-:-:S07]  /*acd0*/  F2FP.F16.F32.PACK_AB R157, R75, R73 ;  /* 0x000000494b9d723e */ /* 0x002fce00000000ff */
[----:B------:R-:W-:Y:S08]  /*ace0*/  MUFU.EX2 R11, R11 ;  /* 0x0000000b000b7308 */ /* 0x000ff00000000800 */
[----:B------:R-:W-:Y:S01]  /*acf0*/  MUFU.EX2 R77, R77 ;  /* 0x0000004d004d7308 */ /* 0x000fe20000000800 */
[----:B0-----:R-:W-:-:S04]  /*ad00*/  FFMA.FTZ R44, R205, R0, R8 ;  /* 0x00000000cd2c7223 */ /* 0x001fc80000010008 */
[C---:B------:R-:W-:Y:S01]  /*ad10*/  FADD.FTZ R44, R181.reuse, R44 ;  /* 0x0000002cb52c7221 */ /* 0x040fe20000010000 */
[----:B------:R-:W-:Y:S02]  /*ad20*/  F2FP.F16.F32.PACK_AB R181, R181, R8 ;  /* 0x00000008b5b5723e */ /* 0x000fe400000000ff */
[----:B------:R-:W-:Y:S08]  /*ad30*/  MUFU.EX2 R0, R61 ;  /* 0x0000003d00007308 */ /* 0x000ff00000000800 */
[----:B------:R-:W0:Y:S08]  /*ad40*/  MUFU.EX2 R201, R201 ;  /* 0x000000c900c97308 */ /* 0x000e300000000800 */
[----:B------:R-:W1:Y:S08]  /*ad50*/  MUFU.EX2 R79, R79 ;  /* 0x0000004f004f7308 */ /* 0x000e700000000800 */
[----:B------:R-:W-:Y:S01]  /*ad60*/  MUFU.EX2 R24, R24 ;  /* 0x0000001800187308 */ /* 0x000fe20000000800 */
[----:B0-----:R-:W-:-:S07]  /*ad70*/  F2FP.F16.F32.PACK_AB R158, R201, R20 ;  /* 0x00000014c99e723e */ /* 0x001fce00000000ff */
[----:B------:R-:W-:Y:S01]  /*ad80*/  MUFU.EX2 R81, R81 ;  /* 0x0000005100517308 */ /* 0x000fe20000000800 */
[----:B-1----:R-:W-:-:S07]  /*ad90*/  F2FP.F16.F32.PACK_AB R159, R79, R77 ;  /* 0x0000004d4f9f723e */ /* 0x002fce00000000ff */
[----:B------:R-:W-:Y:S08]  /*ada0*/  MUFU.EX2 R203, R203 ;  /* 0x000000cb00cb7308 */ /* 0x000ff00000000800 */
[----:B------:R-:W-:Y:S08]  /*adb0*/  MUFU.EX2 R83, R83 ;  /* 0x0000005300537308 */ /* 0x000ff00000000800 */
[----:B------:R-:W-:Y:S08]  /*adc0*/  MUFU.EX2 R26, R229 ;  /* 0x000000e5001a7308 */ /* 0x000ff00000000800 */
[----:B------:R-:W-:Y:S01]  /*add0*/  MUFU.EX2 R85, R85 ;  /* 0x0000005500557308 */ /* 0x000fe20000000800 */
[----:B------:R-:W-:-:S02]  /*ade0*/  WARPGROUP.DEPBAR.LE gsb0, 0x0 ;  /* 0x00008000000079c5 */ /* 0x000fc40000010000 */
[----:B------:R0:W-:Y:S06]  /*adf0*/  BAR.ARV R27, 0x100 ;  /* 0x0004001b0000751d */ /* 0x0001ec0000002000 */
[----:B------:R1:W-:Y:S01]  /*ae00*/  @!P1 SYNCS.ARRIVE.TRANS64.RED.A1T0 RZ, [R21+URZ], RZ ;  /* 0x000000ff15ff99a7 */ /* 0x0003e2000810043f */
[----:B------:R-:W-:Y:S01]  /*ae10*/  FMUL.FTZ R88, R88, R7 ;  /* 0x0000000758587220 */ /* 0x000fe20000410000 */
[----:B0-----:R-:W-:Y:S01]  /*ae20*/  FADD.FTZ R27, R183, R44 ;  /* 0x0000002cb71b7221 */ /* 0x001fe20000010000 */
[----:B------:R-:W-:Y:S01]  /*ae30*/  F2FP.F16.F32.PACK_AB R183, R34, R183 ;  /* 0x000000b722b7723e */ /* 0x000fe200000000ff */
[-C--:B------:R-:W-:Y:S01]  /*ae40*/  FMUL.FTZ R89, R89, R7.reuse ;  /* 0x0000000759597220 */ /* 0x080fe20000410000 */
[-C--:B------:R-:W-:Y:S01]  /*ae50*/  FMUL.FTZ R92, R92, R7.reuse ;  /* 0x000000075c5c7220 */ /* 0x080fe20000410000 */
[-C--:B------:R-:W-:Y:S01]  /*ae60*/  FMUL.FTZ R93, R93, R7.reuse ;  /* 0x000000075d5d7220 */ /* 0x080fe20000410000 */
[-C--:B------:R-:W-:Y:S01]  /*ae70*/  FMUL.FTZ R96, R96, R7.reuse ;  /* 0x0000000760607220 */ /* 0x080fe20000410000 */
[----:B-1----:R-:W-:Y:S01]  /*ae80*/  FADD.FTZ R21, R9, R2 ;  /* 0x0000000209157221 */ /* 0x002fe20000010000 */
[----:B------:R0:W-:Y:S01]  /*ae90*/  @!P1 SYNCS.ARRIVE.TRANS64.RED.A1T0 RZ, [R35+URZ], RZ ;  /* 0x000000ff23ff99a7 */ /* 0x0001e2000810043f */
[-C--:B------:R-:W-:Y:S01]  /*aea0*/  FMUL.FTZ R97, R97, R7.reuse ;  /* 0x0000000761617220 */ /* 0x080fe20000410000 */
[-C--:B------:R-:W-:Y:S01]  /*aeb0*/  FMUL.FTZ R100, R100, R7.reuse ;  /* 0x0000000764647220 */ /* 0x080fe20000410000 */
[----:B------:R-:W-:Y:S01]  /*aec0*/  FADD.FTZ R2, R182, R21 ;  /* 0x00000015b6027221 */ /* 0x000fe20000010000 */
[----:B------:R-:W-:Y:S01]  /*aed0*/  F2FP.F16.F32.PACK_AB R182, R15, R182 ;  /* 0x000000b60fb6723e */ /* 0x000fe200000000ff */
[-C--:B------:R-:W-:Y:S01]  /*aee0*/  FFMA.FTZ R21, R63, R6.reuse, -R40 ;  /* 0x000000063f157223 */ /* 0x080fe20000010828 */
[-C--:B------:R-:W-:Y:S01]  /*aef0*/  FMUL.FTZ R101, R101, R7.reuse ;  /* 0x0000000765657220 */ /* 0x080fe20000410000 */
[----:B------:R-:W-:Y:S01]  /*af00*/  FADD.FTZ R31, R15, R2 ;  /* 0x000000020f1f7221 */ /* 0x000fe20000010000 */
[----:B------:R-:W-:Y:S01]  /*af10*/  FADD.FTZ R2, R34, R27 ;  /* 0x0000001b22027221 */ /* 0x000fe20000010000 */
[-C--:B------:R-:W-:Y:S01]  /*af20*/  FMUL.FTZ R104, R104, R7.reuse ;  /* 0x0000000768687220 */ /* 0x080fe20000410000 */
[-C--:B------:R-:W-:Y:S01]  /*af30*/  FMUL.FTZ R105, R105, R7.reuse ;  /* 0x0000000769697220 */ /* 0x080fe20000410000 */
[----:B------:R-:W-:Y:S01]  /*af40*/  FADD.FTZ R44, R176, R31 ;  /* 0x0000001fb02c7221 */ /* 0x000fe20000010000 */
[----:B------:R-:W-:Y:S01]  /*af50*/  FADD.FTZ R27, R177, R2 ;  /* 0x00000002b11b7221 */ /* 0x000fe20000010000 */
[----:B------:R-:W1:Y:S01]  /*af60*/  MUFU.EX2 R21, R21 ;  /* 0x0000001500157308 */ /* 0x000e620000000800 */
        /* <DEDUP_REMOVED lines=15> */
[C---:B------:R-:W-:Y:S01]  /*b060*/  F2FP.F16.F32.PACK_AB R173, R32.reuse, R173 ;  /* 0x000000ad20ad723e */ /* 0x040fe200000000ff */
[-C--:B------:R-:W-:Y:S01]  /*b070*/  FMUL.FTZ R121, R121, R7.reuse ;  /* 0x0000000779797220 */ /* 0x080fe20000410000 */
[----:B------:R-:W-:Y:S01]  /*b080*/  FADD.FTZ R31, R33, R44 ;  /* 0x0000002c211f7221 */ /* 0x000fe20000010000 */
[----:B------:R-:W-:Y:S01]  /*b090*/  FADD.FTZ R2, R32, R27 ;  /* 0x0000001b20027221 */ /* 0x000fe20000010000 */
[-C--:B------:R-:W-:Y:S01]  /*b0a0*/  FMUL.FTZ R124, R124, R7.reuse ;  /* 0x000000077c7c7220 */ /* 0x080fe20000410000 */
[-C--:B------:R-:W-:Y:S01]  /*b0b0*/  FMUL.FTZ R125, R125, R7.reuse ;  /* 0x000000077d7d7220 */ /* 0x080fe20000410000 */
[----:B------:R-:W-:Y:S01]  /*b0c0*/  FADD.FTZ R44, R174, R31 ;  /* 0x0000001fae2c7221 */ /* 0x000fe20000010000 */
[----:B------:R-:W-:Y:S01]  /*b0d0*/  FADD.FTZ R27, R175, R2 ;  /* 0x00000002af1b7221 */ /* 0x000fe20000010000 */
[-CC-:B------:R-:W-:Y:S01]  /*b0e0*/  FFMA.FTZ R2, R169, R6.reuse, -R40.reuse ;  /* 0x00000006a9027223 */ /* 0x180fe20000010828 */
[----:B------:R-:W-:Y:S01]  /*b0f0*/  FFMA.FTZ R40, R87, R6, -R40 ;  /* 0x0000000657287223 */ /* 0x000fe20000010828 */
[C---:B------:R-:W-:Y:S01]  /*b100*/  FADD.FTZ R31, R165.reuse, R44 ;  /* 0x0000002ca51f7221 */ /* 0x040fe20000010000 */
[----:B------:R-:W-:Y:S01]  /*b110*/  FADD.FTZ R44, R12, R27 ;  /* 0x0000001b0c2c7221 */ /* 0x000fe20000010000 */
[----:B------:R2:W3:Y:S01]  /*b120*/  MUFU.EX2 R155, R2 ;  /* 0x00000002009b7308 */ /* 0x0004e20000000800 */
[----:B------:R-:W-:Y:S01]  /*b130*/  F2FP.F16.F32.PACK_AB R174, R165, R174 ;  /* 0x000000aea5ae723e */ /* 0x000fe200000000ff */
[----:B------:R-:W-:Y:S01]  /*b140*/  FADD.FTZ R46, R168, R31 ;  /* 0x0000001fa82e7221 */ /* 0x000fe20000010000 */
[----:B------:R-:W-:Y:S01]  /*b150*/  FADD.FTZ R9, R11, R44 ;  /* 0x0000002c0b097221 */ /* 0x000fe20000010000 */
[C---:B------:R-:W-:Y:S01]  /*b160*/  F2FP.F16.F32.PACK_AB R168, R167.reuse, R168 ;  /* 0x000000a8a7a8723e */ /* 0x040fe200000000ff */
[-C--:B------:R-:W-:Y:S01]  /*b170*/  FMUL.FTZ R128, R128, R7.reuse ;  /* 0x0000000780807220 */ /* 0x080fe20000410000 */
[----:B------:R-:W-:Y:S01]  /*b180*/  FADD.FTZ R15, R167, R46 ;  /* 0x0000002ea70f7221 */ /* 0x000fe20000010000 */
[----:B------:R-:W-:Y:S01]  /*b190*/  FADD.FTZ R44, R28, R9 ;  /* 0x000000091c2c7221 */ /* 0x000fe20000010000 */
[----:B-1----:R-:W-:Y:S01]  /*b1a0*/  F2FP.F16.F32.PACK_AB R167, R21, R0 ;  /* 0x0000000015a7723e */ /* 0x002fe200000000ff */
[----:B------:R-:W1:Y:S01]  /*b1b0*/  MUFU.EX2 R40, R40 ;  /* 0x0000002800287308 */ /* 0x000e620000000800 */
[----:B------:R-:W-:Y:S01]  /*b1c0*/  FADD.FTZ R46, R170, R15 ;  /* 0x0000000faa2e7221 */ /* 0x000fe20000010000 */
[----:B------:R-:W-:Y:S01]  /*b1d0*/  FADD.FTZ R9, R171, R44 ;  /* 0x0000002cab097221 */ /* 0x000fe20000010000 */
[----:B------:R-:W-:Y:S01]  /*b1e0*/  F2FP.F16.F32.PACK_AB R170, R161, R170 ;  /* 0x000000aaa1aa723e */ /* 0x000fe200000000ff */
[-C--:B------:R-:W-:Y:S01]  /*b1f0*/  FMUL.FTZ R129, R129, R7.reuse ;  /* 0x0000000781817220 */ /* 0x080fe20000410000 */
[----:B------:R-:W-:Y:S01]  /*b200*/  FADD.FTZ R15, R161, R46 ;  /* 0x0000002ea10f7221 */ /* 0x000fe20000010000 */
[----:B------:R-:W-:Y:S01]  /*b210*/  FADD.FTZ R8, R30, R9 ;  /* 0x000000091e087221 */ /* 0x000fe20000010000 */
[-C--:B------:R-:W-:Y:S01]  /*b220*/  FMUL.FTZ R132, R132, R7.reuse ;  /* 0x0000000784847220 */ /* 0x080fe20000410000 */
[-C--:B------:R-:W-:Y:S01]  /*b230*/  FMUL.FTZ R133, R133, R7.reuse ;  /* 0x0000000785857220 */ /* 0x080fe20000410000 */
        /* <DEDUP_REMOVED lines=18> */
[----:B------:R-:W-:Y:S01]  /*b360*/  FMUL.FTZ R149, R149, R7 ;  /* 0x0000000795957220 */ /* 0x000fe20000410000 */
[----:B------:R-:W-:Y:S01]  /*b370*/  F2FP.F16.F32.PACK_AB R176, R25, R176 ;  /* 0x000000b019b0723e */ /* 0x000fe200000000ff */
[----:B------:R-:W-:Y:S01]  /*b380*/  FADD.FTZ R9, R195, R8 ;  /* 0x00000008c3097221 */ /* 0x000fe20000010000 */
[----:B------:R-:W-:Y:S01]  /*b390*/  FADD.FTZ R32, R67, R32 ;  /* 0x0000002043207221 */ /* 0x000fe20000010000 */
        /* <DEDUP_REMOVED lines=33> */
[-C--:B------:R-:W-:Y:S01]  /*b5b0*/  FMUL.FTZ R106, R106, R205.reuse ;  /* 0x000000cd6a6a7220 */ /* 0x080fe20000410000 */
[----:B--2---:R-:W-:Y:S01]  /*b5c0*/  FADD.FTZ R2, R26, R9 ;  /* 0x000000091a027221 */ /* 0x004fe20000010000 */
[----:B---3--:R-:W-:Y:S01]  /*b5d0*/  FADD.FTZ R32, R155, R32 ;  /* 0x000000209b207221 */ /* 0x008fe20000010000 */
[----:B------:R-:W-:Y:S01]  /*b5e0*/  F2FP.F16.F32.PACK_AB R160, R195, R160 ;  /* 0x000000a0c3a0723e */ /* 0x000fe200000000ff */
[----:B------:R-:W-:Y:S01]  /*b5f0*/  FMUL.FTZ R107, R107, R205 ;  /* 0x000000cd6b6b7220 */ /* 0x000fe20000410000 */
[----:B------:R-:W-:Y:S01]  /*b600*/  F2FP.F16.F32.PACK_AB R161, R67, R65 ;  /* 0x0000004143a1723e */ /* 0x000fe200000000ff */
[----:B------:R-:W-:Y:S01]  /*b610*/  FADD.FTZ R2, R85, R2 ;  /* 0x0000000255027221 */ /* 0x000fe20000010000 */
[----:B------:R-:W-:Y:S01]  /*b620*/  F2FP.F16.F32.PACK_AB R162, R197, R162 ;  /* 0x000000a2c5a2723e */ /* 0x000fe200000000ff */
[----:B-1----:R-:W-:Y:S01]  /*b630*/  FADD.FTZ R0, R40, R32 ;  /* 0x0000002028007221 */ /* 0x002fe20000010000 */
[----:B------:R-:W-:Y:S01]  /*b640*/  F2FP.F16.F32.PACK_AB R163, R71, R69 ;  /* 0x0000004547a3723e */ /* 0x000fe200000000ff */
[-C--:B------:R-:W-:Y:S01]  /*b650*/  FMUL.FTZ R110, R110, R205.reuse ;  /* 0x000000cd6e6e7220 */ /* 0x080fe20000410000 */
[----:B------:R-:W-:Y:S01]  /*b660*/  F2FP.F16.F32.PACK_AB R152, R203, R24 ;  /* 0x00000018cb98723e */ /* 0x000fe200000000ff */
[----:B------:R-:W-:Y:S01]  /*b670*/  FMUL.FTZ R111, R111, R205 ;  /* 0x000000cd6f6f7220 */ /* 0x000fe20000410000 */
[----:B------:R-:W-:Y:S01]  /*b680*/  F2FP.F16.F32.PACK_AB R153, R83, R81 ;  /* 0x000000515399723e */ /* 0x000fe200000000ff */
[-C--:B------:R-:W-:Y:S01]  /*b690*/  FMUL.FTZ R114, R114, R205.reuse ;  /* 0x000000cd72727220 */ /* 0x080fe20000410000 */
        /* <DEDUP_REMOVED lines=22> */
[----:B------:R-:W-:Y:S01]  /*b800*/  IMAD.MOV.U32 R7, RZ, RZ, R4 ;  /* 0x000000ffff077224 */ /* 0x000fe200078e0004 */
[----:B0-----:R-:W-:Y:S06]  /*b810*/  @P2 BRA `(.L_x_1155) ;  /* 0xffffffd8001c2947 */ /* 0x001fec000383ffff */
.L_x_1146:
[----:B------:R-:W-:-:S13]  /*b820*/  ISETP.GE.AND P2, PT, R3, UR39, PT ;  /* 0x0000002703007c0c */ /* 0x000fda000bf46270 */
[----:B------:R-:W-:Y:S05]  /*b830*/  @!P2 BRA `(.L_x_1156) ;  /* 0x00000038002ca947 */ /* 0x000fea0003800000 */
[----:B------:R-:W-:Y:S01]  /*b840*/  IMAD.MOV.U32 R8, RZ, RZ, R5 ;  /* 0x000000ffff087224 */ /* 0x000fe200078e0005 */
[----:B------:R-:W-:Y:S01]  /*b850*/  UMOV UR57, UR45 ;  /* 0x0000002d00397c82 */ /* 0x000fe20008000000 */
[----:B------:R-:W-:Y:S01]  /*b860*/  IMAD.MOV.U32 R7, RZ, RZ, R4 ;  /* 0x000000ffff077224 */ /* 0x000fe200078e0004 */
[----:B------:R-:W-:Y:S01]  /*b870*/  UMOV UR56, UR44 ;  /* 0x0000002c00387c82 */ /* 0x000fe20008000000 */
[----:B------:R-:W-:Y:S01]  /*b880*/  ULDC UR52, c[0x0][0x9e4] ;  /* 0x0002790000347ab9 */ /* 0x000fe20000000800 */
[----:B------:R-:W-:Y:S01]  /*b890*/  ULDC UR54, c[0x0][0x288] ;  /* 0x0000a20000367ab9 */ /* 0x000fe20000000800 */
[----:B------:R-:W-:Y:S01]  /*b8a0*/  ULDC UR55, c[0x0][0x9d8] ;  /* 0x0002760000377ab9 */ /* 0x000fe20000000800 */
[----:B------:R-:W-:-:S05]  /*b8b0*/  ULDC UR53, c[0x0][0x9e0] ;  /* 0x0002780000357ab9 */ /* 0x000fca0000000800 */
.L_x_1173:
        /* <DEDUP_REMOVED lines=9> */
.L_x_1158:
[----:B------:R-:W-:Y:S01]  /*b950*/  ULEA UR6, UR44, UR41, 0x3 ;  /* 0x000000292c067291 */ /* 0x000fe2000f8e183f */
[----:B------:R-:W-:-:S05]  /*b960*/  IMAD.U32 R4, RZ, RZ, UR45 ;  /* 0x0000002dff047e24 */ /* 0x000fca000f8e00ff */
[----:B------:R-:W-:-:S04]  /*b970*/  SHF.L.U32 R4, R4, 0x1f, RZ ;  /* 0x0000001f04047819 */ /* 0x000fc800000006ff */
[----:B------:R0:W1:Y:S01]  /*b980*/  SYNCS.PHASECHK.TRANS64.TRYWAIT P3, [UR6+0x28830], R4 ;  /* 0x02883004ff0075a7 */ /* 0x0000620008060146 */
[----:B------:R-:W-:Y:S05]  /*b990*/  @!P0 BRA `(.L_x_1159) ;  /* 0x0000000000048947 */ /* 0x000fea0003800000 */
[----:B------:R-:W-:Y:S01]  /*b9a0*/  BPT.TRAP 0x1 ;  /* 0x000000040000795c */ /* 0x000fe20000300000 */
.L_x_1159:
[----:B-1----:R-:W-:Y:S05]  /*b9b0*/  @P3 BRA `(.L_x_1157) ;  /* 0x0000000000083947 */ /* 0x002fea0003800000 */
[----:B------:R-:W1:Y:S02]  /*b9c0*/  SYNCS.PHASECHK.TRANS64.TRYWAIT P3, [UR6+0x28830], R4 ;  /* 0x02883004ff0075a7 */ /* 0x000e640008060146 */
[----:B-1----:R-:W-:Y:S05]  /*b9d0*/  @!P3 BRA `(.L_x_1160) ;  /* 0x000000a80054b947 */ /* 0x002fea0003800000 */
.L_x_1157:
        /* <DEDUP_REMOVED lines=45> */
.L_x_1162:
[----:B------:R-:W-:Y:S01]  /*bcb0*/  ULEA UR6, UR56, UR41, 0x3 ;  /* 0x0000002938067291 */ /* 0x000fe2000f8e183f */
[----:B------:R-:W-:-:S05]  /*bcc0*/  IMAD.U32 R4, RZ, RZ, UR57 ;  /* 0x00000039ff047e24 */ /* 0x000fca000f8e00ff */
[----:B------:R-:W-:-:S04]  /*bcd0*/  SHF.L.U32 R4, R4, 0x1f, RZ ;  /* 0x0000001f04047819 */ /* 0x000fc800000006ff */
[----:B------:R0:W1:Y:S01]  /*bce0*/  SYNCS.PHASECHK.TRANS64.TRYWAIT P2, [UR6+0x28850], R4 ;  /* 0x02885004ff0075a7 */ /* 0x0000620008040146 */
[----:B------:R-:W-:Y:S05]  /*bcf0*/  @!P0 BRA `(.L_x_1163) ;  /* 0x0000000000048947 */ /* 0x000fea0003800000 */
[----:B------:R-:W-:Y:S01]  /*bd00*/  BPT.TRAP 0x1 ;  /* 0x000000040000795c */ /* 0x000fe20000300000 */
.L_x_1163:
[----:B-1----:R-:W-:Y:S05]  /*bd10*/  @P2 BRA `(.L_x_1161) ;  /* 0x0000000000082947 */ /* 0x002fea0003800000 */
[----:B------:R-:W1:Y:S02]  /*bd20*/  SYNCS.PHASECHK.TRANS64.TRYWAIT P2, [UR6+0x28850], R4 ;  /* 0x02885004ff0075a7 */ /* 0x000e640008040146 */
[----:B-1----:R-:W-:Y:S05]  /*bd30*/  @!P2 BRA `(.L_x_1164) ;  /* 0x000000a40094a947 */ /* 0x002fea0003800000 */
.L_x_1161:
        /* <DEDUP_REMOVED lines=9> */
[----:B------:R-:W1:Y:S01]  /*bdd0*/  @P5 LDC R53, c[0x0][0x44c] ;  /* 0x00011300ff355b82 */ /* 0x000e620000000800 */
[----:B------:R-:W-:Y:S01]  /*bde0*/  FMUL.FTZ R10, R35, UR55 ;  /* 0x00000037230a7c20 */ /* 0x000fe20008410000 */
[----:B------:R-:W-:Y:S01]  /*bdf0*/  FMUL.FTZ R35, R36, UR55 ;  /* 0x0000003724237c20 */ /* 0x000fe20008410000 */
[----:B------:R-:W-:Y:S01]  /*be00*/  ULOP3.LUT UR6, UR6, 0x4000000, URZ, 0xfc, !UPT ;  /* 0x0400000006067892 */ /* 0x000fe2000f8efc3f */
[----:B------:R-:W-:Y:S01]  /*be10*/  FMUL.FTZ R36, R58, UR55 ;  /* 0x000000373a247c20 */ /* 0x000fe20008410000 */
[----:B------:R-:W-:-:S02]  /*be20*/  IMAD.U32 R58, RZ, RZ, UR44 ;  /* 0x0000002cff3a7e24 */ /* 0x000fc4000f8e00ff */
[----:B------:R-:W-:Y:S01]  /*be30*/  FMUL.FTZ R15, R38, UR55 ;  /* 0x00000037260f7c20 */ /* 0x000fe20008410000 */
[----:B------:R-:W-:Y:S01]  /*be40*/  ULEA UR10, UR56, UR6, 0xb ;  /* 0x00000006380a7291 */ /* 0x000fe2000f8e583f */
[----:B------:R-:W-:Y:S01]  /*be50*/  FMUL.FTZ R38, R62, UR55 ;  /* 0x000000373e267c20 */ /* 0x000fe20008410000 */
[----:B------:R-:W-:Y:S01]  /*be60*/  FMUL.FTZ R62, R65, UR55 ;  /* 0x00000037413e7c20 */ /* 0x000fe20008410000 */
[----:B------:R-:W-:Y:S01]  /*be70*/  FMUL.FTZ R21, R43, UR55 ;  /* 0x000000372b157c20 */ /* 0x000fe20008410000 */
[----:B------:R-:W-:Y:S01]  /*be80*/  FMUL.FTZ R43, R45, UR55 ;  /* 0x000000372d2b7c20 */ /* 0x000fe20008410000 */
[----:B------:R-:W-:Y:S01]  /*be90*/  FMUL.FTZ R12, R24, UR55 ;  /* 0x00000037180c7c20 */ /* 0x000fe20008410000 */
[----:B------:R-:W-:Y:S01]  /*bea0*/  FMUL.FTZ R13, R25, UR55 ;  /* 0x00000037190d7c20 */ /* 0x000fe20008410000 */
[----:B------:R-:W-:Y:S01]  /*beb0*/  UMOV UR6, UR10 ;  /* 0x0000000a00067c82 */ /* 0x000fe20008000000 */
[----:B0-----:R-:W-:Y:S01]  /*bec0*/  FMUL.FTZ R4, R27, UR55 ;  /* 0x000000371b047c20 */ /* 0x001fe20008410000 */
        /* <DEDUP_REMOVED lines=34> */
[----:B------:R-:W2:Y:S08]  /*c0f0*/  MUFU.TANH R13, R13 ;  /* 0x0000000d000d7308 */ /* 0x000eb00000002400 */
        /* <DEDUP_REMOVED lines=44> */
[----:B------:R0:W0:Y:S08]  /*c3c0*/  MUFU.TANH R74, R77 ;  /* 0x0000004d004a7308 */ /* 0x0000300000002400 */
[----:B------:R-:W0:Y:S08]  /*c3d0*/  MUFU.TANH R46, R46 ;  /* 0x0000002e002e7308 */ /* 0x000e300000002400 */
[----:B------:R-:W0:Y:S08]  /*c3e0*/  MUFU.TANH R47, R47 ;  /* 0x0000002f002f7308 */ /* 0x000e300000002400 */
[----:B------:R-:W0:Y:S08]  /*c3f0*/  MUFU.TANH R80, R80 ;  /* 0x0000005000507308 */ /* 0x000e300000002400 */
        /* <DEDUP_REMOVED lines=16> */
[----:B------:R-:W-:Y:S01]  /*c500*/  WARPGROUP.ARRIVE ;  /* 0x00000000000079c5 */ /* 0x000fe20000000000 */
[----:B------:R-:W-:Y:S01]  /*c510*/  FMUL.FTZ R165, R29, UR55 ;  /* 0x000000371da57c20 */ /* 0x000fe20008410000 */
[----:B------:R-:W-:Y:S01]  /*c520*/  FMUL.FTZ R29, R54, UR55 ;  /* 0x00000037361d7c20 */ /* 0x000fe20008410000 */
[----:B------:R-:W-:Y:S01]  /*c530*/  FMUL.FTZ R167, R33, UR55 ;  /* 0x0000003721a77c20 */ /* 0x000fe20008410000 */
[----:B------:R-:W5:Y:S01]  /*c540*/  @P5 LDC R54, c[0x0][0x450] ;  /* 0x00011400ff365b82 */ /* 0x000f620000000800 */
[----:B------:R-:W-:-:S02]  /*c550*/  FMUL.FTZ R33, R63, UR55 ;  /* 0x000000373f217c20 */ /* 0x000fc40008410000 */
[----:B------:R-:W-:Y:S01]  /*c560*/  HGMMA.64x128x16.F32 R88, R160, gdesc[UR4].tnspB, R88, gsb0 ;  /* 0x41e00004a0587df0 */ /* 0x000fe20008000858 */
[----:B------:R-:W-:Y:S01]  /*c570*/  UIADD3 UR6, UR10, 0x300, URZ ;  /* 0x000003000a067890 */ /* 0x000fe2000fffe03f */
[----:B------:R-:W-:Y:S01]  /*c580*/  FMUL.FTZ R63, R68, UR55 ;  /* 0x00000037443f7c20 */ /* 0x000fe20008410000 */
[----:B------:R-:W-:Y:S01]  /*c590*/  UMOV UR7, 0x40000040 ;  /* 0x4000004000077882 */ /* 0x000fe20000000000 */
[----:B------:R-:W-:Y:S02]  /*c5a0*/  VIADD R68, R17, UR36 ;  /* 0x0000002411447c36 */ /* 0x000fe40008000000 */
[----:B------:R-:W-:Y:S01]  /*c5b0*/  FMUL.FTZ R164, R28, UR55 ;  /* 0x000000371ca47c20 */ /* 0x000fe20008410000 */
[----:B------:R-:W-:Y:S01]  /*c5c0*/  FMUL.FTZ R28, R55, UR55 ;  /* 0x00000037371c7c20 */ /* 0x000fe20008410000 */
[----:B------:R-:W-:Y:S01]  /*c5d0*/  FMUL.FTZ R55, R56, UR55 ;  /* 0x0000003738377c20 */ /* 0x000fe20008410000 */
[----:B-1----:R-:W-:-:S04]  /*c5e0*/  @P5 IMAD.HI.U32 R53, R68, R53, RZ ;  /* 0x0000003544355227 */ /* 0x002fc800078e00ff */
        /* <DEDUP_REMOVED lines=8> */
[----:B-----5:R-:W-:Y:S01]  /*c670*/  @P5 SHF.R.U32.HI R68, RZ, R54, R53 ;  /* 0x00000036ff445219 */ /* 0x020fe20000011635 */
[----:B------:R-:W-:Y:S01]  /*c680*/  FMUL.FTZ R53, R86, UR55 ;  /* 0x0000003756357c20 */ /* 0x000fe20008410000 */
[----:B------:R-:W-:Y:S01]  /*c690*/  @!P1 LEA R54, R58, UR41, 0x3 ;  /* 0x000000293a369c11 */ /* 0x000fe2000f8e18ff */
[----:B------:R-:W-:Y:S01]  /*c6a0*/  IMAD.SHL.U32 R86, R3, 0x80, RZ ;  /* 0x0000008003567824 */ /* 0x000fe200078e00ff */
[----:B------:R-:W-:Y:S01]  /*c6b0*/  IADD3 R58, -R23, 0xb, RZ ;  /* 0x0000000b173a7810 */ /* 0x000fe20007ffe1ff */
[----:B------:R-:W5:Y:S02]  /*c6c0*/  SHFL.IDX PT, R65, R68, RZ, 0x1c1f ;  /* 0x001c1fff44417589 */ /* 0x000f6400000e0000 */
[----:B------:R-:W0:Y:S01]  /*c6d0*/  MUFU.TANH R165, R165 ;  /* 0x000000a500a57308 */ /* 0x000e220000002400 */
[----:B------:R-:W-:-:S05]  /*c6e0*/  @!P1 VIADD R54, R54, 0x28840 ;  /* 0x0002884036369836 */ /* 0x000fca0000000000 */
[----:B------:R-:W-:Y:S02]  /*c6f0*/  @!P1 PRMT R54, RZ, 0x654, R54 ;  /* 0x00000654ff369816 */ /* 0x000fe40000000036 */
        /* <DEDUP_REMOVED lines=18> */
[----:B------:R-:W-:-:S03]  /*c820*/  IADD3 R59, -R86, 0x1, RZ ;  /* 0x00000001563b7810 */ /* 0x000fc60007ffe1ff */
[----:B------:R-:W-:Y:S01]  /*c830*/  HGMMA.64x128x16.F32 R88, R156, gdesc[UR4].tnspB, R88, gsb0 ;  /* 0x41e000049c587df0 */ /* 0x000fe20008000858 */
[----:B------:R-:W-:Y:S01]  /*c840*/  UIADD3 UR6, UR10, 0x380, URZ ;  /* 0x000003800a067890 */ /* 0x000fe2000fffe03f */
[----:B------:R-:W-:Y:S01]  /*c850*/  IMAD R59, R16, -0x2, R59 ;  /* 0xfffffffe103b7824 */ /* 0x000fe200078e023b */
[----:B------:R-:W-:Y:S01]  /*c860*/  UMOV UR7, 0x40000040 ;  /* 0x4000004000077882 */ /* 0x000fe20000000000 */
[----:B------:R-:W0:Y:S08]  /*c870*/  MUFU.TANH R160, R160 ;  /* 0x000000a000a07308 */ /* 0x000e300000002400 */
[----:B------:R-:W0:Y:S01]  /*c880*/  MUFU.TANH R37, R37 ;  /* 0x0000002500257308 */ /* 0x000e220000002400 */
[----:B------:R-:W-:-:S02]  /*c890*/  WARPGROUP.DEPBAR.LE gsb0, 0x0 ;  /* 0x00008000000079c5 */ /* 0x000fc40000010000 */
[----:B------:R-:W-:Y:S01]  /*c8a0*/  WARPGROUP.ARRIVE ;  /* 0x00000000000079c5 */ /* 0x000fe20000000000 */
[----:B------:R-:W2:Y:S05]  /*c8b0*/  LDC R156, c[0x0][0x2f0] ;  /* 0x0000bc00ff9c7b82 */ /* 0x000eaa0000000800 */
[----:B------:R-:W-:Y:S01]  /*c8c0*/  HGMMA.64x128x16.F32 R88, R152, gdesc[UR4].tnspB, R88, gsb0 ;  /* 0x41e0000498587df0 */ /* 0x000fe20008000858 */
[----:B--2---:R-:W-:-:S04]  /*c8d0*/  IMAD R59, R156, UR42, R59 ;  /* 0x0000002a9c3b7c24 */ /* 0x004fc8000f8e023b */
[----:B------:R-:W-:Y:S01]  /*c8e0*/  VIADD R59, R59, -UR54 ;  /* 0x800000363b3b7c36 */ /* 0x000fe20008000000 */
[----:B------:R-:W-:Y:S02]  /*c8f0*/  WARPGROUP.DEPBAR.LE gsb0, 0x0 ;  /* 0x00008000000079c5 */ /* 0x000fe40000010000 */
[----:B------:R2:W-:Y:S06]  /*c900*/  BAR.ARV R58, 0x100 ;  /* 0x0004003a0000751d */ /* 0x0005ec0000002000 */
[----:B------:R3:W-:Y:S01]  /*c910*/  @!P1 SYNCS.ARRIVE.TRANS64.RED.A1T0 RZ, [R54+URZ], RZ ;  /* 0x000000ff36ff99a7 */ /* 0x0007e2000810043f */
[----:B------:R-:W-:-:S02]  /*c920*/  VIADD R152, R59, UR53 ;  /* 0x000000353b987c36 */ /* 0x000fc40008000000 */
[----:B------:R-:W-:Y:S02]  /*c930*/  VIADD R154, R59, UR49 ;  /* 0x000000313b9a7c36 */ /* 0x000fe40008000000 */
[--C-:B-----5:R-:W-:Y:S02]  /*c940*/  IMAD.IADD R70, R152, 0x1, R65.reuse ;  /* 0x0000000198467824 */ /* 0x120fe400078e0241 */
[----:B------:R-:W-:Y:S02]  /*c950*/  IMAD.IADD R72, R154, 0x1, R65 ;  /* 0x000000019a487824 */ /* 0x000fe400078e0241 */
[----:B---3--:R-:W-:-:S06]  /*c960*/  FMUL.FTZ R54, R87, UR55 ;  /* 0x0000003757367c20 */ /* 0x008fcc0008410000 */
[----:B------:R-:W3:Y:S01]  /*c970*/  MUFU.TANH R54, R54 ;  /* 0x0000003600367308 */ /* 0x000ee20000002400 */
[----:B012-4-:R-:W-:Y:S05]  /*c980*/  @!P6 BRA `(.L_x_1165) ;  /* 0x00000000005ce947 */ /* 0x017fea0003800000 */
[----:B------:R-:W-:Y:S01]  /*c990*/  IMAD R58, R156, UR42, R65 ;  /* 0x0000002a9c3a7c24 */ /* 0x000fe2000f8e0241 */
[----:B------:R-:W-:Y:S03]  /*c9a0*/  BSSY B0, `(.L_x_1166) ;  /* 0x0000011000007945 */ /* 0x000fe60003800000 */
[----:B------:R-:W-:-:S05]  /*c9b0*/  VIADD R65, R58, -UR54 ;  /* 0x800000363a417c36 */ /* 0x000fca0008000000 */
        /* <DEDUP_REMOVED lines=10> */
.L_x_1167:
[----:B------:R-:W-:-:S05]  /*ca60*/  IMAD.U32 R69, RZ, RZ, UR52 ;  /* 0x00000034ff457e24 */ /* 0x000fca000f8e00ff */
[----:B------:R-:W-:-:S13]  /*ca70*/  ISETP.NE.AND P2, PT, R69, 0x1, PT ;  /* 0x000000014500780c */ /* 0x000fda0003f45270 */
[----:B------:R-:W0:Y:S02]  /*ca80*/  @P2 LDC.64 R58, c[0x0][0x9e8] ;  /* 0x00027a00ff3a2b82 */ /* 0x000e240000000a00 */
[----:B0-----:R-:W-:-:S05]  /*ca90*/  @P2 IMAD.HI.U32 R58, R65, R58, RZ ;  /* 0x0000003a413a2227 */ /* 0x001fca00078e00ff */
[----:B------:R-:W-:-:S07]  /*caa0*/  @P2 SHF.R.U32.HI R65, RZ, R59, R58 ;  /* 0x0000003bff412219 */ /* 0x000fce000001163a */
.L_x_1168:
[----:B------:R-:W-:Y:S05]  /*cab0*/  BSYNC B0 ;  /* 0x0000000000007941 */ /* 0x000fea0003800000 */
.L_x_1166:
[----:B------:R-:W-:-:S04]  /*cac0*/  IMAD R65, R65, R69, -R86 ;  /* 0x0000004541417224 */ /* 0x000fc800078e0a56 */
[----:B------:R-:W-:-:S05]  /*cad0*/  IMAD R65, R16, -0x2, R65 ;  /* 0xfffffffe10417824 */ /* 0x000fca00078e0241 */
[----:B------:R-:W-:Y:S02]  /*cae0*/  VIADDMNMX R70, R65, R69, R70, PT ;  /* 0x0000004541467246 */ /* 0x000fe40003800146 */
[----:B------:R-:W-:-:S07]  /*caf0*/  VIMNMX R72, R72, R65, !PT ;  /* 0x0000004148487248 */ /* 0x000fce0007fe0100 */
.L_x_1165:
[----:B------:R-:W-:-:S04]  /*cb00*/  ISETP.GT.AND P2, PT, R3, -0x1, PT ;  /* 0xffffffff0300780c */ /* 0x000fc80003f44270 */
[C---:B------:R-:W-:Y:S02]  /*cb10*/  ISETP.GT.AND P4, PT, R72.reuse, RZ, P2 ;  /* 0x000000ff4800720c */ /* 0x040fe40001784270 */
[----:B------:R-:W-:Y:S02]  /*cb20*/  ISETP.GT.AND P3, PT, R72, 0x1, P2 ;  /* 0x000000014800780c */ /* 0x000fe40001764270 */
[C---:B------:R-:W-:Y:S02]  /*cb30*/  ISETP.LT.OR P4, PT, R70.reuse, 0x1, P4 ;  /* 0x000000014600780c */ /* 0x040fe40002781670 */
[----:B------:R-:W-:Y:S02]  /*cb40*/  ISETP.LT.OR P3, PT, R70, 0x2, P3 ;  /* 0x000000024600780c */ /* 0x000fe40001f61670 */
[----:B------:R-:W-:Y:S02]  /*cb50*/  FSEL R58, R12, -INF , !P4 ;  /* 0xff8000000c3a7808 */ /* 0x000fe40006000000 */
[----:B------:R-:W-:-:S02]  /*cb60*/  FSEL R179, R13, -INF , !P3 ;  /* 0xff8000000db37808 */ /* 0x000fc40005800000 */
[C---:B------:R-:W-:Y:S01]  /*cb70*/  ISETP.GT.AND P4, PT, R72.reuse, 0x8, P2 ;  /* 0x000000084800780c */ /* 0x040fe20001784270 */
[----:B------:R-:W0:Y:S01]  /*cb80*/  SHFL.IDX PT, R13, R68, 0x1, 0x1c1f ;  /* 0x003c1f00440d7f89 */ /* 0x000e2200000e0000 */
[----:B------:R-:W-:Y:S02]  /*cb90*/  ISETP.GT.AND P3, PT, R72, 0x9, P2 ;  /* 0x000000094800780c */ /* 0x000fe40001764270 */
[C---:B------:R-:W-:Y:S02]  /*cba0*/  ISETP.LT.OR P4, PT, R70.reuse, 0x9, P4 ;  /* 0x000000094600780c */ /* 0x040fe40002781670 */
[----:B------:R-:W-:Y:S02]  /*cbb0*/  ISETP.LT.OR P3, PT, R70, 0xa, P3 ;  /* 0x0000000a4600780c */ /* 0x000fe40001f61670 */
[----:B------:R-:W-:Y:S02]  /*cbc0*/  FSEL R181, R164, -INF , !P4 ;  /* 0xff800000a4b57808 */ /* 0x000fe40006000000 */
[----:B------:R-:W-:-:S02]  /*cbd0*/  FSEL R195, R165, -INF , !P3 ;  /* 0xff800000a5c37808 */ /* 0x000fc40005800000 */
[C---:B------:R-:W-:Y:S02]  /*cbe0*/  ISETP.GT.AND P4, PT, R72.reuse, 0x10, P2 ;  /* 0x000000104800780c */ /* 0x040fe40001784270 */
        /* <DEDUP_REMOVED lines=15> */
[----:B------:R-:W-:Y:S01]  /*cce0*/  FSEL R155, R40, -INF , !P4 ;  /* 0xff800000289b7808 */ /* 0x000fe20006000000 */
[----:B0-----:R-:W-:Y:S01]  /*ccf0*/  IMAD.IADD R40, R152, 0x1, R13 ;  /* 0x0000000198287824 */ /* 0x001fe200078e020d */
[----:B------:R-:W-:-:S02]  /*cd00*/  FSEL R153, R41, -INF , !P3 ;  /* 0xff80000029997808 */ /* 0x000fc40005800000 */
[C---:B------:R-:W-:Y:S02]  /*cd10*/  ISETP.GT.AND P4, PT, R72.reuse, 0x28, P2 ;  /* 0x000000284800780c */ /* 0x040fe40001784270 */
[----:B------:R-:W-:Y:S02]  /*cd20*/  ISETP.GT.AND P3, PT, R72, 0x29, P2 ;  /* 0x000000294800780c */ /* 0x000fe40001764270 */
[C---:B------:R-:W-:Y:S02]  /*cd30*/  ISETP.LT.OR P4, PT, R70.reuse, 0x29, P4 ;  /* 0x000000294600780c */ /* 0x040fe40002781670 */
[----:B------:R-:W-:Y:S02]  /*cd40*/  ISETP.LT.OR P3, PT, R70, 0x2a, P3 ;  /* 0x0000002a4600780c */ /* 0x000fe40001f61670 */
[----:B------:R-:W-:Y:S01]  /*cd50*/  FSEL R87, R42, -INF , !P4 ;  /* 0xff8000002a577808 */ /* 0x000fe20006000000 */
[----:B------:R-:W-:Y:S01]  /*cd60*/  IMAD.IADD R42, R154, 0x1, R13 ;  /* 0x000000019a2a7824 */ /* 0x000fe200078e020d */
        /* <DEDUP_REMOVED lines=60> */
[----:B------:R-:W-:Y:S01]  /*d130*/  FSEL R35, R82, -INF , !P3 ;  /* 0xff80000052237808 */ /* 0x000fe20005800000 */
[----:B------:R-:W-:Y:S08]  /*d140*/  @!P6 BRA `(.L_x_1169) ;  /* 0x00000000005ce947 */ /* 0x000ff00003800000 */
        /* <DEDUP_REMOVED lines=13> */
.L_x_1171:
[----:B------:R-:W-:-:S05]  /*d220*/  IMAD.U32 R48, RZ, RZ, UR52 ;  /* 0x00000034ff307e24 */ /* 0x000fca000f8e00ff */
[----:B------:R-:W-:-:S13]  /*d230*/  ISETP.NE.AND P3, PT, R48, 0x1, PT ;  /* 0x000000013000780c */ /* 0x000fda0003f65270 */
[----:B------:R-:W0:Y:S02]  /*d240*/  @P3 LDC.64 R12, c[0x0][0x9e8] ;  /* 0x00027a00ff0c3b82 */ /* 0x000e240000000a00 */
[----:B0-----:R-:W-:-:S05]  /*d250*/  @P3 IMAD.HI.U32 R12, R159, R12, RZ ;  /* 0x0000000c9f0c3227 */ /* 0x001fca00078e00ff */
[----:B------:R-:W-:-:S07]  /*d260*/  @P3 SHF.R.U32.HI R159, RZ, R13, R12 ;  /* 0x0000000dff9f3219 */ /* 0x000fce000001160c */
.L_x_1172:
[----:B------:R-:W-:Y:S05]  /*d270*/  BSYNC B0 ;  /* 0x0000000000007941 */ /* 0x000fea0003800000 */
.L_x_1170:
[----:B------:R-:W-:-:S04]  /*d280*/  IMAD R159, R159, R48, -R86 ;  /* 0x000000309f9f7224 */ /* 0x000fc800078e0a56 */
[----:B------:R-:W-:-:S05]  /*d290*/  IMAD R159, R16, -0x2, R159 ;  /* 0xfffffffe109f7824 */ /* 0x000fca00078e029f */
[----:B------:R-:W-:Y:S02]  /*d2a0*/  VIADDMNMX R40, R159, R48, R40, PT ;  /* 0x000000309f287246 */ /* 0x000fe40003800128 */
[----:B------:R-:W-:-:S07]  /*d2b0*/  VIMNMX R42, R42, R159, !PT ;  /* 0x0000009f2a2a7248 */ /* 0x000fce0007fe0100 */
.L_x_1169:
[----:B------:R-:W-:Y:S01]  /*d2c0*/  FMNMX.FTZ R12, R58, R7, !PT ;  /* 0x000000073a0c7209 */ /* 0x000fe20007810000 */
[----:B------:R-:W-:Y:S01]  /*d2d0*/  UMOV UR57, UR45 ;  /* 0x0000002d00397c82 */ /* 0x000fe20008000000 */
        /* <DEDUP_REMOVED lines=8> */
[----:B------:R-:W-:Y:S02]  /*d360*/  ISETP.GT.AND P3, PT, R42, 0x10, P2 ;  /* 0x000000102a00780c */ /* 0x000fe40001764270 */
        /* <DEDUP_REMOVED lines=18> */
[----:B------:R-:W-:Y:S01]  /*d490*/  FMNMX.FTZ R12, R81, R12, !PT ;  /* 0x0000000c510c7209 */ /* 0x000fe20007810000 */
[----:B------:R-:W0:Y:S01]  /*d4a0*/  LDC R6, c[0x0][0x988] ;  /* 0x00026200ff067b82 */ /* 0x000e220000000800 */
        /* <DEDUP_REMOVED lines=35> */
[----:B------:R-:W-:Y:S01]  /*d6e0*/  ISETP.GT.AND P4, PT, R42, 0x29, P2 ;  /* 0x000000292a00780c */ /* 0x000fe20001784270 */
[----:B------:R-:W1:Y:S01]  /*d6f0*/  SHFL.BFLY PT, R13, R12, 0x2, 0x1f ;  /* 0x0c401f000c0d7f89 */ /* 0x000e6200000e0000 */
[----:B------:R-:W-:-:S02]  /*d700*/  FSEL R27, R27, -INF , !P3 ;  /* 0xff8000001b1b7808 */ /* 0x000fc40005800000 */
[----:B------:R-:W-:Y:S02]  /*d710*/  ISETP.GT.AND P3, PT, R42, 0x38, P2 ;  /* 0x000000382a00780c */ /* 0x000fe40001764270 */
[C---:B------:R-:W-:Y:S02]  /*d720*/  ISETP.LT.OR P4, PT, R40.reuse, 0x2a, P4 ;  /* 0x0000002a2800780c */ /* 0x040fe40002781670 */
[----:B------:R-:W-:Y:S02]  /*d730*/  ISETP.LT.OR P3, PT, R40, 0x39, P3 ;  /* 0x000000392800780c */ /* 0x000fe40001f61670 */
[----:B------:R-:W-:Y:S02]  /*d740*/  FSEL R21, R24, -INF , !P4 ;  /* 0xff80000018157808 */ /* 0x000fe40006000000 */
[----:B------:R-:W-:Y:S02]  /*d750*/  ISETP.GT.AND P4, PT, R42, 0x31, P2 ;  /* 0x000000312a00780c */ /* 0x000fe40001784270 */
[----:B------:R-:W-:-:S02]  /*d760*/  FSEL R29, R29, -INF , !P3 ;  /* 0xff8000001d1d7808 */ /* 0x000fc40005800000 */
[----:B------:R-:W-:Y:S02]  /*d770*/  ISETP.GT.AND P3, PT, R42, 0x40, P2 ;  /* 0x000000402a00780c */ /* 0x000fe40001764270 */
[C---:B------:R-:W-:Y:S02]  /*d780*/  ISETP.LT.OR P4, PT, R40.reuse, 0x32, P4 ;  /* 0x000000322800780c */ /* 0x040fe40002781670 */
[----:B------:R-:W-:Y:S02]  /*d790*/  ISETP.LT.OR P3, PT, R40, 0x41, P3 ;  /* 0x000000412800780c */ /* 0x000fe40001f61670 */
[----:B------:R-:W-:Y:S02]  /*d7a0*/  FSEL R25, R26, -INF , !P4 ;  /* 0xff8000001a197808 */ /* 0x000fe40006000000 */
[----:B------:R-:W-:Y:S02]  /*d7b0*/  ISETP.GT.AND P4, PT, R42, 0x39, P2 ;  /* 0x000000392a00780c */ /* 0x000fe40001784270 */
[----:B-1----:R-:W-:-:S02]  /*d7c0*/  FMNMX.FTZ R13, R12, R13, !PT ;  /* 0x0000000d0c0d7209 */ /* 0x002fc40007810000 */
[----:B------:R-:W-:Y:S02]  /*d7d0*/  FSEL R9, R36, -INF , !P3 ;  /* 0xff80000024097808 */ /* 0x000fe40005800000 */
[----:B------:R-:W-:Y:S01]  /*d7e0*/  ISETP.GT.AND P3, PT, R42, 0x41, P2 ;  /* 0x000000412a00780c */ /* 0x000fe20001764270 */
[----:B------:R-:W1:Y:S01]  /*d7f0*/  SHFL.BFLY PT, R4, R13, 0x1, 0x1f ;  /* 0x0c201f000d047f89 */ /* 0x000e6200000e0000 */
[C---:B------:R-:W-:Y:S02]  /*d800*/  ISETP.LT.OR P4, PT, R40.reuse, 0x3a, P4 ;  /* 0x0000003a2800780c */ /* 0x040fe40002781670 */
[----:B------:R-:W-:-:S04]  /*d810*/  ISETP.LT.OR P3, PT, R40, 0x42, P3 ;  /* 0x000000422800780c */ /* 0x000fc80001f61670 */
[----:B------:R-:W-:Y:S02]  /*d820*/  FSEL R37, R37, -INF , !P3 ;  /* 0xff80000025257808 */ /* 0x000fe40005800000 */
[----:B------:R-:W-:-:S04]  /*d830*/  ISETP.GT.AND P3, PT, R42, 0x48, P2 ;  /* 0x000000482a00780c */ /* 0x000fc80001764270 */
[----:B------:R-:W-:Y:S02]  /*d840*/  ISETP.LT.OR P3, PT, R40, 0x49, P3 ;  /* 0x000000492800780c */ /* 0x000fe40001f61670 */
[----:B-1----:R-:W-:Y:S02]  /*d850*/  FMNMX.FTZ R4, R13, R4, !PT ;  /* 0x000000040d047209 */ /* 0x002fe40007810000 */
[----:B------:R-:W-:Y:S02]  /*d860*/  FSEL R13, R28, -INF , !P4 ;  /* 0xff8000001c0d7808 */ /* 0x000fe40006000000 */
[C---:B------:R-:W-:Y:S01]  /*d870*/  FSETP.NEU.FTZ.AND P4, PT, R4.reuse, -INF , PT ;  /* 0xff8000000400780b */ /* 0x040fe20003f9d000 */
[----:B0-----:R-:W-:-:S03]  /*d880*/  FMUL.FTZ R10, R4, R6 ;  /* 0x00000006040a7220 */ /* 0x001fc60000410000 */
[----:B------:R-:W-:Y:S02]  /*d890*/  FSEL R14, R4, RZ, P4 ;  /* 0x000000ff040e7208 */ /* 0x000fe40002000000 */
[----:B------:R-:W-:-:S05]  /*d8a0*/  FSEL R10, R10, RZ, P4 ;  /* 0x000000ff0a0a7208 */ /* 0x000fca0002000000 */
[-CC-:B------:R-:W-:Y:S01]  /*d8b0*/  FFMA.FTZ R180, R179, R6.reuse, -R10.reuse ;  /* 0x00000006b3b47223 */ /* 0x180fe2000001080a */
[----:B------:R-:W-:Y:S01]  /*d8c0*/  FSEL R179, R38, -INF , !P3 ;  /* 0xff80000026b37808 */ /* 0x000fe20005800000 */
[-CC-:B------:R-:W-:Y:S01]  /*d8d0*/  FFMA.FTZ R182, R181, R6.reuse, -R10.reuse ;  /* 0x00000006b5b67223 */ /* 0x180fe2000001080a */
[----:B------:R-:W-:Y:S01]  /*d8e0*/  ISETP.GT.AND P3, PT, R42, RZ, P2 ;  /* 0x000000ff2a00720c */ /* 0x000fe20001764270 */
[-CC-:B------:R-:W-:Y:S01]  /*d8f0*/  FFMA.FTZ R181, R195, R6.reuse, -R10.reuse ;  /* 0x00000006c3b57223 */ /* 0x180fe2000001080a */
[-CC-:B------:R-:W-:Y:S01]  /*d900*/  FFMA.FTZ R176, R193, R6.reuse, -R10.reuse ;  /* 0x00000006c1b07223 */ /* 0x180fe2000001080a */
[-CC-:B------:R-:W-:Y:S01]  /*d910*/  FFMA.FTZ R178, R177, R6.reuse, -R10.reuse ;  /* 0x00000006b1b27223 */ /* 0x180fe2000001080a */
[----:B------:R-:W-:Y:S01]  /*d920*/  ISETP.LT.OR P3, PT, R40, 0x1, P3 ;  /* 0x000000012800780c */ /* 0x000fe20001f61670 */
[-CC-:B------:R-:W-:Y:S01]  /*d930*/  FFMA.FTZ R172, R155, R6.reuse, -R10.reuse ;  /* 0x000000069bac7223 */ /* 0x180fe2000001080a */
[-CC-:B------:R-:W-:Y:S01]  /*d940*/  FFMA.FTZ R174, R87, R6.reuse, -R10.reuse ;  /* 0x0000000657ae7223 */ /* 0x180fe2000001080a */
[-CC-:B------:R-:W-:Y:S01]  /*d950*/  FFMA.FTZ R168, R83, R6.reuse, -R10.reuse ;  /* 0x0000000653a87223 */ /* 0x180fe2000001080a */
[----:B------:R-:W-:Y:S01]  /*d960*/  FSEL R195, R5, -INF , !P3 ;  /* 0xff80000005c37808 */ /* 0x000fe20005800000 */
[-CC-:B------:R-:W-:Y:S01]  /*d970*/  FFMA.FTZ R170, R81, R6.reuse, -R10.reuse ;  /* 0x0000000651aa7223 */ /* 0x180fe2000001080a */
[----:B------:R-:W-:Y:S01]  /*d980*/  ISETP.GT.AND P3, PT, R42, 0x49, P2 ;  /* 0x000000492a00780c */ /* 0x000fe20001764270 */
[--C-:B------:R-:W-:Y:S01]  /*d990*/  FFMA.FTZ R164, R75, R6, -R10.reuse ;  /* 0x000000064ba47223 */ /* 0x100fe2000001080a */
[----:B------:R-:W-:Y:S01]  /*d9a0*/  FMNMX.FTZ R12, R195, R8, !PT ;  /* 0x00000008c30c7209 */ /* 0x000fe20007810000 */
[-CC-:B------:R-:W-:Y:S01]  /*d9b0*/  FFMA.FTZ R166, R71, R6.reuse, -R10.reuse ;  /* 0x0000000647a67223 */ /* 0x180fe2000001080a */
[----:B------:R-:W-:Y:S01]  /*d9c0*/  ISETP.LT.OR P3, PT, R40, 0x4a, P3 ;  /* 0x0000004a2800780c */ /* 0x000fe20001f61670 */
[--C-:B------:R-:W-:Y:S01]  /*d9d0*/  FFMA.FTZ R154, R43, R6, -R10.reuse ;  /* 0x000000062b9a7223 */ /* 0x100fe2000001080a */
[----:B------:R-:W-:Y:S01]  /*d9e0*/  FMNMX.FTZ R12, R175, R12, !PT ;  /* 0x0000000caf0c7209 */ /* 0x000fe20007810000 */
[----:B------:R-:W-:Y:S01]  /*d9f0*/  FADD.FTZ R43, -R14, R7 ;  /* 0x000000070e2b7221 */ /* 0x000fe20000010100 */
[----:B------:R-:W-:Y:S01]  /*da00*/  FSEL R193, R33, -INF , !P3 ;  /* 0xff80000021c17808 */ /* 0x000fe20005800000 */
[--C-:B------:R-:W-:Y:S01]  /*da10*/  FFMA.FTZ R33, R183, R6, -R10.reuse ;  /* 0x00000006b7217223 */ /* 0x100fe2000001080a */
[----:B------:R-:W-:Y:S01]  /*da20*/  FMNMX.FTZ R12, R163, R12, !PT ;  /* 0x0000000ca30c7209 */ /* 0x000fe20007810000 */
        /* <DEDUP_REMOVED lines=8> */
[-CC-:B------:R-:W-:Y:S01]  /*dab0*/  FFMA.FTZ R153, R153, R6.reuse, -R10.reuse ;  /* 0x0000000699997223 */ /* 0x180fe2000001080a */
        /* <DEDUP_REMOVED lines=21> */
[----:B------:R-:W-:Y:S01]  /*dc10*/  FFMA.FTZ R7, R35, R6, -R10 ;  /* 0x0000000623077223 */ /* 0x000fe2000001080a */
[----:B------:R-:W-:Y:S01]  /*dc20*/  FMNMX.FTZ R12, R165, R12, !PT ;  /* 0x0000000ca50c7209 */ /* 0x000fe20007810000 */
[----:B------:R-:W-:Y:S01]  /*dc30*/  MUFU.EX2 R11, R11 ;  /* 0x0000000b000b7308 */ /* 0x000fe20000000800 */
[----:B------:R-:W-:-:S02]  /*dc40*/  FSEL R157, R32, -INF , !P3 ;  /* 0xff800000209d7808 */ /* 0x000fc40005800000 */
[----:B------:R-:W-:Y:S02]  /*dc50*/  FMNMX.FTZ R12, R21, R12, !PT ;  /* 0x0000000c150c7209 */ /* 0x000fe40007810000 */
[----:B------:R-:W-:Y:S02]  /*dc60*/  ISETP.GT.AND P3, PT, R42, 0x59, P2 ;  /* 0x000000592a00780c */ /* 0x000fe40001764270 */
[----:B------:R-:W-:Y:S01]  /*dc70*/  FMNMX.FTZ R12, R27, R12, !PT ;  /* 0x0000000c1b0c7209 */ /* 0x000fe20007810000 */
[----:B------:R-:W-:Y:S01]  /*dc80*/  MUFU.EX2 R180, R180 ;  /* 0x000000b400b47308 */ /* 0x000fe20000000800 */
[----:B------:R-:W-:Y:S02]  /*dc90*/  ISETP.LT.OR P3, PT, R40, 0x5a, P3 ;  /* 0x0000005a2800780c */ /* 0x000fe40001f61670 */
[----:B------:R-:W-:Y:S02]  /*dca0*/  FMNMX.FTZ R12, R25, R12, !PT ;  /* 0x0000000c190c7209 */ /* 0x000fe40007810000 */
[----:B------:R-:W-:-:S02]  /*dcb0*/  FSEL R155, R30, -INF , !P3 ;  /* 0xff8000001e9b7808 */ /* 0x000fc40005800000 */
[----:B------:R-:W-:Y:S01]  /*dcc0*/  ISETP.GT.AND P3, PT, R42, 0x60, P2 ;  /* 0x000000602a00780c */ /* 0x000fe20001764270 */
[----:B------:R-:W-:Y:S01]  /*dcd0*/  MUFU.EX2 R182, R182 ;  /* 0x000000b600b67308 */ /* 0x000fe20000000800 */
[----:B------:R-:W-:Y:S02]  /*dce0*/  FMNMX.FTZ R12, R29, R12, !PT ;  /* 0x0000000c1d0c7209 */ /* 0x000fe40007810000 */
[----:B------:R-:W-:Y:S02]  /*dcf0*/  ISETP.LT.OR P3, PT, R40, 0x61, P3 ;  /* 0x000000612800780c */ /* 0x000fe40001f61670 */
[----:B------:R-:W-:Y:S02]  /*dd00*/  FMNMX.FTZ R12, R13, R12, !PT ;  /* 0x0000000c0d0c7209 */ /* 0x000fe40007810000 */
[----:B------:R-:W-:Y:S01]  /*dd10*/  FSEL R87, R34, -INF , !P3 ;  /* 0xff80000022577808 */ /* 0x000fe20005800000 */
[----:B------:R-:W-:Y:S01]  /*dd20*/  MUFU.EX2 R181, R181 ;  /* 0x000000b500b57308 */ /* 0x000fe20000000800 */
[----:B------:R-:W-:-:S02]  /*dd30*/  ISETP.GT.AND P3, PT, R42, 0x61, P2 ;  /* 0x000000612a00780c */ /* 0x000fc40001764270 */
[----:B------:R-:W-:Y:S02]  /*dd40*/  FMNMX.FTZ R12, R9, R12, !PT ;  /* 0x0000000c090c7209 */ /* 0x000fe40007810000 */
[----:B------:R-:W-:Y:S02]  /*dd50*/  ISETP.LT.OR P3, PT, R40, 0x62, P3 ;  /* 0x000000622800780c */ /* 0x000fe40001f61670 */
[----:B------:R-:W-:Y:S01]  /*dd60*/  FMNMX.FTZ R12, R37, R12, !PT ;  /* 0x0000000c250c7209 */ /* 0x000fe20007810000 */
[----:B------:R-:W-:Y:S01]  /*dd70*/  MUFU.EX2 R176, R176 ;  /* 0x000000b000b07308 */ /* 0x000fe20000000800 */
[----:B------:R-:W-:Y:S02]  /*dd80*/  FSEL R183, R44, -INF , !P3 ;  /* 0xff8000002cb77808 */ /* 0x000fe40005800000 */
[----:B------:R-:W-:Y:S02]  /*dd90*/  ISETP.GT.AND P3, PT, R42, 0x68, P2 ;  /* 0x000000682a00780c */ /* 0x000fe40001764270 */
[----:B------:R-:W-:-:S02]  /*dda0*/  FMNMX.FTZ R12, R179, R12, !PT ;  /* 0x0000000cb30c7209 */ /* 0x000fc40007810000 */
[----:B------:R-:W-:Y:S01]  /*ddb0*/  ISETP.LT.OR P3, PT, R40, 0x69, P3 ;  /* 0x000000692800780c */ /* 0x000fe20001f61670 */
[----:B------:R-:W-:Y:S01]  /*ddc0*/  MUFU.EX2 R33, R33 ;  /* 0x0000002100217308 */ /* 0x000fe20000000800 */
[----:B------:R-:W-:Y:S02]  /*ddd0*/  FMNMX.FTZ R12, R193, R12, !PT ;  /* 0x0000000cc10c7209 */ /* 0x000fe40007810000 */
[----:B------:R-:W-:Y:S02]  /*dde0*/  FSEL R83, R46, -INF , !P3 ;  /* 0xff8000002e537808 */ /* 0x000fe40005800000 */
[----:B------:R-:W-:Y:S02]  /*ddf0*/  FMNMX.FTZ R12, R39, R12, !PT ;  /* 0x0000000c270c7209 */ /* 0x000fe40007810000 */
[----:B------:R-:W-:Y:S01]  /*de00*/  ISETP.GT.AND P3, PT, R42, 0x69, P2 ;  /* 0x000000692a00780c */ /* 0x000fe20001764270 */
[----:B------:R-:W-:Y:S01]  /*de10*/  MUFU.EX2 R178, R178 ;  /* 0x000000b200b27308 */ /* 0x000fe20000000800 */
[----:B------:R-:W-:-:S02]  /*de20*/  FMNMX.FTZ R12, R177, R12, !PT ;  /* 0x0000000cb10c7209 */ /* 0x000fc40007810000 */
[----:B------:R-:W-:Y:S02]  /*de30*/  ISETP.LT.OR P3, PT, R40, 0x6a, P3 ;  /* 0x0000006a2800780c */ /* 0x000fe40001f61670 */
[----:B------:R-:W-:Y:S02]  /*de40*/  FMNMX.FTZ R12, R157, R12, !PT ;  /* 0x0000000c9d0c7209 */ /* 0x000fe40007810000 */
[----:B------:R-:W-:Y:S01]  /*de50*/  FSEL R81, R47, -INF , !P3 ;  /* 0xff8000002f517808 */ /* 0x000fe20005800000 */
[----:B------:R-:W-:Y:S01]  /*de60*/  FFMA.FTZ R47, R77, R6, -R10 ;  /* 0x000000064d2f7223 */ /* 0x000fe2000001080a */
[----:B------:R-:W-:Y:S01]  /*de70*/  ISETP.GT.AND P3, PT, R42, 0x70, P2 ;  /* 0x000000702a00780c */ /* 0x000fe20001764270 */
[----:B------:R-:W-:Y:S01]  /*de80*/  MUFU.EX2 R31, R31 ;  /* 0x0000001f001f7308 */ /* 0x000fe20000000800 */
[----:B------:R-:W-:Y:S02]  /*de90*/  FMNMX.FTZ R12, R155, R12, !PT ;  /* 0x0000000c9b0c7209 */ /* 0x000fe40007810000 */
[----:B------:R-:W-:-:S02]  /*dea0*/  ISETP.LT.OR P3, PT, R40, 0x71, P3 ;  /* 0x000000712800780c */ /* 0x000fc40001f61670 */
[----:B------:R-:W-:Y:S02]  /*deb0*/  FMNMX.FTZ R12, R87, R12, !PT ;  /* 0x0000000c570c7209 */ /* 0x000fe40007810000 */
[----:B------:R-:W-:Y:S01]  /*dec0*/  FSEL R77, R50, -INF , !P3 ;  /* 0xff800000324d7808 */ /* 0x000fe20005800000 */
[----:B------:R-:W-:Y:S01]  /*ded0*/  MUFU.EX2 R172, R172 ;  /* 0x000000ac00ac7308 */ /* 0x000fe20000000800 */
[----:B------:R-:W-:Y:S02]  /*dee0*/  ISETP.GT.AND P3, PT, R42, 0x71, P2 ;  /* 0x000000712a00780c */ /* 0x000fe40001764270 */
[----:B------:R-:W-:Y:S02]  /*def0*/  FMNMX.FTZ R12, R183, R12, !PT ;  /* 0x0000000cb70c7209 */ /* 0x000fe40007810000 */
[----:B------:R-:W-:Y:S02]  /*df00*/  ISETP.LT.OR P3, PT, R40, 0x72, P3 ;  /* 0x000000722800780c */ /* 0x000fe40001f61670 */
[----:B------:R-:W-:Y:S01]  /*df10*/  FMNMX.FTZ R12, R83, R12, !PT ;  /* 0x0000000c530c7209 */ /* 0x000fe20007810000 */
[----:B------:R-:W-:Y:S01]  /*df20*/  MUFU.EX2 R153, R153 ;  /* 0x0000009900997308 */ /* 0x000fe20000000800 */
[----:B------:R-:W-:Y:S01]  /*df30*/  FSEL R75, R49, -INF , !P3 ;  /* 0xff800000314b7808 */ /* 0x000fe20005800000 */
[----:B------:R-:W-:Y:S01]  /*df40*/  FFMA.FTZ R49, R73, R6, -R10 ;  /* 0x0000000649317223 */ /* 0x000fe2000001080a */
[----:B------:R-:W-:-:S02]  /*df50*/  ISETP.GT.AND P3, PT, R42, 0x78, P2 ;  /* 0x000000782a00780c */ /* 0x000fc40001764270 */
[----:B------:R-:W-:Y:S02]  /*df60*/  FMNMX.FTZ R12, R81, R12, !PT ;  /* 0x0000000c510c7209 */ /* 0x000fe40007810000 */
[----:B------:R-:W-:Y:S01]  /*df70*/  ISETP.GT.AND P2, PT, R42, 0x79, P2 ;  /* 0x000000792a00780c */ /* 0x000fe20001744270 */
[----:B------:R-:W-:Y:S01]  /*df80*/  MUFU.EX2 R174, R174 ;  /* 0x000000ae00ae7308 */ /* 0x000fe20000000800 */
[C---:B------:R-:W-:Y:S02]  /*df90*/  ISETP.LT.OR P3, PT, R40.reuse, 0x79, P3 ;  /* 0x000000792800780c */ /* 0x040fe40001f61670 */
[----:B------:R-:W-:Y:S02]  /*dfa0*/  FMNMX.FTZ R12, R77, R12, !PT ;  /* 0x0000000c4d0c7209 */ /* 0x000fe40007810000 */
[----:B------:R-:W-:Y:S02]  /*dfb0*/  ISETP.LT.OR P2, PT, R40, 0x7a, P2 ;  /* 0x0000007a2800780c */ /* 0x000fe40001741670 */
[----:B------:R-:W-:Y:S01]  /*dfc0*/  FSEL R73, R53, -INF , !P3 ;  /* 0xff80000035497808 */ /* 0x000fe20005800000 */
[----:B------:R-:W-:Y:S01]  /*dfd0*/  FFMA.FTZ R53, R65, R6, -R10 ;  /* 0x0000000641357223 */ /* 0x000fe2000001080a */
[----:B------:R-:W-:Y:S01]  /*dfe0*/  FMNMX.FTZ R12, R75, R12, !PT ;  /* 0x0000000c4b0c7209 */ /* 0x000fe20007810000 */
[----:B------:R-:W-:Y:S01]  /*dff0*/  FMUL.FTZ R10, R43, R6 ;  /* 0x000000062b0a7220 */ /* 0x000fe20000410000 */
[----:B---3--:R-:W-:Y:S01]  /*e000*/  FSEL R71, R54, -INF , !P2 ;  /* 0xff80000036477808 */ /* 0x008fe20005000000 */
[----:B------:R-:W-:Y:S01]  /*e010*/  MUFU.EX2 R85, R85 ;  /* 0x0000005500557308 */ /* 0x000fe20000000800 */
[----:B------:R-:W-:-:S04]  /*e020*/  FMNMX.FTZ R12, R73, R12, !PT ;  /* 0x0000000c490c7209 */ /* 0x000fc80007810000 */
[----:B------:R-:W-:-:S03]  /*e030*/  FMNMX.FTZ R12, R71, R12, !PT ;  /* 0x0000000c470c7209 */ /* 0x000fc60007810000 */
[----:B------:R-:W0:Y:S02]  /*e040*/  MUFU.EX2 R10, R10 ;  /* 0x0000000a000a7308 */ /* 0x000e240000000800 */
[----:B------:R-:W1:Y:S06]  /*e050*/  SHFL.BFLY PT, R5, R12, 0x2, 0x1f ;  /* 0x0c401f000c057f89 */ /* 0x000e6c00000e0000 */
[----:B------:R-:W2:Y:S08]  /*e060*/  MUFU.EX2 R168, R168 ;  /* 0x000000a800a87308 */ /* 0x000eb00000000800 */
[----:B------:R-:W3:Y:S01]  /*e070*/  MUFU.EX2 R79, R79 ;  /* 0x0000004f004f7308 */ /* 0x000ee20000000800 */
[----:B0-----:R-:W-:Y:S01]  /*e080*/  FFMA.FTZ R55, R10, R2, R11 ;  /* 0x000000020a377223 */ /* 0x001fe2000001000b */
[-C--:B------:R-:W-:Y:S01]  /*e090*/  FMUL.FTZ R88, R88, R10.reuse ;  /* 0x0000000a58587220 */ /* 0x080fe20000410000 */
[-C--:B------:R-:W-:Y:S01]  /*e0a0*/  FMUL.FTZ R89, R89, R10.reuse ;  /* 0x0000000a59597220 */ /* 0x080fe20000410000 */
[-C--:B------:R-:W-:Y:S01]  /*e0b0*/  FMUL.FTZ R92, R92, R10.reuse ;  /* 0x0000000a5c5c7220 */ /* 0x080fe20000410000 */
[C---:B------:R-:W-:Y:S01]  /*e0c0*/  FADD.FTZ R55, R180.reuse, R55 ;  /* 0x00000037b4377221 */ /* 0x040fe20000010000 */
[----:B------:R-:W-:Y:S01]  /*e0d0*/  F2FP.F16.F32.PACK_AB R180, R180, R11 ;  /* 0x0000000bb4b4723e */ /* 0x000fe200000000ff */
[-C--:B------:R-:W-:Y:S01]  /*e0e0*/  FMUL.FTZ R93, R93, R10.reuse ;  /* 0x0000000a5d5d7220 */ /* 0x080fe20000410000 */
[----:B------:R-:W0:Y:S01]  /*e0f0*/  MUFU.EX2 R170, R170 ;  /* 0x000000aa00aa7308 */ /* 0x000e220000000800 */
[----:B------:R-:W-:Y:S01]  /*e100*/  FADD.FTZ R2, R182, R55 ;  /* 0x00000037b6027221 */ /* 0x000fe20000010000 */
[----:B-1----:R-:W-:Y:S01]  /*e110*/  FMNMX.FTZ R5, R12, R5, !PT ;  /* 0x000000050c057209 */ /* 0x002fe20007810000 */
[----:B------:R-:W-:Y:S01]  /*e120*/  FMUL.FTZ R96, R96, R10 ;  /* 0x0000000a60607220 */ /* 0x000fe20000410000 */
[----:B------:R-:W-:Y:S01]  /*e130*/  F2FP.F16.F32.PACK_AB R182, R181, R182 ;  /* 0x000000b6b5b6723e */ /* 0x000fe200000000ff */
[-C--:B------:R-:W-:Y:S01]  /*e140*/  FMUL.FTZ R97, R97, R10.reuse ;  /* 0x0000000a61617220 */ /* 0x080fe20000410000 */
[-C--:B------:R-:W-:Y:S01]  /*e150*/  FMUL.FTZ R100, R100, R10.reuse ;  /* 0x0000000a64647220 */ /* 0x080fe20000410000 */
[----:B------:R-:W1:Y:S01]  /*e160*/  SHFL.BFLY PT, R12, R5, 0x1, 0x1f ;  /* 0x0c201f00050c7f89 */ /* 0x000e6200000e0000 */
[----:B------:R-:W4:Y:S01]  /*e170*/  MUFU.EX2 R47, R47 ;  /* 0x0000002f002f7308 */ /* 0x000f220000000800 */
[-C--:B------:R-:W-:Y:S01]  /*e180*/  FMUL.FTZ R101, R101, R10.reuse ;  /* 0x0000000a65657220 */ /* 0x080fe20000410000 */
[-C--:B------:R-:W-:Y:S01]  /*e190*/  FMUL.FTZ R104, R104, R10.reuse ;  /* 0x0000000a68687220 */ /* 0x080fe20000410000 */
[-C--:B------:R-:W-:Y:S01]  /*e1a0*/  FMUL.FTZ R105, R105, R10.reuse ;  /* 0x0000000a69697220 */ /* 0x080fe20000410000 */
[-C--:B------:R-:W-:Y:S01]  /*e1b0*/  FMUL.FTZ R108, R108, R10.reuse ;  /* 0x0000000a6c6c7220 */ /* 0x080fe20000410000 */
[-C--:B------:R-:W-:Y:S01]  /*e1c0*/  FMUL.FTZ R109, R109, R10.reuse ;  /* 0x0000000a6d6d7220 */ /* 0x080fe20000410000 */
[-C--:B------:R-:W-:Y:S01]  /*e1d0*/  FMUL.FTZ R112, R112, R10.reuse ;  /* 0x0000000a70707220 */ /* 0x080fe20000410000 */
[-C--:B------:R-:W-:Y:S01]  /*e1e0*/  FMUL.FTZ R113, R113, R10.reuse ;  /* 0x0000000a71717220 */ /* 0x080fe20000410000 */
[----:B------:R-:W5:Y:S01]  /*e1f0*/  MUFU.EX2 R164, R164 ;  /* 0x000000a400a47308 */ /* 0x000f620000000800 */
        /* <DEDUP_REMOVED lines=13> */
[----:B------:R-:W-:Y:S01]  /*e2d0*/  FMUL.FTZ R140, R140, R10 ;  /* 0x0000000a8c8c7220 */ /* 0x000fe20000410000 */
[----:B-1----:R-:W-:Y:S01]  /*e2e0*/  FMNMX.FTZ R5, R5, R12, !PT ;  /* 0x0000000c05057209 */ /* 0x002fe20007810000 */
[----:B------:R-:W1:Y:S01]  /*e2f0*/  MUFU.EX2 R166, R166 ;  /* 0x000000a600a67308 */ /* 0x000e620000000800 */
[-C--:B------:R-:W-:Y:S01]  /*e300*/  FMUL.FTZ R141, R141, R10.reuse ;  /* 0x0000000a8d8d7220 */ /* 0x080fe20000410000 */
[----:B------:R-:W-:Y:S01]  /*e310*/  FMUL.FTZ R144, R144, R10 ;  /* 0x0000000a90907220 */ /* 0x000fe20000410000 */
[C---:B------:R-:W-:Y:S01]  /*e320*/  FSETP.NEU.FTZ.AND P2, PT, R5.reuse, -INF , PT ;  /* 0xff8000000500780b */ /* 0x040fe20003f5d000 */
[----:B------:R-:W-:Y:S01]  /*e330*/  FMUL.FTZ R12, R5, R6 ;  /* 0x00000006050c7220 */ /* 0x000fe20000410000 */
[-C--:B------:R-:W-:Y:S01]  /*e340*/  FMUL.FTZ R145, R145, R10.reuse ;  /* 0x0000000a91917220 */ /* 0x080fe20000410000 */
[-C--:B------:R-:W-:Y:S01]  /*e350*/  FMUL.FTZ R148, R148, R10.reuse ;  /* 0x0000000a94947220 */ /* 0x080fe20000410000 */
[----:B------:R-:W-:Y:S01]  /*e360*/  FMUL.FTZ R149, R149, R10 ;  /* 0x0000000a95957220 */ /* 0x000fe20000410000 */
[----:B------:R-:W1:Y:S01]  /*e370*/  MUFU.EX2 R53, R53 ;  /* 0x0000003500357308 */ /* 0x000e620000000800 */
[----:B------:R-:W-:-:S05]  /*e380*/  FSEL R36, R12, RZ, P2 ;  /* 0x000000ff0c247208 */ /* 0x000fca0001000000 */
        /* <DEDUP_REMOVED lines=30> */
[----:B------:R-:W-:Y:S01]  /*e570*/  FSEL R21, R5, RZ, P2 ;  /* 0x000000ff05157208 */ /* 0x000fe20001000000 */
[-CC-:B------:R-:W-:Y:S01]  /*e580*/  FFMA.FTZ R193, R193, R6.reuse, -R36.reuse ;  /* 0x00000006c1c17223 */ /* 0x180fe20000010824 */
[-C--:B------:R-:W-:Y:S01]  /*e590*/  FFMA.FTZ R39, R39, R6.reuse, -R36 ;  /* 0x0000000627277223 */ /* 0x080fe20000010824 */
[----:B------:R-:W-:Y:S01]  /*e5a0*/  FADD.FTZ R13, R85, R2 ;  /* 0x00000002550d7221 */ /* 0x000fe20000010000 */
[----:B------:R-:W-:Y:S01]  /*e5b0*/  MUFU.EX2 R14, R14 ;  /* 0x0000000e000e7308 */ /* 0x000fe20000000800 */
[----:B------:R-:W-:Y:S01]  /*e5c0*/  FADD.FTZ R21, -R21, R8 ;  /* 0x0000000815157221 */ /* 0x000fe20000010100 */
[-CC-:B------:R-:W-:Y:S01]  /*e5d0*/  FFMA.FTZ R177, R177, R6.reuse, -R36.reuse ;  /* 0x00000006b1b17223 */ /* 0x180fe20000010824 */
[----:B--2---:R-:W-:Y:S01]  /*e5e0*/  FADD.FTZ R2, R168, R13 ;  /* 0x0000000da8027221 */ /* 0x004fe20000010000 */
[-CC-:B------:R-:W-:Y:S01]  /*e5f0*/  FFMA.FTZ R157, R157, R6.reuse, -R36.reuse ;  /* 0x000000069d9d7223 */ /* 0x180fe20000010824 */
[-C--:B------:R-:W-:Y:S01]  /*e600*/  FMUL.FTZ R8, R21, R6.reuse ;  /* 0x0000000615087220 */ /* 0x080fe20000410000 */
[-C--:B------:R-:W-:Y:S01]  /*e610*/  FFMA.FTZ R155, R155, R6.reuse, -R36 ;  /* 0x000000069b9b7223 */ /* 0x080fe20000010824 */
[----:B---3--:R-:W-:Y:S01]  /*e620*/  FADD.FTZ R13, R79, R2 ;  /* 0x000000024f0d7221 */ /* 0x008fe20000010000 */
[----:B------:R-:W-:Y:S01]  /*e630*/  MUFU.EX2 R59, R59 ;  /* 0x0000003b003b7308 */ /* 0x000fe20000000800 */
[-CC-:B------:R-:W-:Y:S01]  /*e640*/  FFMA.FTZ R87, R87, R6.reuse, -R36.reuse ;  /* 0x0000000657577223 */ /* 0x180fe20000010824 */
[-CC-:B------:R-:W-:Y:S01]  /*e650*/  FFMA.FTZ R183, R183, R6.reuse, -R36.reuse ;  /* 0x00000006b7b77223 */ /* 0x180fe20000010824 */
[----:B0-----:R-:W-:Y:S01]  /*e660*/  FADD.FTZ R2, R170, R13 ;  /* 0x0000000daa027221 */ /* 0x001fe20000010000 */
[-CC-:B------:R-:W-:Y:S01]  /*e670*/  FFMA.FTZ R83, R83, R6.reuse, -R36.reuse ;  /* 0x0000000653537223 */ /* 0x180fe20000010824 */
[-CC-:B------:R-:W-:Y:S01]  /*e680*/  FFMA.FTZ R81, R81, R6.reuse, -R36.reuse ;  /* 0x0000000651517223 */ /* 0x180fe20000010824 */
[-C--:B------:R-:W-:Y:S01]  /*e690*/  FFMA.FTZ R77, R77, R6.reuse, -R36 ;  /* 0x000000064d4d7223 */ /* 0x080fe20000010824 */
[----:B----4-:R-:W-:Y:S01]  /*e6a0*/  FADD.FTZ R9, R47, R2 ;  /* 0x000000022f097221 */ /* 0x010fe20000010000 */
[----:B------:R-:W0:Y:S01]  /*e6b0*/  MUFU.EX2 R8, R8 ;  /* 0x0000000800087308 */ /* 0x000e220000000800 */
[-CC-:B------:R-:W-:Y:S01]  /*e6c0*/  FFMA.FTZ R75, R75, R6.reuse, -R36.reuse ;  /* 0x000000064b4b7223 */ /* 0x180fe20000010824 */
[-CC-:B------:R-:W-:Y:S01]  /*e6d0*/  FFMA.FTZ R73, R73, R6.reuse, -R36.reuse ;  /* 0x0000000649497223 */ /* 0x180fe20000010824 */
[----:B-----5:R-:W-:Y:S01]  /*e6e0*/  FADD.FTZ R2, R164, R9 ;  /* 0x00000009a4027221 */ /* 0x020fe20000010000 */
[----:B------:R-:W-:Y:S01]  /*e6f0*/  FFMA.FTZ R36, R71, R6, -R36 ;  /* 0x0000000647247223 */ /* 0x000fe20000010824 */
[----:B------:R-:W-:Y:S01]  /*e700*/  IMAD.U32 R25, RZ, RZ, UR56 ;  /* 0x00000038ff197e24 */ /* 0x000fe2000f8e00ff */
[----:B------:R-:W-:Y:S01]  /*e710*/  ISETP.GT.AND P2, PT, R3, UR39, PT ;  /* 0x0000002703007c0c */ /* 0x000fe2000bf44270 */
[----:B------:R-:W-:Y:S01]  /*e720*/  FADD.FTZ R9, R49, R2 ;  /* 0x0000000231097221 */ /* 0x000fe20000010000 */
[----:B------:R-:W2:Y:S01]  /*e730*/  MUFU.EX2 R43, R43 ;  /* 0x0000002b002b7308 */ /* 0x000ea20000000800 */
[----:B------:R-:W-:Y:S01]  /*e740*/  UMOV UR56, UR44 ;  /* 0x0000002c00387c82 */ /* 0x000fe20008000000 */
[----:B------:R-:W-:Y:S01]  /*e750*/  @!P1 LEA R25, R25, UR41, 0x3 ;  /* 0x0000002919199c11 */ /* 0x000fe2000f8e18ff */
[----:B-1----:R-:W-:Y:S01]  /*e760*/  FADD.FTZ R2, R166, R9 ;  /* 0x00000009a6027221 */ /* 0x002fe20000010000 */
[----:B------:R-:W-:Y:S01]  /*e770*/  F2FP.F16.F32.PACK_AB R172, R153, R172 ;  /* 0x000000ac99ac723e */ /* 0x000fe200000000ff */
[----:B------:R-:W-:Y:S01]  /*e780*/  VIADD R3, R3, 0xffffffff ;  /* 0xffffffff03037836 */ /* 0x000fe20000000000 */
[----:B------:R-:W-:Y:S01]  /*e790*/  F2FP.F16.F32.PACK_AB R176, R33, R176 ;  /* 0x000000b021b0723e */ /* 0x000fe200000000ff */
[----:B------:R-:W-:Y:S01]  /*e7a0*/  FADD.FTZ R13, R53, R2 ;  /* 0x00000002350d7221 */ /* 0x000fe20000010000 */
[----:B------:R-:W1:Y:S01]  /*e7b0*/  MUFU.EX2 R162, R162 ;  /* 0x000000a200a27308 */ /* 0x000e620000000800 */
[----:B0-----:R-:W-:Y:S01]  /*e7c0*/  FFMA.FTZ R9, R8, R0, R35 ;  /* 0x0000000008097223 */ /* 0x001fe20000010023 */
[----:B------:R-:W-:-:S02]  /*e7d0*/  @!P1 VIADD R25, R25, 0x28860 ;  /* 0x0002886019199836 */ /* 0x000fc40000000000 */
[----:B------:R-:W-:Y:S01]  /*e7e0*/  FADD.FTZ R2, R160, R13 ;  /* 0x0000000da0027221 */ /* 0x000fe20000010000 */
[-C--:B------:R-:W-:Y:S01]  /*e7f0*/  FMUL.FTZ R90, R90, R8.reuse ;  /* 0x000000085a5a7220 */ /* 0x080fe20000410000 */
[----:B------:R-:W-:Y:S01]  /*e800*/  FADD.FTZ R9, R12, R9 ;  /* 0x000000090c097221 */ /* 0x000fe20000010000 */
[-C--:B------:R-:W-:Y:S01]  /*e810*/  FMUL.FTZ R91, R91, R8.reuse ;  /* 0x000000085b5b7220 */ /* 0x080fe20000410000 */
[----:B------:R-:W-:Y:S01]  /*e820*/  FADD.FTZ R13, R59, R2 ;  /* 0x000000023b0d7221 */ /* 0x000fe20000010000 */
[----:B------:R-:W0:Y:S01]  /*e830*/  MUFU.EX2 R20, R20 ;  /* 0x0000001400147308 */ /* 0x000e220000000800 */
[----:B------:R-:W-:Y:S01]  /*e840*/  FADD.FTZ R0, R14, R9 ;  /* 0x000000090e007221 */ /* 0x000fe20000010000 */
[----:B------:R-:W-:Y:S01]  /*e850*/  @!P1 PRMT R25, RZ, 0x654, R25 ;  /* 0x00000654ff199816 */ /* 0x000fe20000000019 */
[-C--:B------:R-:W-:Y:S01]  /*e860*/  FMUL.FTZ R94, R94, R8.reuse ;  /* 0x000000085e5e7220 */ /* 0x080fe20000410000 */
[-C--:B------:R-:W-:Y:S01]  /*e870*/  FMUL.FTZ R95, R95, R8.reuse ;  /* 0x000000085f5f7220 */ /* 0x080fe20000410000 */
[----:B--2---:R-:W-:Y:S01]  /*e880*/  FADD.FTZ R9, R43, R0 ;  /* 0x000000002b097221 */ /* 0x004fe20000010000 */
[----:B------:R2:W-:Y:S01]  /*e890*/  @!P1 SYNCS.ARRIVE.TRANS64.RED.A1T0 RZ, [R25+URZ], RZ ;  /* 0x000000ff19ff99a7 */ /* 0x0005e2000810043f */
[-C--:B------:R-:W-:Y:S01]  /*e8a0*/  FMUL.FTZ R98, R98, R8.reuse ;  /* 0x0000000862627220 */ /* 0x080fe20000410000 */
[----:B------:R-:W3:Y:S01]  /*e8b0*/  MUFU.EX2 R63, R63 ;  /* 0x0000003f003f7308 */ /* 0x000ee20000000800 */
[----:B-1----:R-:W-:Y:S01]  /*e8c0*/  FADD.FTZ R2, R162, R13 ;  /* 0x0000000da2027221 */ /* 0x002fe20000010000 */
[-C--:B------:R-:W-:Y:S01]  /*e8d0*/  FMUL.FTZ R99, R99, R8.reuse ;  /* 0x0000000863637220 */ /* 0x080fe20000410000 */
[-C--:B------:R-:W-:Y:S01]  /*e8e0*/  FMUL.FTZ R102, R102, R8.reuse ;  /* 0x0000000866667220 */ /* 0x080fe20000410000 */
[-C--:B------:R-:W-:Y:S01]  /*e8f0*/  FMUL.FTZ R103, R103, R8.reuse ;  /* 0x0000000867677220 */ /* 0x080fe20000410000 */
[-C--:B------:R-:W-:Y:S01]  /*e900*/  FMUL.FTZ R106, R106, R8.reuse ;  /* 0x000000086a6a7220 */ /* 0x080fe20000410000 */
[-C--:B------:R-:W-:Y:S01]  /*e910*/  FMUL.FTZ R107, R107, R8.reuse ;  /* 0x000000086b6b7220 */ /* 0x080fe20000410000 */
[-C--:B------:R-:W-:Y:S01]  /*e920*/  FMUL.FTZ R110, R110, R8.reuse ;  /* 0x000000086e6e7220 */ /* 0x080fe20000410000 */
[----:B------:R-:W1:Y:S01]  /*e930*/  MUFU.EX2 R45, R45 ;  /* 0x0000002d002d7308 */ /* 0x000e620000000800 */
        /* <DEDUP_REMOVED lines=8> */
[----:B---3--:R-:W-:Y:S01]  /*e9c0*/  FADD.FTZ R9, R63, R2 ;  /* 0x000000023f097221 */ /* 0x008fe20000010000 */
[-C--:B------:R-:W-:Y:S01]  /*e9d0*/  FMUL.FTZ R123, R123, R8.reuse ;  /* 0x000000087b7b7220 */ /* 0x080fe20000410000 */
[-C--:B------:R-:W-:Y:S01]  /*e9e0*/  FMUL.FTZ R126, R126, R8.reuse ;  /* 0x000000087e7e7220 */ /* 0x080fe20000410000 */
[-C--:B------:R-:W-:Y:S01]  /*e9f0*/  FMUL.FTZ R127, R127, R8.reuse ;  /* 0x000000087f7f7220 */ /* 0x080fe20000410000 */
[-C--:B------:R-:W-:Y:S01]  /*ea00*/  FMUL.FTZ R130, R130, R8.reuse ;  /* 0x0000000882827220 */ /* 0x080fe20000410000 */
[-C--:B------:R-:W-:Y:S01]  /*ea10*/  FMUL.FTZ R131, R131, R8.reuse ;  /* 0x0000000883837220 */ /* 0x080fe20000410000 */
        /* <DEDUP_REMOVED lines=13> */
[----:B------:R-:W-:Y:S01]  /*eaf0*/  FMUL.FTZ R151, R151, R8 ;  /* 0x0000000897977220 */ /* 0x000fe20000410000 */
[----:B------:R-:W-:Y:S01]  /*eb00*/  F2FP.F16.F32.PACK_AB R178, R31, R178 ;  /* 0x000000b21fb2723e */ /* 0x000fe200000000ff */
[----:B------:R-:W-:Y:S01]  /*eb10*/  IMAD.MOV.U32 R8, RZ, RZ, R5 ;  /* 0x000000ffff087224 */ /* 0x000fe200078e0005 */
[----:B------:R-:W-:Y:S01]  /*eb20*/  F2FP.F16.F32.PACK_AB R174, R85, R174 ;  /* 0x000000ae55ae723e */ /* 0x000fe200000000ff */
[----:B------:R-:W0:Y:S01]  /*eb30*/  MUFU.EX2 R57, R57 ;  /* 0x0000003900397308 */ /* 0x000e220000000800 */
[----:B---3--:R-:W-:Y:S01]  /*eb40*/  FADD.FTZ R9, R15, R0 ;  /* 0x000000000f097221 */ /* 0x008fe20000010000 */
[----:B------:R-:W-:-:S02]  /*eb50*/  F2FP.F16.F32.PACK_AB R168, R79, R168 ;  /* 0x000000a84fa8723e */ /* 0x000fc400000000ff */
[----:B------:R-:W-:Y:S02]  /*eb60*/  F2FP.F16.F32.PACK_AB R170, R47, R170 ;  /* 0x000000aa2faa723e */ /* 0x000fe400000000ff */
[----:B------:R-:W-:Y:S02]  /*eb70*/  F2FP.F16.F32.PACK_AB R164, R49, R164 ;  /* 0x000000a431a4723e */ /* 0x000fe400000000ff */
[----:B------:R-:W3:Y:S01]  /*eb80*/  MUFU.EX2 R173, R173 ;  /* 0x000000ad00ad7308 */ /* 0x000ee20000000800 */
[----:B-1----:R-:W-:Y:S01]  /*eb90*/  FADD.FTZ R0, R24, R9 ;  /* 0x0000000918007221 */ /* 0x002fe20000010000 */
[----:B------:R-:W-:Y:S02]  /*eba0*/  F2FP.F16.F32.PACK_AB R166, R53, R166 ;  /* 0x000000a635a6723e */ /* 0x000fe400000000ff */
[----:B------:R-:W-:Y:S02]  /*ebb0*/  F2FP.F16.F32.PACK_AB R160, R59, R160 ;  /* 0x000000a03ba0723e */ /* 0x000fe400000000ff */
[----:B------:R-:W-:-:S02]  /*ebc0*/  F2FP.F16.F32.PACK_AB R162, R63, R162 ;  /* 0x000000a23fa2723e */ /* 0x000fc400000000ff */
[----:B------:R-:W1:Y:S01]  /*ebd0*/  MUFU.EX2 R158, R158 ;  /* 0x0000009e009e7308 */ /* 0x000e620000000800 */
[C---:B0-----:R-:W-:Y:S01]  /*ebe0*/  FADD.FTZ R11, R57.reuse, R2 ;  /* 0x00000002390b7221 */ /* 0x041fe20000010000 */
[----:B------:R-:W-:Y:S02]  /*ebf0*/  F2FP.F16.F32.PACK_AB R156, R57, R156 ;  /* 0x0000009c399c723e */ /* 0x000fe400000000ff */
[----:B------:R-:W-:-:S04]  /*ec00*/  F2FP.F16.F32.PACK_AB R181, R12, R35 ;  /* 0x000000230cb5723e */ /* 0x000fc800000000ff */
[----:B------:R-:W0:Y:S01]  /*ec10*/  MUFU.EX2 R26, R26 ;  /* 0x0000001a001a7308 */ /* 0x000e220000000800 */
[----:B---3--:R-:W-:-:S07]  /*ec20*/  FADD.FTZ R9, R173, R0 ;  /* 0x00000000ad097221 */ /* 0x008fce0000010000 */
[----:B------:R-:W3:Y:S01]  /*ec30*/  MUFU.EX2 R51, R51 ;  /* 0x0000003300337308 */ /* 0x000ee20000000800 */
[----:B-1----:R-:W-:-:S07]  /*ec40*/  FADD.FTZ R2, R158, R11 ;  /* 0x0000000b9e027221 */ /* 0x002fce0000010000 */
[----:B------:R-:W1:Y:S01]  /*ec50*/  MUFU.EX2 R175, R175 ;  /* 0x000000af00af7308 */ /* 0x000e620000000800 */
[C---:B0-----:R-:W-:Y:S01]  /*ec60*/  FADD.FTZ R0, R26.reuse, R9 ;  /* 0x000000091a007221 */ /* 0x041fe20000010000 */
[----:B------:R-:W-:-:S06]  /*ec70*/  F2FP.F16.F32.PACK_AB R173, R26, R173 ;  /* 0x000000ad1aad723e */ /* 0x000fcc00000000ff */
[----:B------:R-:W0:Y:S01]  /*ec80*/  MUFU.EX2 R152, R152 ;  /* 0x0000009800987308 */ /* 0x000e220000000800 */
[C---:B---3--:R-:W-:Y:S01]  /*ec90*/  FADD.FTZ R11, R51.reuse, R2 ;  /* 0x00000002330b7221 */ /* 0x048fe20000010000 */
[----:B------:R-:W-:-:S06]  /*eca0*/  F2FP.F16.F32.PACK_AB R158, R51, R158 ;  /* 0x0000009e339e723e */ /* 0x000fcc00000000ff */
[----:B------:R-:W3:Y:S01]  /*ecb0*/  MUFU.EX2 R28, R28 ;  /* 0x0000001c001c7308 */ /* 0x000ee20000000800 */
[----:B-1----:R-:W-:-:S07]  /*ecc0*/  FADD.FTZ R9, R175, R0 ;  /* 0x00000000af097221 */ /* 0x002fce0000010000 */
[----:B------:R-:W1:Y:S01]  /*ecd0*/  MUFU.EX2 R41, R41 ;  /* 0x0000002900297308 */ /* 0x000e620000000800 */
[----:B0-----:R-:W-:-:S07]  /*ece0*/  FADD.FTZ R2, R152, R11 ;  /* 0x0000000b98027221 */ /* 0x001fce0000010000 */
[----:B------:R-:W0:Y:S01]  /*ecf0*/  MUFU.EX2 R169, R169 ;  /* 0x000000a900a97308 */ /* 0x000e220000000800 */
[C---:B---3--:R-:W-:Y:S01]  /*ed00*/  FADD.FTZ R0, R28.reuse, R9 ;  /* 0x000000091c007221 */ /* 0x048fe20000010000 */
[----:B------:R-:W-:-:S06]  /*ed10*/  F2FP.F16.F32.PACK_AB R175, R28, R175 ;  /* 0x000000af1caf723e */ /* 0x000fcc00000000ff */
[----:B------:R-:W3:Y:S01]  /*ed20*/  MUFU.EX2 R154, R154 ;  /* 0x0000009a009a7308 */ /* 0x000ee20000000800 */
[C---:B-1----:R-:W-:Y:S01]  /*ed30*/  FADD.FTZ R11, R41.reuse, R2 ;  /* 0x00000002290b7221 */ /* 0x042fe20000010000 */
[----:B------:R-:W-:-:S06]  /*ed40*/  F2FP.F16.F32.PACK_AB R152, R41, R152 ;  /* 0x000000982998723e */ /* 0x000fcc00000000ff */
[----:B------:R-:W1:Y:S01]  /*ed50*/  MUFU.EX2 R30, R30 ;  /* 0x0000001e001e7308 */ /* 0x000e620000000800 */
[----:B0-----:R-:W-:-:S07]  /*ed60*/  FADD.FTZ R9, R169, R0 ;  /* 0x00000000a9097221 */ /* 0x001fce0000010000 */
[----:B------:R-:W0:Y:S01]  /*ed70*/  MUFU.EX2 R7, R7 ;  /* 0x0000000700077308 */ /* 0x000e220000000800 */
[----:B---3--:R-:W-:-:S07]  /*ed80*/  FADD.FTZ R2, R154, R11 ;  /* 0x0000000b9a027221 */ /* 0x008fce0000010000 */
[----:B------:R-:W3:Y:S01]  /*ed90*/  MUFU.EX2 R171, R171 ;  /* 0x000000ab00ab7308 */ /* 0x000ee20000000800 */
[C---:B-1----:R-:W-:Y:S01]  /*eda0*/  FADD.FTZ R0, R30.reuse, R9 ;  /* 0x000000091e007221 */ /* 0x042fe20000010000 */
[----:B------:R-:W-:-:S06]  /*edb0*/  F2FP.F16.F32.PACK_AB R169, R30, R169 ;  /* 0x000000a91ea9723e */ /* 0x000fcc00000000ff */
[----:B------:R-:W1:Y:S01]  /*edc0*/  MUFU.EX2 R32, R32 ;  /* 0x0000002000207308 */ /* 0x000e620000000800 */
[C---:B0-----:R-:W-:Y:S01]  /*edd0*/  FADD.FTZ R2, R7.reuse, R2 ;  /* 0x0000000207027221 */ /* 0x041fe20000010000 */
[----:B------:R-:W-:-:S06]  /*ede0*/  F2FP.F16.F32.PACK_AB R154, R7, R154 ;  /* 0x0000009a079a723e */ /* 0x000fcc00000000ff */
[----:B------:R-:W0:Y:S01]  /*edf0*/  MUFU.EX2 R165, R165 ;  /* 0x000000a500a57308 */ /* 0x000e220000000800 */
[----:B---3--:R-:W-:-:S07]  /*ee00*/  FADD.FTZ R7, R171, R0 ;  /* 0x00000000ab077221 */ /* 0x008fce0000010000 */
[----:B------:R-:W3:Y:S01]  /*ee10*/  MUFU.EX2 R34, R34 ;  /* 0x0000002200227308 */ /* 0x000ee20000000800 */
[C---:B-1----:R-:W-:Y:S01]  /*ee20*/  FADD.FTZ R0, R32.reuse, R7 ;  /* 0x0000000720007221 */ /* 0x042fe20000010000 */
[----:B------:R-:W-:-:S06]  /*ee30*/  F2FP.F16.F32.PACK_AB R171, R32, R171 ;  /* 0x000000ab20ab723e */ /* 0x000fcc00000000ff */
[----:B------:R1:W4:Y:S01]  /*ee40*/  MUFU.EX2 R38, R179 ;  /* 0x000000b300267308 */ /* 0x0003220000000800 */
[----:B0-----:R-:W-:-:S07]  /*ee50*/  FADD.FTZ R7, R165, R0 ;  /* 0x00000000a5077221 */ /* 0x001fce0000010000 */
[----:B------:R-:W0:Y:S01]  /*ee60*/  MUFU.EX2 R167, R193 ;  /* 0x000000c100a77308 */ /* 0x000e220000000800 */
[----:B---3--:R-:W-:Y:S01]  /*ee70*/  FADD.FTZ R7, R34, R7 ;  /* 0x0000000722077221 */ /* 0x008fe20000010000 */
[----:B-1----:R-:W-:Y:S02]  /*ee80*/  F2FP.F16.F32.PACK_AB R179, R24, R15 ;  /* 0x0000000f18b3723e */ /* 0x002fe400000000ff */
[----:B------:R-:W-:-:S04]  /*ee90*/  F2FP.F16.F32.PACK_AB R165, R34, R165 ;  /* 0x000000a522a5723e */ /* 0x000fc800000000ff */
[----:B------:R-:W1:Y:S01]  /*eea0*/  MUFU.EX2 R40, R39 ;  /* 0x0000002700287308 */ /* 0x000e620000000800 */
[----:B----4-:R-:W-:-:S07]  /*eeb0*/  FADD.FTZ R7, R38, R7 ;  /* 0x0000000726077221 */ /* 0x010fce0000010000 */
[----:B------:R3:W4:Y:S01]  /*eec0*/  MUFU.EX2 R161, R177 ;  /* 0x000000b100a17308 */ /* 0x0007220000000800 */
[C---:B0-----:R-:W-:Y:S01]  /*eed0*/  FADD.FTZ R7, R167.reuse, R7 ;  /* 0x00000007a7077221 */ /* 0x041fe20000010000 */
[----:B------:R-:W-:-:S06]  /*eee0*/  F2FP.F16.F32.PACK_AB R167, R167, R38 ;  /* 0x00000026a7a7723e */ /* 0x000fcc00000000ff */
[----:B------:R-:W0:Y:S01]  /*eef0*/  MUFU.EX2 R42, R157 ;  /* 0x0000009d002a7308 */ /* 0x000e220000000800 */
[----:B-1----:R-:W-:Y:S01]  /*ef00*/  FADD.FTZ R7, R40, R7 ;  /* 0x0000000728077221 */ /* 0x002fe20000010000 */
[----:B---3--:R-:W-:-:S06]  /*ef10*/  F2FP.F16.F32.PACK_AB R177, R45, R20 ;  /* 0x000000142db1723e */ /* 0x008fcc00000000ff */
[----:B------:R-:W1:Y:S01]  /*ef20*/  MUFU.EX2 R155, R155 ;  /* 0x0000009b009b7308 */ /* 0x000e620000000800 */
[C---:B----4-:R-:W-:Y:S01]  /*ef30*/  FADD.FTZ R7, R161.reuse, R7 ;  /* 0x00000007a1077221 */ /* 0x050fe20000010000 */
[----:B------:R-:W-:-:S06]  /*ef40*/  F2FP.F16.F32.PACK_AB R161, R161, R40 ;  /* 0x00000028a1a1723e */ /* 0x000fcc00000000ff */
[----:B------:R-:W3:Y:S01]  /*ef50*/  MUFU.EX2 R44, R87 ;  /* 0x00000057002c7308 */ /* 0x000ee20000000800 */
[----:B0-----:R-:W-:-:S07]  /*ef60*/  FADD.FTZ R7, R42, R7 ;  /* 0x000000072a077221 */ /* 0x001fce0000010000 */
[----:B------:R0:W4:Y:S01]  /*ef70*/  MUFU.EX2 R157, R183 ;  /* 0x000000b7009d7308 */ /* 0x0001220000000800 */
[C---:B-1----:R-:W-:Y:S01]  /*ef80*/  FADD.FTZ R7, R155.reuse, R7 ;  /* 0x000000079b077221 */ /* 0x042fe20000010000 */
[----:B------:R-:W-:-:S06]  /*ef90*/  F2FP.F16.F32.PACK_AB R163, R155, R42 ;  /* 0x0000002a9ba3723e */ /* 0x000fcc00000000ff */
[----:B------:R-:W1:Y:S01]  /*efa0*/  MUFU.EX2 R0, R83 ;  /* 0x0000005300007308 */ /* 0x000e620000000800 */
[----:B---3--:R-:W-:Y:S01]  /*efb0*/  FADD.FTZ R7, R44, R7 ;  /* 0x000000072c077221 */ /* 0x008fe20000010000 */
[----:B0-----:R-:W-:-:S06]  /*efc0*/  F2FP.F16.F32.PACK_AB R183, R43, R14 ;  /* 0x0000000e2bb7723e */ /* 0x001fcc00000000ff */
[----:B------:R-:W0:Y:S01]  /*efd0*/  MUFU.EX2 R81, R81 ;  /* 0x0000005100517308 */ /* 0x000e220000000800 */
[C---:B----4-:R-:W-:Y:S01]  /*efe0*/  FADD.FTZ R7, R157.reuse, R7 ;  /* 0x000000079d077221 */ /* 0x050fe20000010000 */
[----:B------:R-:W-:-:S06]  /*eff0*/  F2FP.F16.F32.PACK_AB R157, R157, R44 ;  /* 0x0000002c9d9d723e */ /* 0x000fcc00000000ff */
[----:B------:R-:W3:Y:S01]  /*f000*/  MUFU.EX2 R46, R77 ;  /* 0x0000004d002e7308 */ /* 0x000ee20000000800 */
[----:B-1----:R-:W-:-:S07]  /*f010*/  FADD.FTZ R7, R0, R7 ;  /* 0x0000000700077221 */ /* 0x002fce0000010000 */
[----:B------:R-:W1:Y:S01]  /*f020*/  MUFU.EX2 R75, R75 ;  /* 0x0000004b004b7308 */ /* 0x000e620000000800 */
[C---:B0-----:R-:W-:Y:S01]  /*f030*/  FADD.FTZ R7, R81.reuse, R7 ;  /* 0x0000000751077221 */ /* 0x041fe20000010000 */
[----:B------:R-:W-:-:S06]  /*f040*/  F2FP.F16.F32.PACK_AB R159, R81, R0 ;  /* 0x00000000519f723e */ /* 0x000fcc00000000ff */
[----:B------:R-:W0:Y:S01]  /*f050*/  MUFU.EX2 R48, R73 ;  /* 0x0000004900307308 */ /* 0x000e220000000800 */
[----:B---3--:R-:W-:-:S07]  /*f060*/  FADD.FTZ R7, R46, R7 ;  /* 0x000000072e077221 */ /* 0x008fce0000010000 */
[----:B------:R-:W3:Y:S01]  /*f070*/  MUFU.EX2 R36, R36 ;  /* 0x0000002400247308 */ /* 0x000ee20000000800 */
[C---:B-1----:R-:W-:Y:S01]  /*f080*/  FADD.FTZ R7, R75.reuse, R7 ;  /* 0x000000074b077221 */ /* 0x042fe20000010000 */
[----:B------:R-:W-:-:S03]  /*f090*/  F2FP.F16.F32.PACK_AB R153, R75, R46 ;  /* 0x0000002e4b99723e */ /* 0x000fc600000000ff */
[----:B0-----:R-:W-:-:S04]  /*f0a0*/  FADD.FTZ R7, R48, R7 ;  /* 0x0000000730077221 */ /* 0x001fc80000010000 */
[C---:B---3--:R-:W-:Y:S01]  /*f0b0*/  FADD.FTZ R0, R36.reuse, R7 ;  /* 0x0000000724007221 */ /* 0x048fe20000010000 */
[----:B------:R-:W-:Y:S01]  /*f0c0*/  F2FP.F16.F32.PACK_AB R155, R36, R48 ;  /* 0x00000030249b723e */ /* 0x000fe200000000ff */
[----:B------:R-:W-:Y:S01]  /*f0d0*/  IMAD.MOV.U32 R7, RZ, RZ, R4 ;  /* 0x000000ffff077224 */ /* 0x000fe200078e0004 */
[----:B--2---:R-:W-:Y:S06]  /*f0e0*/  @P2 BRA `(.L_x_1173) ;  /* 0xffffffc400f42947 */ /* 0x004fec000383ffff */
.L_x_1156:
[----:B------:R-:W-:Y:S06]  /*f0f0*/  BAR.ARV 0x8, 0x180 ;  /* 0x0206000000007b1d */ /* 0x000fec0000002000 */
[----:B------:R-:W-:Y:S05]  /*f100*/  @!P0 BRA `(.L_x_1174) ;  /* 0x0000000000048947 */ /* 0x000fea0003800000 */
[----:B------:R-:W-:Y:S01]  /*f110*/  BPT.TRAP 0x1 ;  /* 0x000000040000795c */ /* 0x000fe20000300000 */
.L_x_1174:
[----:B------:R-:W-:Y:S01]  /*f120*/  ULEA UR5, UR44, UR41, 0x3 ;  /* 0x000000292c057291 */ /* 0x000fe2000f8e183f */
[----:B------:R-:W-:-:S05]  /*f130*/  IMAD.U32 R3, RZ, RZ, UR45 ;  /* 0x0000002dff037e24 */ /* 0x000fca000f8e00ff */
[----:B------:R-:W-:-:S04]  /*f140*/  SHF.L.U32 R3, R3, 0x1f, RZ ;  /* 0x0000001f03037819 */ /* 0x000fc800000006ff */
[----:B------:R0:W1:Y:S01]  /*f150*/  SYNCS.PHASECHK.TRANS64.TRYWAIT P2, [UR5+0x28850], R3 ;  /* 0x02885003ff0075a7 */ /* 0x0000620008040145 */
[----:B------:R-:W-:Y:S05]  /*f160*/  @!P0 BRA `(.L_x_1175) ;  /* 0x0000000000048947 */ /* 0x000fea0003800000 */
[----:B------:R-:W-:Y:S01]  /*f170*/  BPT.TRAP 0x1 ;  /* 0x000000040000795c */ /* 0x000fe20000300000 */
.L_x_1175:
[----:B-1----:R-:W-:Y:S05]  /*f180*/  @P2 BRA `(.L_x_1176) ;  /* 0x0000000000082947 */ /* 0x002fea0003800000 */
[----:B------:R-:W1:Y:S02]  /*f190*/  SYNCS.PHASECHK.TRANS64.TRYWAIT P0, [UR5+0x28850], R3 ;  /* 0x02885003ff0075a7 */ /* 0x000e640008000145 */
[----:B-1----:R-:W-:Y:S05]  /*f1a0*/  @!P0 BRA `(.L_x_1177) ;  /* 0x0000007000908947 */ /* 0x002fea0003800000 */
.L_x_1176:
[----:B------:R-:W-:Y:S01]  /*f1b0*/  UIADD3 UR41, UR41, 0x400, URZ ;  /* 0x0000040029297890 */ /* 0x000fe2000fffe03f */
[----:B------:R-:W-:Y:S01]  /*f1c0*/  WARPGROUP.ARRIVE ;  /* 0x00000000000079c5 */ /* 0x000fe20000000000 */
[----:B------:R-:W-:Y:S01]  /*f1d0*/  UMOV UR7, 0x40000040 ;  /* 0x4000004000077882 */ /* 0x000fe20000000000 */
[----:B01----:R-:W0:Y:S01]  /*f1e0*/  SHFL.BFLY PT, R3, R2, 0x2, 0x1f ;  /* 0x0c401f0002037f89 */ /* 0x003e2200000e0000 */
[----:B------:R-:W-:Y:S01]  /*f1f0*/  USHF.R.U32.HI UR41, URZ, 0x4, UR41 ;  /* 0x000000043f297899 */ /* 0x000fe20008011629 */
[----:B------:R-:W-:Y:S01]  /*f200*/  IMAD.U32 R13, RZ, RZ, UR5 ;  /* 0x00000005ff0d7e24 */ /* 0x000fe2000f8e00ff */
[----:B------:R-:W-:Y:S01]  /*f210*/  UIADD3 UR46, UR46, 0x1, URZ ;  /* 0x000000012e2e7890 */ /* 0x000fe2000fffe03f */
[----:B------:R-:W1:Y:S01]  /*f220*/  SHFL.BFLY PT, R7, R0, 0x2, 0x1f ;  /* 0x0c401f0000077f89 */ /* 0x000e6200000e0000 */
[----:B------:R-:W-:Y:S01]  /*f230*/  ULOP3.LUT UR41, UR41, 0x3fff, URZ, 0xc0, !UPT ;  /* 0x00003fff29297892 */ /* 0x000fe2000f8ec03f */
[----:B------:R-:W-:Y:S02]  /*f240*/  IMAD.MOV.U32 R36, RZ, RZ, -0x800000 ;  /* 0xff800000ff247424 */ /* 0x000fe400078e00ff */
[----:B------:R-:W-:Y:S01]  /*f250*/  IMAD.MOV.U32 R9, RZ, RZ, RZ ;  /* 0x000000ffff097224 */ /* 0x000fe200078e00ff */
[----:B------:R-:W-:-:S04]  /*f260*/  ULOP3.LUT UR4, UR41, 0x4000000, URZ, 0xfc, !UPT ;  /* 0x0400000029047892 */ /* 0x000fc8000f8efc3f */
[----:B------:R-:W-:Y:S02]  /*f270*/  ULEA UR4, UR44, UR4, 0xb ;  /* 0x000000042c047291 */ /* 0x000fe4000f8e583f */
[----:B------:R-:W-:-:S04]  /*f280*/  UIADD3 UR44, UR44, 0x1, URZ ;  /* 0x000000012c2c7890 */ /* 0x000fc8000fffe03f */
[----:B------:R-:W-:Y:S01]  /*f290*/  UISETP.NE.AND UP0, UPT, UR44, 0x2, UPT ;  /* 0x000000022c00788c */ /* 0x000fe2000bf05270 */
[----:B------:R-:W-:Y:S02]  /*f2a0*/  UMOV UR6, UR4 ;  /* 0x0000000400067c82 */ /* 0x000fe40008000000 */
[----:B------:R-:W-:Y:S01]  /*f2b0*/  HGMMA.64x128x16.F32 R88, R180, gdesc[UR4].tnspB, R88, gsb0 ;  /* 0x41e00004b4587df0 */ /* 0x000fe20008000858 */
[----:B------:R-:W-:Y:S01]  /*f2c0*/  UIADD3 UR6, UR4, 0x80, URZ ;  /* 0x0000008004067890 */ /* 0x000fe2000fffe03f */
[----:B0-----:R-:W-:Y:S01]  /*f2d0*/  FADD.FTZ R3, R3, R2 ;  /* 0x0000000203037221 */ /* 0x001fe20000010000 */
[----:B------:R-:W-:Y:S01]  /*f2e0*/  UMOV UR7, 0x40000040 ;  /* 0x4000004000077882 */ /* 0x000fe20000000000 */
[----:B------:R-:W-:Y:S02]  /*f2f0*/  IMAD.MOV.U32 R2, RZ, RZ, RZ ;  /* 0x000000ffff027224 */ /* 0x000fe400078e00ff */
[----:B-1----:R-:W-:Y:S01]  /*f300*/  FADD.FTZ R7, R7, R0 ;  /* 0x0000000007077221 */ /* 0x002fe20000010000 */
[----:B------:R-:W-:Y:S01]  /*f310*/  IMAD.MOV.U32 R0, RZ, RZ, -0x800000 ;  /* 0xff800000ff007424 */ /* 0x000fe200078e00ff */
[----:B------:R-:W0:Y:S01]  /*f320*/  SHFL.BFLY PT, R8, R3, 0x1, 0x1f ;  /* 0x0c201f0003087f89 */ /* 0x000e2200000e0000 */
[----:B------:R-:W-:-:S03]  /*f330*/  USEL UR44, UR44, URZ, UP0 ;  /* 0x0000003f2c2c7287 */ /* 0x000fc60008000000 */
[----:B------:R-:W1:Y:S01]  /*f340*/  SHFL.BFLY PT, R10, R7, 0x1, 0x1f ;  /* 0x0c201f00070a7f89 */ /* 0x000e6200000e0000 */
[----:B0-----:R-:W-:Y:S01]  /*f350*/  FADD.FTZ R11, R3, R8 ;  /* 0x00000008030b7221 */ /* 0x001fe20000010000 */
[----:B-1----:R-:W-:-:S04]  /*f360*/  FADD.FTZ R12, R7, R10 ;  /* 0x0000000a070c7221 */ /* 0x002fc80000010000 */
[----:B------:R-:W-:Y:S02]  /*f370*/  FSETP.NE.FTZ.AND P0, PT, R11, RZ, PT ;  /* 0x000000ff0b00720b */ /* 0x000fe40003f15000 */
[----:B------:R-:W-:-:S11]  /*f380*/  FSETP.NE.FTZ.AND P2, PT, R12, RZ, PT ;  /* 0x000000ff0c00720b */ /* 0x000fd60003f55000 */
[----:B------:R-:W0:Y:S01]  /*f390*/  @P0 MUFU.LG2 R8, R11 ;  /* 0x0000000b00080308 */ /* 0x000e220000000c00 */
[C---:B------:R-:W-:Y:S01]  /*f3a0*/  @P0 FMUL.FTZ R3, R6.reuse, 0.69314718246459960938 ;  /* 0x3f31721806030820 */ /* 0x040fe20000410000 */
[----:B------:R-:W-:Y:S01]  /*f3b0*/  @P2 FMUL.FTZ R7, R6, 0.69314718246459960938 ;  /* 0x3f31721806072820 */ /* 0x000fe20000410000 */
[----:B------:R-:W-:-:S05]  /*f3c0*/  @!P1 VIADD R6, R13, 0x28860 ;  /* 0x000288600d069836 */ /* 0x000fca0000000000 */
[----:B------:R-:W1:Y:S08]  /*f3d0*/  @P2 MUFU.LG2 R10, R12 ;  /* 0x0000000c000a2308 */ /* 0x000e700000000c00 */
[----:B------:R-:W2:Y:S01]  /*f3e0*/  @P0 MUFU.RCP R2, R11 ;  /* 0x0000000b00020308 */ /* 0x000ea20000001000 */
[----:B0-----:R-:W-:-:S04]  /*f3f0*/  @P0 FMUL.FTZ R8, R8, 0.69314718246459960938 ;  /* 0x3f31721808080820 */ /* 0x001fc80000410000 */
[----:B------:R-:W-:Y:S01]  /*f400*/  @P0 FFMA.FTZ R36, R3, R4, R8 ;  /* 0x0000000403240223 */ /* 0x000fe20000010008 */
[----:B------:R-:W-:Y:S02]  /*f410*/  @!P1 PRMT R3, RZ, 0x654, R6 ;  /* 0x00000654ff039816 */ /* 0x000fe40000000006 */
[----:B------:R-:W0:Y:S01]  /*f420*/  @P2 MUFU.RCP R9, R12 ;  /* 0x0000000c00092308 */ /* 0x000e220000001000 */
[----:B-1----:R-:W-:Y:S01]  /*f430*/  @P2 FMUL.FTZ R10, R10, 0.69314718246459960938 ;  /* 0x3f3172180a0a2820 */ /* 0x002fe20000410000 */
[----:B------:R-:W-:-:S03]  /*f440*/  PLOP3.LUT P0, PT, PT, PT, PT, 0x8, 0x0 ;  /* 0x000000000000781c */ /* 0x000fc60003f0e170 */
[----:B------:R-:W-:Y:S01]  /*f450*/  @P2 FFMA.FTZ R0, R7, R5, R10 ;  /* 0x0000000507002223 */ /* 0x000fe2000001000a */
        /* <DEDUP_REMOVED lines=31> */
[----:B------:R-:W-:-:S04]  /*f650*/  USEL UR4, URZ, 0x1, UP0 ;  /* 0x000000013f047887 */ /* 0x000fc80008000000 */
[----:B------:R-:W-:Y:S01]  /*f660*/  ULOP3.LUT UR45, UR45, UR4, URZ, 0x3c, !UPT ;  /* 0x000000042d2d7292 */ /* 0x000fe2000f8e3c3f */
[----:B------:R-:W-:Y:S02]  /*f670*/  WARPGROUP.DEPBAR.LE gsb0, 0x0 ;  /* 0x00008000000079c5 */ /* 0x000fe40000010000 */
[----:B------:R-:W-:-:S06]  /*f680*/  WARPGROUP.ARRIVE ;  /* 0x00000000000079c5 */ /* 0x000fcc0000000000 */
[----:B------:R-:W-:Y:S03]  /*f690*/  HGMMA.64x128x16.F32 R88, R152, gdesc[UR4].tnspB, R88, gsb0 ;  /* 0x41e0000498587df0 */ /* 0x000fe60008000858 */
[----:B------:R-:W-:Y:S02]  /*f6a0*/  WARPGROUP.DEPBAR.LE gsb0, 0x0 ;  /* 0x00008000000079c5 */ /* 0x000fe40000010000 */
[----:B------:R1:W-:Y:S01]  /*f6b0*/  @!P1 SYNCS.ARRIVE.TRANS64.RED.A1T0 RZ, [R3+URZ], RZ ;  /* 0x000000ff03ff99a7 */ /* 0x0003e2000810043f */
        /* <DEDUP_REMOVED lines=63> */
[----:B-1----:R-:W-:-:S07]  /*fab0*/  FMUL.FTZ R151, R151, R9 ;  /* 0x0000000997977220 */ /* 0x002fce0000410000 */
.L_x_1107:
[----:B------:R-:W0:Y:S01]  /*fac0*/  S2R R2, SR_CgaCtaId ;  /* 0x0000000000027919 */ /* 0x000e220000008800 */
[----:B------:R-:W-:Y:S01]  /*fad0*/  MOV R37, 0x400 ;  /* 0x0000040000257802 */ /* 0x000fe20000000f00 */
[----:B------:R-:W-:Y:S01]  /*fae0*/  BSSY B0, `(.L_x_1178) ;  /* 0x00001c5000007945 */ /* 0x000fe20003800000 */
[----:B------:R-:W-:Y:S02]  /*faf0*/  BAR.SYNC.DEFER_BLOCKING 0x5, 0x180 ;  /* 0x0146000000007b1d */ /* 0x000fe40000010000 */
[----:B0-----:R-:W-:-:S05]  /*fb00*/  LEA R37, R2, R37, 0x18 ;  /* 0x0000002502257211 */ /* 0x001fca00078ec0ff */
[----:B------:R-:W0:Y:S02]  /*fb10*/  LDS R2, [R37+0x288d0] ;  /* 0x0288d00025027984 */ /* 0x000e240000000800 */
[----:B0-----:R-:W-:Y:S01]  /*fb20*/  R2UR UR4, R2 ;  /* 0x00000000020472ca */ /* 0x001fe200000e0000 */
[----:B------:R-:W-:Y:S06]  /*fb30*/  BAR.ARV 0x4, 0x180 ;  /* 0x0106000000007b1d */ /* 0x000fec0000002000 */
[----:B------:R-:W-:Y:S08]  /*fb40*/  @P0 BRA `(.L_x_1179) ;  /* 0x0000001000a40947 */ /* 0x000ff00003800000 */
[----:B------:R-:W0:Y:S01]  /*fb50*/  S2R R2, SR_SWINHI ;  /* 0x0000000000027919 */ /* 0x000e220000002f00 */
[----:B------:R-:W-:Y:S01]  /*fb60*/  IMAD R3, R184, 0x40, R18 ;  /* 0x00000040b8037824 */ /* 0x000fe200078e0212 */
[----:B------:R-:W1:Y:S01]  /*fb70*/  LDC R44, c[0x0][0xbe8] ;  /* 0x0002fa00ff2c7b82 */ /* 0x000e620000000800 */
[----:B------:R-:W-:Y:S01]  /*fb80*/  F2FP.F16.F32.PACK_AB R6, R93, R6 ;  /* 0x000000065d06723e */ /* 0x000fe200000000ff */
[----:B------:R-:W-:Y:S01]  /*fb90*/  USHF.R.S32.HI UR12, URZ, 0x1f, UR37 ;  /* 0x0000001f3f0c7899 */ /* 0x000fe20008011425 */
[----:B------:R-:W-:Y:S01]  /*fba0*/  F2FP.F16.F32.PACK_AB R136, R137, R136 ;  /* 0x000000888988723e */ /* 0x000fe200000000ff */
[----:B------:R-:W-:Y:S01]  /*fbb0*/  ULDC.64 UR8, c[0x0][0xb90] ;  /* 0x0002e40000087ab9 */ /* 0x000fe20000000a00 */
[----:B------:R-:W-:Y:S01]  /*fbc0*/  USHF.R.S32.HI UR13, URZ, 0x1f, UR43 ;  /* 0x0000001f3f0d7899 */ /* 0x000fe2000801142b */
[----:B------:R-:W-:Y:S01]  /*fbd0*/  F2FP.F16.F32.PACK_AB R137, R139, R138 ;  /* 0x0000008a8b89723e */ /* 0x000fe200000000ff */
[----:B------:R-:W-:Y:S01]  /*fbe0*/  UIMAD UR5, UR12, UR8, URZ ;  /* 0x000000080c0572a4 */ /* 0x000fe2000f8e023f */
[----:B------:R-:W-:Y:S01]  /*fbf0*/  F2FP.F16.F32.PACK_AB R144, R145, R144 ;  /* 0x000000909190723e */ /* 0x000fe200000000ff */
[----:B------:R-:W-:Y:S01]  /*fc00*/  UIMAD.WIDE.U32 UR6, UR37, UR8, URZ ;  /* 0x00000008250672a5 */ /* 0x000fe2000f8e003f */
[----:B------:R-:W-:Y:S01]  /*fc10*/  F2FP.F16.F32.PACK_AB R138, R141, R140 ;  /* 0x0000008c8d8a723e */ /* 0x000fe200000000ff */
[----:B------:R-:W-:Y:S01]  /*fc20*/  UIMAD UR5, UR37, UR9, UR5 ;  /* 0x00000009250572a4 */ /* 0x000fe2000f8e0205 */
[----:B------:R-:W-:Y:S01]  /*fc30*/  F2FP.F16.F32.PACK_AB R139, R143, R142 ;  /* 0x0000008e8f8b723e */ /* 0x000fe200000000ff */
[----:B------:R-:W-:Y:S01]  /*fc40*/  ULDC.64 UR10, c[0x0][0xb98] ;  /* 0x0002e600000a7ab9 */ /* 0x000fe20000000a00 */
[----:B------:R-:W-:Y:S01]  /*fc50*/  F2FP.F16.F32.PACK_AB R145, R147, R146 ;  /* 0x000000929391723e */ /* 0x000fe200000000ff */
[----:B------:R-:W-:Y:S01]  /*fc60*/  UIMAD UR8, UR13, UR10, URZ ;  /* 0x0000000a0d0872a4 */ /* 0x000fe2000f8e023f */
[----:B------:R-:W-:Y:S01]  /*fc70*/  F2FP.F16.F32.PACK_AB R146, R149, R148 ;  /* 0x000000949592723e */ /* 0x000fe200000000ff */
[----:B------:R-:W-:Y:S01]  /*fc80*/  UIADD3 UR7, UR7, UR5, URZ ;  /* 0x0000000507077290 */ /* 0x000fe2000fffe03f */
[----:B------:R-:W-:Y:S01]  /*fc90*/  F2FP.F16.F32.PACK_AB R147, R151, R150 ;  /* 0x000000969793723e */ /* 0x000fe200000000ff */
[----:B------:R-:W-:-:S02]  /*fca0*/  UIMAD UR8, UR43, UR11, UR8 ;  /* 0x0000000b2b0872a4 */ /* 0x000fc4000f8e0208 */
[----:B------:R-:W-:Y:S01]  /*fcb0*/  UIMAD.WIDE.U32 UR6, UR43, UR10, UR6 ;  /* 0x0000000a2b0672a5 */ /* 0x000fe2000f8e0006 */
[----:B------:R-:W-:Y:S02]  /*fcc0*/  ULDC UR5, c[0x0][0xa88] ;  /* 0x0002a20000057ab9 */ /* 0x000fe40000000800 */
[----:B------:R-:W-:Y:S01]  /*fcd0*/  ULDC.64 UR10, c[0x0][0xaf0] ;  /* 0x0002bc00000a7ab9 */ /* 0x000fe20000000a00 */
[----:B------:R-:W-:Y:S02]  /*fce0*/  MOV R34, R37 ;  /* 0x0000002500227202 */ /* 0x000fe40000000f00 */
[----:B0-----:R-:W-:-:S03]  /*fcf0*/  MOV R35, R2 ;  /* 0x0000000200237202 */ /* 0x001fc60000000f00 */
[----:B------:R-:W-:-:S04]  /*fd00*/  IMAD.WIDE R4, R188, 0x2, R34 ;  /* 0x00000002bc047825 */ /* 0x000fc800078e0222 */
[----:B------:R-:W-:Y:S01]  /*fd10*/  IMAD.WIDE R34, R3, 0x2, R34 ;  /* 0x0000000203227825 */ /* 0x000fe200078e0222 */
[C---:B------:R-:W-:Y:S02]  /*fd20*/  LOP3.LUT R3, R4.reuse, 0x380, RZ, 0xc0, !PT ;  /* 0x0000038004037812 */ /* 0x040fe400078ec0ff */
[C---:B------:R-:W-:Y:S02]  /*fd30*/  IADD3 R29, P1, R4.reuse, 0x4040, RZ ;  /* 0x00004040041d7810 */ /* 0x040fe40007f3e0ff */
[C---:B------:R-:W-:Y:S02]  /*fd40*/  IADD3 R21, P6, R4.reuse, 0x20, RZ ;  /* 0x0000002004157810 */ /* 0x040fe40007fde0ff */
[----:B------:R-:W-:Y:S01]  /*fd50*/  SHF.R.U64 R3, R3, 0x3, RZ ;  /* 0x0000000303037819 */ /* 0x000fe200000012ff */
[--C-:B------:R-:W-:Y:S01]  /*fd60*/  IMAD.X R41, RZ, RZ, R5.reuse, P1 ;  /* 0x000000ffff297224 */ /* 0x100fe200008e0605 */
[C---:B------:R-:W-:Y:S01]  /*fd70*/  IADD3 R27, P2, R4.reuse, 0x4020, RZ ;  /* 0x00004020041b7810 */ /* 0x040fe20007f5e0ff */
[----:B------:R-:W-:Y:S01]  /*fd80*/  IMAD.X R13, RZ, RZ, R5, P6 ;  /* 0x000000ffff0d7224 */ /* 0x000fe200030e0605 */
[----:B------:R-:W-:-:S02]  /*fd90*/  IADD3 R10, P3, R4, 0x4000, RZ ;  /* 0x00004000040a7810 */ /* 0x000fc40007f7e0ff */
[C---:B------:R-:W-:Y:S01]  /*fda0*/  IADD3 R43, P0, R4.reuse, 0x4060, RZ ;  /* 0x00004060042b7810 */ /* 0x040fe20007f1e0ff */
[--C-:B------:R-:W-:Y:S01]  /*fdb0*/  IMAD.X R39, RZ, RZ, R5.reuse, P2 ;  /* 0x000000ffff277224 */ /* 0x100fe200010e0605 */
[C---:B------:R-:W-:Y:S01]  /*fdc0*/  IADD3 R8, P4, R4.reuse, 0x60, RZ ;  /* 0x0000006004087810 */ /* 0x040fe20007f9e0ff */
[--C-:B------:R-:W-:Y:S01]  /*fdd0*/  IMAD.X R15, RZ, RZ, R5.reuse, P3 ;  /* 0x000000ffff0f7224 */ /* 0x100fe200018e0605 */
[----:B------:R-:W-:Y:S02]  /*fde0*/  IADD3 R25, P5, R4, 0x40, RZ ;  /* 0x0000004004197810 */ /* 0x000fe40007fbe0ff */
[----:B------:R-:W-:Y:S01]  /*fdf0*/  LOP3.LUT R4, R3, R4, RZ, 0x3c, !PT ;  /* 0x0000000403047212 */ /* 0x000fe200078e3cff */
[--C-:B------:R-:W-:Y:S01]  /*fe00*/  IMAD.X R11, RZ, RZ, R5.reuse, P4 ;  /* 0x000000ffff0b7224 */ /* 0x100fe200020e0605 */
[----:B------:R-:W-:Y:S01]  /*fe10*/  LOP3.LUT R14, R29, 0x380, RZ, 0xc0, !PT ;  /* 0x000003801d0e7812 */ /* 0x000fe200078ec0ff */
[----:B------:R-:W-:Y:S01]  /*fe20*/  IMAD.X R9, RZ, RZ, R5, P5 ;  /* 0x000000ffff097224 */ /* 0x000fe200028e0605 */
[----:B------:R-:W-:-:S02]  /*fe30*/  LOP3.LUT R12, R27, 0x380, RZ, 0xc0, !PT ;  /* 0x000003801b0c7812 */ /* 0x000fc400078ec0ff */
[----:B------:R-:W-:Y:S02]  /*fe40*/  LOP3.LUT R3, R10, 0x380, RZ, 0xc0, !PT ;  /* 0x000003800a037812 */ /* 0x000fe400078ec0ff */
[----:B------:R-:W-:Y:S02]  /*fe50*/  LOP3.LUT R2, R21, 0x380, RZ, 0xc0, !PT ;  /* 0x0000038015027812 */ /* 0x000fe400078ec0ff */
[----:B------:R-:W-:Y:S02]  /*fe60*/  IADD3 R33, P6, R34, 0x1000, RZ ;  /* 0x0000100022217810 */ /* 0x000fe40007fde0ff */
[----:B------:R-:W-:Y:S02]  /*fe70*/  SHF.R.U64 R14, R14, 0x3, RZ ;  /* 0x000000030e0e7819 */ /* 0x000fe400000012ff */
[----:B------:R-:W-:Y:S02]  /*fe80*/  SHF.R.U64 R12, R12, 0x3, RZ ;  /* 0x000000030c0c7819 */ /* 0x000fe400000012ff */
[----:B------:R-:W-:-:S02]  /*fe90*/  SHF.R.U64 R3, R3, 0x3, RZ ;  /* 0x0000000303037819 */ /* 0x000fc400000012ff */
[----:B------:R-:W-:Y:S02]  /*fea0*/  SHF.R.U64 R2, R2, 0x3, RZ ;  /* 0x0000000302027819 */ /* 0x000fe400000012ff */
[----:B------:R-:W-:Y:S02]  /*feb0*/  LOP3.LUT R32, R33, 0x380, RZ, 0xc0, !PT ;  /* 0x0000038021207812 */ /* 0x000fe400078ec0ff */
[----:B------:R-:W-:Y:S02]  /*fec0*/  LOP3.LUT R40, R14, R29, RZ, 0x3c, !PT ;  /* 0x0000001d0e287212 */ /* 0x000fe400078e3cff */
[----:B------:R-:W-:Y:S02]  /*fed0*/  LOP3.LUT R38, R12, R27, RZ, 0x3c, !PT ;  /* 0x0000001b0c267212 */ /* 0x000fe400078e3cff */
[----:B------:R-:W-:Y:S02]  /*fee0*/  LOP3.LUT R14, R3, R10, RZ, 0x3c, !PT ;  /* 0x0000000a030e7212 */ /* 0x000fe400078e3cff */
[----:B------:R-:W-:-:S02]  /*fef0*/  LOP3.LUT R12, R2, R21, RZ, 0x3c, !PT ;  /* 0x00000015020c7212 */ /* 0x000fc400078e3cff */
[----:B------:R-:W-:Y:S02]  /*ff00*/  LOP3.LUT R3, R8, 0x380, RZ, 0xc0, !PT ;  /* 0x0000038008037812 */ /* 0x000fe400078ec0ff */
[----:B------:R-:W-:Y:S02]  /*ff10*/  SHF.R.U64 R32, R32, 0x3, RZ ;  /* 0x0000000320207819 */ /* 0x000fe400000012ff */
[----:B------:R-:W-:Y:S02]  /*ff20*/  LOP3.LUT R2, R25, 0x380, RZ, 0xc0, !PT ;  /* 0x0000038019027812 */ /* 0x000fe400078ec0ff */
[----:B-1----:R-:W-:Y:S02]  /*ff30*/  ISETP.NE.AND P1, PT, R44, 0x1, PT ;  /* 0x000000012c00780c */ /* 0x002fe40003f25270 */
[----:B------:R-:W-:Y:S02]  /*ff40*/  SHF.R.U64 R3, R3, 0x3, RZ ;  /* 0x0000000303037819 */ /* 0x000fe400000012ff */
[----:B------:R-:W-:Y:S01]  /*ff50*/  LOP3.LUT R32, R32, R33, RZ, 0x3c, !PT ;  /* 0x0000002120207212 */ /* 0x000fe200078e3cff */
[----:B------:R-:W-:Y:S01]  /*ff60*/  IMAD.X R33, RZ, RZ, R35, P6 ;  /* 0x000000ffff217224 */ /* 0x000fe200030e0623 */
[----:B------:R-:W-:-:S02]  /*ff70*/  SHF.R.U64 R2, R2, 0x3, RZ ;  /* 0x0000000302027819 */ /* 0x000fc400000012ff */
[----:B------:R-:W-:Y:S02]  /*ff80*/  IADD3 R45, P6, R34, 0x7000, RZ ;  /* 0x00007000222d7810 */ /* 0x000fe40007fde0ff */
[----:B------:R-:W-:Y:S02]  /*ff90*/  LOP3.LUT R10, R3, R8, RZ, 0x3c, !PT ;  /* 0x00000008030a7212 */ /* 0x000fe400078e3cff */
[----:B------:R-:W-:Y:S01]  /*ffa0*/  LOP3.LUT R8, R2, R25, RZ, 0x3c, !PT ;  /* 0x0000001902087212 */ /* 0x000fe200078e3cff */
[----:B------:R-:W0:Y:S01]  /*ffb0*/  @P1 LDC R47, c[0x0][0xbec] ;  /* 0x0002fb00ff2f1b82 */ /* 0x000e220000000800 */
[----:B------:R-:W-:Y:S02]  /*ffc0*/  LOP3.LUT R2, R45, 0x380, RZ, 0xc0, !PT ;  /* 0x000003802d027812 */ /* 0x000fe400078ec0ff */
[----:B------:R-:W-:Y:S02]  /*ffd0*/  LOP3.LUT R42, R43, 0x380, RZ, 0xc0, !PT ;  /* 0x000003802b2a7812 */ /* 0x000fe400078ec0ff */
[----:B------:R-:W-:-:S02]  /*ffe0*/  SHF.R.U64 R2, R2, 0x3, RZ ;  /* 0x0000000302027819 */ /* 0x000fc400000012ff */
[----:B------:R-:W-:Y:S02]  /*fff0*/  SHF.R.U64 R42, R42, 0x3, RZ ;  /* 0x000000032a2a7819 */ /* 0x000fe400000012ff */
[----:B------:R-:W-:Y:S02]  /*10000*/  LOP3.LUT R2, R2, R45, RZ, 0x3c, !PT ;  /* 0x0000002d02027212 */ /* 0x000fe400078e3cff */
[----:B------:R-:W-:Y:S02]  /*10010*/  MOV R45, R4 ;  /* 0x00000004002d7202 */ /* 0x000fe40000000f00 */
[----:B------:R-:W-:Y:S02]  /*10020*/  F2FP.F16.F32.PACK_AB R4, R46, R7 ;  /* 0x000000072e04723e */ /* 0x000fe400000000ff */
[----:B------:R-:W1:Y:S01]  /*10030*/  @P1 LDC R46, c[0x0][0xbf0] ;  /* 0x0002fc00ff2e1b82 */ /* 0x000e620000000800 */
[----:B------:R-:W-:Y:S01]  /*10040*/  LOP3.LUT R42, R42, R43, RZ, 0x3c, !PT ;  /* 0x0000002b2a2a7212 */ /* 0x000fe200078e3cff */
[----:B------:R-:W-:Y:S01]  /*10050*/  IMAD.X R43, RZ, RZ, R5, P0 ;  /* 0x000000ffff2b7224 */ /* 0x000fe200000e0605 */
[----:B------:R-:W-:-:S02]  /*10060*/  F2FP.F16.F32.PACK_AB R5, R91, R90 ;  /* 0x0000005a5b05723e */ /* 0x000fc400000000ff */
[----:B------:R-:W-:-:S03]  /*10070*/  F2FP.F16.F32.PACK_AB R7, R95, R94 ;  /* 0x0000005e5f07723e */ /* 0x000fc600000000ff */
[----:B------:R-:W-:Y:S01]  /*10080*/  BAR.SYNC.DEFER_BLOCKING 0x1, 0x100 ;  /* 0x0044000000007b1d */ /* 0x000fe20000010000 */
[----:B------:R-:W-:Y:S01]  /*10090*/  MOV R65, R40 ;  /* 0x0000002800417202 */ /* 0x000fe20000000f00 */
[----:B------:R-:W-:Y:S01]  /*100a0*/  VIADD R40, R17, UR36 ;  /* 0x0000002411287c36 */ /* 0x000fe20008000000 */
[----:B------:R-:W-:Y:S02]  /*100b0*/  IADD3 R21, P0, R34, 0x6000, RZ ;  /* 0x0000600022157810 */ /* 0x000fe40007f1e0ff */
[----:B------:R-:W-:Y:S02]  /*100c0*/  MOV R58, R10 ;  /* 0x0000000a003a7202 */ /* 0x000fe40000000f00 */
[----:B------:R-:W-:Y:S02]  /*100d0*/  LOP3.LUT R20, R21, 0x380, RZ, 0xc0, !PT ;  /* 0x0000038015147812 */ /* 0x000fe400078ec0ff */
[----:B------:R-:W-:Y:S02]  /*100e0*/  MOV R57, R14 ;  /* 0x0000000e00397202 */ /* 0x000fe40000000f00 */
[----:B------:R-:W-:-:S02]  /*100f0*/  SHF.R.U64 R20, R20, 0x3, RZ ;  /* 0x0000000314147819 */ /* 0x000fc400000012ff */
[----:B------:R-:W-:Y:S02]  /*10100*/  MOV R15, R12 ;  /* 0x0000000c000f7202 */ /* 0x000fe40000000f00 */
[----:B------:R-:W-:Y:S01]  /*10110*/  LOP3.LUT R20, R20, R21, RZ, 0x3c, !PT ;  /* 0x0000001514147212 */ /* 0x000fe200078e3cff */
[----:B------:R-:W-:Y:S01]  /*10120*/  IMAD.X R21, RZ, RZ, R35, P0 ;  /* 0x000000ffff157224 */ /* 0x000fe200000e0623 */
[C---:B------:R-:W-:Y:S02]  /*10130*/  IADD3 R27, P3, R34.reuse, 0x4000, RZ ;  /* 0x00004000221b7810 */ /* 0x040fe40007f7e0ff */
[----:B------:R-:W-:Y:S02]  /*10140*/  IADD3 R25, P2, R34, 0x5000, RZ ;  /* 0x0000500022197810 */ /* 0x000fe40007f5e0ff */
[----:B------:R-:W-:Y:S02]  /*10150*/  LOP3.LUT R26, R27, 0x380, RZ, 0xc0, !PT ;  /* 0x000003801b1a7812 */ /* 0x000fe400078ec0ff */
[----:B------:R-:W-:Y:S01]  /*10160*/  LOP3.LUT R24, R25, 0x380, RZ, 0xc0, !PT ;  /* 0x0000038019187812 */ /* 0x000fe200078ec0ff */
[----:B------:R0:W-:Y:S01]  /*10170*/  STSM.16.M88.4 [R45], R4 ;  /* 0x000000042d007844 */ /* 0x0001e20000000200 */
[----:B------:R-:W-:-:S02]  /*10180*/  SHF.R.U64 R26, R26, 0x3, RZ ;  /* 0x000000031a1a7819 */ /* 0x000fc400000012ff */
[----:B------:R-:W-:Y:S01]  /*10190*/  MOV R56, R38 ;  /* 0x0000002600387202 */ /* 0x000fe20000000f00 */
[----:B------:R-:W-:Y:S01]  /*101a0*/  VIADD R38, R187, UR36 ;  /* 0x00000024bb267c36 */ /* 0x000fe20008000000 */
[----:B------:R-:W-:Y:S02]  /*101b0*/  SHF.R.U64 R24, R24, 0x3, RZ ;  /* 0x0000000318187819 */ /* 0x000fe400000012ff */
[----:B------:R-:W-:Y:S01]  /*101c0*/  LOP3.LUT R26, R26, R27, RZ, 0x3c, !PT ;  /* 0x0000001b1a1a7212 */ /* 0x000fe200078e3cff */
[----:B------:R-:W-:Y:S01]  /*101d0*/  IMAD.X R27, RZ, RZ, R35, P3 ;  /* 0x000000ffff1b7224 */ /* 0x000fe200018e0623 */
[----:B------:R-:W-:Y:S02]  /*101e0*/  MOV R14, R8 ;  /* 0x00000008000e7202 */ /* 0x000fe40000000f00 */
[----:B------:R-:W-:Y:S02]  /*101f0*/  F2FP.F16.F32.PACK_AB R8, R105, R104 ;  /* 0x000000686908723e */ /* 0x000fe400000000ff */
[----:B------:R-:W-:-:S02]  /*10200*/  F2FP.F16.F32.PACK_AB R9, R107, R106 ;  /* 0x0000006a6b09723e */ /* 0x000fc400000000ff */
[----:B------:R-:W-:Y:S01]  /*10210*/  LOP3.LUT R24, R24, R25, RZ, 0x3c, !PT ;  /* 0x0000001918187212 */ /* 0x000fe200078e3cff */
[----:B0-----:R-:W-:Y:S01]  /*10220*/  @P1 IMAD.HI.U32 R5, R40, R47, RZ ;  /* 0x0000002f28051227 */ /* 0x001fe200078e00ff */
[----:B------:R-:W-:Y:S02]  /*10230*/  MOV R64, R42 ;  /* 0x0000002a00407202 */ /* 0x000fe40000000f00 */
[----:B------:R-:W-:Y:S01]  /*10240*/  IADD3 R31, P5, R34, 0x2000, RZ ;  /* 0x00002000221f7810 */ /* 0x000fe20007fbe0ff */
[----:B------:R-:W-:Y:S01]  /*10250*/  IMAD.MOV.U32 R4, RZ, RZ, R40 ;  /* 0x000000ffff047224 */ /* 0x000fe200078e0028 */
[----:B-1----:R-:W-:Y:S01]  /*10260*/  @P1 SHF.R.U32.HI R4, RZ, R46, R5 ;  /* 0x0000002eff041219 */ /* 0x002fe20000011605 */
[----:B------:R-:W-:Y:S01]  /*10270*/  IMAD.U32 R6, RZ, RZ, UR8 ;  /* 0x00000008ff067e24 */ /* 0x000fe2000f8e00ff */
[----:B------:R-:W-:Y:S01]  /*10280*/  ULDC.64 UR8, c[0x0][0xae8] ;  /* 0x0002ba0000087ab9 */ /* 0x000fe20000000a00 */
[----:B------:R-:W-:Y:S01]  /*10290*/  IMAD R45, R44, UR5, RZ ;  /* 0x000000052c2d7c24 */ /* 0x000fe2000f8e02ff */
[--C-:B------:R-:W-:Y:S01]  /*102a0*/  SHF.R.S32.HI R5, RZ, 0x1f, R4.reuse ;  /* 0x0000001fff057819 */ /* 0x100fe20000011404 */
[----:B------:R-:W-:Y:S01]  /*102b0*/  IMAD.MOV R7, RZ, RZ, -R4 ;  /* 0x000000ffff077224 */ /* 0x000fe200078e0a04 */
[----:B------:R-:W-:Y:S01]  /*102c0*/  IADD3 R12, P0, R4, UR6, RZ ;  /* 0x00000006040c7c10 */ /* 0x000fe2000ff1e0ff */
[----:B------:R-:W-:Y:S01]  /*102d0*/  IMAD.X R25, RZ, RZ, R35, P2 ;  /* 0x000000ffff197224 */ /* 0x000fe200010e0623 */
[----:B------:R-:W-:Y:S01]  /*102e0*/  F2FP.F16.F32.PACK_AB R4, R97, R96 ;  /* 0x000000606104723e */ /* 0x000fe200000000ff */
[----:B------:R-:W-:Y:S01]  /*102f0*/  IMAD R11, R44, R7, R40 ;  /* 0x000000072c0b7224 */ /* 0x000fe200078e0228 */
[----:B------:R-:W-:Y:S01]  /*10300*/  IADD3.X R13, R5, UR7, R6, P0, !PT ;  /* 0x00000007050d7c10 */ /* 0x000fe200087fe406 */
[----:B------:R-:W-:Y:S01]  /*10310*/  ULDC.64 UR6, c[0x0][0xb88] ;  /* 0x0002e20000067ab9 */ /* 0x000fe20000000a00 */
[----:B------:R-:W-:-:S02]  /*10320*/  F2FP.F16.F32.PACK_AB R5, R99, R98 ;  /* 0x000000626305723e */ /* 0x000fc400000000ff */
[----:B------:R-:W-:Y:S01]  /*10330*/  SHF.R.S32.HI R10, RZ, 0x1f, R11 ;  /* 0x0000001fff0a7819 */ /* 0x000fe2000001140b */
[----:B------:R-:W-:Y:S01]  /*10340*/  IMAD.WIDE.U32 R12, R11, UR6, R12 ;  /* 0x000000060b0c7c25 */ /* 0x000fe2000f8e000c */
[----:B------:R-:W-:Y:S02]  /*10350*/  F2FP.F16.F32.PACK_AB R6, R101, R100 ;  /* 0x000000646506723e */ /* 0x000fe400000000ff */
[----:B------:R-:W-:Y:S01]  /*10360*/  F2FP.F16.F32.PACK_AB R7, R103, R102 ;  /* 0x000000666707723e */ /* 0x000fe200000000ff */
[----:B------:R-:W-:Y:S01]  /*10370*/  IMAD R10, R10, UR6, RZ ;  /* 0x000000060a0a7c24 */ /* 0x000fe2000f8e02ff */
[----:B------:R-:W-:Y:S02]  /*10380*/  LOP3.LUT P0, RZ, R185, 0x3, RZ, 0xc0, !PT ;  /* 0x00000003b9ff7812 */ /* 0x000fe4000780c0ff */
[----:B------:R-:W-:Y:S01]  /*10390*/  IADD3 R29, P4, R34, 0x3000, RZ ;  /* 0x00003000221d7810 */ /* 0x000fe20007f9e0ff */
[----:B------:R-:W-:Y:S01]  /*103a0*/  IMAD R39, R11, UR7, R10 ;  /* 0x000000070b277c24 */ /* 0x000fe2000f8e020a */
[----:B------:R0:W-:Y:S01]  /*103b0*/  STSM.16.M88.4 [R15], R4 ;  /* 0x000000040f007844 */ /* 0x0001e20000000200 */
[----:B------:R-:W-:Y:S01]  /*103c0*/  ULDC.64 UR6, c[0x0][0xb50] ;  /* 0x0002d40000067ab9 */ /* 0x000fe20000000a00 */
[----:B------:R-:W-:-:S02]  /*103d0*/  F2FP.F16.F32.PACK_AB R10, R109, R108 ;  /* 0x0000006c6d0a723e */ /* 0x000fc400000000ff */
[----:B------:R-:W-:Y:S02]  /*103e0*/  F2FP.F16.F32.PACK_AB R11, R111, R110 ;  /* 0x0000006e6f0b723e */ /* 0x000fe400000000ff */
[----:B------:R-:W-:Y:S02]  /*103f0*/  LEA R40, P3, R12, UR6, 0x2 ;  /* 0x000000060c287c11 */ /* 0x000fe4000f8610ff */
[-C--:B------:R-:W-:Y:S01]  /*10400*/  ISETP.GE.OR P2, PT, R38, R45.reuse, P0 ;  /* 0x0000002d2600720c */ /* 0x080fe20000746670 */
[----:B------:R1:W-:Y:S01]  /*10410*/  STSM.16.M88.4 [R14], R8 ;  /* 0x000000080e007844 */ /* 0x0003e20000000200 */
[----:B------:R-:W-:Y:S01]  /*10420*/  UIMAD UR5, UR12, UR8, URZ ;  /* 0x000000080c0572a4 */ /* 0x000fe2000f8e023f */
[----:B------:R-:W-:Y:S02]  /*10430*/  LOP3.LUT R3, R34, 0x380, RZ, 0xc0, !PT ;  /* 0x0000038022037812 */ /* 0x000fe400078ec0ff */
[----:B------:R-:W-:Y:S01]  /*10440*/  SHFL.IDX PT, R46, R40, 0x1, 0x1c1f ;  /* 0x003c1f00282e7f89 */ /* 0x000fe200000e0000 */
[----:B------:R-:W-:Y:S01]  /*10450*/  LOP3.LUT R30, R31, 0x380, RZ, 0xc0, !PT ;  /* 0x000003801f1e7812 */ /* 0x000fe200078ec0ff */
[----:B0-----:R-:W-:Y:S01]  /*10460*/  VIADD R4, R38, 0x8 ;  /* 0x0000000826047836 */ /* 0x001fe20000000000 */
[----:B------:R-:W-:Y:S01]  /*10470*/  F2FP.F16.F32.PACK_AB R6, R117, R116 ;  /* 0x000000747506723e */ /* 0x000fe200000000ff */
[----:B------:R-:W-:Y:S01]  /*10480*/  IMAD.IADD R5, R13, 0x1, R39 ;  /* 0x000000010d057824 */ /* 0x000fe200078e0227 */
[----:B------:R-:W-:Y:S01]  /*10490*/  F2FP.F16.F32.PACK_AB R7, R119, R118 ;  /* 0x000000767707723e */ /* 0x000fe200000000ff */
[----:B------:R-:W-:Y:S01]  /*104a0*/  SHFL.IDX PT, R38, R40, RZ, 0x1c1f ;  /* 0x001c1fff28267589 */ /* 0x000fe200000e0000 */
[----:B------:R-:W-:-:S02]  /*104b0*/  ISETP.GE.OR P0, PT, R4, R45, P0 ;  /* 0x0000002d0400720c */ /* 0x000fc40000706670 */
[----:B------:R-:W-:Y:S02]  /*104c0*/  LEA.HI.X R41, R12, UR7, R5, 0x2, P3 ;  /* 0x000000070c297c11 */ /* 0x000fe400098f1405 */
[----:B------:R-:W-:Y:S02]  /*104d0*/  F2FP.F16.F32.PACK_AB R4, R113, R112 ;  /* 0x000000707104723e */ /* 0x000fe400000000ff */
[----:B------:R-:W-:Y:S01]  /*104e0*/  F2FP.F16.F32.PACK_AB R5, R115, R114 ;  /* 0x000000727305723e */ /* 0x000fe200000000ff */
[----:B------:R-:W0:Y:S01]  /*104f0*/  SHFL.IDX PT, R39, R41, RZ, 0x1c1f ;  /* 0x001c1fff29277589 */ /* 0x000e2200000e0000 */
[----:B------:R-:W-:Y:S02]  /*10500*/  F2FP.F16.F32.PACK_AB R12, R121, R120 ;  /* 0x00000078790c723e */ /* 0x000fe400000000ff */
[----:B------:R-:W-:Y:S01]  /*10510*/  F2FP.F16.F32.PACK_AB R13, R123, R122 ;  /* 0x0000007a7b0d723e */ /* 0x000fe200000000ff */
[----:B------:R-:W-:Y:S01]  /*10520*/  STSM.16.M88.4 [R58], R4 ;  /* 0x000000043a007844 */ /* 0x000fe20000000200 */
[----:B-1----:R-:W-:-:S02]  /*10530*/  F2FP.F16.F32.PACK_AB R14, R125, R124 ;  /* 0x0000007c7d0e723e */ /* 0x002fc400000000ff */
[----:B------:R-:W-:Y:S01]  /*10540*/  F2FP.F16.F32.PACK_AB R15, R127, R126 ;  /* 0x0000007e7f0f723e */ /* 0x000fe200000000ff */
[----:B------:R-:W1:Y:S01]  /*10550*/  SHFL.IDX PT, R47, R41, 0x1, 0x1c1f ;  /* 0x003c1f00292f7f89 */ /* 0x000e6200000e0000 */
[----:B------:R-:W-:Y:S02]  /*10560*/  F2FP.F16.F32.PACK_AB R8, R129, R128 ;  /* 0x000000808108723e */ /* 0x000fe400000000ff */
[----:B------:R-:W-:Y:S01]  /*10570*/  F2FP.F16.F32.PACK_AB R9, R131, R130 ;  /* 0x000000828309723e */ /* 0x000fe200000000ff */
[----:B------:R-:W-:Y:S01]  /*10580*/  STSM.16.M88.4 [R57], R12 ;  /* 0x0000000c39007844 */ /* 0x000fe20000000200 */
[----:B------:R-:W-:Y:S02]  /*10590*/  F2FP.F16.F32.PACK_AB R10, R133, R132 ;  /* 0x00000084850a723e */ /* 0x000fe400000000ff */
[----:B------:R-:W-:Y:S01]  /*105a0*/  F2FP.F16.F32.PACK_AB R11, R135, R134 ;  /* 0x00000086870b723e */ /* 0x000fe200000000ff */
[----:B------:R-:W-:Y:S01]  /*105b0*/  UIMAD UR5, UR37, UR9, UR5 ;  /* 0x00000009250572a4 */ /* 0x000fe2000f8e0205 */
[----:B------:R-:W-:-:S02]  /*105c0*/  LOP3.LUT R28, R29, 0x380, RZ, 0xc0, !PT ;  /* 0x000003801d1c7812 */ /* 0x000fc400078ec0ff */
[----:B------:R-:W-:Y:S01]  /*105d0*/  SHF.R.U64 R3, R3, 0x3, RZ ;  /* 0x0000000303037819 */ /* 0x000fe200000012ff */
[----:B------:R-:W-:Y:S01]  /*105e0*/  STSM.16.M88.4 [R56], R8 ;  /* 0x0000000838007844 */ /* 0x000fe20000000200 */
[----:B------:R-:W-:Y:S01]  /*105f0*/  UIMAD.WIDE.U32 UR6, UR37, UR8, URZ ;  /* 0x00000008250672a5 */ /* 0x000fe2000f8e003f */
[----:B------:R-:W-:Y:S02]  /*10600*/  SHF.R.U64 R30, R30, 0x3, RZ ;  /* 0x000000031e1e7819 */ /* 0x000fe400000012ff */
[----:B------:R2:W-:Y:S01]  /*10610*/  STSM.16.M88.4 [R65], R136 ;  /* 0x0000008841007844 */ /* 0x0005e20000000200 */
[----:B------:R-:W-:Y:S01]  /*10620*/  UIMAD UR8, UR13, UR10, URZ ;  /* 0x0000000a0d0872a4 */ /* 0x000fe2000f8e023f */
[----:B------:R-:W-:Y:S02]  /*10630*/  SHF.R.U64 R28, R28, 0x3, RZ ;  /* 0x000000031c1c7819 */ /* 0x000fe400000012ff */
[----:B------:R-:W-:Y:S01]  /*10640*/  STSM.16.M88.4 [R64], R144 ;  /* 0x0000009040007844 */ /* 0x000fe20000000200 */
[----:B------:R-:W-:Y:S01]  /*10650*/  UIADD3 UR7, UR7, UR5, URZ ;  /* 0x0000000507077290 */ /* 0x000fe2000fffe03f */
[----:B------:R-:W-:Y:S01]  /*10660*/  LOP3.LUT R34, R3, R34, RZ, 0x3c, !PT ;  /* 0x0000002203227212 */ /* 0x000fe200078e3cff */
[----:B------:R-:W-:Y:S01]  /*10670*/  BAR.SYNC.DEFER_BLOCKING 0x1, 0x100 ;  /* 0x0044000000007b1d */ /* 0x000fe20000010000 */
[----:B------:R-:W-:-:S07]  /*10680*/  LOP3.LUT R30, R30, R31, RZ, 0x3c, !PT ;  /* 0x0000001f1e1e7212 */ /* 0x000fce00078e3cff */
[----:B--2---:R-:W2:Y:S01]  /*10690*/  @P1 LDC R65, c[0x0][0xbec] ;  /* 0x0002fb00ff411b82 */ /* 0x004ea20000000800 */
[----:B------:R-:W-:Y:S01]  /*106a0*/  UIMAD UR5, UR43, UR11, UR8 ;  /* 0x0000000b2b0572a4 */ /* 0x000fe2000f8e0208 */
[--C-:B------:R-:W-:Y:S01]  /*106b0*/  IMAD.X R3, RZ, RZ, R35.reuse, P6 ;  /* 0x000000ffff037224 */ /* 0x100fe200030e0623 */
[----:B------:R-:W-:Y:S01]  /*106c0*/  UIMAD.WIDE.U32 UR6, UR43, UR10, UR6 ;  /* 0x0000000a2b0672a5 */ /* 0x000fe2000f8e0006 */
[----:B------:R-:W-:Y:S01]  /*106d0*/  LOP3.LUT R28, R28, R29, RZ, 0x3c, !PT ;  /* 0x0000001d1c1c7212 */ /* 0x000fe200078e3cff */
[--C-:B------:R-:W-:Y:S01]  /*106e0*/  IMAD.X R31, RZ, RZ, R35.reuse, P5 ;  /* 0x000000ffff1f7224 */ /* 0x100fe200028e0623 */
[----:B------:R-:W-:Y:S01]  /*106f0*/  ULDC.64 UR8, c[0x0][0xae0] ;  /* 0x0002b80000087ab9 */ /* 0x000fe20000000a00 */
[----:B0-----:R0:W-:Y:S01]  /*10700*/  @!P2 ST.E desc[UR50][R38.64], R36 ;  /* 0x000000242600a985 */ /* 0x0011e2000c101932 */
[----:B------:R-:W-:Y:S01]  /*10710*/  UIADD3 UR5, UR7, UR5, URZ ;  /* 0x0000000507057290 */ /* 0x000fe2000fffe03f */
[----:B------:R-:W-:Y:S02]  /*10720*/  IMAD.X R29, RZ, RZ, R35, P4 ;  /* 0x000000ffff1d7224 */ /* 0x000fe400020e0623 */
[----:B-1----:R1:W-:Y:S04]  /*10730*/  @!P0 ST.E desc[UR50][R46.64], R0 ;  /* 0x000000002e008985 */ /* 0x0023e8000c101932 */
[----:B------:R3:W5:Y:S01]  /*10740*/  LD.E.128 R12, desc[UR50][R20.64] ;  /* 0x00000032140c7980 */ /* 0x000762000c101d00 */
[----:B0-----:R-:W0:Y:S03]  /*10750*/  @P1 LDC R39, c[0x0][0xbf0] ;  /* 0x0002fc00ff271b82 */ /* 0x001e260000000800 */
[----:B------:R4:W5:Y:S01]  /*10760*/  LD.E.128 R56, desc[UR50][R24.64] ;  /* 0x0000003218387980 */ /* 0x000962000c101d00 */
[----:B-1----:R-:W-:-:S03]  /*10770*/  IMAD R0, R22, 0x20, R184 ;  /* 0x0000002016007824 */ /* 0x002fc600078e02b8 */
[----:B------:R1:W5:Y:S01]  /*10780*/  LD.E.128 R8, desc[UR50][R2.64] ;  /* 0x0000003202087980 */ /* 0x000362000c101d00 */
[----:B---3--:R-:W-:-:S03]  /*10790*/  VIADD R20, R0, UR36 ;  /* 0x0000002400147c36 */ /* 0x008fc60008000000 */
[----:B------:R-:W5:Y:S01]  /*107a0*/  LD.E.128 R52, desc[UR50][R34.64] ;  /* 0x0000003222347980 */ /* 0x000f62000c101d00 */
[----:B--2---:R-:W-:-:S03]  /*107b0*/  @P1 IMAD.HI.U32 R0, R20, R65, RZ ;  /* 0x0000004114001227 */ /* 0x004fc600078e00ff */
[----:B------:R-:W5:Y:S01]  /*107c0*/  LD.E.128 R48, desc[UR50][R32.64] ;  /* 0x0000003220307980 */ /* 0x000f62000c101d00 */
[----:B------:R-:W-:-:S03]  /*107d0*/  IMAD.MOV.U32 R21, RZ, RZ, R20 ;  /* 0x000000ffff157224 */ /* 0x000fc600078e0014 */
[----:B------:R-:W5:Y:S04]  /*107e0*/  LD.E.128 R40, desc[UR50][R30.64] ;  /* 0x000000321e287980 */ /* 0x000f68000c101d00 */
[----:B------:R-:W5:Y:S01]  /*107f0*/  LD.E.128 R4, desc[UR50][R28.64] ;  /* 0x000000321c047980 */ /* 0x000f62000c101d00 */
[----:B0-----:R-:W-:-:S03]  /*10800*/  @P1 SHF.R.U32.HI R21, RZ, R39, R0 ;  /* 0x00000027ff151219 */ /* 0x001fc60000011600 */
[----:B------:R0:W5:Y:S01]  /*10810*/  LD.E.128 R60, desc[UR50][R26.64] ;  /* 0x000000321a3c7980 */ /* 0x000162000c101d00 */
[--C-:B------:R-:W-:Y:S01]  /*10820*/  SHF.R.S32.HI R0, RZ, 0x1f, R21.reuse ;  /* 0x0000001fff007819 */ /* 0x100fe20000011415 */
[----:B----4-:R-:W-:Y:S01]  /*10830*/  IMAD.MOV R25, RZ, RZ, -R21 ;  /* 0x000000ffff197224 */ /* 0x010fe200078e0a15 */
[----:B------:R-:W-:Y:S01]  /*10840*/  @!PT LDS RZ, [RZ] ;  /* 0x00000000fffff984 */ /* 0x000fe20000000800 */
[----:B------:R-:W-:Y:S01]  /*10850*/  @!PT LDS RZ, [RZ] ;  /* 0x00000000fffff984 */ /* 0x000fe20000000800 */
[----:B------:R-:W-:Y:S01]  /*10860*/  @!PT LDS RZ, [RZ] ;  /* 0x00000000fffff984 */ /* 0x000fe20000000800 */
[----:B------:R-:W-:Y:S01]  /*10870*/  @!PT LDS RZ, [RZ] ;  /* 0x00000000fffff984 */ /* 0x000fe20000000800 */
[----:B------:R2:W-:Y:S06]  /*10880*/  MEMBAR.ALL.CTA ;  /* 0x0000000000007992 */ /* 0x0005ec0000008000 */
[----:B--2---:R-:W2:Y:S01]  /*10890*/  FENCE.VIEW.ASYNC.S ;  /* 0x00000000000073c6 */ /* 0x004ea20000000000 */
[----:B-1----:R-:W-:-:S02]  /*108a0*/  IMAD.U32 R3, RZ, RZ, UR7 ;  /* 0x00000007ff037e24 */ /* 0x002fc4000f8e00ff */
[----:B------:R-:W-:Y:S02]  /*108b0*/  IMAD R0, R0, UR8, RZ ;  /* 0x0000000800007c24 */ /* 0x000fe4000f8e02ff */
[----:B------:R-:W-:Y:S02]  /*108c0*/  IMAD R25, R44, R25, R20 ;  /* 0x000000192c197224 */ /* 0x000fe400078e0214 */
[----:B------:R-:W-:Y:S01]  /*108d0*/  IMAD.U32 R2, RZ, RZ, UR6 ;  /* 0x00000006ff027e24 */ /* 0x000fe2000f8e00ff */
[----:B------:R-:W-:Y:S01]  /*108e0*/  ULDC.64 UR6, c[0x0][0xad8] ;  /* 0x0002b60000067ab9 */ /* 0x000fe20000000a00 */
[----:B------:R-:W-:Y:S02]  /*108f0*/  IMAD.U32 R3, RZ, RZ, UR5 ;  /* 0x00000005ff037e24 */ /* 0x000fe4000f8e00ff */
[C---:B0-----:R-:W-:Y:S01]  /*10900*/  IMAD R27, R21.reuse, UR9, R0 ;  /* 0x00000009151b7c24 */ /* 0x041fe2000f8e0200 */
[----:B------:R-:W-:Y:S01]  /*10910*/  SHF.R.S32.HI R0, RZ, 0x1f, R25 ;  /* 0x0000001fff007819 */ /* 0x000fe20000011419 */
[----:B------:R-:W-:-:S04]  /*10920*/  IMAD.WIDE.U32 R2, R21, UR8, R2 ;  /* 0x0000000815027c25 */ /* 0x000fc8000f8e0002 */
[----:B------:R-:W-:Y:S02]  /*10930*/  IMAD.IADD R3, R3, 0x1, R27 ;  /* 0x0000000103037824 */ /* 0x000fe400078e021b */
[----:B------:R-:W-:Y:S02]  /*10940*/  IMAD R20, R0, UR6, RZ ;  /* 0x0000000600147c24 */ /* 0x000fe4000f8e02ff */
[----:B------:R-:W-:Y:S02]  /*10950*/  VIADD R26, R184, UR36 ;  /* 0x00000024b81a7c36 */ /* 0x000fe40008000000 */
[C---:B------:R-:W-:Y:S02]  /*10960*/  IMAD R21, R25.reuse, UR7, R20 ;  /* 0x0000000719157c24 */ /* 0x040fe4000f8e0214 */
[----:B------:R-:W-:Y:S01]  /*10970*/  IMAD.WIDE.U32 R2, R25, UR6, R2 ;  /* 0x0000000619027c25 */ /* 0x000fe2000f8e0002 */
[----:B------:R-:W-:Y:S01]  /*10980*/  ISETP.GE.AND P2, PT, R26, R45, PT ;  /* 0x0000002d1a00720c */ /* 0x000fe20003f46270 */
[----:B------:R-:W-:-:S02]  /*10990*/  ULDC.64 UR6, c[0x0][0xa80] ;  /* 0x0002a00000067ab9 */ /* 0x000fc40000000a00 */
[----:B------:R-:W-:Y:S01]  /*109a0*/  VIADD R0, R26, 0x20 ;  /* 0x000000201a007836 */ /* 0x000fe20000000000 */
[----:B------:R-:W-:Y:S01]  /*109b0*/  LEA R24, P3, R2, UR6, 0x1 ;  /* 0x0000000602187c11 */ /* 0x000fe2000f8608ff */
[----:B------:R-:W-:Y:S02]  /*109c0*/  IMAD.IADD R3, R3, 0x1, R21 ;  /* 0x0000000103037824 */ /* 0x000fe400078e0215 */
[----:B------:R-:W-:Y:S01]  /*109d0*/  VIADD R37, R37, 0x28820 ;  /* 0x0002882025257836 */ /* 0x000fe20000000000 */
[-C--:B------:R-:W-:Y:S01]  /*109e0*/  ISETP.GE.AND P0, PT, R0, R45.reuse, PT ;  /* 0x0000002d0000720c */ /* 0x080fe20003f06270 */
[----:B------:R-:W-:Y:S01]  /*109f0*/  VIADD R0, R26, 0x40 ;  /* 0x000000401a007836 */ /* 0x000fe20000000000 */
[----:B------:R-:W-:Y:S02]  /*10a00*/  LEA.HI.X R25, R2, UR7, R3, 0x1, P3 ;  /* 0x0000000702197c11 */ /* 0x000fe400098f0c03 */
[----:B------:R-:W-:Y:S01]  /*10a10*/  PRMT R37, RZ, 0x654, R37 ;  /* 0x00000654ff257816 */ /* 0x000fe20000000025 */
[----:B--2---:R0:W1:Y:S01]  /*10a20*/  SHFL.IDX PT, R20, R24, RZ, 0x181f ;  /* 0x00181fff18147589 */ /* 0x00406200000e0000 */
[----:B------:R-:W-:Y:S01]  /*10a30*/  ISETP.GE.AND P1, PT, R0, R45, PT ;  /* 0x0000002d0000720c */ /* 0x000fe20003f26270 */
[----:B------:R-:W-:Y:S01]  /*10a40*/  BSSY B1, `(.L_x_1180) ;  /* 0x000000d000017945 */ /* 0x000fe20003800000 */
[----:B------:R0:W-:Y:S01]  /*10a50*/  SYNCS.ARRIVE.TRANS64.RED.A1T0 RZ, [R37+URZ], RZ ;  /* 0x000000ff25ff79a7 */ /* 0x0001e2000810043f */
[----:B------:R0:W2:Y:S02]  /*10a60*/  SHFL.IDX PT, R0, R25, RZ, 0x181f ;  /* 0x00181fff19007589 */ /* 0x0000a400000e0000 */
[----:B------:R-:W-:Y:S08]  /*10a70*/  @P2 BRA `(.L_x_1181) ;  /* 0x0000000000242947 */ /* 0x000ff00003800000 */
[----:B------:R-:W-:Y:S02]  /*10a80*/  ULDC UR5, c[0x0][0xac8] ;  /* 0x0002b20000057ab9 */ /* 0x000fe40000000800 */
        /* <DEDUP_REMOVED lines=8> */
.L_x_1181:
[----:B------:R-:W-:Y:S05]  /*10b10*/  BSYNC B1 ;  /* 0x0000000000017941 */ /* 0x000fea0003800000 */
.L_x_1180:
[----:B--2---:R2:W4:Y:S01]  /*10b20*/  SHFL.IDX PT, R0, R25, 0x1, 0x181f ;  /* 0x00381f0019007f89 */ /* 0x00452200000e0000 */
[----:B------:R-:W-:Y:S03]  /*10b30*/  BSSY B1, `(.L_x_1182) ;  /* 0x000000c000017945 */ /* 0x000fe60003800000 */
[----:B-1-3--:R2:W1:Y:S01]  /*10b40*/  SHFL.IDX PT, R20, R24, 0x1, 0x181f ;  /* 0x00381f0018147f89 */ /* 0x00a46200000e0000 */
[----:B------:R-:W-:Y:S05]  /*10b50*/  @P0 BRA `(.L_x_1183) ;  /* 0x0000000000240947 */ /* 0x000fea0003800000 */
[----:B------:R-:W-:Y:S02]  /*10b60*/  ULDC UR5, c[0x0][0xac8] ;  /* 0x0002b20000057ab9 */ /* 0x000fe40000000800 */
[----:B------:R-:W-:Y:S02]  /*10b70*/  ISETP.GE.AND P3, PT, R18, UR5, PT ;  /* 0x0000000512007c0c */ /* 0x000fe4000bf66270 */
[----:B------:R-:W-:-:S11]  /*10b80*/  ISETP.GE.AND P4, PT, R19, UR5, PT ;  /* 0x0000000513007c0c */ /* 0x000fd6000bf86270 */
[CC--:B-1----:R-:W-:Y:S02]  /*10b90*/  @!P3 LEA R2, P0, R18.reuse, R20.reuse, 0x1 ;  /* 0x000000141202b211 */ /* 0x0c2fe400078008ff */
[C---:B------:R-:W-:Y:S02]  /*10ba0*/  @!P4 LEA R20, P2, R19.reuse, R20, 0x1 ;  /* 0x000000141314c211 */ /* 0x040fe400078408ff */
[-C--:B----4-:R-:W-:Y:S02]  /*10bb0*/  @!P3 LEA.HI.X R3, R18, R0.reuse, R190, 0x1, P0 ;  /* 0x000000001203b211 */ /* 0x090fe400000f0cbe */
[----:B------:R-:W-:-:S03]  /*10bc0*/  @!P4 LEA.HI.X R21, R19, R0, R189, 0x1, P2 ;  /* 0x000000001315c211 */ /* 0x000fc600010f0cbd */
[----:B-----5:R3:W-:Y:S04]  /*10bd0*/  @!P3 ST.E.128 desc[UR50][R2.64], R48 ;  /* 0x000000300200b985 */ /* 0x0207e8000c101d32 */
[----:B------:R3:W-:Y:S02]  /*10be0*/  @!P4 ST.E.128 desc[UR50][R20.64], R56 ;  /* 0x000000381400c985 */ /* 0x0007e4000c101d32 */
.L_x_1183:
[----:B------:R-:W-:Y:S05]  /*10bf0*/  BSYNC B1 ;  /* 0x0000000000017941 */ /* 0x000fea0003800000 */
.L_x_1182:
[----:B----4-:R4:W0:Y:S01]  /*10c00*/  SHFL.IDX PT, R0, R25, 0x2, 0x181f ;  /* 0x00581f0019007f89 */ /* 0x01082200000e0000 */
        /* <DEDUP_REMOVED lines=8> */
[-C--:B0-----:R-:W-:Y:S02]  /*10c90*/  @!P2 LEA.HI.X R3, R18, R0.reuse, R190, 0x1, P0 ;  /* 0x000000001203a211 */ /* 0x081fe400000f0cbe */
[----:B------:R-:W-:-:S03]  /*10ca0*/  @!P3 LEA.HI.X R21, R19, R0, R189, 0x1, P1 ;  /* 0x000000001315b211 */ /* 0x000fc600008f0cbd */
[----:B-----5:R3:W-:Y:S04]  /*10cb0*/  @!P2 ST.E.128 desc[UR50][R2.64], R40 ;  /* 0x000000280200a985 */ /* 0x0207e8000c101d32 */
[----:B------:R3:W-:Y:S02]  /*10cc0*/  @!P3 ST.E.128 desc[UR50][R20.64], R12 ;  /* 0x0000000c1400b985 */ /* 0x0007e4000c101d32 */
.L_x_1185:
[----:B------:R-:W-:Y:S05]  /*10cd0*/  BSYNC B1 ;  /* 0x0000000000017941 */ /* 0x000fea0003800000 */
.L_x_1184:
[----:B0-----:R-:W-:Y:S01]  /*10ce0*/  VIADD R0, R26, 0x60 ;  /* 0x000000601a007836 */ /* 0x001fe20000000000 */
[----:B--2-4-:R-:W0:Y:S04]  /*10cf0*/  SHFL.IDX PT, R25, R25, 0x3, 0x181f ;  /* 0x00781f0019197f89 */ /* 0x014e2800000e0000 */
[----:B------:R-:W-:Y:S01]  /*10d00*/  ISETP.GE.AND P0, PT, R0, R45, PT ;  /* 0x0000002d0000720c */ /* 0x000fe20003f06270 */
[----:B------:R-:W2:-:S12]  /*10d10*/  SHFL.IDX PT, R24, R24, 0x3, 0x181f ;  /* 0x00781f0018187f89 */ /* 0x000e9800000e0000 */
[----:B------:R-:W-:Y:S05]  /*10d20*/  @P0 BRA `(.L_x_1186) ;  /* 0x0000000800800947 */ /* 0x000fea0003800000 */
[----:B------:R-:W-:Y:S02]  /*10d30*/  ULDC UR5, c[0x0][0xac8] ;  /* 0x0002b20000057ab9 */ /* 0x000fe40000000800 */
[----:B------:R-:W-:-:S13]  /*10d40*/  ISETP.GE.AND P1, PT, R18, UR5, PT ;  /* 0x0000000512007c0c */ /* 0x000fda000bf26270 */
[----:B--23--:R-:W-:-:S04]  /*10d50*/  @!P1 LEA R2, P0, R18, R24, 0x1 ;  /* 0x0000001812029211 */ /* 0x00cfc800078008ff */
[----:B0-----:R-:W-:Y:S02]  /*10d60*/  @!P1 LEA.HI.X R3, R18, R25, R190, 0x1, P0 ;  /* 0x0000001912039211 */ /* 0x001fe400000f0cbe */
[----:B------:R-:W-:-:S03]  /*10d70*/  ISETP.GE.AND P0, PT, R19, UR5, PT ;  /* 0x0000000513007c0c */ /* 0x000fc6000bf06270 */
[----:B-----5:R0:W-:Y:S10]  /*10d80*/  @!P1 ST.E.128 desc[UR50][R2.64], R4 ;  /* 0x0000000402009985 */ /* 0x0201f4000c101d32 */
[----:B------:R-:W-:Y:S05]  /*10d90*/  @P0 BRA `(.L_x_1186) ;  /* 0x0000000800640947 */ /* 0x000fea0003800000 */
[----:B0-----:R-:W-:-:S04]  /*10da0*/  LEA R2, P0, R19, R24, 0x1 ;  /* 0x0000001813027211 */ /* 0x001fc800078008ff */
[----:B------:R-:W-:-:S05]  /*10db0*/  LEA.HI.X R3, R19, R25, R189, 0x1, P0 ;  /* 0x0000001913037211 */ /* 0x000fca00000f0cbd */
[----:B------:R0:W-:Y:S01]  /*10dc0*/  ST.E.128 desc[UR50][R2.64], R8 ;  /* 0x0000000802007985 */ /* 0x0001e2000c101d32 */
[----:B------:R-:W-:Y:S05]  /*10dd0*/  BRA `(.L_x_1186) ;  /* 0x0000000800547947 */ /* 0x000fea0003800000 */
.L_x_1179:
[----:B------:R-:W0:Y:S01]  /*10de0*/  LDC R8, c[0x0][0xbe8] ;  /* 0x0002fa00ff087b82 */ /* 0x000e220000000800 */
[----:B------:R-:W-:Y:S01]  /*10df0*/  ISETP.GE.AND P0, PT, R191, 0x80, PT ;  /* 0x00000080bf00780c */ /* 0x000fe20003f06270 */
[----:B------:R-:W-:Y:S01]  /*10e00*/  USHF.R.S32.HI UR8, URZ, 0x1f, UR37 ;  /* 0x0000001f3f087899 */ /* 0x000fe20008011425 */
[----:B------:R-:W-:Y:S01]  /*10e10*/  BSSY B1, `(.L_x_1187) ;  /* 0x000002f000017945 */ /* 0x000fe20003800000 */
[----:B------:R-:W-:Y:S01]  /*10e20*/  USHF.R.S32.HI UR9, URZ, 0x1f, UR43 ;  /* 0x0000001f3f097899 */ /* 0x000fe2000801142b */
[----:B------:R-:W-:Y:S01]  /*10e30*/  IMAD R6, R22, 0x20, R184 ;  /* 0x0000002016067824 */ /* 0x000fe200078e02b8 */
[----:B0-----:R-:W-:-:S13]  /*10e40*/  ISETP.NE.AND P1, PT, R8, 0x1, PT ;  /* 0x000000010800780c */ /* 0x001fda0003f25270 */
[----:B------:R-:W0:Y:S08]  /*10e50*/  @P1 LDC R9, c[0x0][0xbec] ;  /* 0x0002fb00ff091b82 */ /* 0x000e300000000800 */
[----:B------:R-:W1:Y:S01]  /*10e60*/  @P1 LDC R11, c[0x0][0xbf0] ;  /* 0x0002fc00ff0b1b82 */ /* 0x000e620000000800 */
[----:B------:R-:W-:Y:S05]  /*10e70*/  @P0 BRA `(.L_x_1188) ;  /* 0x0000000000a00947 */ /* 0x000fea0003800000 */
[----:B------:R-:W2:Y:S01]  /*10e80*/  S2R R0, SR_TID.X ;  /* 0x0000000000007919 */ /* 0x000ea20000002100 */
[----:B------:R-:W3:Y:S01]  /*10e90*/  LDC R3, c[0x0][0xbe8] ;  /* 0x0002fa00ff037b82 */ /* 0x000ee20000000800 */
[----:B------:R-:W-:Y:S01]  /*10ea0*/  IMAD.U32 R4, RZ, RZ, UR36 ;  /* 0x00000024ff047e24 */ /* 0x000fe2000f8e00ff */
[----:B------:R-:W-:Y:S02]  /*10eb0*/  ULDC UR5, c[0x0][0xa88] ;  /* 0x0002a20000057ab9 */ /* 0x000fe40000000800 */
[----:B---3--:R-:W-:Y:S02]  /*10ec0*/  IMAD R5, R3, UR5, RZ ;  /* 0x0000000503057c24 */ /* 0x008fe4000f8e02ff */
[----:B--2---:R-:W-:-:S04]  /*10ed0*/  IADD3 R4, R4, -0x80, R0 ;  /* 0xffffff8004047810 */ /* 0x004fc80007ffe000 */
[----:B------:R-:W-:-:S13]  /*10ee0*/  ISETP.GE.AND P0, PT, R4, R5, PT ;  /* 0x000000050400720c */ /* 0x000fda0003f06270 */
[----:B------:R-:W-:Y:S05]  /*10ef0*/  @P0 BRA `(.L_x_1188) ;  /* 0x0000000000800947 */ /* 0x000fea0003800000 */
[----:B------:R-:W-:Y:S01]  /*10f00*/  ISETP.NE.AND P0, PT, R3, 0x1, PT ;  /* 0x000000010300780c */ /* 0x000fe20003f05270 */
[----:B------:R-:W-:Y:S01]  /*10f10*/  ULDC.64 UR10, c[0x0][0xb90] ;  /* 0x0002e400000a7ab9 */ /* 0x000fe20000000a00 */
[----:B------:R-:W-:Y:S01]  /*10f20*/  IMAD.MOV.U32 R2, RZ, RZ, R4 ;  /* 0x000000ffff027224 */ /* 0x000fe200078e0004 */
[----:B------:R-:W-:Y:S02]  /*10f30*/  UIMAD UR5, UR8, UR10, URZ ;  /* 0x0000000a080572a4 */ /* 0x000fe4000f8e023f */
[----:B------:R-:W-:Y:S02]  /*10f40*/  UIMAD.WIDE.U32 UR6, UR37, UR10, URZ ;  /* 0x0000000a250672a5 */ /* 0x000fe4000f8e003f */
[----:B------:R-:W-:-:S03]  /*10f50*/  UIMAD UR5, UR37, UR11, UR5 ;  /* 0x0000000b250572a4 */ /* 0x000fc6000f8e0205 */
[----:B------:R-:W-:Y:S01]  /*10f60*/  ULDC.64 UR10, c[0x0][0xb98] ;  /* 0x0002e600000a7ab9 */ /* 0x000fe20000000a00 */
[----:B------:R-:W-:Y:S02]  /*10f70*/  UIADD3 UR7, UR7, UR5, URZ ;  /* 0x0000000507077290 */ /* 0x000fe4000fffe03f */
[----:B------:R-:W2:Y:S01]  /*10f80*/  @P0 LDC R5, c[0x0][0xbec] ;  /* 0x0002fb00ff050b82 */ /* 0x000ea20000000800 */
[----:B------:R-:W-:Y:S02]  /*10f90*/  UIMAD UR5, UR9, UR10, URZ ;  /* 0x0000000a090572a4 */ /* 0x000fe4000f8e023f */
[----:B------:R-:W-:Y:S02]  /*10fa0*/  UIMAD.WIDE.U32 UR6, UR43, UR10, UR6 ;  /* 0x0000000a2b0672a5 */ /* 0x000fe4000f8e0006 */
[----:B------:R-:W-:-:S03]  /*10fb0*/  UIMAD UR5, UR43, UR11, UR5 ;  /* 0x0000000b2b0572a4 */ /* 0x000fc6000f8e0205 */
[----:B------:R-:W3:Y:S01]  /*10fc0*/  @P0 LDC R7, c[0x0][0xbf0] ;  /* 0x0002fc00ff070b82 */ /* 0x000ee20000000800 */
[----:B------:R-:W-:Y:S01]  /*10fd0*/  ULDC.64 UR10, c[0x0][0xb88] ;  /* 0x0002e200000a7ab9 */ /* 0x000fe20000000a00 */
[----:B--2---:R-:W-:-:S05]  /*10fe0*/  @P0 IMAD.HI.U32 R0, R4, R5, RZ ;  /* 0x0000000504000227 */ /* 0x004fca00078e00ff */
[----:B---3--:R-:W-:-:S05]  /*10ff0*/  @P0 SHF.R.U32.HI R2, RZ, R7, R0 ;  /* 0x00000007ff020219 */ /* 0x008fca0000011600 */
[----:B------:R-:W-:-:S04]  /*11000*/  IMAD.MOV R5, RZ, RZ, -R2 ;  /* 0x000000ffff057224 */ /* 0x000fc800078e0a02 */
[----:B------:R-:W-:Y:S01]  /*11010*/  IMAD R5, R3, R5, R4 ;  /* 0x0000000503057224 */ /* 0x000fe200078e0204 */
[----:B------:R-:W-:Y:S01]  /*11020*/  SHF.R.S32.HI R3, RZ, 0x1f, R2 ;  /* 0x0000001fff037819 */ /* 0x000fe20000011402 */
[----:B------:R-:W-:Y:S01]  /*11030*/  IMAD.U32 R4, RZ, RZ, UR5 ;  /* 0x00000005ff047e24 */ /* 0x000fe2000f8e00ff */
[----:B------:R-:W-:Y:S02]  /*11040*/  IADD3 R2, P0, R2, UR6, RZ ;  /* 0x0000000602027c10 */ /* 0x000fe4000ff1e0ff */
[----:B------:R-:W-:Y:S02]  /*11050*/  SHF.R.S32.HI R0, RZ, 0x1f, R5 ;  /* 0x0000001fff007819 */ /* 0x000fe40000011405 */
[----:B------:R-:W-:Y:S01]  /*11060*/  IADD3.X R3, R3, UR7, R4, P0, !PT ;  /* 0x0000000703037c10 */ /* 0x000fe200087fe404 */
[----:B------:R-:W-:Y:S02]  /*11070*/  ULDC.64 UR6, c[0x0][0xb50] ;  /* 0x0002d40000067ab9 */ /* 0x000fe40000000a00 */
[----:B------:R-:W-:-:S02]  /*11080*/  IMAD R0, R0, UR10, RZ ;  /* 0x0000000a00007c24 */ /* 0x000fc4000f8e02ff */
[----:B------:R-:W-:-:S04]  /*11090*/  IMAD.WIDE.U32 R2, R5, UR10, R2 ;  /* 0x0000000a05027c25 */ /* 0x000fc8000f8e0002 */
[----:B------:R-:W-:Y:S01]  /*110a0*/  IMAD R7, R5, UR11, R0 ;  /* 0x0000000b05077c24 */ /* 0x000fe2000f8e0200 */
[----:B------:R-:W-:-:S03]  /*110b0*/  LEA R4, P0, R2, UR6, 0x2 ;  /* 0x0000000602047c11 */ /* 0x000fc6000f8010ff */
[----:B------:R-:W-:-:S05]  /*110c0*/  IMAD.IADD R3, R3, 0x1, R7 ;  /* 0x0000000103037824 */ /* 0x000fca00078e0207 */
[----:B------:R-:W-:Y:S01]  /*110d0*/  LEA.HI.X R5, R2, UR7, R3, 0x2, P0 ;  /* 0x0000000702057c11 */ /* 0x000fe200080f1403 */
[----:B------:R-:W-:-:S05]  /*110e0*/  IMAD.MOV.U32 R3, RZ, RZ, -0x800000 ;  /* 0xff800000ff037424 */ /* 0x000fca00078e00ff */
[----:B------:R2:W-:Y:S02]  /*110f0*/  STG.E desc[UR50][R4.64], R3 ;  /* 0x0000000304007986 */ /* 0x0005e4000c101932 */
.L_x_1188:
[----:B------:R-:W-:Y:S05]  /*11100*/  BSYNC B1 ;  /* 0x0000000000017941 */ /* 0x000fea0003800000 */
.L_x_1187:
[----:B------:R-:W-:Y:S01]  /*11110*/  ULDC.64 UR10, c[0x0][0xae8] ;  /* 0x0002ba00000a7ab9 */ /* 0x000fe20000000a00 */
[----:B------:R-:W-:Y:S01]  /*11120*/  VIADD R6, R6, UR36 ;  /* 0x0000002406067c36 */ /* 0x000fe20008000000 */
[----:B------:R-:W-:Y:S01]  /*11130*/  UIMAD UR5, UR8, UR10, URZ ;  /* 0x0000000a080572a4 */ /* 0x000fe2000f8e023f */
[----:B------:R-:W-:Y:S01]  /*11140*/  BSSY B1, `(.L_x_1189) ;  /* 0x0000034000017945 */ /* 0x000fe20003800000 */
[----:B------:R-:W-:Y:S01]  /*11150*/  UIMAD.WIDE.U32 UR6, UR37, UR10, URZ ;  /* 0x0000000a250672a5 */ /* 0x000fe2000f8e003f */
[----:B0-----:R-:W-:Y:S01]  /*11160*/  @P1 IMAD.HI.U32 R0, R6, R9, RZ ;  /* 0x0000000906001227 */ /* 0x001fe200078e00ff */
[----:B------:R-:W-:-:S03]  /*11170*/  UIMAD UR5, UR37, UR11, UR5 ;  /* 0x0000000b250572a4 */ /* 0x000fc6000f8e0205 */
[----:B------:R-:W-:Y:S01]  /*11180*/  ULDC.64 UR10, c[0x0][0xaf0] ;  /* 0x0002bc00000a7ab9 */ /* 0x000fe20000000a00 */
[----:B------:R-:W-:Y:S01]  /*11190*/  UIADD3 UR7, UR7, UR5, URZ ;  /* 0x0000000507077290 */ /* 0x000fe2000fffe03f */
[----:B--2---:R-:W-:Y:S01]  /*111a0*/  IMAD.MOV.U32 R5, RZ, RZ, R6 ;  /* 0x000000ffff057224 */ /* 0x004fe200078e0006 */
[----:B------:R-:W-:Y:S01]  /*111b0*/  UIMAD UR5, UR9, UR10, URZ ;  /* 0x0000000a090572a4 */ /* 0x000fe2000f8e023f */
[----:B-1----:R-:W-:Y:S01]  /*111c0*/  @P1 SHF.R.U32.HI R5, RZ, R11, R0 ;  /* 0x0000000bff051219 */ /* 0x002fe20000011600 */
[----:B------:R-:W-:Y:S02]  /*111d0*/  UIMAD.WIDE.U32 UR6, UR43, UR10, UR6 ;  /* 0x0000000a2b0672a5 */ /* 0x000fe4000f8e0006 */
[----:B------:R-:W-:Y:S01]  /*111e0*/  UIMAD UR5, UR43, UR11, UR5 ;  /* 0x0000000b2b0572a4 */ /* 0x000fe2000f8e0205 */
[--C-:B------:R-:W-:Y:S01]  /*111f0*/  SHF.R.S32.HI R0, RZ, 0x1f, R5.reuse ;  /* 0x0000001fff007819 */ /* 0x100fe20000011405 */
[----:B------:R-:W-:Y:S01]  /*11200*/  IMAD.MOV R7, RZ, RZ, -R5 ;  /* 0x000000ffff077224 */ /* 0x000fe200078e0a05 */
[----:B------:R-:W-:Y:S01]  /*11210*/  ULDC.64 UR8, c[0x0][0xae0] ;  /* 0x0002b80000087ab9 */ /* 0x000fe20000000a00 */
[----:B------:R-:W-:-:S02]  /*11220*/  UIADD3 UR5, UR7, UR5, URZ ;  /* 0x0000000507057290 */ /* 0x000fc4000fffe03f */
[----:B------:R-:W-:Y:S02]  /*11230*/  IMAD.U32 R3, RZ, RZ, UR7 ;  /* 0x00000007ff037e24 */ /* 0x000fe4000f8e00ff */
[----:B------:R-:W-:Y:S02]  /*11240*/  IMAD R0, R0, UR8, RZ ;  /* 0x0000000800007c24 */ /* 0x000fe4000f8e02ff */
[----:B------:R-:W-:Y:S02]  /*11250*/  IMAD R7, R8, R7, R6 ;  /* 0x0000000708077224 */ /* 0x000fe400078e0206 */
[----:B------:R-:W-:Y:S01]  /*11260*/  IMAD.U32 R2, RZ, RZ, UR6 ;  /* 0x00000006ff027e24 */ /* 0x000fe2000f8e00ff */
[----:B------:R-:W-:Y:S01]  /*11270*/  ULDC.64 UR6, c[0x0][0xad8] ;  /* 0x0002b60000067ab9 */ /* 0x000fe20000000a00 */
[----:B------:R-:W-:Y:S01]  /*11280*/  IMAD.U32 R3, RZ, RZ, UR5 ;  /* 0x00000005ff037e24 */ /* 0x000fe2000f8e00ff */
[----:B------:R-:W-:Y:S01]  /*11290*/  ULDC UR5, c[0x0][0xa88] ;  /* 0x0002a20000057ab9 */ /* 0x000fe20000000800 */
[C---:B------:R-:W-:Y:S01]  /*112a0*/  IMAD R9, R5.reuse, UR9, R0 ;  /* 0x0000000905097c24 */ /* 0x040fe2000f8e0200 */
[----:B------:R-:W-:Y:S01]  /*112b0*/  SHF.R.S32.HI R0, RZ, 0x1f, R7 ;  /* 0x0000001fff007819 */ /* 0x000fe20000011407 */
[----:B------:R-:W-:-:S04]  /*112c0*/  IMAD.WIDE.U32 R2, R5, UR8, R2 ;  /* 0x0000000805027c25 */ /* 0x000fc8000f8e0002 */
[----:B------:R-:W-:Y:S02]  /*112d0*/  IMAD.IADD R3, R3, 0x1, R9 ;  /* 0x0000000103037824 */ /* 0x000fe400078e0209 */
[----:B------:R-:W-:Y:S02]  /*112e0*/  IMAD R4, R0, UR6, RZ ;  /* 0x0000000600047c24 */ /* 0x000fe4000f8e02ff */
[----:B------:R-:W-:Y:S02]  /*112f0*/  VIADD R6, R184, UR36 ;  /* 0x00000024b8067c36 */ /* 0x000fe40008000000 */
[----:B------:R-:W-:Y:S02]  /*11300*/  IMAD R9, R8, UR5, RZ ;  /* 0x0000000508097c24 */ /* 0x000fe4000f8e02ff */
[C---:B------:R-:W-:Y:S02]  /*11310*/  IMAD R5, R7.reuse, UR7, R4 ;  /* 0x0000000707057c24 */ /* 0x040fe4000f8e0204 */
[----:B------:R-:W-:Y:S01]  /*11320*/  IMAD.WIDE.U32 R2, R7, UR6, R2 ;  /* 0x0000000607027c25 */ /* 0x000fe2000f8e0002 */
[----:B------:R-:W-:Y:S01]  /*11330*/  ISETP.GE.AND P2, PT, R6, R9, PT ;  /* 0x000000090600720c */ /* 0x000fe20003f46270 */
[----:B------:R-:W-:-:S02]  /*11340*/  ULDC.64 UR6, c[0x0][0xa80] ;  /* 0x0002a00000067ab9 */ /* 0x000fc40000000a00 */
[----:B------:R-:W-:Y:S01]  /*11350*/  VIADD R0, R6, 0x20 ;  /* 0x0000002006007836 */ /* 0x000fe20000000000 */
[----:B------:R-:W-:Y:S01]  /*11360*/  LEA R4, P3, R2, UR6, 0x1 ;  /* 0x0000000602047c11 */ /* 0x000fe2000f8608ff */
[----:B------:R-:W-:-:S03]  /*11370*/  IMAD.IADD R3, R3, 0x1, R5 ;  /* 0x0000000103037824 */ /* 0x000fc600078e0205 */
[-C--:B------:R-:W-:Y:S01]  /*11380*/  ISETP.GE.AND P1, PT, R0, R9.reuse, PT ;  /* 0x000000090000720c */ /* 0x080fe20003f26270 */
[----:B------:R-:W-:Y:S01]  /*11390*/  VIADD R0, R6, 0x40 ;  /* 0x0000004006007836 */ /* 0x000fe20000000000 */
[----:B------:R-:W-:Y:S02]  /*113a0*/  LEA.HI.X R5, R2, UR7, R3, 0x1, P3 ;  /* 0x0000000702057c11 */ /* 0x000fe400098f0c03 */
[----:B------:R0:W1:Y:S02]  /*113b0*/  SHFL.IDX PT, R2, R4, RZ, 0x181f ;  /* 0x00181fff04027589 */ /* 0x00006400000e0000 */
[----:B------:R-:W-:Y:S02]  /*113c0*/  ISETP.GE.AND P0, PT, R0, R9, PT ;  /* 0x000000090000720c */ /* 0x000fe40003f06270 */
[----:B------:R0:W2:Y:S01]  /*113d0*/  SHFL.IDX PT, R0, R5, RZ, 0x181f ;  /* 0x00181fff05007589 */ /* 0x0000a200000e0000 */
[----:B------:R-:W-:Y:S10]  /*113e0*/  @P2 BRA `(.L_x_1190) ;  /* 0x0000000000242947 */ /* 0x000ff40003800000 */
[----:B------:R-:W-:Y:S02]  /*113f0*/  ULDC UR5, c[0x0][0xac8] ;  /* 0x0002b20000057ab9 */ /* 0x000fe40000000800 */
[----:B------:R-:W-:Y:S02]  /*11400*/  ISETP.GE.AND P4, PT, R18, UR5, PT ;  /* 0x0000000512007c0c */ /* 0x000fe4000bf86270 */
[----:B------:R-:W-:-:S11]  /*11410*/  ISETP.GE.AND P5, PT, R19, UR5, PT ;  /* 0x0000000513007c0c */ /* 0x000fd6000bfa6270 */
[CC--:B-1----:R-:W-:Y:S02]  /*11420*/  @!P4 LEA R10, P2, R18.reuse, R2.reuse, 0x1 ;  /* 0x00000002120ac211 */ /* 0x0c2fe400078408ff */
[C---:B------:R-:W-:Y:S02]  /*11430*/  @!P5 LEA R2, P3, R19.reuse, R2, 0x1 ;  /* 0x000000021302d211 */ /* 0x040fe400078608ff */
[-C--:B--2---:R-:W-:Y:S02]  /*11440*/  @!P4 LEA.HI.X R11, R18, R0.reuse, R190, 0x1, P2 ;  /* 0x00000000120bc211 */ /* 0x084fe400010f0cbe */
[----:B------:R-:W-:-:S03]  /*11450*/  @!P5 LEA.HI.X R3, R19, R0, R189, 0x1, P3 ;  /* 0x000000001303d211 */ /* 0x000fc600018f0cbd */
[----:B------:R3:W-:Y:S04]  /*11460*/  @!P4 ST.E.128 desc[UR50][R10.64], RZ ;  /* 0x000000ff0a00c985 */ /* 0x0007e8000c101d32 */
[----:B------:R3:W-:Y:S02]  /*11470*/  @!P5 ST.E.128 desc[UR50][R2.64], RZ ;  /* 0x000000ff0200d985 */ /* 0x0007e4000c101d32 */
.L_x_1190:
[----:B------:R-:W-:Y:S05]  /*11480*/  BSYNC B1 ;  /* 0x0000000000017941 */ /* 0x000fea0003800000 */
.L_x_1189:
        /* <DEDUP_REMOVED lines=11> */
[----:B------:R3:W-:Y:S04]  /*11540*/  @!P3 ST.E.128 desc[UR50][R10.64], RZ ;  /* 0x000000ff0a00b985 */ /* 0x0007e8000c101d32 */
[----:B------:R3:W-:Y:S02]  /*11550*/  @!P4 ST.E.128 desc[UR50][R2.64], RZ ;  /* 0x000000ff0200c985 */ /* 0x0007e4000c101d32 */
.L_x_1192:
[----:B------:R-:W-:Y:S05]  /*11560*/  BSYNC B1 ;  /* 0x0000000000017941 */ /* 0x000fea0003800000 */
.L_x_1191:
        /* <DEDUP_REMOVED lines=11> */
[----:B------:R3:W-:Y:S04]  /*11620*/  @!P2 ST.E.128 desc[UR50][R10.64], RZ ;  /* 0x000000ff0a00a985 */ /* 0x0007e8000c101d32 */
[----:B------:R3:W-:Y:S02]  /*11630*/  @!P3 ST.E.128 desc[UR50][R2.64], RZ ;  /* 0x000000ff0200b985 */ /* 0x0007e4000c101d32 */
.L_x_1194:
[----:B------:R-:W-:Y:S05]  /*11640*/  BSYNC B1 ;  /* 0x0000000000017941 */ /* 0x000fea0003800000 */
.L_x_1193:
[----:B---3--:R-:W-:Y:S01]  /*11650*/  VIADD R3, R6, 0x60 ;  /* 0x0000006006037836 */ /* 0x008fe20000000000 */
[----:B0-----:R0:W3:Y:S04]  /*11660*/  SHFL.IDX PT, R0, R5, 0x3, 0x181f ;  /* 0x00781f0005007f89 */ /* 0x0010e800000e0000 */
[----:B------:R-:W-:Y:S01]  /*11670*/  ISETP.GE.AND P0, PT, R3, R9, PT ;  /* 0x000000090300720c */ /* 0x000fe20003f06270 */
[----:B-1----:R0:W1:-:S12]  /*11680*/  SHFL.IDX PT, R2, R4, 0x3, 0x181f ;  /* 0x00781f0004027f89 */ /* 0x00205800000e0000 */
[----:B0-----:R-:W-:Y:S05]  /*11690*/  @P0 BRA `(.L_x_1186) ;  /* 0x0000000000240947 */ /* 0x001fea0003800000 */
[----:B------:R-:W-:Y:S02]  /*116a0*/  ULDC UR5, c[0x0][0xac8] ;  /* 0x0002b20000057ab9 */ /* 0x000fe40000000800 */
[----:B------:R-:W-:Y:S02]  /*116b0*/  ISETP.GE.AND P2, PT, R18, UR5, PT ;  /* 0x0000000512007c0c */ /* 0x000fe4000bf46270 */
[----:B------:R-:W-:-:S11]  /*116c0*/  ISETP.GE.AND P3, PT, R19, UR5, PT ;  /* 0x0000000513007c0c */ /* 0x000fd6000bf66270 */
[CC--:B-12-4-:R-:W-:Y:S02]  /*116d0*/  @!P2 LEA R4, P0, R18.reuse, R2.reuse, 0x1 ;  /* 0x000000021204a211 */ /* 0x0d6fe400078008ff */
[C---:B------:R-:W-:Y:S02]  /*116e0*/  @!P3 LEA R2, P1, R19.reuse, R2, 0x1 ;  /* 0x000000021302b211 */ /* 0x040fe400078208ff */
[-C--:B---3--:R-:W-:Y:S02]  /*116f0*/  @!P2 LEA.HI.X R5, R18, R0.reuse, R190, 0x1, P0 ;  /* 0x000000001205a211 */ /* 0x088fe400000f0cbe */
[----:B------:R-:W-:-:S03]  /*11700*/  @!P3 LEA.HI.X R3, R19, R0, R189, 0x1, P1 ;  /* 0x000000001303b211 */ /* 0x000fc600008f0cbd */
[----:B------:R0:W-:Y:S04]  /*11710*/  @!P2 ST.E.128 desc[UR50][R4.64], RZ ;  /* 0x000000ff0400a985 */ /* 0x0001e8000c101d32 */
[----:B------:R0:W-:Y:S02]  /*11720*/  @!P3 ST.E.128 desc[UR50][R2.64], RZ ;  /* 0x000000ff0200b985 */ /* 0x0001e4000c101d32 */
.L_x_1186:
[----:B------:R-:W-:Y:S05]  /*11730*/  BSYNC B0 ;  /* 0x0000000000007941 */ /* 0x000fea0003800000 */
.L_x_1178:
[----:B------:R-:W-:Y:S02]  /*11740*/  ULDC UR5, c[0x0][0xc38] ;  /* 0x00030e0000057ab9 */ /* 0x000fe40000000800 */
[----:B------:R-:W-:-:S06]  /*11750*/  UISETP.GE.AND UP0, UPT, UR4, UR5, UPT ;  /* 0x000000050400728c */ /* 0x000fcc000bf06270 */
[----:B------:R-:W-:-:S13]  /*11760*/  PLOP3.LUT P0, PT, PT, PT, UP0, 0x80, 0x0 ;  /* 0x000000000000781c */ /* 0x000fda0003f0f008 */
[----:B------:R-:W-:Y:S05]  /*11770*/  @!P0 BRA `(.L_x_1195) ;  /* 0xfffffef400888947 */ /* 0x000fea000383ffff */
[----:B------:R-:W-:Y:S05]  /*11780*/  EXIT ;  /* 0x000000000000794d */ /* 0x000fea0003800000 */
.L_x_1097:
[----:B------:R-:W-:-:S08]  /*11790*/  NOP ;  /* 0x0000000000007918 */ /* 0x000fd00000000000 */
[----:B------:R-:W0:-:S00]  /*117a0*/  USETMAXREG.DEALLOC.CTAPOOL 0x18 ;  /* 0x00000018000079c8 */ /* 0x000e0000080e0500 */
[----:B0-----:R-:W-:-:S06]  /*117b0*/  LOP3.LUT R0, R0, 0x3, RZ, 0xc0, !PT ;  /* 0x0000000300007812 */ /* 0x001fcc00078ec0ff */
[----:B------:R-:W0:Y:S01]  /*117c0*/  S2UR UR6, SR_CTAID.X ;  /* 0x00000000000679c3 */ /* 0x000e220000002500 */
[----:B------:R-:W-:Y:S01]  /*117d0*/  LOP3.LUT R19, R19, 0xfffffffb, RZ, 0xc0, !PT ;  /* 0xfffffffb13137812 */ /* 0x000fe200078ec0ff */
[----:B------:R-:W-:Y:S01]  /*117e0*/  STL [R1+0x18], RZ ;  /* 0x000018ff01007387 */ /* 0x000fe20000100800 */
[----:B------:R-:W-:-:S03]  /*117f0*/  IMAD.MOV.U32 R18, RZ, RZ, RZ ;  /* 0x000000ffff127224 */ /* 0x000fc600078e00ff */
[----:B------:R-:W1:Y:S02]  /*11800*/  SHFL.IDX PT, R0, R0, RZ, 0x1f ;  /* 0x00001fff00007589 */ /* 0x000e6400000e0000 */
[----:B-1----:R-:W-:Y:S02]  /*11810*/  ISETP.NE.AND P0, PT, R0, RZ, PT ;  /* 0x000000ff0000720c */ /* 0x002fe40003f05270 */
[----:B------:R-:W0:Y:S11]  /*11820*/  LDC R0, c[0x0][0xc38] ;  /* 0x00030e00ff007b82 */ /* 0x000e360000000800 */
[----:B------:R-:W-:Y:S01]  /*11830*/  @P0 LOP3.LUT R19, R19, 0x4, RZ, 0xfc, !PT ;  /* 0x0000000413130812 */ /* 0x000fe200078efcff */
[----:B------:R-:W-:Y:S06]  /*11840*/  @P0 BAR.ARV 0x4, 0x180 ;  /* 0x0106000000000b1d */ /* 0x000fec0000002000 */
[----:B0-----:R-:W-:Y:S01]  /*11850*/  ISETP.LE.AND P0, PT, R0, UR6, PT ;  /* 0x0000000600007c0c */ /* 0x001fe2000bf03270 */
[----:B------:R-:W-:-:S05]  /*11860*/  IMAD.MOV.U32 R0, RZ, RZ, 0x1 ;  /* 0x00000001ff007424 */ /* 0x000fca00078e00ff */
[----:B------:R0:W-:Y:S07]  /*11870*/  STL [R1+0x8], R0 ;  /* 0x0000080001007387 */ /* 0x0001ee0000100800 */
[----:B------:R-:W-:Y:S05]  /*11880*/  @P0 BRA `(.L_x_1196) ;  /* 0x0000004400300947 */ /* 0x000fea0003800000 */
[----:B------:R-:W1:Y:S01]  /*11890*/  S2R R6, SR_TID.X ;  /* 0x0000000000067919 */ /* 0x000e620000002100 */
[----:B------:R-:W2:Y:S01]  /*118a0*/  S2UR UR5, SR_CgaCtaId ;  /* 0x00000000000579c3 */ /* 0x000ea20000008800 */
[----:B------:R-:W-:Y:S01]  /*118b0*/  UMOV UR4, 0x400 ;  /* 0x0000040000047882 */ /* 0x000fe20000000000 */
[----:B------:R-:W-:Y:S01]  /*118c0*/  IMAD.MOV.U32 R18, RZ, RZ, RZ ;  /* 0x000000ffff127224 */ /* 0x000fe200078e00ff */
[----:B------:R-:W-:Y:S01]  /*118d0*/  ULDC UR42, c[0x0][0xc] ;  /* 0x00000300002a7ab9 */ /* 0x000fe20000000800 */
[----:B------:R-:W-:Y:S01]  /*118e0*/  ULDC.64 UR44, c[0x0][0x198] ;  /* 0x00006600002c7ab9 */ /* 0x000fe20000000a00 */
[----:B--2---:R-:W-:-:S06]  /*118f0*/  ULEA UR4, UR5, UR4, 0x18 ;  /* 0x0000000405047291 */ /* 0x004fcc000f8ec03f */
[----:B------:R-:W-:Y:S01]  /*11900*/  IMAD.U32 R17, RZ, RZ, UR4 ;  /* 0x00000004ff117e24 */ /* 0x000fe2000f8e00ff */
[C---:B-1----:R-:W-:Y:S01]  /*11910*/  LOP3.LUT R5, R6.reuse, 0x7f, RZ, 0xc0, !PT ;  /* 0x0000007f06057812 */ /* 0x042fe200078ec0ff */
[----:B0-----:R-:W-:-:S05]  /*11920*/  IMAD.SHL.U32 R0, R6, 0x8, RZ ;  /* 0x0000000806007824 */ /* 0x001fca00078e00ff */
[C---:B------:R-:W-:Y:S02]  /*11930*/  LOP3.LUT R2, R0.reuse, 0x1f8, RZ, 0xc0, !PT ;  /* 0x000001f800027812 */ /* 0x040fe400078ec0ff */
[----:B------:R-:W-:Y:S02]  /*11940*/  LOP3.LUT R0, R0, 0x38, RZ, 0xc0, !PT ;  /* 0x0000003800007812 */ /* 0x000fe400078ec0ff */
[----:B------:R-:W-:Y:S01]  /*11950*/  LOP3.LUT R3, R2, 0x38, R6, 0x78, !PT ;  /* 0x0000003802037812 */ /* 0x000fe200078e7806 */
[----:B------:R-:W-:Y:S01]  /*11960*/  IMAD.SHL.U32 R2, R5, 0x8, RZ ;  /* 0x0000000805027824 */ /* 0x000fe200078e00ff */
[----:B------:R-:W-:-:S04]  /*11970*/  LOP3.LUT R0, R0, 0x40, RZ, 0xfc, !PT ;  /* 0x0000004000007812 */ /* 0x000fc800078efcff */
[----:B------:R-:W-:Y:S01]  /*11980*/  LOP3.LUT R4, R3, 0x200, R2, 0xf8, !PT ;  /* 0x0000020003047812 */ /* 0x000fe200078ef802 */
[----:B------:R-:W-:Y:S01]  /*11990*/  IMAD.SHL.U32 R2, R6, 0x10, RZ ;  /* 0x0000001006027824 */ /* 0x000fe200078e00ff */
[----:B------:R-:W-:-:S03]  /*119a0*/  SHF.R.U32.HI R3, RZ, 0x3, R5 ;  /* 0x00000003ff037819 */ /* 0x000fc60000011605 */
[----:B------:R-:W-:Y:S01]  /*119b0*/  IMAD R4, R4, 0x2, R17 ;  /* 0x0000000204047824 */ /* 0x000fe200078e0211 */
[----:B------:R-:W-:Y:S01]  /*119c0*/  LOP3.LUT R2, R3, 0x70, R2, 0xf8, !PT ;  /* 0x0000007003027812 */ /* 0x000fe200078ef802 */
[----:B------:R-:W-:Y:S02]  /*119d0*/  IMAD.U32 R3, RZ, RZ, UR6 ;  /* 0x00000006ff037e24 */ /* 0x000fe4000f8e00ff */
[----:B------:R-:W-:Y:S01]  /*119e0*/  IMAD.MOV.U32 R2, RZ, RZ, 0x1 ;  /* 0x00000001ff027424 */ /* 0x000fe200078e00ff */
[----:B------:R0:W-:Y:S04]  /*119f0*/  STL [R1+0x10], R4 ;  /* 0x0000100401007387 */ /* 0x0001e80000100800 */
[----:B------:R0:W-:Y:S04]  /*11a00*/  STL [R1+0x14], R3 ;  /* 0x0000140301007387 */ /* 0x0001e80000100800 */
[----:B------:R0:W-:Y:S04]  /*11a10*/  STL [R1+0x18], RZ ;  /* 0x000018ff01007387 */ /* 0x0001e80000100800 */
[----:B------:R0:W-:Y:S02]  /*11a20*/  STL [R1+0x8], R2 ;  /* 0x0000080201007387 */ /* 0x0001e40000100800 */
.L_x_1289:
[----:B--2---:R-:W2:Y:S01]  /*11a30*/  LDL R0, [R1+0x14] ;  /* 0x0000140001007983 */ /* 0x004ea20000100800 */
[----:B------:R-:W-:Y:S02]  /*11a40*/  ULDC UR8, c[0x0][0xc60] ;  /* 0x0003180000087ab9 */ /* 0x000fe40000000800 */
[----:B------:R-:W-:-:S11]  /*11a50*/  UISETP.NE.AND UP0, UPT, UR8, 0x1, UPT ;  /* 0x000000010800788c */ /* 0x000fd6000bf05270 */
[----:B------:R-:W-:Y:S01]  /*11a60*/  @UP0 ULDC UR4, c[0x0][0xc64] ;  /* 0x0003190000040ab9 */ /* 0x000fe20000000800 */
[----:B------:R-:W-:Y:S01]  /*11a70*/  @UP0 ULDC UR9, c[0x0][0xc68] ;  /* 0x00031a0000090ab9 */ /* 0x000fe20000000800 */
[C---:B--2---:R-:W-:Y:S02]  /*11a80*/  R2UR UR7, R0.reuse ;  /* 0x00000000000772ca */ /* 0x044fe400000e0000 */
[----:B------:R-:W-:-:S11]  /*11a90*/  R2UR UR6, R0 ;  /* 0x00000000000672ca */ /* 0x000fd600000e0000 */
[----:B------:R-:W-:-:S04]  /*11aa0*/  UIMAD.WIDE.U32 UR4, UR7, UR4, URZ ;  /* 0x00000004070472a5 */ /* 0x000fc8000f8e003f */
[----:B------:R-:W-:-:S03]  /*11ab0*/  @UP0 USHF.R.U32.HI UR7, URZ, UR9, UR5 ;  /* 0x000000093f070299 */ /* 0x000fc60008011605 */
[----:B------:R-:W-:Y:S02]  /*11ac0*/  ULDC UR4, c[0x0][0xc78] ;  /* 0x00031e0000047ab9 */ /* 0x000fe40000000800 */
[----:B------:R-:W-:Y:S02]  /*11ad0*/  UISETP.GE.AND UP0, UPT, UR7, UR4, UPT ;  /* 0x000000040700728c */ /* 0x000fe4000bf06270 */
[----:B------:R-:W-:-:S04]  /*11ae0*/  UIADD3 UR4, -UR7, URZ, URZ ;  /* 0x0000003f07047290 */ /* 0x000fc8000fffe13f */
[----:B------:R-:W-:Y:S01]  /*11af0*/  PLOP3.LUT P0, PT, PT, PT, UP0, 0x80, 0x0 ;  /* 0x000000000000781c */ /* 0x000fe20003f0f008 */
[----:B------:R-:W-:-:S12]  /*11b00*/  UIMAD UR8, UR8, UR4, UR6 ;  /* 0x00000004080872a4 */ /* 0x000fd8000f8e0206 */
[----:B---34-:R-:W-:Y:S05]  /*11b10*/  @!P0 BRA `(.L_x_1197) ;  /* 0x0000000000208947 */ /* 0x018fea0003800000 */
        /* <DEDUP_REMOVED lines=8> */
.L_x_1197:
[----:B------:R-:W-:Y:S01]  /*11ba0*/  ULDC UR9, c[0x0][0xc54] ;  /* 0x0003150000097ab9 */ /* 0x000fe20000000800 */
[----:B------:R-:W-:Y:S01]  /*11bb0*/  UMOV UR6, UR8 ;  /* 0x0000000800067c82 */ /* 0x000fe20008000000 */
[----:B------:R-:W-:-:S11]  /*11bc0*/  UISETP.NE.AND UP0, UPT, UR9, 0x1, UPT ;  /* 0x000000010900788c */ /* 0x000fd6000bf05270 */
[----:B------:R-:W-:Y:S02]  /*11bd0*/  @UP0 ULDC.64 UR10, c[0x0][0xc58] ;  /* 0x00031600000a0ab9 */ /* 0x000fe40000000a00 */
[----:B------:R-:W-:-:S04]  /*11be0*/  UIMAD.WIDE.U32 UR4, UR8, UR10, URZ ;  /* 0x0000000a080472a5 */ /* 0x000fc8000f8e003f */
[----:B------:R-:W-:-:S04]  /*11bf0*/  @UP0 USHF.R.U32.HI UR6, URZ, UR11, UR5 ;  /* 0x0000000b3f060299 */ /* 0x000fc80008011605 */
[----:B------:R-:W-:-:S12]  /*11c00*/  UIMAD UR4, UR6, UR9, URZ ;  /* 0x00000009060472a4 */ /* 0x000fd8000f8e023f */
.L_x_1198:
[----:B------:R-:W-:Y:S02]  /*11c10*/  UIADD3 UR4, UR8, -UR4, URZ ;  /* 0x8000000408047290 */ /* 0x000fe4000fffe03f */
[----:B------:R-:W-:Y:S01]  /*11c20*/  ULOP3.LUT UR5, URZ, UR6, URZ, 0x33, !UPT ;  /* 0x000000063f057292 */ /* 0x000fe2000f8e333f */
[----:B------:R-:W-:Y:S01]  /*11c30*/  ULDC UR14, c[0x0][0xc48] ;  /* 0x00031200000e7ab9 */ /* 0x000fe20000000800 */
[----:B------:R-:W-:Y:S01]  /*11c40*/  ULDC UR8, c[0x0][0x448] ;  /* 0x0001120000087ab9 */ /* 0x000fe20000000800 */
[----:B------:R-:W-:Y:S01]  /*11c50*/  ULDC UR41, c[0x0][0xc3c] ;  /* 0x00030f0000297ab9 */ /* 0x000fe20000000800 */
[----:B------:R-:W-:Y:S02]  /*11c60*/  UISETP.NE.AND UP2, UPT, UR14, 0x1, UPT ;  /* 0x000000010e00788c */ /* 0x000fe4000bf45270 */
[----:B------:R-:W-:Y:S02]  /*11c70*/  UISETP.NE.AND UP1, UPT, UR8, 0x1, UPT ;  /* 0x000000010800788c */ /* 0x000fe4000bf25270 */
[----:B------:R-:W-:Y:S01]  /*11c80*/  UIADD3 UR41, UR5, UR41, URZ ;  /* 0x0000002905297290 */ /* 0x000fe2000fffe03f */
[----:B------:R-:W-:Y:S01]  /*11c90*/  ULDC.64 UR10, c[0x0][0x418] ;  /* 0x00010600000a7ab9 */ /* 0x000fe20000000a00 */
[----:B------:R-:W-:Y:S01]  /*11ca0*/  ULDC UR13, c[0x0][0xc54] ;  /* 0x00031500000d7ab9 */ /* 0x000fe20000000800 */
[----:B------:R-:W-:-:S02]  /*11cb0*/  UISETP.NE.U32.AND UP0, UPT, UR10, URZ, UPT ;  /* 0x0000003f0a00728c */ /* 0x000fc4000bf05070 */
[----:B------:R-:W-:Y:S02]  /*11cc0*/  UIMAD UR13, UR7, UR13, UR4 ;  /* 0x0000000d070d72a4 */ /* 0x000fe4000f8e0204 */
[----:B------:R-:W-:Y:S01]  /*11cd0*/  USHF.L.U32 UR41, UR41, 0x7, URZ ;  /* 0x0000000729297899 */ /* 0x000fe2000800063f */
[----:B------:R-:W-:Y:S01]  /*11ce0*/  ULDC.64 UR4, c[0x0][0x9e0] ;  /* 0x0002780000047ab9 */ /* 0x000fe20000000a00 */
[----:B------:R-:W-:Y:S02]  /*11cf0*/  UISETP.NE.AND.EX UP0, UPT, UR11, URZ, UPT, UP0 ;  /* 0x0000003f0b00728c */ /* 0x000fe4000bf05300 */
[----:B------:R-:W-:Y:S02]  /*11d00*/  UISETP.GE.AND UP3, UPT, UR5, 0x1, UPT ;  /* 0x000000010500788c */ /* 0x000fe4000bf66270 */
[----:B------:R-:W-:Y:S01]  /*11d10*/  UIADD3 UR12, UR41, 0x7f, URZ ;  /* 0x0000007f290c7890 */ /* 0x000fe2000fffe03f */
[----:B------:R-:W-:Y:S01]  /*11d20*/  ULDC UR10, c[0x0][0x424] ;  /* 0x00010900000a7ab9 */ /* 0x000fe20000000800 */
[----:B------:R-:W-:Y:S01]  /*11d30*/  ULDC UR6, c[0x0][0x288] ;  /* 0x0000a20000067ab9 */ /* 0x000fe20000000800 */
[----:B------:R-:W-:Y:S01]  /*11d40*/  @UP2 ULDC UR8, c[0x0][0xc4c] ;  /* 0x0003130000082ab9 */ /* 0x000fe20000000800 */
[----:B------:R-:W-:Y:S01]  /*11d50*/  @UP1 ULDC UR11, c[0x0][0x44c] ;  /* 0x00011300000b1ab9 */ /* 0x000fe20000000800 */
[----:B------:R-:W-:Y:S01]  /*11d60*/  USEL UR15, UR10, 0x1, UP0 ;  /* 0x000000010a0f7887 */ /* 0x000fe20008000000 */
[----:B------:R-:W-:Y:S01]  /*11d70*/  PLOP3.LUT P1, PT, PT, PT, UP3, 0x80, 0x0 ;  /* 0x000000000000781c */ /* 0x000fe20003f2f038 */
[----:B------:R-:W-:-:S02]  /*11d80*/  UIADD3 UR16, -UR6, 0x1, URZ ;  /* 0x0000000106107890 */ /* 0x000fc4000fffe13f */
[----:B------:R-:W-:Y:S02]  /*11d90*/  UIMAD.WIDE.U32 UR8, UR13, UR8, URZ ;  /* 0x000000080d0872a5 */ /* 0x000fe4000f8e003f */
[----:B------:R-:W-:Y:S01]  /*11da0*/  UIMAD.WIDE.U32 UR10, UR12, UR11, URZ ;  /* 0x0000000b0c0a72a5 */ /* 0x000fe2000f8e003f */
[----:B------:R-:W-:Y:S01]  /*11db0*/  ULDC UR7, c[0x0][0x2f0] ;  /* 0x0000bc0000077ab9 */ /* 0x000fe20000000800 */
[----:B------:R-:W-:Y:S01]  /*11dc0*/  @UP2 ULDC UR17, c[0x0][0xc50] ;  /* 0x0003140000112ab9 */ /* 0x000fe20000000800 */
[----:B------:R-:W-:Y:S01]  /*11dd0*/  @UP1 ULDC UR18, c[0x0][0x450] ;  /* 0x0001140000121ab9 */ /* 0x000fe20000000800 */
[----:B------:R-:W-:Y:S01]  /*11de0*/  UMOV UR43, UR13 ;  /* 0x0000000d002b7c82 */ /* 0x000fe20008000000 */
[----:B------:R-:W-:Y:S02]  /*11df0*/  UIMAD UR16, UR15, UR7, UR16 ;  /* 0x000000070f1072a4 */ /* 0x000fe4000f8e0210 */
[----:B------:R-:W-:Y:S02]  /*11e00*/  @UP2 USHF.R.U32.HI UR43, URZ, UR17, UR9 ;  /* 0x000000113f2b2299 */ /* 0x000fe40008011609 */
[----:B------:R-:W-:-:S02]  /*11e10*/  @UP1 USHF.R.U32.HI UR12, URZ, UR18, UR11 ;  /* 0x000000123f0c1299 */ /* 0x000fc4000801160b */
[----:B------:R-:W-:Y:S02]  /*11e20*/  UIADD3 UR36, -UR43, URZ, URZ ;  /* 0x0000003f2b247290 */ /* 0x000fe4000fffe13f */
[----:B------:R-:W-:Y:S02]  /*11e30*/  UIADD3 UR12, UR16, UR12, URZ ;  /* 0x0000000c100c7290 */ /* 0x000fe4000fffe03f */
[----:B------:R-:W-:Y:S02]  /*11e40*/  UIMAD UR36, UR14, UR36, UR13 ;  /* 0x000000240e2472a4 */ /* 0x000fe4000f8e020d */
[----:B------:R-:W-:Y:S01]  /*11e50*/  UIADD3 UR4, UR12, UR4, URZ ;  /* 0x000000040c047290 */ /* 0x000fe2000fffe03f */
[----:B------:R-:W-:Y:S11]  /*11e60*/  @!P1 BRA `(.L_x_1199) ;  /* 0x0000000000449947 */ /* 0x000ff60003800000 */
        /* <DEDUP_REMOVED lines=10> */
.L_x_1200:
[----:B------:R-:W-:-:S11]  /*11f10*/  UISETP.NE.AND UP0, UPT, UR5, 0x1, UPT ;  /* 0x000000010500788c */ /* 0x000fd6000bf05270 */
[----:B------:R-:W-:Y:S02]  /*11f20*/  @UP0 ULDC.64 UR12, c[0x0][0x9e8] ;  /* 0x00027a00000c0ab9 */ /* 0x000fe40000000a00 */
[----:B------:R-:W-:-:S04]  /*11f30*/  UIMAD.WIDE.U32 UR8, UR10, UR12, URZ ;  /* 0x0000000c0a0872a5 */ /* 0x000fc8000f8e003f */
[----:B------:R-:W-:-:S12]  /*11f40*/  @UP0 USHF.R.U32.HI UR10, URZ, UR13, UR9 ;  /* 0x0000000d3f0a0299 */ /* 0x000fd80008011609 */
.L_x_1201:
[----:B------:R-:W-:-:S04]  /*11f50*/  UIMAD UR10, UR10, UR5, UR5 ;  /* 0x000000050a0a72a4 */ /* 0x000fc8000f8e0205 */
[----:B------:R-:W-:-:S04]  /*11f60*/  UISETP.LT.AND UP0, UPT, UR4, UR10, UPT ;  /* 0x0000000a0400728c */ /* 0x000fc8000bf01270 */
[----:B------:R-:W-:-:S12]  /*11f70*/  USEL UR4, UR4, UR10, UP0 ;  /* 0x0000000a04047287 */ /* 0x000fd80008000000 */
.L_x_1199:
[----:B------:R-:W-:Y:S02]  /*11f80*/  UIMAD UR12, UR15, UR7, 0x7f ;  /* 0x0000007f0f0c74a4 */ /* 0x000fe4000f8e0207 */
[----:B------:R-:W-:Y:S02]  /*11f90*/  UIADD3 UR4, UR4, 0x7f, URZ ;  /* 0x0000007f04047890 */ /* 0x000fe4000fffe03f */
[----:B------:R-:W-:Y:S02]  /*11fa0*/  USHF.R.S32.HI UR13, URZ, 0x1f, UR12 ;  /* 0x0000001f3f0d7899 */ /* 0x000fe4000801140c */
[----:B------:R-:W-:Y:S01]  /*11fb0*/  USHF.R.S32.HI UR10, URZ, 0x1f, UR4 ;  /* 0x0000001f3f0a7899 */ /* 0x000fe20008011404 */
[----:B------:R-:W-:Y:S01]  /*11fc0*/  @UP1 ULDC UR8, c[0x0][0x44c] ;  /* 0x0001130000081ab9 */ /* 0x000fe20000000800 */
[----:B------:R-:W-:Y:S02]  /*11fd0*/  ULEA.HI UR13, UR13, UR12, URZ, 0x7 ;  /* 0x0000000c0d0d7291 */ /* 0x000fe4000f8f383f */
[----:B------:R-:W-:-:S02]  /*11fe0*/  UIMAD.WIDE.U32 UR8, UR41, UR8, URZ ;  /* 0x00000008290872a5 */ /* 0x000fc4000f8e003f */
[----:B------:R-:W-:Y:S01]  /*11ff0*/  ULEA.HI UR10, UR10, UR4, URZ, 0x7 ;  /* 0x000000040a0a7291 */ /* 0x000fe2000f8f383f */
[----:B------:R-:W-:Y:S01]  /*12000*/  @UP1 ULDC UR14, c[0x0][0x450] ;  /* 0x00011400000e1ab9 */ /* 0x000fe20000000800 */
[----:B------:R-:W-:Y:S01]  /*12010*/  UMOV UR11, UR41 ;  /* 0x00000029000b7c82 */ /* 0x000fe20008000000 */
[----:B------:R-:W-:Y:S02]  /*12020*/  UIMAD UR4, UR15, UR7, -UR6 ;  /* 0x000000070f0472a4 */ /* 0x000fe4000f8e0a06 */
[----:B------:R-:W-:Y:S02]  /*12030*/  USHF.R.S32.HI UR13, URZ, 0x7, UR13 ;  /* 0x000000073f0d7899 */ /* 0x000fe4000801140d */
[----:B------:R-:W-:Y:S02]  /*12040*/  USHF.R.S32.HI UR10, URZ, 0x7, UR10 ;  /* 0x000000073f0a7899 */ /* 0x000fe4000801140a */
[----:B------:R-:W-:Y:S02]  /*12050*/  @UP1 USHF.R.U32.HI UR11, URZ, UR14, UR9 ;  /* 0x0000000e3f0b1299 */ /* 0x000fe40008011609 */
[----:B------:R-:W-:-:S02]  /*12060*/  UISETP.LT.AND UP0, UPT, UR13, UR10, UPT ;  /* 0x0000000a0d00728c */ /* 0x000fc4000bf01270 */
[----:B------:R-:W-:Y:S01]  /*12070*/  UIADD3 UR4, UR4, UR11, URZ ;  /* 0x0000000b04047290 */ /* 0x000fe2000fffe03f */
[----:B------:R-:W-:Y:S01]  /*12080*/  ULDC UR8, c[0x0][0x9dc] ;  /* 0x0002770000087ab9 */ /* 0x000fe20000000800 */
[----:B------:R-:W-:Y:S02]  /*12090*/  USEL UR40, UR13, UR10, UP0 ;  /* 0x0000000a0d287287 */ /* 0x000fe40008000000 */
        /* <DEDUP_REMOVED lines=12> */
.L_x_1203:
[----:B------:R-:W-:-:S11]  /*12160*/  UISETP.NE.AND UP0, UPT, UR5, 0x1, UPT ;  /* 0x000000010500788c */ /* 0x000fd6000bf05270 */
[----:B------:R-:W-:Y:S02]  /*12170*/  @UP0 ULDC.64 UR10, c[0x0][0x9e8] ;  /* 0x00027a00000a0ab9 */ /* 0x000fe40000000a00 */
[----:B------:R-:W-:-:S04]  /*12180*/  UIMAD.WIDE.U32 UR6, UR4, UR10, URZ ;  /* 0x0000000a040672a5 */ /* 0x000fc8000f8e003f */
[----:B------:R-:W-:-:S12]  /*12190*/  @UP0 USHF.R.U32.HI UR4, URZ, UR11, UR7 ;  /* 0x0000000b3f040299 */ /* 0x000fd80008011607 */
.L_x_1204:
[----:B------:R-:W-:-:S04]  /*121a0*/  UIMAD UR4, UR4, UR5, URZ ;  /* 0x00000005040472a4 */ /* 0x000fc8000f8e023f */
[----:B------:R-:W-:-:S04]  /*121b0*/  UISETP.LT.AND UP0, UPT, UR8, UR4, UPT ;  /* 0x000000040800728c */ /* 0x000fc8000bf01270 */
[----:B------:R-:W-:-:S12]  /*121c0*/  USEL UR8, UR8, UR4, !UP0 ;  /* 0x0000000408087287 */ /* 0x000fd8000c000000 */
.L_x_1202:
[----:B------:R-:W-:Y:S01]  /*121d0*/  USHF.R.S32.HI UR4, URZ, 0x1f, UR8 ;  /* 0x0000001f3f047899 */ /* 0x000fe20008011408 */
[----:B------:R-:W-:Y:S03]  /*121e0*/  BSSY B7, `(.L_x_1205) ;  /* 0x000039a000077945 */ /* 0x000fe60003800000 */
[----:B------:R-:W-:-:S04]  /*121f0*/  ULEA.HI UR4, UR4, UR8, URZ, 0x7 ;  /* 0x0000000804047291 */ /* 0x000fc8000f8f383f */
[----:B------:R-:W-:-:S04]  /*12200*/  USHF.R.S32.HI UR4, URZ, 0x7, UR4 ;  /* 0x000000073f047899 */ /* 0x000fc80008011404 */
[----:B------:R-:W-:-:S04]  /*12210*/  UISETP.LT.AND UP0, UPT, URZ, UR4, UPT ;  /* 0x000000043f00728c */ /* 0x000fc8000bf01270 */
[----:B------:R-:W-:-:S04]  /*12220*/  USEL UR39, URZ, UR4, !UP0 ;  /* 0x000000043f277287 */ /* 0x000fc8000c000000 */
[----:B------:R-:W-:-:S06]  /*12230*/  UISETP.GT.AND UP0, UPT, UR40, UR39, UPT ;  /* 0x000000272800728c */ /* 0x000fcc000bf04270 */
[----:B------:R-:W-:-:S13]  /*12240*/  PLOP3.LUT P0, PT, PT, PT, UP0, 0x80, 0x0 ;  /* 0x000000000000781c */ /* 0x000fda0003f0f008 */
[----:B------:R-:W-:Y:S05]  /*12250*/  @P0 BRA `(.L_x_1206) ;  /* 0x0000000000480947 */ /* 0x000fea0003800000 */
[----:B------:R-:W1:Y:S02]  /*12260*/  S2R R0, SR_TID.X ;  /* 0x0000000000007919 */ /* 0x000e640000002100 */
[----:B-1----:R-:W-:-:S04]  /*12270*/  LOP3.LUT R0, R0, 0x7f, RZ, 0xc0, !PT ;  /* 0x0000007f00007812 */ /* 0x002fc800078ec0ff */
[----:B------:R-:W-:-:S13]  /*12280*/  ISETP.NE.AND P1, PT, R0, RZ, PT ;  /* 0x000000ff0000720c */ /* 0x000fda0003f25270 */
[----:B------:R-:W-:Y:S05]  /*12290*/  @P1 BRA `(.L_x_1207) ;  /* 0x0000003800381947 */ /* 0x000fea0003800000 */
[----:B------:R-:W1:Y:S01]  /*122a0*/  S2R R5, SR_LANEID ;  /* 0x0000000000057919 */ /* 0x000e620000000000 */
[----:B------:R-:W-:Y:S01]  /*122b0*/  VOTEU.ANY UR4, UPT, PT ;  /* 0x0000000000047886 */ /* 0x000fe200038e0100 */
[----:B0-----:R-:W0:Y:S01]  /*122c0*/  LDC.64 R2, c[0x0][0xc80] ;  /* 0x00032000ff027b82 */ /* 0x001e220000000a00 */
[----:B------:R-:W1:Y:S02]  /*122d0*/  FLO.U32 R0, UR4 ;  /* 0x0000000400007d00 */ /* 0x000e6400080e0000 */
[----:B-1----:R-:W-:-:S06]  /*122e0*/  ISETP.EQ.U32.AND P0, PT, R0, R5, PT ;  /* 0x000000050000720c */ /* 0x002fcc0003f02070 */
[----:B------:R-:W0:Y:S07]  /*122f0*/  POPC R5, UR4 ;  /* 0x0000000400057d09 */ /* 0x000e2e0008000000 */
[----:B0-----:R-:W2:Y:S01]  /*12300*/  @P0 ATOMG.E.ADD.STRONG.GPU PT, R3, desc[UR50][R2.64], R5 ;  /* 0x00000005020309a8 */ /* 0x001ea200081ee1f2 */
[----:B------:R-:W0:Y:S02]  /*12310*/  S2R R4, SR_LTMASK ;  /* 0x0000000000047919 */ /* 0x000e240000003900 */
[----:B0-----:R-:W-:-:S04]  /*12320*/  LOP3.LUT R4, R4, UR4, RZ, 0xc0, !PT ;  /* 0x0000000404047c12 */ /* 0x001fc8000f8ec0ff */
[----:B------:R-:W0:Y:S01]  /*12330*/  POPC R7, R4 ;  /* 0x0000000400077309 */ /* 0x000e220000000000 */
[----:B--2---:R-:W0:Y:S02]  /*12340*/  SHFL.IDX PT, R0, R3, R0, 0x1f ;  /* 0x00001f0003007589 */ /* 0x004e2400000e0000 */
[----:B0-----:R-:W-:-:S05]  /*12350*/  IADD3 R0, R0, UR42, R7 ;  /* 0x0000002a00007c10 */ /* 0x001fca000fffe007 */
[----:B------:R1:W-:Y:S01]  /*12360*/  STL [R1+0x14], R0 ;  /* 0x0000140001007387 */ /* 0x0003e20000100800 */
[----:B------:R-:W-:Y:S05]  /*12370*/  BRA `(.L_x_1207) ;  /* 0x0000003800007947 */ /* 0x000fea0003800000 */
.L_x_1206:
[----:B------:R-:W-:Y:S01]  /*12380*/  VIADD R0, R17, 0x18400 ;  /* 0x0001840011007836 */ /* 0x000fe20000000000 */
[----:B------:R-:W-:Y:S04]  /*12390*/  BSSY B6, `(.L_x_1208) ;  /* 0x0000013000067945 */ /* 0x000fe80003800000 */
[----:B------:R-:W-:-:S13]  /*123a0*/  LOP3.LUT P0, RZ, R0, 0x3ff, RZ, 0xc0, !PT ;  /* 0x000003ff00ff7812 */ /* 0x000fda000780c0ff */
[----:B------:R-:W-:Y:S05]  /*123b0*/  @!P0 BRA `(.L_x_1209) ;  /* 0x0000000000408947 */ /* 0x000fea0003800000 */
[----:B0-----:R-:W-:Y:S01]  /*123c0*/  MOV R2, 0x0 ;  /* 0x0000000000027802 */ /* 0x001fe20000000f00 */
[----:B------:R-:W-:Y:S01]  /*123d0*/  ULDC.64 UR6, c[0x4][0xa0] ;  /* 0x0100280000067ab9 */ /* 0x000fe20000000a00 */
[----:B------:R-:W-:Y:S01]  /*123e0*/  ULDC.64 UR8, c[0x4][0xa8] ;  /* 0x01002a0000087ab9 */ /* 0x000fe20000000a00 */
[----:B------:R-:W-:Y:S01]  /*123f0*/  ULDC.64 UR4, c[0x4][0x8] ;  /* 0x0100020000047ab9 */ /* 0x000fe20000000a00 */
[----:B------:R-:W-:Y:S02]  /*12400*/  IMAD.U32 R4, RZ, RZ, UR6 ;  /* 0x00000006ff047e24 */ /* 0x000fe4000f8e00ff */
[----:B------:R-:W0:Y:S01]  /*12410*/  LDC.64 R2, c[0x4][R2] ;  /* 0x0100000002027b82 */ /* 0x000e220000000a00 */
        /* <DEDUP_REMOVED lines=9> */
[----:B0-----:R-:W-:Y:S05]  /*124b0*/  CALL.ABS.NOINC R2 ;  /* 0x0000000002007343 */ /* 0x001fea0003c00000 */
.L_x_1209:
[----:B------:R-:W-:Y:S05]  /*124c0*/  BSYNC B6 ;  /* 0x0000000000067941 */ /* 0x000fea0003800000 */
.L_x_1208:
[----:B------:R-:W-:Y:S01]  /*124d0*/  VIADD R0, R17, 0x400 ;  /* 0x0000040011007836 */ /* 0x000fe20000000000 */
[----:B------:R-:W-:Y:S04]  /*124e0*/  BSSY B6, `(.L_x_1210) ;  /* 0x0000022000067945 */ /* 0x000fe80003800000 */
[----:B------:R-:W-:-:S13]  /*124f0*/  LOP3.LUT P0, RZ, R0, 0x3ff, RZ, 0xc0, !PT ;  /* 0x000003ff00ff7812 */ /* 0x000fda000780c0ff */
[----:B------:R-:W-:Y:S05]  /*12500*/  @!P0 BRA `(.L_x_1211) ;  /* 0x00000000007c8947 */ /* 0x000fea0003800000 */
[----:B------:R-:W-:Y:S01]  /*12510*/  MOV R16, 0x0 ;  /* 0x0000000000107802 */ /* 0x000fe20000000f00 */
[----:B------:R-:W-:Y:S01]  /*12520*/  ULDC.64 UR6, c[0x4][0xa0] ;  /* 0x0100280000067ab9 */ /* 0x000fe20000000a00 */
[----:B------:R-:W-:Y:S01]  /*12530*/  ULDC.64 UR8, c[0x4][0xa8] ;  /* 0x01002a0000087ab9 */ /* 0x000fe20000000a00 */
[----:B------:R-:W-:Y:S01]  /*12540*/  ULDC.64 UR4, c[0x4][0x10] ;  /* 0x0100040000047ab9 */ /* 0x000fe20000000a00 */
[----:B0-----:R0:W1:Y:S01]  /*12550*/  LDC.64 R2, c[0x4][R16] ;  /* 0x0100000010027b82 */ /* 0x0010620000000a00 */
        /* <DEDUP_REMOVED lines=8> */
[----:B0-----:R-:W-:-:S07]  /*125e0*/  IMAD.MOV.U32 R13, RZ, RZ, RZ ;  /* 0x000000ffff0d7224 */ /* 0x001fce00078e00ff */
[----:B------:R-:W-:-:S07]  /*125f0*/  LEPC R20, `(.L_x_1212) ;  /* 0x000000001014794e */ /* 0x000fce0000000000 */
[----:B-1----:R-:W-:Y:S05]  /*12600*/  CALL.ABS.NOINC R2 ;  /* 0x0000000002007343 */ /* 0x002fea0003c00000 */
.L_x_1212:
[----:B------:R0:W1:Y:S01]  /*12610*/  LDC.64 R2, c[0x4][R16] ;  /* 0x0100000010027b82 */ /* 0x0000620000000a00 */
[----:B------:R-:W-:Y:S01]  /*12620*/  ULDC.64 UR6, c[0x4][0xa0] ;  /* 0x0100280000067ab9 */ /* 0x000fe20000000a00 */
[----:B------:R-:W-:Y:S01]  /*12630*/  ULDC.64 UR8, c[0x4][0xa8] ;  /* 0x01002a0000087ab9 */ /* 0x000fe20000000a00 */
[----:B------:R-:W-:Y:S01]  /*12640*/  ULDC.64 UR4, c[0x4][0x18] ;  /* 0x0100060000047ab9 */ /* 0x000fe20000000a00 */
        /* <DEDUP_REMOVED lines=11> */
.L_x_1211:
[----:B------:R-:W-:Y:S05]  /*12700*/  BSYNC B6 ;  /* 0x0000000000067941 */ /* 0x000fea0003800000 */
.L_x_1210:
[----:B------:R-:W-:Y:S01]  /*12710*/  ULDC.64 UR4, c[0x0][0x9f8] ;  /* 0x00027e0000047ab9 */ /* 0x000fe20000000a00 */
[----:B------:R-:W-:Y:S01]  /*12720*/  IMAD.U32 R7, RZ, RZ, UR43 ;  /* 0x0000002bff077e24 */ /* 0x000fe2000f8e00ff */
[----:B------:R-:W-:-:S04]  /*12730*/  UISETP.NE.U32.AND UP0, UPT, UR4, URZ, UPT ;  /* 0x0000003f0400728c */ /* 0x000fc8000bf05070 */
[----:B------:R-:W-:-:S06]  /*12740*/  UISETP.NE.AND.EX UP0, UPT, UR5, URZ, UPT, UP0 ;  /* 0x0000003f0500728c */ /* 0x000fcc000bf05300 */
[----:B------:R-:W-:-:S05]  /*12750*/  PLOP3.LUT P0, PT, PT, PT, UP0, 0x80, 0x0 ;  /* 0x000000000000781c */ /* 0x000fca0003f0f008 */
[----:B------:R-:W-:Y:S02]  /*12760*/  @UP0 ULDC.64 UR4, c[0x0][0x9f8] ;  /* 0x00027e0000040ab9 */ /* 0x000fe40000000a00 */
[----:B------:R-:W-:-:S06]  /*12770*/  @UP0 UIMAD.WIDE UR4, UR43, 0x4, UR4 ;  /* 0x000000042b0408a5 */ /* 0x000fcc000f8e0204 */
[----:B0-----:R-:W-:Y:S02]  /*12780*/  IMAD.U32 R2, RZ, RZ, UR4 ;  /* 0x00000004ff027e24 */ /* 0x001fe4000f8e00ff */
[----:B------:R-:W-:-:S05]  /*12790*/  IMAD.U32 R3, RZ, RZ, UR5 ;  /* 0x00000005ff037e24 */ /* 0x000fca000f8e00ff */
[----:B------:R0:W2:Y:S01]  /*127a0*/  @P0 LDG.E R7, desc[UR50][R2.64] ;  /* 0x0000003202070981 */ /* 0x0000a2000c1e1900 */
[----:B------:R-:W-:Y:S01]  /*127b0*/  UMOV UR4, 0xffffffff ;  /* 0xffffffff00047882 */ /* 0x000fe20000000000 */
[----:B------:R-:W-:Y:S01]  /*127c0*/  IMAD.U32 R0, RZ, RZ, UR40 ;  /* 0x00000028ff007e24 */ /* 0x000fe2000f8e00ff */
[----:B------:R-:W-:Y:S01]  /*127d0*/  LOP3.LUT R19, R19, 0xfffffffe, RZ, 0xc0, !PT ;  /* 0xfffffffe13137812 */ /* 0x000fe200078ec0ff */
[----:B------:R-:W1:Y:S02]  /*127e0*/  S2R R4, SR_TID.X ;  /* 0x0000000000047919 */ /* 0x000e640000002100 */
[----:B------:R-:W-:Y:S01]  /*127f0*/  VIADD R0, R0, 0xffffffff ;  /* 0xffffffff00007836 */ /* 0x000fe20000000000 */
[----:B0-----:R-:W0:Y:S02]  /*12800*/  LDC.64 R2, c[0x0][0x418] ;  /* 0x00010600ff027b82 */ /* 0x001e240000000a00 */
[----:B0-----:R-:W-:Y:S02]  /*12810*/  ISETP.NE.U32.AND P0, PT, R2, RZ, PT ;  /* 0x000000ff0200720c */ /* 0x001fe40003f05070 */
[----:B-1----:R-:W-:-:S02]  /*12820*/  SHF.R.U32.HI R4, RZ, 0x5, R4 ;  /* 0x00000005ff047819 */ /* 0x002fc40000011604 */
[----:B------:R-:W-:Y:S02]  /*12830*/  ISETP.NE.AND.EX P1, PT, R3, RZ, PT, P0 ;  /* 0x000000ff0300720c */ /* 0x000fe40003f25300 */
[----:B------:R-:W-:-:S11]  /*12840*/  LOP3.LUT R4, R4, 0x3, RZ, 0xc0, !PT ;  /* 0x0000000304047812 */ /* 0x000fd600078ec0ff */
[----:B------:R-:W-:Y:S02]  /*12850*/  @P1 LOP3.LUT R19, R19, 0x1, RZ, 0xfc, !PT ;  /* 0x0000000113131812 */ /* 0x000fe400078efcff */
[----:B--2---:R-:W-:Y:S01]  /*12860*/  SHF.R.S32.HI R8, RZ, 0x1f, R7 ;  /* 0x0000001fff087819 */ /* 0x004fe20000011407 */
[----:B------:R0:W-:Y:S01]  /*12870*/  STL [R1+0x4], R7 ;  /* 0x0000040701007387 */ /* 0x0001e20000100800 */
[----:B------:R-:W-:-:S03]  /*12880*/  SEL R16, R7, RZ, !P1 ;  /* 0x000000ff07107207 */ /* 0x000fc60004800000 */
[----:B------:R0:W-:Y:S01]  /*12890*/  STL [R1+0xc], R8 ;  /* 0x00000c0801007387 */ /* 0x0001e20000100800 */
[----:B------:R-:W-:Y:S05]  /*128a0*/  BRA.DIV UR4, `(.L_x_1213) ;  /* 0x0000003a04e87947 */ /* 0x000fea000b800000 */
[----:B------:R1:W2:Y:S02]  /*128b0*/  SHFL.IDX PT, R14, R4, RZ, 0x1f ;  /* 0x00001fff040e7589 */ /* 0x0002a400000e0000 */
.L_x_1304:
[----:B------:R3:W-:Y:S01]  /*128c0*/  STL [R1], R0 ;  /* 0x0000000001007387 */ /* 0x0007e20000100800 */
[----:B--2---:R-:W-:Y:S02]  /*128d0*/  ISETP.NE.AND P0, PT, R14, RZ, PT ;  /* 0x000000ff0e00720c */ /* 0x004fe40003f05270 */
[----:B------:R-:W-:Y:S02]  /*128e0*/  PLOP3.LUT P2, PT, PT, PT, PT, 0x8, 0x0 ;  /* 0x000000000000781c */ /* 0x000fe40003f4e170 */
[----:B------:R-:W-:-:S11]  /*128f0*/  LOP3.LUT R19, R19, 0xfffffffd, RZ, 0xc0, !PT ;  /* 0xfffffffd13137812 */ /* 0x000fd600078ec0ff */
[----:B------:R-:W-:Y:S01]  /*12900*/  @P2 LOP3.LUT R19, R19, 0x2, RZ, 0xfc, !PT ;  /* 0x0000000213132812 */ /* 0x000fe200078efcff */
[----:B---3--:R-:W-:Y:S06]  /*12910*/  @P0 BRA `(.L_x_1214) ;  /* 0x00000004000c0947 */ /* 0x008fec0003800000 */
[----:B------:R-:W-:-:S03]  /*12920*/  UMOV UR4, 0xffffffff ;  /* 0xffffffff00047882 */ /* 0x000fc60000000000 */
[----:B------:R-:W-:Y:S05]  /*12930*/  BRA.DIV UR4, `(.L_x_1215) ;  /* 0x0000003a04e47947 */ /* 0x000fea000b800000 */
[----:B------:R-:W-:-:S13]  /*12940*/  ELECT P6, URZ, PT ;  /* 0x00000000003f782f */ /* 0x000fda00038c0000 */
.L_x_1307:
[----:B------:R-:W-:Y:S05]  /*12950*/  @!P6 BRA `(.L_x_1214) ;  /* 0x0000000000fce947 */ /* 0x000fea0003800000 */
[----:B------:R-:W-:Y:S01]  /*12960*/  IMAD.MOV.U32 R16, RZ, RZ, R7 ;  /* 0x000000ffff107224 */ /* 0x000fe200078e0007 */
[----:B------:R-:W-:Y:S06]  /*12970*/  @!P1 BRA `(.L_x_1216) ;  /* 0x00000000004c9947 */ /* 0x000fec0003800000 */
[----:B------:R-:W2:Y:S01]  /*12980*/  LDC R6, c[0x0][0x43c] ;  /* 0x00010f00ff067b82 */ /* 0x000ea20000000800 */
[----:B------:R-:W-:Y:S01]  /*12990*/  IMAD.MOV.U32 R9, RZ, RZ, R0 ;  /* 0x000000ffff097224 */ /* 0x000fe200078e0000 */
[----:B------:R-:W-:Y:S01]  /*129a0*/  ULDC.64 UR4, c[0x0][0x428] ;  /* 0x00010a0000047ab9 */ /* 0x000fe20000000a00 */
[----:B--2---:R-:W-:-:S13]  /*129b0*/  ISETP.NE.AND P0, PT, R6, 0x1, PT ;  /* 0x000000010600780c */ /* 0x004fda0003f05270 */
[----:B-1----:R-:W1:Y:S02]  /*129c0*/  @P0 LDC.64 R4, c[0x0][0x440] ;  /* 0x00011000ff040b82 */ /* 0x002e640000000a00 */
[----:B-1----:R-:W-:-:S04]  /*129d0*/  @P0 IMAD.HI.U32 R0, R9, R4, RZ ;  /* 0x0000000409000227 */ /* 0x002fc800078e00ff */
[----:B------:R-:W-:Y:S01]  /*129e0*/  IMAD.MOV.U32 R4, RZ, RZ, R9 ;  /* 0x000000ffff047224 */ /* 0x000fe200078e0009 */
[----:B------:R-:W-:-:S04]  /*129f0*/  @P0 SHF.R.U32.HI R4, RZ, R5, R0 ;  /* 0x00000005ff040219 */ /* 0x000fc80000011600 */
[--C-:B------:R-:W-:Y:S01]  /*12a00*/  SHF.R.S32.HI R5, RZ, 0x1f, R4.reuse ;  /* 0x0000001fff057819 */ /* 0x100fe20000011404 */
[----:B------:R-:W-:-:S04]  /*12a10*/  IMAD.MOV R0, RZ, RZ, -R4 ;  /* 0x000000ffff007224 */ /* 0x000fc800078e0a04 */
[----:B------:R-:W-:Y:S02]  /*12a20*/  IMAD R9, R6, R0, R9 ;  /* 0x0000000006097224 */ /* 0x000fe400078e0209 */
[----:B------:R-:W-:Y:S02]  /*12a30*/  IMAD R0, R8, UR4, RZ ;  /* 0x0000000408007c24 */ /* 0x000fe4000f8e02ff */
[C---:B------:R-:W-:Y:S01]  /*12a40*/  IMAD.WIDE.U32 R4, R7.reuse, UR4, R4 ;  /* 0x0000000407047c25 */ /* 0x040fe2000f8e0004 */
[----:B------:R2:W-:Y:S03]  /*12a50*/  STL [R1], R9 ;  /* 0x0000000901007387 */ /* 0x0005e60000100800 */
[----:B------:R-:W-:Y:S01]  /*12a60*/  IMAD R0, R7, UR5, R0 ;  /* 0x0000000507007c24 */ /* 0x000fe2000f8e0200 */
[----:B------:R-:W-:-:S03]  /*12a70*/  LEA R2, P0, R4, R2, 0x2 ;  /* 0x0000000204027211 */ /* 0x000fc600078010ff */
[----:B------:R-:W-:-:S05]  /*12a80*/  IMAD.IADD R0, R5, 0x1, R0 ;  /* 0x0000000105007824 */ /* 0x000fca00078e0200 */
[----:B------:R-:W-:-:S05]  /*12a90*/  LEA.HI.X R3, R4, R3, R0, 0x2, P0 ;  /* 0x0000000304037211 */ /* 0x000fca00000f1400 */
[----:B------:R2:W5:Y:S02]  /*12aa0*/  LDG.E R16, desc[UR50][R2.64] ;  /* 0x0000003202107981 */ /* 0x000564000c1e1900 */
.L_x_1216:
[----:B------:R-:W3:Y:S01]  /*12ab0*/  LDL R0, [R1+0x8] ;  /* 0x0000080001007983 */ /* 0x000ee20000100800 */
[----:B--2---:R-:W-:Y:S01]  /*12ac0*/  IMAD R3, R18, 0x8, R17 ;  /* 0x0000000812037824 */ /* 0x004fe200078e0211 */
[----:B---3--:R-:W-:-:S04]  /*12ad0*/  SHF.L.U32 R0, R0, 0x1f, RZ ;  /* 0x0000001f00007819 */ /* 0x008fc800000006ff */
[----:B------:R-:W2:Y:S02]  /*12ae0*/  SYNCS.PHASECHK.TRANS64.TRYWAIT P0, [R3+URZ+0x28840], R0 ;  /* 0x02884000030075a7 */ /* 0x000ea4000800017f */
[----:B--2---:R-:W-:Y:S05]  /*12af0*/  @!P0 BRA `(.L_x_1217) ;  /* 0x0000003800948947 */ /* 0x004fea0003800000 */
.L_x_1308:
        /* <DEDUP_REMOVED lines=11> */
.L_x_1218:
[----:B------:R-:W3:Y:S01]  /*12bb0*/  LDL R2, [R1] ;  /* 0x0000000001027983 */ /* 0x000ee20000100800 */
[----:B--2---:R-:W-:Y:S01]  /*12bc0*/  IMAD R0, R18, 0x8000, R17 ;  /* 0x0000800012007824 */ /* 0x004fe200078e0211 */
[----:B------:R-:W-:Y:S01]  /*12bd0*/  R2UR UR33, R3 ;  /* 0x00000000032172ca */ /* 0x000fe200000e0000 */
[----:B------:R-:W-:Y:S01]  /*12be0*/  UIADD3 UR4, UP0, UR44, 0x370, URZ ;  /* 0x000003702c047890 */ /* 0x000fe2000ff1e03f */
[----:B-----5:R-:W-:Y:S01]  /*12bf0*/  R2UR UR37, R16 ;  /* 0x00000000102572ca */ /* 0x020fe200000e0000 */
[----:B------:R-:W-:Y:S01]  /*12c00*/  UMOV UR6, 0x0 ;  /* 0x0000000000067882 */ /* 0x000fe20000000000 */
[----:B------:R-:W-:Y:S01]  /*12c10*/  R2UR UR8, R0 ;  /* 0x00000000000872ca */ /* 0x000fe200000e0000 */
[----:B------:R-:W-:Y:S01]  /*12c20*/  UIADD3.X UR5, URZ, UR45, URZ, UP0, !UPT ;  /* 0x0000002d3f057290 */ /* 0x000fe200087fe43f */
[----:B------:R-:W-:Y:S01]  /*12c30*/  PLOP3.LUT P0, PT, PT, PT, PT, 0x80, 0x0 ;  /* 0x000000000000781c */ /* 0x000fe20003f0f070 */
[----:B------:R-:W-:Y:S01]  /*12c40*/  UMOV UR7, 0x14f00000 ;  /* 0x14f0000000077882 */ /* 0x000fe20000000000 */
[----:B------:R-:W-:Y:S01]  /*12c50*/  UMOV UR34, URZ ;  /* 0x0000003f00227c82 */ /* 0x000fe20008000000 */
[----:B------:R-:W-:Y:S01]  /*12c60*/  UMOV UR10, 0x40 ;  /* 0x00000040000a7882 */ /* 0x000fe20000000000 */
[----:B------:R-:W-:Y:S01]  /*12c70*/  UMOV UR12, UR36 ;  /* 0x00000024000c7c82 */ /* 0x000fe20008000000 */
[----:B------:R-:W-:-:S02]  /*12c80*/  LOP3.LUT R19, R19, 0xfffffffd, RZ, 0xc0, !PT ;  /* 0xfffffffd13137812 */ /* 0x000fc400078ec0ff */
[----:B------:R-:W-:Y:S02]  /*12c90*/  UIADD3 UR33, UR33, 0x28830, URZ ;  /* 0x0002883021217890 */ /* 0x000fe4000fffe03f */
[----:B------:R-:W-:Y:S02]  /*12ca0*/  UMOV UR13, UR37 ;  /* 0x00000025000d7c82 */ /* 0x000fe40008000000 */
[----:B------:R-:W-:Y:S02]  /*12cb0*/  UIADD3 UR32, UR8, 0x18400, URZ ;  /* 0x0001840008207890 */ /* 0x000fe4000fffe03f */
[----:B------:R-:W-:Y:S01]  /*12cc0*/  UIADD3 UR8, UR8, 0x1c400, URZ ;  /* 0x0001c40008087890 */ /* 0x000fe2000fffe03f */
[----:B------:R-:W-:Y:S01]  /*12cd0*/  @P0 LOP3.LUT R19, R19, 0x2, RZ, 0xfc, !PT ;  /* 0x0000000213130812 */ /* 0x000fe200078efcff */
[----:B------:R-:W-:Y:S01]  /*12ce0*/  UMOV UR9, UR33 ;  /* 0x0000002100097c82 */ /* 0x000fe20008000000 */
[----:B---3--:R-:W-:-:S13]  /*12cf0*/  R2UR UR35, R2 ;  /* 0x00000000022372ca */ /* 0x008fda00000e0000 */
[----:B------:R-:W-:-:S07]  /*12d00*/  USHF.L.U32 UR35, UR35, 0x7, URZ ;  /* 0x0000000723237899 */ /* 0x000fce000800063f */
[----:B------:R-:W-:Y:S02]  /*12d10*/  UMOV UR11, UR35 ;  /* 0x00000023000b7c82 */ /* 0x000fe40008000000 */
[----:B------:R2:W-:Y:S01]  /*12d20*/  UTMALDG.4D [UR32], [UR4], desc[UR6] ;  /* 0x00000620040075b4 */ /* 0x0005e20008019000 */
[----:B------:R2:W-:Y:S02]  /*12d30*/  UTMALDG.4D [UR8], [UR4], desc[UR6] ;  /* 0x00000608040075b4 */ /* 0x0005e40008019000 */
[----:B--2---:R-:W-:Y:S01]  /*12d40*/  NOP ;  /* 0x0000000000007918 */ /* 0x004fe20000000000 */
.L_x_1214:
[----:B------:R-:W-:Y:S01]  /*12d50*/  VIADD R0, R17, 0x10400 ;  /* 0x0001040011007836 */ /* 0x000fe20000000000 */
[----:B------:R-:W-:Y:S05]  /*12d60*/  WARPSYNC.ALL ;  /* 0x0000000000007948 */ /* 0x000fea0003800000 */
[----:B------:R-:W-:Y:S01]  /*12d70*/  BAR.SYNC.DEFER_BLOCKING 0x8, 0x180 ;  /* 0x0206000000007b1d */ /* 0x000fe20000010000 */
[----:B------:R-:W-:-:S05]  /*12d80*/  LOP3.LUT P0, RZ, R0, 0x3ff, RZ, 0xc0, !PT ;  /* 0x000003ff00ff7812 */ /* 0x000fca000780c0ff */
[----:B------:R-:W-:Y:S08]  /*12d90*/  BSSY B6, `(.L_x_1219) ;  /* 0x0000012000067945 */ /* 0x000ff00003800000 */
[----:B------:R-:W-:Y:S05]  /*12da0*/  @!P0 BRA `(.L_x_1220) ;  /* 0x0000000000408947 */ /* 0x000fea0003800000 */
[----:B------:R-:W-:Y:S01]  /*12db0*/  MOV R2, 0x0 ;  /* 0x0000000000027802 */ /* 0x000fe20000000f00 */
[----:B------:R-:W-:Y:S01]  /*12dc0*/  ULDC.64 UR4, c[0x4][0xa0] ;  /* 0x0100280000047ab9 */ /* 0x000fe20000000a00 */
[----:B------:R-:W-:Y:S01]  /*12dd0*/  ULDC.64 UR6, c[0x4][0xa8] ;  /* 0x01002a0000067ab9 */ /* 0x000fe20000000a00 */
[----:B------:R-:W-:Y:S01]  /*12de0*/  ULDC.64 UR8, c[0x4][0x20] ;  /* 0x0100080000087ab9 */ /* 0x000fe20000000a00 */
[----:B-1----:R-:W-:Y:S02]  /*12df0*/  IMAD.U32 R4, RZ, RZ, UR4 ;  /* 0x00000004ff047e24 */ /* 0x002fe4000f8e00ff */
[----:B------:R-:W1:Y:S01]  /*12e00*/  LDC.64 R2, c[0x4][R2] ;  /* 0x0100000002027b82 */ /* 0x000e620000000a00 */
[----:B------:R-:W-:Y:S02]  /*12e10*/  IMAD.U32 R5, RZ, RZ, UR5 ;  /* 0x00000005ff057e24 */ /* 0x000fe4000f8e00ff */
[----:B------:R-:W-:Y:S02]  /*12e20*/  IMAD.U32 R6, RZ, RZ, UR6 ;  /* 0x00000006ff067e24 */ /* 0x000fe4000f8e00ff */
[----:B0-----:R-:W-:-:S02]  /*12e30*/  IMAD.U32 R7, RZ, RZ, UR7 ;  /* 0x00000007ff077e24 */ /* 0x001fc4000f8e00ff */
[----:B------:R-:W-:Y:S02]  /*12e40*/  IMAD.U32 R10, RZ, RZ, UR8 ;  /* 0x00000008ff0a7e24 */ /* 0x000fe4000f8e00ff */
[----:B------:R-:W-:Y:S02]  /*12e50*/  IMAD.U32 R11, RZ, RZ, UR9 ;  /* 0x00000009ff0b7e24 */ /* 0x000fe4000f8e00ff */
[----:B------:R-:W-:Y:S02]  /*12e60*/  IMAD.MOV.U32 R8, RZ, RZ, 0x70 ;  /* 0x00000070ff087424 */ /* 0x000fe400078e00ff */
[----:B------:R-:W-:Y:S02]  /*12e70*/  IMAD.MOV.U32 R12, RZ, RZ, 0x1 ;  /* 0x00000001ff0c7424 */ /* 0x000fe400078e00ff */
[----:B------:R-:W-:-:S07]  /*12e80*/  IMAD.MOV.U32 R13, RZ, RZ, RZ ;  /* 0x000000ffff0d7224 */ /* 0x000fce00078e00ff */
[----:B------:R-:W-:-:S07]  /*12e90*/  LEPC R20, `(.L_x_1220) ;  /* 0x000000001014794e */ /* 0x000fce0000000000 */
[----:B-1----:R-:W-:Y:S05]  /*12ea0*/  CALL.ABS.NOINC R2 ;  /* 0x0000000002007343 */ /* 0x002fea0003c00000 */
.L_x_1220:
[----:B------:R-:W-:Y:S05]  /*12eb0*/  BSYNC B6 ;  /* 0x0000000000067941 */ /* 0x000fea0003800000 */
.L_x_1219:
[----:B------:R-:W2:Y:S01]  /*12ec0*/  S2R R2, SR_TID.X ;  /* 0x0000000000027919 */ /* 0x000ea20000002100 */
[----:B0-----:R-:W0:Y:S01]  /*12ed0*/  LDC R7, c[0x0][0x448] ;  /* 0x00011200ff077b82 */ /* 0x001e220000000800 */
[----:B------:R-:W-:Y:S01]  /*12ee0*/  USHF.R.S32.HI UR4, URZ, 0x1f, UR36 ;  /* 0x0000001f3f047899 */ /* 0x000fe20008011424 */
[----:B------:R-:W-:Y:S01]  /*12ef0*/  ULDC.64 UR8, c[0x0][0x2d8] ;  /* 0x0000b60000087ab9 */ /* 0x000fe20000000a00 */
[----:B------:R-:W3:Y:S02]  /*12f00*/  S2R R9, SR_TID.X ;  /* 0x0000000000097919 */ /* 0x000ee40000002100 */
[----:B------:R-:W-:Y:S02]  /*12f10*/  UIMAD UR6, UR4, UR8, URZ ;  /* 0x00000008040672a4 */ /* 0x000fe4000f8e023f */
[----:B------:R-:W-:Y:S01]  /*12f20*/  UIMAD.WIDE.U32 UR4, UR36, UR8, URZ ;  /* 0x00000008240472a5 */ /* 0x000fe2000f8e003f */
[----:B------:R-:W4:Y:S01]  /*12f30*/  S2R R8, SR_TID.X ;  /* 0x0000000000087919 */ /* 0x000f220000002100 */
[----:B------:R-:W-:-:S02]  /*12f40*/  UIMAD UR6, UR36, UR9, UR6 ;  /* 0x00000009240672a4 */ /* 0x000fc4000f8e0206 */
[----:B------:R-:W-:Y:S02]  /*12f50*/  USHF.R.S32.HI UR7, URZ, 0x1f, UR43 ;  /* 0x0000001f3f077899 */ /* 0x000fe4000801142b */
[----:B------:R-:W-:Y:S01]  /*12f60*/  UIADD3 UR5, UR5, UR6, URZ ;  /* 0x0000000605057290 */ /* 0x000fe2000fffe03f */
[----:B------:R-:W-:-:S03]  /*12f70*/  ULDC.64 UR8, c[0x0][0x2e0] ;  /* 0x0000b80000087ab9 */ /* 0x000fc60000000a00 */
[----:B------:R-:W-:Y:S02]  /*12f80*/  UIMAD.WIDE.U32 UR4, UR43, UR8, UR4 ;  /* 0x000000082b0472a5 */ /* 0x000fe4000f8e0004 */
[----:B------:R-:W-:-:S04]  /*12f90*/  UIMAD UR6, UR7, UR8, URZ ;  /* 0x00000008070672a4 */ /* 0x000fc8000f8e023f */
[----:B------:R-:W-:Y:S01]  /*12fa0*/  UIMAD UR6, UR43, UR9, UR6 ;  /* 0x000000092b0672a4 */ /* 0x000fe2000f8e0206 */
[----:B0-----:R-:W-:Y:S01]  /*12fb0*/  ISETP.NE.AND P0, PT, R7, 0x1, PT ;  /* 0x000000010700780c */ /* 0x001fe20003f05270 */
[----:B-1----:R-:W-:Y:S02]  /*12fc0*/  IMAD.U32 R4, RZ, RZ, UR4 ;  /* 0x00000004ff047e24 */ /* 0x002fe4000f8e00ff */
[----:B------:R-:W-:Y:S02]  /*12fd0*/  UIADD3 UR6, UR5, UR6, URZ ;  /* 0x0000000605067290 */ /* 0x000fe4000fffe03f */
[----:B------:R-:W-:Y:S01]  /*12fe0*/  IMAD.U32 R5, RZ, RZ, UR5 ;  /* 0x00000005ff057e24 */ /* 0x000fe2000f8e00ff */
[----:B------:R-:W-:Y:S01]  /*12ff0*/  ULDC.64 UR4, c[0x0][0x2d0] ;  /* 0x0000b40000047ab9 */ /* 0x000fe20000000a00 */
[C---:B--2---:R-:W-:Y:S01]  /*13000*/  LOP3.LUT R0, R2.reuse, 0x7f, RZ, 0xc0, !PT ;  /* 0x0000007f02007812 */ /* 0x044fe200078ec0ff */
[----:B------:R-:W-:-:S03]  /*13010*/  IMAD.SHL.U32 R2, R2, 0x10, RZ ;  /* 0x0000001002027824 */ /* 0x000fc600078e00ff */
[----:B------:R-:W-:Y:S01]  /*13020*/  SHF.R.U32.HI R0, RZ, 0x3, R0 ;  /* 0x00000003ff007819 */ /* 0x000fe20000011600 */
[----:B---3--:R-:W-:Y:S01]  /*13030*/  IMAD.SHL.U32 R9, R9, 0x8, RZ ;  /* 0x0000000809097824 */ /* 0x008fe200078e00ff */
[----:B------:R-:W0:Y:S02]  /*13040*/  @P0 LDC R3, c[0x0][0x44c] ;  /* 0x00011300ff030b82 */ /* 0x000e240000000800 */
[----:B------:R-:W-:Y:S01]  /*13050*/  LOP3.LUT R2, R0, 0x70, R2, 0xf8, !PT ;  /* 0x0000007000027812 */ /* 0x000fe200078ef802 */
[----:B----4-:R-:W-:Y:S01]  /*13060*/  IMAD.SHL.U32 R10, R8, 0x8, RZ ;  /* 0x00000008080a7824 */ /* 0x010fe200078e00ff */
[----:B------:R-:W-:-:S03]  /*13070*/  LOP3.LUT R9, R9, 0x38, RZ, 0xc0, !PT ;  /* 0x0000003809097812 */ /* 0x000fc600078ec0ff */
[----:B------:R-:W-:Y:S01]  /*13080*/  VIADD R2, R2, UR41 ;  /* 0x0000002902027c36 */ /* 0x000fe20008000000 */
[----:B------:R-:W1:Y:S01]  /*13090*/  @P0 LDC R0, c[0x0][0x450] ;  /* 0x00011400ff000b82 */ /* 0x000e620000000800 */
[----:B------:R-:W-:Y:S02]  /*130a0*/  LOP3.LUT R9, R9, 0x40, RZ, 0xfc, !PT ;  /* 0x0000004009097812 */ /* 0x000fe400078efcff */
[----:B------:R-:W-:Y:S01]  /*130b0*/  IMAD.MOV.U32 R6, RZ, RZ, R2 ;  /* 0x000000ffff067224 */ /* 0x000fe200078e0002 */
[----:B------:R-:W-:Y:S01]  /*130c0*/  LOP3.LUT R10, R10, 0x38, RZ, 0xc0, !PT ;  /* 0x000000380a0a7812 */ /* 0x000fe200078ec0ff */
[----:B0-----:R-:W-:-:S05]  /*130d0*/  @P0 IMAD.HI.U32 R3, R2, R3, RZ ;  /* 0x0000000302030227 */ /* 0x001fca00078e00ff */
[----:B-1----:R-:W-:Y:S01]  /*130e0*/  @P0 SHF.R.U32.HI R6, RZ, R0, R3 ;  /* 0x00000000ff060219 */ /* 0x002fe20000011603 */
[----:B------:R-:W-:Y:S01]  /*130f0*/  IMAD.U32 R3, RZ, RZ, UR6 ;  /* 0x00000006ff037e24 */ /* 0x000fe2000f8e00ff */
[----:B------:R-:W-:-:S03]  /*13100*/  ULDC.64 UR6, c[0x0][0x280] ;  /* 0x0000a00000067ab9 */ /* 0x000fc60000000a00 */
[----:B------:R-:W-:-:S04]  /*13110*/  IMAD.MOV R0, RZ, RZ, -R6 ;  /* 0x000000ffff007224 */ /* 0x000fc800078e0a06 */
[----:B------:R-:W-:Y:S02]  /*13120*/  IMAD R0, R7, R0, R2 ;  /* 0x0000000007007224 */ /* 0x000fe400078e0202 */
[----:B------:R-:W-:Y:S01]  /*13130*/  IMAD.MOV.U32 R2, RZ, RZ, R4 ;  /* 0x000000ffff027224 */ /* 0x000fe200078e0004 */
[----:B------:R-:W-:-:S03]  /*13140*/  SHF.R.S32.HI R4, RZ, 0x1f, R6 ;  /* 0x0000001fff047819 */ /* 0x000fc60000011406 */
[----:B------:R-:W-:-:S04]  /*13150*/  IMAD.WIDE.U32 R2, R6, UR4, R2 ;  /* 0x0000000406027c25 */ /* 0x000fc8000f8e0002 */
        /* <DEDUP_REMOVED lines=18> */
[----:B------:R-:W-:Y:S02]  /*13280*/  ULDC UR4, c[0x0][0x288] ;  /* 0x0000a20000047ab9 */ /* 0x000fe40000000800 */
[----:B------:R-:W-:Y:S01]  /*13290*/  IMAD R3, R7, UR4, RZ ;  /* 0x0000000407037c24 */ /* 0x000fe2000f8e02ff */
[----:B------:R-:W1:Y:S04]  /*132a0*/  SHFL.IDX PT, R6, R0, RZ, 0x181f ;  /* 0x00181fff00067589 */ /* 0x000e6800000e0000 */
[----:B------:R-:W-:Y:S01]  /*132b0*/  SHFL.IDX PT, R8, R0, 0x1, 0x181f ;  /* 0x00381f0000087f89 */ /* 0x000fe200000e0000 */
[----:B0-----:R-:W-:-:S04]  /*132c0*/  LOP3.LUT R5, R5, 0x7f, RZ, 0xc0, !PT ;  /* 0x0000007f05057812 */ /* 0x001fc800078ec0ff */
[----:B------:R-:W-:-:S05]  /*132d0*/  SHF.R.U32.HI R5, RZ, 0x3, R5 ;  /* 0x00000003ff057819 */ /* 0x000fca0000011605 */
[----:B------:R-:W-:-:S04]  /*132e0*/  VIADD R2, R5, UR41 ;  /* 0x0000002905027c36 */ /* 0x000fc80008000000 */
[C---:B------:R-:W-:Y:S01]  /*132f0*/  VIADD R5, R2.reuse, 0x10 ;  /* 0x0000001002057836 */ /* 0x040fe20000000000 */
[----:B------:R-:W-:-:S04]  /*13300*/  ISETP.GE.AND P3, PT, R2, R3, PT ;  /* 0x000000030200720c */ /* 0x000fc80003f66270 */
[----:B------:R-:W-:Y:S02]  /*13310*/  ISETP.GE.AND P2, PT, R5, R3, PT ;  /* 0x000000030500720c */ /* 0x000fe40003f46270 */
[----:B------:R-:W0:Y:S07]  /*13320*/  SHFL.IDX PT, R5, R4, RZ, 0x181f ;  /* 0x00181fff04057589 */ /* 0x000e2e00000e0000 */
[----:B-1----:R-:W-:-:S05]  /*13330*/  @!P3 LEA R6, P4, R10, R6, 0x1 ;  /* 0x000000060a06b211 */ /* 0x002fca00078808ff */
[----:B0-----:R-:W-:Y:S01]  /*13340*/  @!P3 IMAD.X R7, RZ, RZ, R5, P4 ;  /* 0x000000ffff07b224 */ /* 0x001fe200020e0605 */
[----:B------:R-:W-:Y:S01]  /*13350*/  @!P2 LEA R8, P4, R10, R8, 0x1 ;  /* 0x000000080a08a211 */ /* 0x000fe200078808ff */
[----:B------:R-:W0:Y:S04]  /*13360*/  SHFL.IDX PT, R5, R4, 0x1, 0x181f ;  /* 0x00381f0004057f89 */ /* 0x000e2800000e0000 */
[----:B-----5:R-:W-:Y:S04]  /*13370*/  @!P3 LDGSTS.E.BYPASS.LTC128B.128 [R9+0x10400], desc[UR50][R6.64], !P1 ;  /* 0x104000000609bfae */ /* 0x020fe8000c901d72 */
[----:B------:R1:W-:Y:S02]  /*13380*/  @!P3 LDGSTS.E.BYPASS.LTC128B.128 [R9+0x14400], desc[UR50][R6.64+0x80], !P0 ;  /* 0x144000800609bfae */ /* 0x0003e4000c101d72 */
[----:B-1----:R-:W-:-:S02]  /*13390*/  @!P2 IMAD.MOV.U32 R6, RZ, RZ, R8 ;  /* 0x000000ffff06a224 */ /* 0x002fc400078e0008 */
[----:B0-----:R-:W-:-:S04]  /*133a0*/  @!P2 IMAD.X R5, RZ, RZ, R5, P4 ;  /* 0x000000ffff05a224 */ /* 0x001fc800020e0605 */
        /* <DEDUP_REMOVED lines=38> */
[----:B------:R-:W-:Y:S02]  /*13610*/  @!P2 LDGSTS.E.BYPASS.LTC128B.128 [R9+0x12c00], desc[UR50][R6.64], !P1 ;  /* 0x12c000000609afae */ /* 0x000fe4000c901d72 */
[----:B------:R-:W-:Y:S02]  /*13620*/  ISETP.GE.AND P3, PT, R5, R3, PT ;  /* 0x000000030500720c */ /* 0x000fe40003f66270 */
[----:B------:R0:W-:Y:S04]  /*13630*/  @!P2 LDGSTS.E.BYPASS.LTC128B.128 [R9+0x16c00], desc[UR50][R6.64+0x80], !P0 ;  /* 0x16c000800609afae */ /* 0x0001e8000c101d72 */
[----:B------:R-:W-:Y:S04]  /*13640*/  SHFL.IDX PT, R5, R4, 0x6, 0x181f ;  /* 0x00d81f0004057f89 */ /* 0x000fe800000e0000 */
[----:B------:R-:W-:Y:S04]  /*13650*/  SHFL.IDX PT, R4, R4, 0x7, 0x181f ;  /* 0x00f81f0004047f89 */ /* 0x000fe800000e0000 */
[----:B0-----:R-:W0:Y:S04]  /*13660*/  SHFL.IDX PT, R6, R0, 0x6, 0x181f ;  /* 0x00d81f0000067f89 */ /* 0x001e2800000e0000 */
[----:B------:R-:W1:Y:S01]  /*13670*/  SHFL.IDX PT, R0, R0, 0x7, 0x181f ;  /* 0x00f81f0000007f89 */ /* 0x000e6200000e0000 */
[----:B0-----:R-:W-:-:S05]  /*13680*/  @!P3 LEA R6, P2, R10, R6, 0x1 ;  /* 0x000000060a06b211 */ /* 0x001fca00078408ff */
[----:B------:R-:W-:-:S04]  /*13690*/  @!P3 IMAD.X R5, RZ, RZ, R5, P2 ;  /* 0x000000ffff05b224 */ /* 0x000fc800010e0605 */
[----:B------:R-:W-:-:S05]  /*136a0*/  @!P3 IMAD.MOV.U32 R7, RZ, RZ, R5 ;  /* 0x000000ffff07b224 */ /* 0x000fca00078e0005 */
[----:B------:R0:W-:Y:S04]  /*136b0*/  @!P3 LDGSTS.E.BYPASS.LTC128B.128 [R9+0x13400], desc[UR50][R6.64], !P1 ;  /* 0x134000000609bfae */ /* 0x0001e8000c901d72 */
[----:B-1----:R0:W-:Y:S02]  /*136c0*/  @!P3 LDGSTS.E.BYPASS.LTC128B.128 [R9+0x17400], desc[UR50][R6.64+0x80], !P0 ;  /* 0x174000800609bfae */ /* 0x0021e4000c101d72 */
.L_x_1325:
[----:B------:R-:W-:Y:S01]  /*136d0*/  VIADD R2, R2, 0x70 ;  /* 0x0000007002027836 */ /* 0x000fe20000000000 */
[----:B------:R-:W-:Y:S04]  /*136e0*/  BSSY B0, `(.L_x_1222) ;  /* 0x000000a000007945 */ /* 0x000fe80003800000 */
[----:B------:R-:W-:-:S13]  /*136f0*/  ISETP.GE.AND P2, PT, R2, R3, PT ;  /* 0x000000030200720c */ /* 0x000fda0003f46270 */
[----:B------:R-:W-:Y:S05]  /*13700*/  @P2 BRA `(.L_x_1223) ;  /* 0x00000000001c2947 */ /* 0x000fea0003800000 */
[----:B------:R-:W-:-:S05]  /*13710*/  LEA R2, P2, R10, R0, 0x1 ;  /* 0x000000000a027211 */ /* 0x000fca00078408ff */
[----:B------:R-:W-:-:S05]  /*13720*/  IMAD.X R3, RZ, RZ, R4, P2 ;  /* 0x000000ffff037224 */ /* 0x000fca00010e0604 */
[----:B------:R-:W-:Y:S01]  /*13730*/  @!PT LDS RZ, [RZ] ;  /* 0x00000000fffff984 */ /* 0x000fe20000000800 */
[----:B------:R-:W-:Y:S01]  /*13740*/  @!PT LDS RZ, [RZ] ;  /* 0x00000000fffff984 */ /* 0x000fe20000000800 */
[----:B------:R-:W-:Y:S01]  /*13750*/  @!PT LDS RZ, [RZ] ;  /* 0x00000000fffff984 */ /* 0x000fe20000000800 */
[----:B------:R1:W-:Y:S04]  /*13760*/  LDGSTS.E.BYPASS.LTC128B.128 [R9+0x13c00], desc[UR50][R2.64], !P1 ;  /* 0x13c0000002097fae */ /* 0x0003e8000c901d72 */
[----:B------:R1:W-:Y:S02]  /*13770*/  LDGSTS.E.BYPASS.LTC128B.128 [R9+0x17c00], desc[UR50][R2.64+0x80], !P0 ;  /* 0x17c0008002097fae */ /* 0x0003e4000c101d72 */
.L_x_1223:
[----:B------:R-:W-:Y:S05]  /*13780*/  BSYNC B0 ;  /* 0x0000000000007941 */ /* 0x000fea0003800000 */
.L_x_1222:
[----:B------:R-:W-:Y:S01]  /*13790*/  NOP ;  /* 0x0000000000007918 */ /* 0x000fe20000000000 */
[----:B------:R-:W-:Y:S01]  /*137a0*/  PLOP3.LUT P0, PT, PT, PT, PT, 0x80, 0x0 ;  /* 0x000000000000781c */ /* 0x000fe20003f0f070 */
[----:B0-----:R-:W-:-:S12]  /*137b0*/  VIADD R6, R17, 0x28800 ;  /* 0x0002880011067836 */ /* 0x001fd80000000000 */
.L_x_1224:
[----:B------:R-:W-:Y:S02]  /*137c0*/  PLOP3.LUT P1, PT, P1, P0, PT, 0xa2, 0x0 ;  /* 0x000000000000781c */ /* 0x000fe40000f21472 */
[----:B------:R-:W-:-:S08]  /*137d0*/  @P0 R2UR P1, UR4, R17 ;  /* 0x00000000110402ca */ /* 0x000fd00000020000 */
[----:B------:R-:W-:-:S05]  /*137e0*/  @P0 PLOP3.LUT P0, PT, P1, PT, PT, 0x80, 0x0 ;  /* 0x000000000000081c */ /* 0x000fca0000f0f070 */
[----:B------:R-:W-:Y:S01]  /*137f0*/  @!P1 SYNCS.ARRIVE.TRANS64.RED.A0T1 RZ, [UR4+0x28800], RZ ;  /* 0x028800ffffff99a7 */ /* 0x000fe20008200404 */
[----:B------:R-:W-:Y:S07]  /*13800*/  @!P1 ARRIVES.LDGSTSBAR.64.TRANSCNT [UR4+0x28800] ;  /* 0x02880000ff0099b0 */ /* 0x000fee0008000a84 */
[----:B------:R-:W-:Y:S05]  /*13810*/  @P0 BRA.U.ANY `(.L_x_1224) ;  /* 0xfffffffd00e80947 */ /* 0x000fea000393ffff */
[----:B-1----:R-:W2:Y:S02]  /*13820*/  LDL.LU R2, [R1+0x18] ;  /* 0x0000180001027983 */ /* 0x002ea40000300800 */
[----:B--2---:R-:W-:-:S05]  /*13830*/  VIADD R2, R2, 0x1 ;  /* 0x0000000102027836 */ /* 0x004fca0000000000 */
[----:B------:R0:W-:Y:S01]  /*13840*/  STL [R1+0x18], R2 ;  /* 0x0000180201007387 */ /* 0x0001e20000100800 */
[----:B------:R-:W-:-:S04]  /*13850*/  LEA.HI R0, R2, R2, RZ, 0x1 ;  /* 0x0000000202007211 */ /* 0x000fc800078f08ff */
[----:B------:R-:W-:-:S05]  /*13860*/  LOP3.LUT R0, R0, 0xfffffffe, RZ, 0xc0, !PT ;  /* 0xfffffffe00007812 */ /* 0x000fca00078ec0ff */
[----:B------:R-:W-:-:S05]  /*13870*/  IMAD.IADD R0, R2, 0x1, -R0 ;  /* 0x0000000102007824 */ /* 0x000fca00078e0a00 */
[----:B------:R-:W-:Y:S01]  /*13880*/  SHF.L.U32 R0, R0, 0x1f, RZ ;  /* 0x0000001f00007819 */ /* 0x000fe200000006ff */
[----:B------:R-:W-:Y:S01]  /*13890*/  NOP ;  /* 0x0000000000007918 */ /* 0x000fe20000000000 */
[----:B------:R0:W-:Y:S01]  /*138a0*/  SYNCS.ARRIVE.TRANS64.A1T0 RZ, [R17+URZ+0x28800], RZ ;  /* 0x028800ff11ff79a7 */ /* 0x0001e2000810003f */
[----:B------:R-:W-:Y:S01]  /*138b0*/  BSSY B0, `(.L_x_1225) ;  /* 0x0000003000007945 */ /* 0x000fe20003800000 */
[----:B------:R-:W1:Y:S03]  /*138c0*/  SYNCS.PHASECHK.TRANS64.TRYWAIT P0, [R17+URZ+0x28820], R0 ;  /* 0x02882000110075a7 */ /* 0x000e66000800017f */
[----:B01----:R-:W-:Y:S05]  /*138d0*/  @!P0 BRA `(.L_x_1226) ;  /* 0x0000003400c48947 */ /* 0x003fea0003800000 */
.L_x_1326:
[----:B------:R-:W-:Y:S05]  /*138e0*/  BSYNC B0 ;  /* 0x0000000000007941 */ /* 0x000fea0003800000 */
.L_x_1225:
[----:B------:R-:W-:-:S04]  /*138f0*/  UIADD3 UR4, UR40, -0x2, URZ ;  /* 0xfffffffe28047890 */ /* 0x000fc8000fffe03f */
[----:B------:R-:W-:-:S06]  /*13900*/  UISETP.GE.AND UP0, UPT, UR4, UR39, UPT ;  /* 0x000000270400728c */ /* 0x000fcc000bf06270 */
[----:B------:R-:W-:-:S13]  /*13910*/  PLOP3.LUT P0, PT, PT, PT, UP0, 0x80, 0x0 ;  /* 0x000000000000781c */ /* 0x000fda0003f0f008 */
[----:B------:R-:W-:Y:S05]  /*13920*/  @!P0 BRA `(.L_x_1227) ;  /* 0x0000001c00448947 */ /* 0x000fea0003800000 */
[----:B0-----:R-:W-:Y:S01]  /*13930*/  IMAD R0, RZ, RZ, -UR40 ;  /* 0x80000028ff007e24 */ /* 0x001fe2000f8e02ff */
[----:B------:R-:W-:Y:S01]  /*13940*/  LOP3.LUT R5, RZ, UR39, RZ, 0x33, !PT ;  /* 0x00000027ff057c12 */ /* 0x000fe2000f8e33ff */
[----:B------:R-:W-:-:S03]  /*13950*/  IMAD.U32 R4, RZ, RZ, UR4 ;  /* 0x00000004ff047e24 */ /* 0x000fc6000f8e00ff */
[----:B------:R-:W-:-:S05]  /*13960*/  VIADDMNMX R5, R0, 0x1, R5, !PT ;  /* 0x0000000100057846 */ /* 0x000fca0007800105 */
[----:B------:R-:W-:-:S05]  /*13970*/  VIADD R0, R5, UR40 ;  /* 0x0000002805007c36 */ /* 0x000fca0008000000 */
[----:B------:R-:W-:-:S04]  /*13980*/  LOP3.LUT R0, R0, 0x1, RZ, 0xc0, !PT ;  /* 0x0000000100007812 */ /* 0x000fc800078ec0ff */
[----:B------:R-:W-:-:S13]  /*13990*/  ISETP.NE.U32.AND P0, PT, R0, 0x1, PT ;  /* 0x000000010000780c */ /* 0x000fda0003f05070 */
[----:B------:R-:W-:Y:S05]  /*139a0*/  @P0 BRA `(.L_x_1228) ;  /* 0x0000000800640947 */ /* 0x000fea0003800000 */
[----:B------:R-:W2:Y:S01]  /*139b0*/  LDL R2, [R1+0x8] ;  /* 0x0000080001027983 */ /* 0x000ea20000100800 */
        /* <DEDUP_REMOVED lines=12> */
[----:B------:R-:W0:Y:S03]  /*13a80*/  LDC R8, c[0x0][0x43c] ;  /* 0x00010f00ff087b82 */ /* 0x000e260000000800 */
[----:B------:R-:W3:Y:S01]  /*13a90*/  LDL R12, [R1+0x4] ;  /* 0x00000400010c7983 */ /* 0x000ee20000100800 */
[----:B------:R-:W-:Y:S01]  /*13aa0*/  IMAD.MOV.U32 R7, RZ, RZ, R4 ;  /* 0x000000ffff077224 */ /* 0x000fe200078e0004 */
[----:B------:R-:W-:Y:S01]  /*13ab0*/  ULDC.64 UR4, c[0x0][0x428] ;  /* 0x00010a0000047ab9 */ /* 0x000fe20000000a00 */
[----:B0-----:R-:W-:-:S13]  /*13ac0*/  ISETP.NE.AND P0, PT, R8, 0x1, PT ;  /* 0x000000010800780c */ /* 0x001fda0003f05270 */
[----:B------:R-:W0:Y:S02]  /*13ad0*/  @P0 LDC.64 R2, c[0x0][0x440] ;  /* 0x00011000ff020b82 */ /* 0x000e240000000a00 */
[----:B0-----:R-:W-:-:S05]  /*13ae0*/  @P0 IMAD.HI.U32 R2, R4, R2, RZ ;  /* 0x0000000204020227 */ /* 0x001fca00078e00ff */
[----:B------:R-:W-:-:S05]  /*13af0*/  @P0 SHF.R.U32.HI R7, RZ, R3, R2 ;  /* 0x00000003ff070219 */ /* 0x000fca0000011602 */
[----:B------:R-:W-:-:S04]  /*13b00*/  IMAD.MOV R2, RZ, RZ, -R7 ;  /* 0x000000ffff027224 */ /* 0x000fc800078e0a07 */
[----:B------:R-:W-:Y:S02]  /*13b10*/  IMAD R4, R8, R2, R4 ;  /* 0x0000000208047224 */ /* 0x000fe400078e0204 */
[----:B------:R-:W0:Y:S01]  /*13b20*/  LDC.64 R2, c[0x0][0x418] ;  /* 0x00010600ff027b82 */ /* 0x000e220000000a00 */
[----:B--2---:R-:W-:Y:S01]  /*13b30*/  IMAD R8, R9, UR4, RZ ;  /* 0x0000000409087c24 */ /* 0x004fe2000f8e02ff */
[----:B------:R-:W-:-:S03]  /*13b40*/  SHF.R.S32.HI R9, RZ, 0x1f, R7 ;  /* 0x0000001fff097819 */ /* 0x000fc60000011407 */
[----:B---3--:R-:W-:Y:S02]  /*13b50*/  IMAD R11, R12, UR5, R8 ;  /* 0x000000050c0b7c24 */ /* 0x008fe4000f8e0208 */
[----:B------:R-:W-:-:S04]  /*13b60*/  IMAD.MOV.U32 R8, RZ, RZ, R7 ;  /* 0x000000ffff087224 */ /* 0x000fc800078e0007 */
[----:B------:R-:W-:-:S04]  /*13b70*/  IMAD.WIDE.U32 R8, R12, UR4, R8 ;  /* 0x000000040c087c25 */ /* 0x000fc8000f8e0008 */
[----:B------:R-:W-:Y:S01]  /*13b80*/  IMAD.IADD R7, R11, 0x1, R9 ;  /* 0x000000010b077824 */ /* 0x000fe200078e0209 */
[----:B0-----:R-:W-:-:S04]  /*13b90*/  LEA R2, P0, R8, R2, 0x2 ;  /* 0x0000000208027211 */ /* 0x001fc800078010ff */
[----:B------:R-:W-:-:S05]  /*13ba0*/  LEA.HI.X R3, R8, R3, R7, 0x2, P0 ;  /* 0x0000000308037211 */ /* 0x000fca00000f1407 */
[----:B------:R0:W5:Y:S04]  /*13bb0*/  LDG.E R2, desc[UR50][R2.64] ;  /* 0x0000003202027981 */ /* 0x000168000c1e1900 */
.L_x_1231:
[----:B------:R-:W-:Y:S01]  /*13bc0*/  IMAD R7, R0, 0x8, R17 ;  /* 0x0000000800077824 */ /* 0x000fe200078e0211 */
[----:B0-----:R-:W-:Y:S01]  /*13bd0*/  SHF.L.U32 R3, R10, 0x1f, RZ ;  /* 0x0000001f0a037819 */ /* 0x001fe200000006ff */
[----:B------:R-:W-:Y:S03]  /*13be0*/  BSSY B1, `(.L_x_1232) ;  /* 0x0000003000017945 */ /* 0x000fe60003800000 */
[----:B------:R-:W0:Y:S02]  /*13bf0*/  SYNCS.PHASECHK.TRANS64.TRYWAIT P0, [R7+URZ+0x28840], R3 ;  /* 0x02884003070075a7 */ /* 0x000e24000800017f */
[----:B0-----:R-:W-:Y:S05]  /*13c00*/  @!P0 BRA `(.L_x_1233) ;  /* 0x00000034000c8947 */ /* 0x001fea0003800000 */
.L_x_1327:
[----:B------:R-:W-:Y:S05]  /*13c10*/  BSYNC B1 ;  /* 0x0000000000017941 */ /* 0x000fea0003800000 */
.L_x_1232:
[----:B------:R-:W1:Y:S01]  /*13c20*/  S2R R8, SR_TID.X ;  /* 0x0000000000087919 */ /* 0x000e620000002100 */
[----:B------:R-:W-:Y:S01]  /*13c30*/  BSSY B1, `(.L_x_1234) ;  /* 0x000000b000017945 */ /* 0x000fe20003800000 */
[----:B-1----:R-:W-:-:S04]  /*13c40*/  LOP3.LUT R8, R8, 0x7f, RZ, 0xc0, !PT ;  /* 0x0000007f08087812 */ /* 0x002fc800078ec0ff */
[----:B------:R-:W-:-:S13]  /*13c50*/  ISETP.NE.AND P1, PT, R8, RZ, PT ;  /* 0x000000ff0800720c */ /* 0x000fda0003f25270 */
        /* <DEDUP_REMOVED lines=8> */
.L_x_1235:
[----:B------:R-:W-:Y:S05]  /*13ce0*/  BSYNC B1 ;  /* 0x0000000000017941 */ /* 0x000fea0003800000 */
.L_x_1234:
[----:B------:R-:W-:Y:S01]  /*13cf0*/  IMAD.MOV.U32 R11, RZ, RZ, RZ ;  /* 0x000000ffff0b7224 */ /* 0x000fe200078e00ff */
[----:B------:R-:W-:Y:S01]  /*13d00*/  UIADD3 UR4, UP0, UR44, 0x370, URZ ;  /* 0x000003702c047890 */ /* 0x000fe2000ff1e03f */
[----:B0-----:R-:W-:Y:S01]  /*13d10*/  IMAD R3, R0, 0x8000, R17 ;  /* 0x0000800000037824 */ /* 0x001fe200078e0211 */
[----:B------:R-:W-:Y:S01]  /*13d20*/  PLOP3.LUT P0, PT, PT, PT, PT, 0x80, 0x0 ;  /* 0x000000000000781c */ /* 0x000fe20003f0f070 */
[----:B------:R-:W-:Y:S01]  /*13d30*/  VIADD R7, R7, 0x28830 ;  /* 0x0002883007077836 */ /* 0x000fe20000000000 */
[----:B------:R-:W-:Y:S01]  /*13d40*/  R2UR UR10, R11 ;  /* 0x000000000b0a72ca */ /* 0x000fe200000e0000 */
[----:B------:R-:W-:Y:S01]  /*13d50*/  IMAD.SHL.U32 R8, R4, 0x80, RZ ;  /* 0x0000008004087824 */ /* 0x000fe200078e00ff */
[----:B------:R-:W-:Y:S01]  /*13d60*/  UIADD3.X UR5, URZ, UR45, URZ, UP0, !UPT ;  /* 0x0000002d3f057290 */ /* 0x000fe200087fe43f */
[----:B------:R-:W-:Y:S01]  /*13d70*/  VIADD R9, R3, 0x18400 ;  /* 0x0001840003097836 */ /* 0x000fe20000000000 */
[----:B------:R-:W-:Y:S01]  /*13d80*/  UMOV UR6, 0x0 ;  /* 0x0000000000067882 */ /* 0x000fe20000000000 */
[----:B------:R-:W-:-:S10]  /*13d90*/  UMOV UR7, 0x14f00000 ;  /* 0x14f0000000077882 */ /* 0x000fd40000000000 */
.L_x_1236:
[----:B------:R-:W-:-:S13]  /*13da0*/  @P0 ELECT P2, URZ, PT ;  /* 0x00000000003f082f */ /* 0x000fda0003840000 */
[----:B-----5:R-:W-:Y:S01]  /*13db0*/  @P2 R2UR UR13, R2 ;  /* 0x00000000020d22ca */ /* 0x020fe200000e0000 */
[----:B------:R-:W-:Y:S01]  /*13dc0*/  UMOV UR12, UR36 ;  /* 0x00000024000c7c82 */ /* 0x000fe20008000000 */
[----:B------:R-:W-:Y:S02]  /*13dd0*/  @P2 R2UR UR11, R8 ;  /* 0x00000000080b22ca */ /* 0x000fe400000e0000 */
[----:B------:R-:W-:Y:S02]  /*13de0*/  @P2 R2UR UR9, R7 ;  /* 0x00000000070922ca */ /* 0x000fe400000e0000 */
[----:B------:R-:W-:Y:S02]  /*13df0*/  @P2 R2UR UR8, R9 ;  /* 0x00000000090822ca */ /* 0x000fe400000e0000 */
[----:B------:R-:W-:Y:S02]  /*13e00*/  @P2 PLOP3.LUT P0, PT, P2, PT, PT, 0x8, 0x0 ;  /* 0x000000000000281c */ /* 0x000fe4000170e170 */
        /* <DEDUP_REMOVED lines=9> */
.L_x_1237:
[----:B------:R-:W-:-:S13]  /*13ea0*/  @P0 ELECT P2, URZ, PT ;  /* 0x00000000003f082f */ /* 0x000fda0003840000 */
[----:B------:R-:W-:Y:S01]  /*13eb0*/  @P2 R2UR UR13, R2 ;  /* 0x00000000020d22ca */ /* 0x000fe200000e0000 */
        /* <DEDUP_REMOVED lines=8> */
[----:B------:R-:W2:Y:S01]  /*13f40*/  LDL.LU R9, [R1+0x8] ;  /* 0x0000080001097983 */ /* 0x000ea20000300800 */
[----:B------:R-:W-:Y:S01]  /*13f50*/  IMAD R7, R18, 0x8, R6 ;  /* 0x0000000812077824 */ /* 0x000fe200078e0206 */
[----:B------:R-:W-:Y:S01]  /*13f60*/  BSSY B1, `(.L_x_1238) ;  /* 0x0000004000017945 */ /* 0x000fe20003800000 */
[----:B--2---:R-:W-:-:S04]  /*13f70*/  SHF.L.U32 R3, R9, 0x1f, RZ ;  /* 0x0000001f09037819 */ /* 0x004fc800000006ff */
[----:B------:R-:W0:Y:S02]  /*13f80*/  SYNCS.PHASECHK.TRANS64.TRYWAIT P0, [R7+URZ+0x60], R3 ;  /* 0x00006003070075a7 */ /* 0x000e24000800017f */
[----:B0-----:R-:W-:Y:S05]  /*13f90*/  @!P0 BRA `(.L_x_1239) ;  /* 0x00000030003c8947 */ /* 0x001fea0003800000 */
.L_x_1328:
[----:B------:R-:W-:Y:S05]  /*13fa0*/  BSYNC B1 ;  /* 0x0000000000017941 */ /* 0x000fea0003800000 */
.L_x_1238:
[----:B------:R-:W-:Y:S01]  /*13fb0*/  BSSY B1, `(.L_x_1240) ;  /* 0x000000c000017945 */ /* 0x000fe20003800000 */
[----:B------:R-:W-:Y:S02]  /*13fc0*/  IMAD.MOV.U32 R12, RZ, RZ, 0x0 ;  /* 0x00000000ff0c7424 */ /* 0x000fe400078e00ff */
[----:B------:R-:W-:Y:S01]  /*13fd0*/  IMAD.MOV.U32 R13, RZ, RZ, 0x14f00000 ;  /* 0x14f00000ff0d7424 */ /* 0x000fe200078e00ff */
[----:B------:R-:W-:Y:S06]  /*13fe0*/  @P1 BRA `(.L_x_1241) ;  /* 0x0000000000201947 */ /* 0x000fec0003800000 */
[----:B------:R-:W1:Y:S01]  /*13ff0*/  S2R R8, SR_TID.X ;  /* 0x0000000000087919 */ /* 0x000e620000002100 */
[----:B0-----:R-:W-:Y:S02]  /*14000*/  IMAD R3, R18, 0x8, R17 ;  /* 0x0000000812037824 */ /* 0x001fe400078e0211 */
[----:B------:R-:W-:-:S04]  /*14010*/  IMAD.MOV.U32 R7, RZ, RZ, 0x8000 ;  /* 0x00008000ff077424 */ /* 0x000fc800078e00ff */
[----:B------:R2:W-:Y:S01]  /*14020*/  SYNCS.ARRIVE.TRANS64 RZ, [R3+URZ+0x28850], R7 ;  /* 0x0288500703ff79a7 */ /* 0x0005e2000800003f */
[----:B-1----:R-:W-:-:S04]  /*14030*/  LOP3.LUT R8, R8, 0x1f, RZ, 0xc0, !PT ;  /* 0x0000001f08087812 */ /* 0x002fc800078ec0ff */
[----:B------:R-:W-:-:S13]  /*14040*/  ISETP.NE.AND P0, PT, R8, RZ, PT ;  /* 0x000000ff0800720c */ /* 0x000fda0003f05270 */
[----:B--2---:R-:W-:Y:S05]  /*14050*/  @!P0 BRA `(.L_x_1241) ;  /* 0x0000000000048947 */ /* 0x004fea0003800000 */
[----:B------:R-:W-:Y:S01]  /*14060*/  BPT.TRAP 0x1 ;  /* 0x000000040000795c */ /* 0x000fe20000300000 */
.L_x_1241:
[----:B------:R-:W-:Y:S05]  /*14070*/  BSYNC B1 ;  /* 0x0000000000017941 */ /* 0x000fea0003800000 */
.L_x_1240:
[----:B------:R-:W2:Y:S01]  /*14080*/  LDL.LU R8, [R1] ;  /* 0x0000000001087983 */ /* 0x000ea20000300800 */
[----:B------:R-:W-:Y:S01]  /*14090*/  R2UR UR10, R11 ;  /* 0x000000000b0a72ca */ /* 0x000fe200000e0000 */
[--C-:B0-----:R-:W-:Y:S01]  /*140a0*/  IMAD R3, R18, 0x8, R17.reuse ;  /* 0x0000000812037824 */ /* 0x101fe200078e0211 */
[----:B------:R-:W-:Y:S01]  /*140b0*/  R2UR UR6, R12 ;  /* 0x000000000c0672ca */ /* 0x000fe200000e0000 */
[----:B------:R-:W-:Y:S01]  /*140c0*/  IMAD R7, R18, 0x8000, R17 ;  /* 0x0000800012077824 */ /* 0x000fe200078e0211 */
[----:B------:R-:W-:Y:S01]  /*140d0*/  R2UR UR7, R13 ;  /* 0x000000000d0772ca */ /* 0x000fe200000e0000 */
[----:B------:R-:W-:Y:S01]  /*140e0*/  UIADD3 UR4, UP0, UR44, 0x470, URZ ;  /* 0x000004702c047890 */ /* 0x000fe2000ff1e03f */
[----:B------:R-:W-:Y:S01]  /*140f0*/  PLOP3.LUT P0, PT, PT, PT, PT, 0x80, 0x0 ;  /* 0x000000000000781c */ /* 0x000fe20003f0f070 */
[----:B------:R-:W-:Y:S02]  /*14100*/  VIADD R3, R3, 0x28850 ;  /* 0x0002885003037836 */ /* 0x000fe40000000000 */
[----:B------:R-:W-:Y:S01]  /*14110*/  VIADD R9, R7, 0x400 ;  /* 0x0000040007097836 */ /* 0x000fe20000000000 */
[----:B------:R-:W-:Y:S01]  /*14120*/  UIADD3.X UR5, URZ, UR45, URZ, UP0, !UPT ;  /* 0x0000002d3f057290 */ /* 0x000fe200087fe43f */
[----:B--2---:R-:W-:-:S11]  /*14130*/  IMAD.SHL.U32 R8, R8, 0x80, RZ ;  /* 0x0000008008087824 */ /* 0x004fd600078e00ff */
.L_x_1242:
        /* <DEDUP_REMOVED lines=15> */
.L_x_1243:
        /* <DEDUP_REMOVED lines=10> */
[----:B------:R0:W-:Y:S01]  /*142d0*/  STL [R1], R4 ;  /* 0x0000000401007387 */ /* 0x0001e20000100800 */
[----:B------:R-:W-:-:S07]  /*142e0*/  IMAD.MOV.U32 R16, RZ, RZ, R2 ;  /* 0x000000ffff107224 */ /* 0x000fce00078e0002 */
.L_x_1230:
[----:B------:R-:W-:Y:S05]  /*142f0*/  BSYNC B0 ;  /* 0x0000000000007941 */ /* 0x000fea0003800000 */
.L_x_1229:
[----:B------:R1:W-:Y:S01]  /*14300*/  STL [R1+0x8], R10 ;  /* 0x0000080a01007387 */ /* 0x0003e20000100800 */
[----:B------:R-:W-:Y:S01]  /*14310*/  UIADD3 UR4, UR40, -0x3, URZ ;  /* 0xfffffffd28047890 */ /* 0x000fe2000fffe03f */
[----:B------:R-:W-:-:S05]  /*14320*/  IMAD.MOV.U32 R18, RZ, RZ, R0 ;  /* 0x000000ffff127224 */ /* 0x000fca00078e0000 */
[----:B0-----:R-:W-:-:S07]  /*14330*/  IMAD.U32 R4, RZ, RZ, UR4 ;  /* 0x00000004ff047e24 */ /* 0x001fce000f8e00ff */
.L_x_1228:
[----:B------:R-:W-:Y:S01]  /*14340*/  ULOP3.LUT UR4, URZ, UR40, URZ, 0x33, !UPT ;  /* 0x000000283f047292 */ /* 0x000fe2000f8e333f */
[----:B------:R-:W-:Y:S01]  /*14350*/  VIADD R5, R5, 0xfffffffe ;  /* 0xfffffffe05057836 */ /* 0x000fe20000000000 */
[----:B------:R-:W-:Y:S04]  /*14360*/  BSSY B0, `(.L_x_1227) ;  /* 0x000012d000007945 */ /* 0x000fe80003800000 */
[----:B------:R-:W-:-:S13]  /*14370*/  ISETP.NE.AND P0, PT, R5, UR4, PT ;  /* 0x0000000405007c0c */ /* 0x000fda000bf05270 */
[----:B------:R-:W-:Y:S05]  /*14380*/  @!P0 BRA `(.L_x_1244) ;  /* 0x0000001000a88947 */ /* 0x000fea0003800000 */
[----:B------:R-:W-:-:S07]  /*14390*/  IMAD.MOV.U32 R8, RZ, RZ, R16 ;  /* 0x000000ffff087224 */ /* 0x000fce00078e0010 */
.L_x_1275:
[----:B--2---:R-:W2:Y:S01]  /*143a0*/  LDL R2, [R1+0x8] ;  /* 0x0000080001027983 */ /* 0x004ea20000100800 */
[----:B------:R-:W-:Y:S01]  /*143b0*/  LOP3.LUT P1, RZ, R19, 0x2, RZ, 0xc0, !PT ;  /* 0x0000000213ff7812 */ /* 0x000fe2000782c0ff */
[----:B------:R-:W-:Y:S01]  /*143c0*/  VIADD R0, R18, 0x1 ;  /* 0x0000000112007836 */ /* 0x000fe20000000000 */
[----:B------:R-:W-:Y:S05]  /*143d0*/  YIELD ;  /* 0x0000000000007946 */ /* 0x000fea0003800000 */
[----:B------:R-:W-:Y:S01]  /*143e0*/  ISETP.NE.AND P0, PT, R0, 0x2, PT ;  /* 0x000000020000780c */ /* 0x000fe20003f05270 */
[----:B------:R-:W-:Y:S03]  /*143f0*/  BSSY B1, `(.L_x_1245) ;  /* 0x000008d000017945 */ /* 0x000fe60003800000 */
[----:B------:R-:W-:-:S02]  /*14400*/  SEL R5, RZ, 0x1, P0 ;  /* 0x00000001ff057807 */ /* 0x000fc40000000000 */
[----:B------:R-:W-:Y:S02]  /*14410*/  SEL R0, R0, RZ, P0 ;  /* 0x000000ff00007207 */ /* 0x000fe40000000000 */
[----:B--2---:R-:W-:Y:S01]  /*14420*/  LOP3.LUT R5, R2, R5, RZ, 0x3c, !PT ;  /* 0x0000000502057212 */ /* 0x004fe200078e3cff */
[----:B0-----:R-:W-:Y:S06]  /*14430*/  @!P1 BRA `(.L_x_1246) ;  /* 0x0000000800209947 */ /* 0x001fec0003800000 */
[----:B------:R-:W-:Y:S01]  /*14440*/  LOP3.LUT P1, RZ, R19, 0x1, RZ, 0xc0, !PT ;  /* 0x0000000113ff7812 */ /* 0x000fe2000782c0ff */
[----:B------:R-:W-:-:S12]  /*14450*/  IMAD.MOV.U32 R7, RZ, RZ, R4 ;  /* 0x000000ffff077224 */ /* 0x000fd800078e0004 */
[----:B------:R-:W-:Y:S05]  /*14460*/  @!P1 BRA `(.L_x_1247) ;  /* 0x0000000000509947 */ /* 0x000fea0003800000 */
[----:B-1----:R-:W2:Y:S01]  /*14470*/  LDL R10, [R1+0xc] ;  /* 0x00000c00010a7983 */ /* 0x002ea20000100800 */
[----:B------:R-:W0:Y:S01]  /*14480*/  LDC R8, c[0x0][0x43c] ;  /* 0x00010f00ff087b82 */ /* 0x000e220000000800 */
[----:B------:R-:W-:Y:S02]  /*14490*/  ULDC.64 UR4, c[0x0][0x428] ;  /* 0x00010a0000047ab9 */ /* 0x000fe40000000a00 */
[----:B------:R-:W3:Y:S01]  /*144a0*/  LDL R9, [R1+0x4] ;  /* 0x0000040001097983 */ /* 0x000ee20000100800 */
        /* <DEDUP_REMOVED lines=16> */
.L_x_1247:
[----:B------:R-:W-:Y:S01]  /*145b0*/  IMAD R3, R0, 0x8, R17 ;  /* 0x0000000800037824 */ /* 0x000fe200078e0211 */
[----:B------:R-:W-:Y:S01]  /*145c0*/  SHF.L.U32 R2, R5, 0x1f, RZ ;  /* 0x0000001f05027819 */ /* 0x000fe200000006ff */
[----:B------:R-:W-:Y:S03]  /*145d0*/  BSSY B2, `(.L_x_1248) ;  /* 0x0000003000027945 */ /* 0x000fe60003800000 */
[----:B------:R-:W2:Y:S02]  /*145e0*/  SYNCS.PHASECHK.TRANS64.TRYWAIT P0, [R3+URZ+0x28840], R2 ;  /* 0x02884002030075a7 */ /* 0x000ea4000800017f */
[----:B--2---:R-:W-:Y:S05]  /*145f0*/  @!P0 BRA `(.L_x_1249) ;  /* 0x0000002800b88947 */ /* 0x004fea0003800000 */
.L_x_1329:
[----:B------:R-:W-:Y:S05]  /*14600*/  BSYNC B2 ;  /* 0x0000000000027941 */ /* 0x000fea0003800000 */
.L_x_1248:
[----:B0-----:R-:W0:Y:S01]  /*14610*/  S2R R9, SR_TID.X ;  /* 0x0000000000097919 */ /* 0x001e220000002100 */
        /* <DEDUP_REMOVED lines=9> */
[----:B---3--:R-:W-:Y:S05]  /*146b0*/  @!P0 BRA `(.L_x_1251) ;  /* 0x0000000000048947 */ /* 0x008fea0003800000 */
[----:B------:R-:W-:Y:S01]  /*146c0*/  BPT.TRAP 0x1 ;  /* 0x000000040000795c */ /* 0x000fe20000300000 */
.L_x_1251:
[----:B------:R-:W-:Y:S05]  /*146d0*/  BSYNC B2 ;  /* 0x0000000000027941 */ /* 0x000fea0003800000 */
.L_x_1250:
[----:B------:R-:W-:Y:S01]  /*146e0*/  IMAD.MOV.U32 R12, RZ, RZ, RZ ;  /* 0x000000ffff0c7224 */ /* 0x000fe200078e00ff */
[----:B------:R-:W-:Y:S01]  /*146f0*/  UIADD3 UR4, UP0, UR44, 0x370, URZ ;  /* 0x000003702c047890 */ /* 0x000fe2000ff1e03f */
[----:B--2---:R-:W-:Y:S01]  /*14700*/  IMAD R2, R0, 0x8000, R17 ;  /* 0x0000800000027824 */ /* 0x004fe200078e0211 */
[----:B------:R-:W-:Y:S01]  /*14710*/  PLOP3.LUT P0, PT, PT, PT, PT, 0x80, 0x0 ;  /* 0x000000000000781c */ /* 0x000fe20003f0f070 */
[----:B------:R-:W-:Y:S01]  /*14720*/  VIADD R3, R3, 0x28830 ;  /* 0x0002883003037836 */ /* 0x000fe20000000000 */
[----:B------:R-:W-:Y:S01]  /*14730*/  R2UR UR10, R12 ;  /* 0x000000000c0a72ca */ /* 0x000fe200000e0000 */
[----:B------:R-:W-:Y:S01]  /*14740*/  IMAD.SHL.U32 R9, R7, 0x80, RZ ;  /* 0x0000008007097824 */ /* 0x000fe200078e00ff */
[----:B------:R-:W-:Y:S01]  /*14750*/  UIADD3.X UR5, URZ, UR45, URZ, UP0, !UPT ;  /* 0x0000002d3f057290 */ /* 0x000fe200087fe43f */
[----:B-1----:R-:W-:Y:S01]  /*14760*/  VIADD R10, R2, 0x18400 ;  /* 0x00018400020a7836 */ /* 0x002fe20000000000 */
[----:B------:R-:W-:Y:S01]  /*14770*/  UMOV UR6, 0x0 ;  /* 0x0000000000067882 */ /* 0x000fe20000000000 */
[----:B------:R-:W-:-:S10]  /*14780*/  UMOV UR7, 0x14f00000 ;  /* 0x14f0000000077882 */ /* 0x000fd40000000000 */
.L_x_1252:
        /* <DEDUP_REMOVED lines=16> */
.L_x_1253:
        /* <DEDUP_REMOVED lines=16> */
.L_x_1330:
[----:B------:R-:W-:Y:S05]  /*14990*/  BSYNC B2 ;  /* 0x0000000000027941 */ /* 0x000fea0003800000 */
.L_x_1254:
[----:B------:R-:W-:Y:S01]  /*149a0*/  BSSY B2, `(.L_x_1256) ;  /* 0x000000b000027945 */ /* 0x000fe20003800000 */
[----:B------:R-:W-:Y:S02]  /*149b0*/  IMAD.MOV.U32 R10, RZ, RZ, 0x0 ;  /* 0x00000000ff0a7424 */ /* 0x000fe400078e00ff */
[----:B------:R-:W-:Y:S01]  /*149c0*/  IMAD.MOV.U32 R11, RZ, RZ, 0x14f00000 ;  /* 0x14f00000ff0b7424 */ /* 0x000fe200078e00ff */
[----:B------:R-:W-:Y:S06]  /*149d0*/  @P1 BRA `(.L_x_1257) ;  /* 0x00000000001c1947 */ /* 0x000fec0003800000 */
[----:B------:R-:W1:Y:S01]  /*149e0*/  S2R R9, SR_TID.X ;  /* 0x0000000000097919 */ /* 0x000e620000002100 */
[----:B0-----:R-:W-:-:S04]  /*149f0*/  IMAD.MOV.U32 R3, RZ, RZ, 0x8000 ;  /* 0x00008000ff037424 */ /* 0x001fc800078e00ff */
[----:B------:R2:W-:Y:S01]  /*14a00*/  SYNCS.ARRIVE.TRANS64 RZ, [R2+URZ+0x50], R3 ;  /* 0x0000500302ff79a7 */ /* 0x0005e2000800003f */
[----:B-1----:R-:W-:-:S04]  /*14a10*/  LOP3.LUT R9, R9, 0x1f, RZ, 0xc0, !PT ;  /* 0x0000001f09097812 */ /* 0x002fc800078ec0ff */
[----:B------:R-:W-:-:S13]  /*14a20*/  ISETP.NE.AND P0, PT, R9, RZ, PT ;  /* 0x000000ff0900720c */ /* 0x000fda0003f05270 */
[----:B--2---:R-:W-:Y:S05]  /*14a30*/  @!P0 BRA `(.L_x_1257) ;  /* 0x0000000000048947 */ /* 0x004fea0003800000 */
[----:B------:R-:W-:Y:S01]  /*14a40*/  BPT.TRAP 0x1 ;  /* 0x000000040000795c */ /* 0x000fe20000300000 */
.L_x_1257:
[----:B------:R-:W-:Y:S05]  /*14a50*/  BSYNC B2 ;  /* 0x0000000000027941 */ /* 0x000fea0003800000 */
.L_x_1256:
[----:B0-----:R-:W2:Y:S01]  /*14a60*/  LDL.LU R3, [R1] ;  /* 0x0000000001037983 */ /* 0x001ea20000300800 */
        /* <DEDUP_REMOVED lines=9> */
[----:B--2---:R-:W-:-:S11]  /*14b00*/  IMAD.SHL.U32 R3, R3, 0x80, RZ ;  /* 0x0000008003037824 */ /* 0x004fd600078e00ff */
.L_x_1258:
        /* <DEDUP_REMOVED lines=15> */
.L_x_1259:
        /* <DEDUP_REMOVED lines=12> */
.L_x_1246:
[----:B------:R-:W-:Y:S05]  /*14cc0*/  BSYNC B1 ;  /* 0x0000000000017941 */ /* 0x000fea0003800000 */
.L_x_1245:
[----:B------:R-:W-:Y:S01]  /*14cd0*/  VIADD R18, R0, 0x1 ;  /* 0x0000000100127836 */ /* 0x000fe20000000000 */
[----:B------:R-:W-:Y:S01]  /*14ce0*/  LOP3.LUT P1, RZ, R19, 0x2, RZ, 0xc0, !PT ;  /* 0x0000000213ff7812 */ /* 0x000fe2000782c0ff */
[----:B------:R-:W-:Y:S01]  /*14cf0*/  BSSY B1, `(.L_x_1260) ;  /* 0x0000090000017945 */ /* 0x000fe20003800000 */
[----:B0-----:R-:W-:Y:S02]  /*14d00*/  VIADD R7, R4, 0xffffffff ;  /* 0xffffffff04077836 */ /* 0x001fe40000000000 */
[----:B------:R-:W-:-:S04]  /*14d10*/  ISETP.NE.AND P0, PT, R18, 0x2, PT ;  /* 0x000000021200780c */ /* 0x000fc80003f05270 */
[----:B------:R-:W-:Y:S02]  /*14d20*/  SEL R2, RZ, 0x1, P0 ;  /* 0x00000001ff027807 */ /* 0x000fe40000000000 */
[----:B------:R-:W-:Y:S02]  /*14d30*/  SEL R18, R18, RZ, P0 ;  /* 0x000000ff12127207 */ /* 0x000fe40000000000 */
[----:B------:R-:W-:-:S05]  /*14d40*/  LOP3.LUT R11, R5, R2, RZ, 0x3c, !PT ;  /* 0x00000002050b7212 */ /* 0x000fca00078e3cff */
[----:B------:R0:W-:Y:S01]  /*14d50*/  STL [R1+0x8], R11 ;  /* 0x0000080b01007387 */ /* 0x0001e20000100800 */
[----:B------:R-:W-:Y:S05]  /*14d60*/  @!P1 BRA `(.L_x_1261) ;  /* 0x0000000800209947 */ /* 0x000fea0003800000 */
[----:B------:R-:W-:Y:S01]  /*14d70*/  LOP3.LUT P1, RZ, R19, 0x1, RZ, 0xc0, !PT ;  /* 0x0000000113ff7812 */ /* 0x000fe2000782c0ff */
[----:B-1----:R-:W-:-:S12]  /*14d80*/  IMAD.MOV.U32 R10, RZ, RZ, R7 ;  /* 0x000000ffff0a7224 */ /* 0x002fd800078e0007 */
[----:B------:R-:W-:Y:S05]  /*14d90*/  @!P1 BRA `(.L_x_1262) ;  /* 0x0000000000509947 */ /* 0x000fea0003800000 */
[----:B------:R-:W2:Y:S01]  /*14da0*/  LDL R13, [R1+0xc] ;  /* 0x00000c00010d7983 */ /* 0x000ea20000100800 */
[----:B------:R-:W1:Y:S01]  /*14db0*/  LDC R9, c[0x0][0x43c] ;  /* 0x00010f00ff097b82 */ /* 0x000e620000000800 */
[----:B------:R-:W-:Y:S02]  /*14dc0*/  ULDC.64 UR4, c[0x0][0x428] ;  /* 0x00010a0000047ab9 */ /* 0x000fe40000000a00 */
[----:B------:R-:W3:Y:S01]  /*14dd0*/  LDL R12, [R1+0x4] ;  /* 0x00000400010c7983 */ /* 0x000ee20000100800 */
        /* <DEDUP_REMOVED lines=16> */
.L_x_1262:
[----:B------:R-:W-:Y:S01]  /*14ee0*/  IMAD R2, R18, 0x8, R17 ;  /* 0x0000000812027824 */ /* 0x000fe200078e0211 */
[----:B------:R-:W-:Y:S01]  /*14ef0*/  SHF.L.U32 R3, R11, 0x1f, RZ ;  /* 0x0000001f0b037819 */ /* 0x000fe200000006ff */
[----:B------:R-:W-:Y:S03]  /*14f00*/  BSSY B2, `(.L_x_1263) ;  /* 0x0000003000027945 */ /* 0x000fe60003800000 */
[----:B------:R-:W2:Y:S02]  /*14f10*/  SYNCS.PHASECHK.TRANS64.TRYWAIT P0, [R2+URZ+0x28840], R3 ;  /* 0x02884003020075a7 */ /* 0x000ea4000800017f */
[----:B--2---:R-:W-:Y:S05]  /*14f20*/  @!P0 BRA `(.L_x_1264) ;  /* 0x0000002000948947 */ /* 0x004fea0003800000 */
.L_x_1331:
[----:B------:R-:W-:Y:S05]  /*14f30*/  BSYNC B2 ;  /* 0x0000000000027941 */ /* 0x000fea0003800000 */
.L_x_1263:
[----:B-1----:R-:W1:Y:S01]  /*14f40*/  S2R R9, SR_TID.X ;  /* 0x0000000000097919 */ /* 0x002e620000002100 */
[----:B------:R-:W-:Y:S01]  /*14f50*/  BSSY B2, `(.L_x_1265) ;  /* 0x000000b000027945 */ /* 0x000fe20003800000 */
[----:B-1----:R-:W-:-:S04]  /*14f60*/  LOP3.LUT R9, R9, 0x7f, RZ, 0xc0, !PT ;  /* 0x0000007f09097812 */ /* 0x002fc800078ec0ff */
[----:B------:R-:W-:-:S13]  /*14f70*/  ISETP.NE.AND P1, PT, R9, RZ, PT ;  /* 0x000000ff0900720c */ /* 0x000fda0003f25270 */
[----:B------:R-:W-:Y:S05]  /*14f80*/  @P1 BRA `(.L_x_1266) ;  /* 0x00000000001c1947 */ /* 0x000fea0003800000 */
[----:B------:R-:W1:Y:S01]  /*14f90*/  S2R R9, SR_TID.X ;  /* 0x0000000000097919 */ /* 0x000e620000002100 */
[----:B--2---:R-:W-:-:S04]  /*14fa0*/  IMAD.MOV.U32 R3, RZ, RZ, 0x8000 ;  /* 0x00008000ff037424 */ /* 0x004fc800078e00ff */
[----:B------:R3:W-:Y:S01]  /*14fb0*/  SYNCS.ARRIVE.TRANS64 RZ, [R2+URZ+0x28830], R3 ;  /* 0x0288300302ff79a7 */ /* 0x0007e2000800003f */
[----:B-1----:R-:W-:-:S04]  /*14fc0*/  LOP3.LUT R9, R9, 0x1f, RZ, 0xc0, !PT ;  /* 0x0000001f09097812 */ /* 0x002fc800078ec0ff */
[----:B------:R-:W-:-:S13]  /*14fd0*/  ISETP.NE.AND P0, PT, R9, RZ, PT ;  /* 0x000000ff0900720c */ /* 0x000fda0003f05270 */
[----:B---3--:R-:W-:Y:S05]  /*14fe0*/  @!P0 BRA `(.L_x_1266) ;  /* 0x0000000000048947 */ /* 0x008fea0003800000 */
[----:B------:R-:W-:Y:S01]  /*14ff0*/  BPT.TRAP 0x1 ;  /* 0x000000040000795c */ /* 0x000fe20000300000 */
.L_x_1266:
[----:B------:R-:W-:Y:S05]  /*15000*/  BSYNC B2 ;  /* 0x0000000000027941 */ /* 0x000fea0003800000 */
.L_x_1265:
[----:B------:R-:W-:Y:S01]  /*15010*/  IMAD.MOV.U32 R14, RZ, RZ, RZ ;  /* 0x000000ffff0e7224 */ /* 0x000fe200078e00ff */
[----:B------:R-:W-:Y:S01]  /*15020*/  UIADD3 UR4, UP0, UR44, 0x370, URZ ;  /* 0x000003702c047890 */ /* 0x000fe2000ff1e03f */
[C---:B--2---:R-:W-:Y:S01]  /*15030*/  IMAD R3, R18.reuse, 0x8, R6 ;  /* 0x0000000812037824 */ /* 0x044fe200078e0206 */
[----:B------:R-:W-:Y:S01]  /*15040*/  PLOP3.LUT P0, PT, PT, PT, PT, 0x80, 0x0 ;  /* 0x000000000000781c */ /* 0x000fe20003f0f070 */
[----:B------:R-:W-:Y:S01]  /*15050*/  IMAD R2, R18, 0x8000, R17 ;  /* 0x0000800012027824 */ /* 0x000fe200078e0211 */
[----:B------:R-:W-:Y:S01]  /*15060*/  R2UR UR10, R14 ;  /* 0x000000000e0a72ca */ /* 0x000fe200000e0000 */
[----:B------:R-:W-:Y:S01]  /*15070*/  VIADD R3, R3, 0x30 ;  /* 0x0000003003037836 */ /* 0x000fe20000000000 */
[----:B------:R-:W-:Y:S01]  /*15080*/  UIADD3.X UR5, URZ, UR45, URZ, UP0, !UPT ;  /* 0x0000002d3f057290 */ /* 0x000fe200087fe43f */
[----:B------:R-:W-:Y:S01]  /*15090*/  IMAD.SHL.U32 R9, R10, 0x80, RZ ;  /* 0x000000800a097824 */ /* 0x000fe200078e00ff */
[----:B------:R-:W-:Y:S01]  /*150a0*/  UMOV UR6, 0x0 ;  /* 0x0000000000067882 */ /* 0x000fe20000000000 */
[----:B0-----:R-:W-:Y:S01]  /*150b0*/  VIADD R11, R2, 0x18400 ;  /* 0x00018400020b7836 */ /* 0x001fe20000000000 */
[----:B------:R-:W-:-:S09]  /*150c0*/  UMOV UR7, 0x14f00000 ;  /* 0x14f0000000077882 */ /* 0x000fd20000000000 */
.L_x_1267:
        /* <DEDUP_REMOVED lines=16> */
.L_x_1268:
        /* <DEDUP_REMOVED lines=15> */
.L_x_1332:
[----:B------:R-:W-:Y:S05]  /*152c0*/  BSYNC B2 ;  /* 0x0000000000027941 */ /* 0x000fea0003800000 */
.L_x_1269:
[----:B------:R-:W-:Y:S01]  /*152d0*/  BSSY B2, `(.L_x_1271) ;  /* 0x000000b000027945 */ /* 0x000fe20003800000 */
[----:B------:R-:W-:Y:S02]  /*152e0*/  IMAD.MOV.U32 R12, RZ, RZ, 0x0 ;  /* 0x00000000ff0c7424 */ /* 0x000fe400078e00ff */
[----:B------:R-:W-:Y:S01]  /*152f0*/  IMAD.MOV.U32 R13, RZ, RZ, 0x14f00000 ;  /* 0x14f00000ff0d7424 */ /* 0x000fe200078e00ff */
[----:B------:R-:W-:Y:S06]  /*15300*/  @P1 BRA `(.L_x_1272) ;  /* 0x00000000001c1947 */ /* 0x000fec0003800000 */
[----:B------:R-:W1:Y:S02]  /*15310*/  S2R R3, SR_TID.X ;  /* 0x0000000000037919 */ /* 0x000e640000002100 */
[----:B-1----:R-:W-:Y:S01]  /*15320*/  LOP3.LUT R9, R3, 0x1f, RZ, 0xc0, !PT ;  /* 0x0000001f03097812 */ /* 0x002fe200078ec0ff */
[----:B------:R-:W-:-:S03]  /*15330*/  IMAD.MOV.U32 R3, RZ, RZ, 0x8000 ;  /* 0x00008000ff037424 */ /* 0x000fc600078e00ff */
[----:B------:R-:W-:Y:S01]  /*15340*/  ISETP.NE.AND P0, PT, R9, RZ, PT ;  /* 0x000000ff0900720c */ /* 0x000fe20003f05270 */
[----:B------:R1:W-:-:S12]  /*15350*/  SYNCS.ARRIVE.TRANS64 RZ, [R2+URZ+0x50], R3 ;  /* 0x0000500302ff79a7 */ /* 0x0003d8000800003f */
[----:B-1----:R-:W-:Y:S05]  /*15360*/  @!P0 BRA `(.L_x_1272) ;  /* 0x0000000000048947 */ /* 0x002fea0003800000 */
[----:B------:R-:W-:Y:S01]  /*15370*/  BPT.TRAP 0x1 ;  /* 0x000000040000795c */ /* 0x000fe20000300000 */
.L_x_1272:
[----:B------:R-:W-:Y:S05]  /*15380*/  BSYNC B2 ;  /* 0x0000000000027941 */ /* 0x000fea0003800000 */
.L_x_1271:
[----:B------:R-:W2:Y:S01]  /*15390*/  LDL.LU R3, [R1] ;  /* 0x0000000001037983 */ /* 0x000ea20000300800 */
[----:B------:R-:W-:Y:S01]  /*153a0*/  R2UR UR10, R14 ;  /* 0x000000000e0a72ca */ /* 0x000fe200000e0000 */
[----:B------:R-:W-:Y:S01]  /*153b0*/  IMAD R0, R0, 0x8000, R17 ;  /* 0x0000800000007824 */ /* 0x000fe200078e0211 */
[----:B------:R-:W-:Y:S01]  /*153c0*/  R2UR UR6, R12 ;  /* 0x000000000c0672ca */ /* 0x000fe200000e0000 */
[----:B------:R-:W-:Y:S01]  /*153d0*/  UIADD3 UR4, UP0, UR44, 0x470, URZ ;  /* 0x000004702c047890 */ /* 0x000fe2000ff1e03f */
[----:B------:R-:W-:Y:S01]  /*153e0*/  R2UR UR7, R13 ;  /* 0x000000000d0772ca */ /* 0x000fe200000e0000 */
[----:B0-----:R-:W-:Y:S01]  /*153f0*/  VIADD R2, R2, 0x50 ;  /* 0x0000005002027836 */ /* 0x001fe20000000000 */
[----:B------:R-:W-:Y:S01]  /*15400*/  PLOP3.LUT P0, PT, PT, PT, PT, 0x80, 0x0 ;  /* 0x000000000000781c */ /* 0x000fe20003f0f070 */
[----:B------:R-:W-:Y:S01]  /*15410*/  VIADD R5, R0, 0x400 ;  /* 0x0000040000057836 */ /* 0x000fe20000000000 */
[----:B------:R-:W-:Y:S01]  /*15420*/  UIADD3.X UR5, URZ, UR45, URZ, UP0, !UPT ;  /* 0x0000002d3f057290 */ /* 0x000fe200087fe43f */
[----:B--2---:R-:W-:-:S11]  /*15430*/  IMAD.SHL.U32 R3, R3, 0x80, RZ ;  /* 0x0000008003037824 */ /* 0x004fd600078e00ff */
.L_x_1273:
        /* <DEDUP_REMOVED lines=15> */
.L_x_1274:
        /* <DEDUP_REMOVED lines=12> */
.L_x_1261:
[----:B------:R-:W-:Y:S05]  /*155f0*/  BSYNC B1 ;  /* 0x0000000000017941 */ /* 0x000fea0003800000 */
.L_x_1260:
[----:B------:R-:W-:Y:S01]  /*15600*/  ISETP.GT.AND P0, PT, R7, UR39, PT ;  /* 0x0000002707007c0c */ /* 0x000fe2000bf04270 */
[----:B------:R-:W-:-:S12]  /*15610*/  VIADD R4, R4, 0xfffffffe ;  /* 0xfffffffe04047836 */ /* 0x000fd80000000000 */
[----:B------:R-:W-:Y:S05]  /*15620*/  @P0 BRA `(.L_x_1275) ;  /* 0xffffffec005c0947 */ /* 0x000fea000383ffff */
.L_x_1244:
[----:B------:R-:W-:Y:S05]  /*15630*/  BSYNC B0 ;  /* 0x0000000000007941 */ /* 0x000fea0003800000 */
.L_x_1227:
[----:B0-----:R-:W0:Y:S01]  /*15640*/  S2R R0, SR_TID.X ;  /* 0x0000000000007919 */ /* 0x001e220000002100 */
[----:B------:R-:W-:Y:S01]  /*15650*/  BSSY B0, `(.L_x_1276) ;  /* 0x0000011000007945 */ /* 0x000fe20003800000 */
[----:B0-----:R-:W-:-:S04]  /*15660*/  LOP3.LUT R6, R0, 0x7f, RZ, 0xc0, !PT ;  /* 0x0000007f00067812 */ /* 0x001fc800078ec0ff */
[----:B------:R-:W-:-:S13]  /*15670*/  ISETP.NE.AND P1, PT, R6, RZ, PT ;  /* 0x000000ff0600720c */ /* 0x000fda0003f25270 */
[----:B------:R-:W-:Y:S05]  /*15680*/  @P1 BRA `(.L_x_1277) ;  /* 0x0000000000341947 */ /* 0x000fea0003800000 */
[----:B------:R-:W0:Y:S01]  /*15690*/  S2R R5, SR_LANEID ;  /* 0x0000000000057919 */ /* 0x000e220000000000 */
[----:B------:R-:W-:Y:S01]  /*156a0*/  VOTEU.ANY UR4, UPT, PT ;  /* 0x0000000000047886 */ /* 0x000fe200038e0100 */
[----:B------:R-:W3:Y:S01]  /*156b0*/  LDC.64 R2, c[0x0][0xc80] ;  /* 0x00032000ff027b82 */ /* 0x000ee20000000a00 */
[----:B------:R-:W0:Y:S02]  /*156c0*/  FLO.U32 R0, UR4 ;  /* 0x0000000400007d00 */ /* 0x000e2400080e0000 */
[----:B0-----:R-:W-:-:S06]  /*156d0*/  ISETP.EQ.U32.AND P0, PT, R0, R5, PT ;  /* 0x000000050000720c */ /* 0x001fcc0003f02070 */
[----:B------:R-:W3:Y:S07]  /*156e0*/  POPC R5, UR4 ;  /* 0x0000000400057d09 */ /* 0x000eee0008000000 */
[----:B---3--:R-:W3:Y:S01]  /*156f0*/  @P0 ATOMG.E.ADD.STRONG.GPU PT, R3, desc[UR50][R2.64], R5 ;  /* 0x00000005020309a8 */ /* 0x008ee200081ee1f2 */
[----:B------:R-:W0:Y:S02]  /*15700*/  S2R R4, SR_LTMASK ;  /* 0x0000000000047919 */ /* 0x000e240000003900 */
[----:B0-----:R-:W-:-:S04]  /*15710*/  LOP3.LUT R4, R4, UR4, RZ, 0xc0, !PT ;  /* 0x0000000404047c12 */ /* 0x001fc8000f8ec0ff */
[----:B------:R-:W0:Y:S01]  /*15720*/  POPC R7, R4 ;  /* 0x0000000400077309 */ /* 0x000e220000000000 */
[----:B---3--:R-:W0:Y:S02]  /*15730*/  SHFL.IDX PT, R0, R3, R0, 0x1f ;  /* 0x00001f0003007589 */ /* 0x008e2400000e0000 */
[----:B0-----:R-:W-:-:S05]  /*15740*/  IADD3 R0, R0, UR42, R7 ;  /* 0x0000002a00007c10 */ /* 0x001fca000fffe007 */
[----:B------:R0:W-:Y:S02]  /*15750*/  STL [R1+0x14], R0 ;  /* 0x0000140001007387 */ /* 0x0001e40000100800 */
.L_x_1277:
[----:B------:R-:W-:Y:S05]  /*15760*/  BSYNC B0 ;  /* 0x0000000000007941 */ /* 0x000fea0003800000 */
.L_x_1276:
[----:B------:R-:W-:Y:S01]  /*15770*/  LOP3.LUT P0, RZ, R19, 0x2, RZ, 0xc0, !PT ;  /* 0x0000000213ff7812 */ /* 0x000fe2000780c0ff */
[----:B------:R-:W-:-:S12]  /*15780*/  BSSY B0, `(.L_x_1278) ;  /* 0x0000038000007945 */ /* 0x000fd80003800000 */
[----:B------:R-:W-:Y:S05]  /*15790*/  @!P0 BRA `(.L_x_1279) ;  /* 0x0000000000d88947 */ /* 0x000fea0003800000 */
[----:B0-----:R-:W3:Y:S01]  /*157a0*/  LDL R0, [R1+0x8] ;  /* 0x0000080001007983 */ /* 0x001ee20000100800 */
[----:B------:R-:W-:Y:S01]  /*157b0*/  IMAD R3, R18, 0x8, R17 ;  /* 0x0000000812037824 */ /* 0x000fe200078e0211 */
[----:B------:R-:W-:Y:S01]  /*157c0*/  BSSY B1, `(.L_x_1280) ;  /* 0x0000005000017945 */ /* 0x000fe20003800000 */
[----:B------:R-:W-:Y:S02]  /*157d0*/  ISETP.NE.AND P2, PT, R6, RZ, PT ;  /* 0x000000ff0600720c */ /* 0x000fe40003f45270 */
[----:B---3--:R-:W-:-:S04]  /*157e0*/  SHF.L.U32 R0, R0, 0x1f, RZ ;  /* 0x0000001f00007819 */ /* 0x008fc800000006ff */
[----:B------:R-:W0:Y:S02]  /*157f0*/  SYNCS.PHASECHK.TRANS64.TRYWAIT P0, [R3+URZ+0x28860], R0 ;  /* 0x02886000030075a7 */ /* 0x000e24000800017f */
[----:B0-----:R-:W-:Y:S05]  /*15800*/  @!P0 BRA `(.L_x_1281) ;  /* 0x0000001800848947 */ /* 0x001fea0003800000 */
.L_x_1333:
[----:B------:R-:W-:Y:S05]  /*15810*/  BSYNC B1 ;  /* 0x0000000000017941 */ /* 0x000fea0003800000 */
.L_x_1280:
[----:B------:R-:W-:Y:S04]  /*15820*/  BSSY B1, `(.L_x_1282) ;  /* 0x0000009000017945 */ /* 0x000fe80003800000 */
        /* <DEDUP_REMOVED lines=8> */
.L_x_1283:
[----:B------:R-:W-:Y:S05]  /*158b0*/  BSYNC B1 ;  /* 0x0000000000017941 */ /* 0x000fea0003800000 */
.L_x_1282:
[----:B0-----:R-:W3:Y:S01]  /*158c0*/  LDL.LU R0, [R1] ;  /* 0x0000000001007983 */ /* 0x001ee20000300800 */
[----:B------:R-:W-:Y:S01]  /*158d0*/  UIADD3 UR4, UP0, UR44, 0x470, URZ ;  /* 0x000004702c047890 */ /* 0x000fe2000ff1e03f */
[----:B------:R-:W-:Y:S01]  /*158e0*/  PLOP3.LUT P0, PT, PT, PT, PT, 0x80, 0x0 ;  /* 0x000000000000781c */ /* 0x000fe20003f0f070 */
[----:B------:R-:W-:Y:S01]  /*158f0*/  VIADD R3, R3, 0x28850 ;  /* 0x0002885003037836 */ /* 0x000fe20000000000 */
[----:B------:R-:W-:Y:S01]  /*15900*/  UMOV UR6, 0x0 ;  /* 0x0000000000067882 */ /* 0x000fe20000000000 */
[----:B------:R-:W-:Y:S01]  /*15910*/  UIADD3.X UR5, URZ, UR45, URZ, UP0, !UPT ;  /* 0x0000002d3f057290 */ /* 0x000fe200087fe43f */
[----:B------:R-:W-:Y:S01]  /*15920*/  UMOV UR7, 0x14f00000 ;  /* 0x14f0000000077882 */ /* 0x000fe20000000000 */
[----:B------:R-:W-:Y:S01]  /*15930*/  UMOV UR10, URZ ;  /* 0x0000003f000a7c82 */ /* 0x000fe20008000000 */
[----:B---3--:R-:W-:Y:S02]  /*15940*/  IMAD.SHL.U32 R2, R0, 0x80, RZ ;  /* 0x0000008000027824 */ /* 0x008fe400078e00ff */
[----:B------:R-:W-:-:S04]  /*15950*/  IMAD R0, R18, 0x8000, R17 ;  /* 0x0000800012007824 */ /* 0x000fc800078e0211 */
[----:B------:R-:W-:-:S07]  /*15960*/  VIADD R4, R0, 0x400 ;  /* 0x0000040000047836 */ /* 0x000fce0000000000 */
.L_x_1284:
        /* <DEDUP_REMOVED lines=15> */
.L_x_1285:
        /* <DEDUP_REMOVED lines=9> */
[----:B---3--:R-:W-:Y:S05]  /*15af0*/  @P0 BRA.U.ANY `(.L_x_1285) ;  /* 0xfffffffd00d80947 */ /* 0x008fea000393ffff */
.L_x_1279:
[----:B------:R-:W-:Y:S05]  /*15b00*/  BSYNC B0 ;  /* 0x0000000000007941 */ /* 0x000fea0003800000 */
.L_x_1278:
[----:B------:R-:W3:Y:S01]  /*15b10*/  LDL.LU R4, [R1+0x8] ;  /* 0x0000080001047983 */ /* 0x000ee20000300800 */
[----:B------:R-:W-:-:S05]  /*15b20*/  VIADD R18, R18, 0x1 ;  /* 0x0000000112127836 */ /* 0x000fca0000000000 */
[----:B------:R-:W-:-:S04]  /*15b30*/  ISETP.NE.AND P0, PT, R18, 0x2, PT ;  /* 0x000000021200780c */ /* 0x000fc80003f05270 */
[----:B0-----:R-:W-:Y:S02]  /*15b40*/  SEL R0, RZ, 0x1, P0 ;  /* 0x00000001ff007807 */ /* 0x001fe40000000000 */
[----:B------:R-:W-:Y:S02]  /*15b50*/  SEL R18, R18, RZ, P0 ;  /* 0x000000ff12127207 */ /* 0x000fe40000000000 */
[----:B---3--:R-:W-:-:S05]  /*15b60*/  LOP3.LUT R4, R4, R0, RZ, 0x3c, !PT ;  /* 0x0000000004047212 */ /* 0x008fca00078e3cff */
[----:B------:R3:W-:Y:S02]  /*15b70*/  STL [R1+0x8], R4 ;  /* 0x0000080401007387 */ /* 0x0007e40000100800 */
.L_x_1207:
[----:B------:R-:W-:Y:S05]  /*15b80*/  BSYNC B7 ;  /* 0x0000000000077941 */ /* 0x000fea0003800000 */
.L_x_1205:
[----:B0-----:R0:W5:Y:S01]  /*15b90*/  LDL R2, [R1+0x14] ;  /* 0x0000140001027983 */ /* 0x0011620000100800 */
[----:B------:R-:W-:-:S13]  /*15ba0*/  LOP3.LUT P0, RZ, R19, 0x4, RZ, 0xc0, !PT ;  /* 0x0000000413ff7812 */ /* 0x000fda000780c0ff */
[----:B0-----:R-:W-:Y:S05]  /*15bb0*/  @!P0 BRA `(.L_x_1286) ;  /* 0x0000000000288947 */ /* 0x001fea0003800000 */
[----:B------:R-:W-:Y:S05]  /*15bc0*/  WARPSYNC.ALL ;  /* 0x0000000000007948 */ /* 0x000fea0003800000 */
[----:B------:R-:W0:Y:S08]  /*15bd0*/  S2UR UR5, SR_CgaCtaId ;  /* 0x00000000000579c3 */ /* 0x000e300000008800 */
[----:B------:R-:W-:Y:S06]  /*15be0*/  BAR.SYNC.DEFER_BLOCKING 0x5, 0x180 ;  /* 0x0146000000007b1d */ /* 0x000fec0000010000 */
[----:B------:R-:W-:-:S02]  /*15bf0*/  UMOV UR4, 0x400 ;  /* 0x0000040000047882 */ /* 0x000fc40000000000 */
[----:B0-----:R-:W-:-:S06]  /*15c00*/  ULEA UR4, UR5, UR4, 0x18 ;  /* 0x0000000405047291 */ /* 0x001fcc000f8ec03f */
[----:B------:R-:W-:-:S05]  /*15c10*/  IMAD.U32 R17, RZ, RZ, UR4 ;  /* 0x00000004ff117e24 */ /* 0x000fca000f8e00ff */
[----:B-----5:R-:W0:Y:S04]  /*15c20*/  LDS R2, [R17+0x288d0] ;  /* 0x0288d00011027984 */ /* 0x020e280000000800 */
[----:B0-----:R4:W-:Y:S01]  /*15c30*/  STL [R1+0x14], R2 ;  /* 0x0000140201007387 */ /* 0x0019e20000100800 */
[----:B------:R-:W-:Y:S06]  /*15c40*/  BAR.ARV 0x4, 0x180 ;  /* 0x0106000000007b1d */ /* 0x000fec0000002000 */
[----:B------:R-:W-:Y:S05]  /*15c50*/  BRA `(.L_x_1287) ;  /* 0x00000000002c7947 */ /* 0x000fea0003800000 */
.L_x_1286:
[----:B------:R-:W-:-:S03]  /*15c60*/  UMOV UR4, 0xffffffff ;  /* 0xffffffff00047882 */ /* 0x000fc60000000000 */
[----:B------:R-:W-:Y:S05]  /*15c70*/  BRA.DIV UR4, `(.L_x_1288) ;  /* 0x00000016047c7947 */ /* 0x000fea000b800000 */
[----:B-----5:R0:W4:Y:S02]  /*15c80*/  SHFL.IDX PT, R14, R2, RZ, 0x1f ;  /* 0x00001fff020e7589 */ /* 0x02012400000e0000 */
.L_x_1336:
[----:B------:R-:W5:Y:S01]  /*15c90*/  @!P1 S2R R3, SR_CgaCtaId ;  /* 0x0000000000039919 */ /* 0x000f620000008800 */
[----:B------:R-:W-:Y:S05]  /*15ca0*/  WARPSYNC.ALL ;  /* 0x0000000000007948 */ /* 0x000fea0003800000 */
[----:B------:R-:W-:Y:S01]  /*15cb0*/  BAR.SYNC.DEFER_BLOCKING 0x4, 0x180 ;  /* 0x0106000000007b1d */ /* 0x000fe20000010000 */
[----:B-1----:R-:W-:-:S05]  /*15cc0*/  @!P1 MOV R0, 0x400 ;  /* 0x0000040000009802 */ /* 0x002fca0000000f00 */
[----:B----4-:R1:W-:Y:S01]  /*15cd0*/  STL [R1+0x14], R14 ;  /* 0x0000140e01007387 */ /* 0x0103e20000100800 */
[----:B-----5:R-:W-:-:S05]  /*15ce0*/  @!P1 LEA R17, R3, R0, 0x18 ;  /* 0x0000000003119211 */ /* 0x020fca00078ec0ff */
[----:B------:R1:W-:Y:S01]  /*15cf0*/  @!P1 STS [R17+0x288d0], R2 ;  /* 0x0288d00211009388 */ /* 0x0003e20000000800 */
[----:B------:R-:W-:Y:S06]  /*15d00*/  BAR.ARV 0x5, 0x180 ;  /* 0x0146000000007b1d */ /* 0x000fec0000002000 */
.L_x_1287:
[----:B-1----:R-:W5:Y:S01]  /*15d10*/  LDL R0, [R1+0x14] ;  /* 0x0000140001007983 */ /* 0x002f620000100800 */
[----:B------:R-:W-:Y:S02]  /*15d20*/  ULDC UR4, c[0x0][0xc38] ;  /* 0x00030e0000047ab9 */ /* 0x000fe40000000800 */
[----:B-----5:R-:W-:-:S13]  /*15d30*/  ISETP.GE.AND P0, PT, R0, UR4, PT ;  /* 0x0000000400007c0c */ /* 0x020fda000bf06270 */
[----:B------:R-:W-:Y:S05]  /*15d40*/  @!P0 BRA `(.L_x_1289) ;  /* 0xffffffbc00388947 */ /* 0x000fea000383ffff */
.L_x_1196:
[----:B0-----:R-:W5:Y:S01]  /*15d50*/  LDL.LU R0, [R1+0x18] ;  /* 0x0000180001007983 */ /* 0x001f620000300800 */
[----:B------:R-:W-:Y:S01]  /*15d60*/  BSSY B0, `(.L_x_1290) ;  /* 0x000000b000007945 */ /* 0x000fe20003800000 */
[----:B------:R-:W0:Y:S01]  /*15d70*/  S2R R5, SR_CgaCtaId ;  /* 0x0000000000057919 */ /* 0x000e220000008800 */
[----:B-----5:R-:W-:-:S05]  /*15d80*/  VIADD R0, R0, 0x1 ;  /* 0x0000000100007836 */ /* 0x020fca0000000000 */
[----:B----4-:R-:W-:-:S04]  /*15d90*/  LEA.HI R2, R0, R0, RZ, 0x1 ;  /* 0x0000000000027211 */ /* 0x010fc800078f08ff */
[----:B------:R-:W-:-:S05]  /*15da0*/  LOP3.LUT R3, R2, 0xfffffffe, RZ, 0xc0, !PT ;  /* 0xfffffffe02037812 */ /* 0x000fca00078ec0ff */
[----:B------:R-:W-:Y:S01]  /*15db0*/  IMAD.IADD R3, R0, 0x1, -R3 ;  /* 0x0000000100037824 */ /* 0x000fe200078e0a03 */
[----:B------:R-:W-:-:S04]  /*15dc0*/  MOV R0, 0x400 ;  /* 0x0000040000007802 */ /* 0x000fc80000000f00 */
[----:B0-----:R-:W-:Y:S02]  /*15dd0*/  LEA R0, R5, R0, 0x18 ;  /* 0x0000000005007211 */ /* 0x001fe400078ec0ff */
[----:B------:R-:W-:-:S04]  /*15de0*/  SHF.L.U32 R3, R3, 0x1f, RZ ;  /* 0x0000001f03037819 */ /* 0x000fc800000006ff */
[----:B------:R-:W0:Y:S02]  /*15df0*/  SYNCS.PHASECHK.TRANS64.TRYWAIT P0, [R0+URZ+0x28820], R3 ;  /* 0x02882003000075a7 */ /* 0x000e24000800017f */
[----:B0-----:R-:W-:Y:S05]  /*15e00*/  @!P0 BRA `(.L_x_1291) ;  /* 0x0000001400408947 */ /* 0x001fea0003800000 */
.L_x_1337:
[----:B------:R-:W-:Y:S05]  /*15e10*/  BSYNC B0 ;  /* 0x0000000000007941 */ /* 0x000fea0003800000 */
.L_x_1290:
[----:B------:R-:W-:-:S03]  /*15e20*/  UMOV UR4, 0xffffffff ;  /* 0xffffffff00047882 */ /* 0x000fc60000000000 */
[----:B------:R-:W-:Y:S05]  /*15e30*/  BRA.DIV UR4, `(.L_x_1292) ;  /* 0x0000001604487947 */ /* 0x000fea000b800000 */
[----:B------:R-:W1:Y:S02]  /*15e40*/  S2R R2, SR_TID.X ;  /* 0x0000000000027919 */ /* 0x000e640000002100 */
[----:B-1----:R-:W-:-:S04]  /*15e50*/  SHF.R.U32.HI R2, RZ, 0x5, R2 ;  /* 0x00000005ff027819 */ /* 0x002fc80000011602 */
[----:B------:R-:W-:-:S05]  /*15e60*/  LOP3.LUT R2, R2, 0x3, RZ, 0xc0, !PT ;  /* 0x0000000302027812 */ /* 0x000fca00078ec0ff */
[----:B------:R1:W4:Y:S02]  /*15e70*/  SHFL.IDX PT, R14, R2, RZ, 0x1f ;  /* 0x00001fff020e7589 */ /* 0x00032400000e0000 */
.L_x_1340:
[----:B----4-:R-:W-:Y:S01]  /*15e80*/  ISETP.NE.AND P0, PT, R14, RZ, PT ;  /* 0x000000ff0e00720c */ /* 0x010fe20003f05270 */
[----:B------:R-:W-:-:S12]  /*15e90*/  BSSY B0, `(.L_x_1293) ;  /* 0x0000025000007945 */ /* 0x000fd80003800000 */
[----:B------:R-:W-:Y:S05]  /*15ea0*/  @P0 BRA `(.L_x_1294) ;  /* 0x00000000008c0947 */ /* 0x000fea0003800000 */
[----:B------:R-:W-:-:S03]  /*15eb0*/  UMOV UR4, 0xffffffff ;  /* 0xffffffff00047882 */ /* 0x000fc60000000000 */
[----:B------:R-:W-:Y:S05]  /*15ec0*/  BRA.DIV UR4, `(.L_x_1295) ;  /* 0x0000001604587947 */ /* 0x000fea000b800000 */
[----:B------:R-:W-:-:S13]  /*15ed0*/  ELECT P6, URZ, PT ;  /* 0x00000000003f782f */ /* 0x000fda00038c0000 */
.L_x_1343:
[----:B------:R-:W-:Y:S05]  /*15ee0*/  @!P6 BRA `(.L_x_1294) ;  /* 0x00000000007ce947 */ /* 0x000fea0003800000 */
[----:B------:R-:W-:-:S06]  /*15ef0*/  ULOP3.LUT UR4, UR38, 0x2, URZ, 0xfc, !UPT ;  /* 0x0000000226047892 */ /* 0x000fcc000f8efc3f */
[----:B-1----:R-:W-:-:S05]  /*15f00*/  IMAD.U32 R2, RZ, RZ, UR4 ;  /* 0x00000004ff027e24 */ /* 0x002fca000f8e00ff */
[----:B------:R-:W-:-:S13]  /*15f10*/  ISETP.NE.AND P2, PT, R2, 0x3, PT ;  /* 0x000000030200780c */ /* 0x000fda0003f45270 */
[----:B------:R-:W-:Y:S05]  /*15f20*/  @!P2 BRA `(.L_x_1296) ;  /* 0x000000000004a947 */ /* 0x000fea0003800000 */
[----:B------:R-:W-:Y:S01]  /*15f30*/  BPT.TRAP 0x1 ;  /* 0x000000040000795c */ /* 0x000fe20000300000 */
.L_x_1296:
[----:B------:R-:W4:Y:S01]  /*15f40*/  LDL.LU R7, [R1+0x8] ;  /* 0x0000080001077983 */ /* 0x000f220000300800 */
[----:B0-----:R-:W-:Y:S02]  /*15f50*/  VIADD R3, R0, 0x28840 ;  /* 0x0002884000037836 */ /* 0x001fe40000000000 */
[C---:B------:R-:W-:Y:S02]  /*15f60*/  VIADD R2, R18.reuse, 0x1 ;  /* 0x0000000112027836 */ /* 0x040fe40000000000 */
[----:B------:R-:W-:-:S03]  /*15f70*/  IMAD R6, R18, 0x8, R3 ;  /* 0x0000000812067824 */ /* 0x000fc600078e0203 */
[----:B------:R-:W-:-:S04]  /*15f80*/  ISETP.NE.AND P1, PT, R2, 0x2, PT ;  /* 0x000000020200780c */ /* 0x000fc80003f25270 */
[----:B---3--:R-:W-:Y:S02]  /*15f90*/  SEL R4, RZ, 0x1, P1 ;  /* 0x00000001ff047807 */ /* 0x008fe40000800000 */
[C---:B----4-:R-:W-:Y:S02]  /*15fa0*/  SHF.L.U32 R5, R7.reuse, 0x1f, RZ ;  /* 0x0000001f07057819 */ /* 0x050fe400000006ff */
[----:B------:R-:W-:Y:S02]  /*15fb0*/  LOP3.LUT R7, R7, R4, RZ, 0x3c, !PT ;  /* 0x0000000407077212 */ /* 0x000fe400078e3cff */
[----:B------:R-:W0:Y:S01]  /*15fc0*/  SYNCS.PHASECHK.TRANS64.TRYWAIT P0, [R6+URZ], R5 ;  /* 0x00000005060075a7 */ /* 0x000e22000800017f */
[----:B------:R-:W-:Y:S02]  /*15fd0*/  SEL R4, R2, RZ, P1 ;  /* 0x000000ff02047207 */ /* 0x000fe40000800000 */
[----:B------:R-:W-:-:S03]  /*15fe0*/  SHF.L.U32 R2, R7, 0x1f, RZ ;  /* 0x0000001f07027819 */ /* 0x000fc600000006ff */
[----:B------:R-:W-:Y:S01]  /*15ff0*/  IMAD R3, R4, 0x8, R3 ;  /* 0x0000000804037824 */ /* 0x000fe200078e0203 */
[----:B0-----:R-:W-:Y:S06]  /*16000*/  @!P0 BRA `(.L_x_1297) ;  /* 0x0000001400288947 */ /* 0x001fec0003800000 */
.L_x_1344:
[----:B------:R-:W1:Y:S02]  /*16010*/  SYNCS.PHASECHK.TRANS64.TRYWAIT P0, [R3+URZ], R2 ;  /* 0x00000002030075a7 */ /* 0x000e64000800017f */
[----:B-1----:R-:W-:Y:S05]  /*16020*/  @!P0 BRA `(.L_x_1298) ;  /* 0x0000001400348947 */ /* 0x002fea0003800000 */
.L_x_1345:
[----:B------:R-:W-:Y:S05]  /*16030*/  @!P2 BRA `(.L_x_1299) ;  /* 0x000000000004a947 */ /* 0x000fea0003800000 */
[----:B------:R-:W-:Y:S01]  /*16040*/  BPT.TRAP 0x1 ;  /* 0x000000040000795c */ /* 0x000fe20000300000 */
.L_x_1299:
[----:B-1----:R-:W-:-:S04]  /*16050*/  VIADD R3, R0, 0x28860 ;  /* 0x0002886000037836 */ /* 0x002fc80000000000 */
[----:B------:R-:W-:-:S04]  /*16060*/  IMAD R18, R18, 0x8, R3 ;  /* 0x0000000812127824 */ /* 0x000fc800078e0203 */
[----:B------:R-:W1:Y:S02]  /*16070*/  SYNCS.PHASECHK.TRANS64.TRYWAIT P0, [R18+URZ], R5 ;  /* 0x00000005120075a7 */ /* 0x000e64000800017f */
[----:B-1----:R-:W-:Y:S05]  /*16080*/  @!P0 BRA `(.L_x_1300) ;  /* 0x0000001400308947 */ /* 0x002fea0003800000 */
.L_x_1346:
[----:B------:R-:W-:-:S07]  /*16090*/  IMAD R3, R4, 0x8, R3 ;  /* 0x0000000804037824 */ /* 0x000fce00078e0203 */
.L_x_1301:
[----:B---3--:R3:W4:Y:S02]  /*160a0*/  SYNCS.PHASECHK.TRANS64.TRYWAIT P0, [R3+URZ], R2 ;  /* 0x00000002030075a7 */ /* 0x008724000800017f */
[----:B----4-:R-:W-:Y:S05]  /*160b0*/  @!P0 NANOSLEEP.SYNCS 0x989680 ;  /* 0x009896800000895d */ /* 0x010fea0003900000 */
[----:B------:R-:W4:Y:S02]  /*160c0*/  @!P0 SYNCS.PHASECHK.TRANS64 P0, [R3+URZ], R2 ;  /* 0x00000002030085a7 */ /* 0x000f24000800007f */
[----:B----4-:R-:W-:Y:S05]  /*160d0*/  @!P0 BRA `(.L_x_1301) ;  /* 0xfffffffc00f08947 */ /* 0x010fea000383ffff */
.L_x_1294:
[----:B------:R-:W-:Y:S05]  /*160e0*/  BSYNC B0 ;  /* 0x0000000000007941 */ /* 0x000fea0003800000 */
.L_x_1293:
[----:B------:R-:W-:Y:S05]  /*160f0*/  EXIT ;  /* 0x000000000000794d */ /* 0x000fea0003800000 */
.L_x_1109:
[----:B0-----:R-:W-:-:S04]  /*16100*/  IMAD.U32 R3, RZ, RZ, UR41 ;  /* 0x00000029ff037e24 */ /* 0x001fc8000f8e00ff */
[----:B------:R0:W1:Y:S03]  /*16110*/  SYNCS.PHASECHK.TRANS64.TRYWAIT P1, [R3+URZ+0x28800], R0 ;  /* 0x02880000030075a7 */ /* 0x000066000802017f */
[----:B-1----:R-:W-:Y:S05]  /*16120*/  @!P1 NANOSLEEP.SYNCS 0x989680 ;  /* 0x009896800000995d */ /* 0x002fea0003900000 */
[----:B------:R-:W1:Y:S02]  /*16130*/  @!P1 SYNCS.PHASECHK.TRANS64 P1, [R3+URZ+0x28800], R0 ;  /* 0x02880000030095a7 */ /* 0x000e64000802007f */
[----:B-1----:R-:W-:Y:S05]  /*16140*/  @!P1 BRA `(.L_x_1109) ;  /* 0xfffffffc00ec9947 */ /* 0x002fea000383ffff */
[----:B------:R-:W-:Y:S05]  /*16150*/  BRA `(.L_x_1302) ;  /* 0xfffffeb800387947 */ /* 0x000fea000383ffff */
.L_x_1113:
[----:B-1----:R1:W2:Y:S02]  /*16160*/  SYNCS.PHASECHK.TRANS64.TRYWAIT P2, [R11+URZ+0x28830], R0 ;  /* 0x028830000b0075a7 */ /* 0x0022a4000804017f */
[----:B--2---:R-:W-:Y:S05]  /*16170*/  @!P2 NANOSLEEP.SYNCS 0x989680 ;  /* 0x009896800000a95d */ /* 0x004fea0003900000 */
[----:B------:R-:W2:Y:S02]  /*16180*/  @!P2 SYNCS.PHASECHK.TRANS64 P2, [R11+URZ+0x28830], R0 ;  /* 0x028830000b00a5a7 */ /* 0x000ea4000804007f */
[----:B--2---:R-:W-:Y:S05]  /*16190*/  @!P2 BRA `(.L_x_1113) ;  /* 0xfffffffc00f0a947 */ /* 0x004fea000383ffff */
[----:B------:R-:W-:Y:S05]  /*161a0*/  BRA `(.L_x_1112) ;  /* 0xfffffeb8005c7947 */ /* 0x000fea000383ffff */
.L_x_1129:
[----:B-1----:R-:W-:-:S04]  /*161b0*/  IMAD.U32 R7, RZ, RZ, UR6 ;  /* 0x00000006ff077e24 */ /* 0x002fc8000f8e00ff */
[----:B------:R1:W2:Y:S03]  /*161c0*/  SYNCS.PHASECHK.TRANS64.TRYWAIT P2, [R7+URZ+0x28830], R6 ;  /* 0x02883006070075a7 */ /* 0x0002a6000804017f */
[----:B--2---:R-:W-:Y:S05]  /*161d0*/  @!P2 NANOSLEEP.SYNCS 0x989680 ;  /* 0x009896800000a95d */ /* 0x004fea0003900000 */
[----:B------:R-:W2:Y:S02]  /*161e0*/  @!P2 SYNCS.PHASECHK.TRANS64 P2, [R7+URZ+0x28830], R6 ;  /* 0x028830060700a5a7 */ /* 0x000ea4000804007f */
[----:B--2---:R-:W-:Y:S05]  /*161f0*/  @!P2 BRA `(.L_x_1129) ;  /* 0xfffffffc00eca947 */ /* 0x004fea000383ffff */
[----:B------:R-:W-:Y:S05]  /*16200*/  BRA `(.L_x_1126) ;  /* 0xfffffef4000c7947 */ /* 0x000fea000383ffff */
.L_x_1133:
[----:B-1----:R-:W-:-:S04]  /*16210*/  IMAD.U32 R7, RZ, RZ, UR6 ;  /* 0x00000006ff077e24 */ /* 0x002fc8000f8e00ff */
[----:B------:R1:W2:Y:S03]  /*16220*/  SYNCS.PHASECHK.TRANS64.TRYWAIT P2, [R7+URZ+0x28850], R6 ;  /* 0x02885006070075a7 */ /* 0x0002a6000804017f */
[----:B--2---:R-:W-:Y:S05]  /*16230*/  @!P2 NANOSLEEP.SYNCS 0x989680 ;  /* 0x009896800000a95d */ /* 0x004fea0003900000 */
[----:B------:R-:W2:Y:S02]  /*16240*/  @!P2 SYNCS.PHASECHK.TRANS64 P2, [R7+URZ+0x28850], R6 ;  /* 0x028850060700a5a7 */ /* 0x000ea4000804007f */
[----:B--2---:R-:W-:Y:S05]  /*16250*/  @!P2 BRA `(.L_x_1133) ;  /* 0xfffffffc00eca947 */ /* 0x004fea000383ffff */
[----:B------:R-:W-:Y:S05]  /*16260*/  BRA `(.L_x_1130) ;  /* 0xfffffef400cc7947 */ /* 0x000fea000383ffff */
.L_x_1150:
[----:B-1----:R-:W-:-:S04]  /*16270*/  IMAD.U32 R5, RZ, RZ, UR6 ;  /* 0x00000006ff057e24 */ /* 0x002fc8000f8e00ff */
[----:B------:R1:W2:Y:S03]  /*16280*/  SYNCS.PHASECHK.TRANS64.TRYWAIT P3, [R5+URZ+0x28830], R4 ;  /* 0x02883004050075a7 */ /* 0x0002a6000806017f */
[----:B--2---:R-:W-:Y:S05]  /*16290*/  @!P3 NANOSLEEP.SYNCS 0x989680 ;  /* 0x009896800000b95d */ /* 0x004fea0003900000 */
[----:B------:R-:W2:Y:S02]  /*162a0*/  @!P3 SYNCS.PHASECHK.TRANS64 P3, [R5+URZ+0x28830], R4 ;  /* 0x028830040500b5a7 */ /* 0x000ea4000806007f */
[----:B--2---:R-:W-:Y:S05]  /*162b0*/  @!P3 BRA `(.L_x_1150) ;  /* 0xfffffffc00ecb947 */ /* 0x004fea000383ffff */
[----:B------:R-:W-:Y:S05]  /*162c0*/  BRA `(.L_x_1147) ;  /* 0xffffff2c00b87947 */ /* 0x000fea000383ffff */
.L_x_1154:
[----:B-1----:R-:W-:-:S04]  /*162d0*/  IMAD.U32 R5, RZ, RZ, UR6 ;  /* 0x00000006ff057e24 */ /* 0x002fc8000f8e00ff */
[----:B------:R1:W2:Y:S03]  /*162e0*/  SYNCS.PHASECHK.TRANS64.TRYWAIT P2, [R5+URZ+0x28850], R4 ;  /* 0x02885004050075a7 */ /* 0x0002a6000804017f */
[----:B--2---:R-:W-:Y:S05]  /*162f0*/  @!P2 NANOSLEEP.SYNCS 0x989680 ;  /* 0x009896800000a95d */ /* 0x004fea0003900000 */
[----:B------:R-:W2:Y:S02]  /*16300*/  @!P2 SYNCS.PHASECHK.TRANS64 P2, [R5+URZ+0x28850], R4 ;  /* 0x028850040500a5a7 */ /* 0x000ea4000804007f */
[----:B--2---:R-:W-:Y:S05]  /*16310*/  @!P2 BRA `(.L_x_1154) ;  /* 0xfffffffc00eca947 */ /* 0x004fea000383ffff */
[----:B------:R-:W-:Y:S05]  /*16320*/  BRA `(.L_x_1151) ;  /* 0xffffff3000787947 */ /* 0x000fea000383ffff */
.L_x_1160:
[----:B-1----:R-:W-:-:S04]  /*16330*/  IMAD.U32 R5, RZ, RZ, UR6 ;  /* 0x00000006ff057e24 */ /* 0x002fc8000f8e00ff */
[----:B------:R1:W2:Y:S03]  /*16340*/  SYNCS.PHASECHK.TRANS64.TRYWAIT P3, [R5+URZ+0x28830], R4 ;  /* 0x02883004050075a7 */ /* 0x0002a6000806017f */
[----:B--2---:R-:W-:Y:S05]  /*16350*/  @!P3 NANOSLEEP.SYNCS 0x989680 ;  /* 0x009896800000b95d */ /* 0x004fea0003900000 */
[----:B------:R-:W2:Y:S02]  /*16360*/  @!P3 SYNCS.PHASECHK.TRANS64 P3, [R5+URZ+0x28830], R4 ;  /* 0x028830040500b5a7 */ /* 0x000ea4000806007f */
[----:B--2---:R-:W-:Y:S05]  /*16370*/  @!P3 BRA `(.L_x_1160) ;  /* 0xfffffffc00ecb947 */ /* 0x004fea000383ffff */
[----:B------:R-:W-:Y:S05]  /*16380*/  BRA `(.L_x_1157) ;  /* 0xffffff5400947947 */ /* 0x000fea000383ffff */
.L_x_1164:
[----:B-1----:R-:W-:-:S04]  /*16390*/  IMAD.U32 R5, RZ, RZ, UR6 ;  /* 0x00000006ff057e24 */ /* 0x002fc8000f8e00ff */
[----:B------:R1:W2:Y:S03]  /*163a0*/  SYNCS.PHASECHK.TRANS64.TRYWAIT P2, [R5+URZ+0x28850], R4 ;  /* 0x02885004050075a7 */ /* 0x0002a6000804017f */
[----:B--2---:R-:W-:Y:S05]  /*163b0*/  @!P2 NANOSLEEP.SYNCS 0x989680 ;  /* 0x009896800000a95d */ /* 0x004fea0003900000 */
[----:B------:R-:W2:Y:S02]  /*163c0*/  @!P2 SYNCS.PHASECHK.TRANS64 P2, [R5+URZ+0x28850], R4 ;  /* 0x028850040500a5a7 */ /* 0x000ea4000804007f */
[----:B--2---:R-:W-:Y:S05]  /*163d0*/  @!P2 BRA `(.L_x_1164) ;  /* 0xfffffffc00eca947 */ /* 0x004fea000383ffff */
[----:B------:R-:W-:Y:S05]  /*163e0*/  BRA `(.L_x_1161) ;  /* 0xffffff5800547947 */ /* 0x000fea000383ffff */
.L_x_1177:
[----:B-1----:R-:W-:-:S04]  /*163f0*/  IMAD.U32 R8, RZ, RZ, UR5 ;  /* 0x00000005ff087e24 */ /* 0x002fc8000f8e00ff */
[----:B------:R1:W2:Y:S03]  /*16400*/  SYNCS.PHASECHK.TRANS64.TRYWAIT P0, [R8+URZ+0x28850], R3 ;  /* 0x02885003080075a7 */ /* 0x0002a6000800017f */
[----:B--2---:R-:W-:Y:S05]  /*16410*/  @!P0 NANOSLEEP.SYNCS 0x989680 ;  /* 0x009896800000895d */ /* 0x004fea0003900000 */
[----:B------:R-:W2:Y:S02]  /*16420*/  @!P0 SYNCS.PHASECHK.TRANS64 P0, [R8+URZ+0x28850], R3 ;  /* 0x02885003080085a7 */ /* 0x000ea4000800007f */
[----:B--2---:R-:W-:Y:S05]  /*16430*/  @!P0 BRA `(.L_x_1177) ;  /* 0xfffffffc00ec8947 */ /* 0x004fea000383ffff */
[----:B------:R-:W-:Y:S05]  /*16440*/  BRA `(.L_x_1176) ;  /* 0xffffff8c00587947 */ /* 0x000fea000383ffff */
.L_x_1213:
[----:B------:R-:W-:Y:S02]  /*16450*/  IMAD.MOV.U32 R13, RZ, RZ, R4 ;  /* 0x000000ffff0d7224 */ /* 0x000fe400078e0004 */
[----:B------:R-:W-:Y:S02]  /*16460*/  IMAD.MOV.U32 R12, RZ, RZ, RZ ;  /* 0x000000ffff0c7224 */ /* 0x000fe400078e00ff */
[----:B------:R-:W-:Y:S02]  /*16470*/  IMAD.MOV.U32 R11, RZ, RZ, 0x1f ;  /* 0x0000001fff0b7424 */ /* 0x000fe400078e00ff */
[----:B------:R-:W-:-:S07]  /*16480*/  IMAD.MOV.U32 R15, RZ, RZ, -0x1 ;  /* 0xffffffffff0f7424 */ /* 0x000fce00078e00ff */
[----:B0-----:R-:W-:Y:S05]  /*16490*/  WARPSYNC.COLLECTIVE R15, `(.L_x_1303) ;  /* 0x000000000f087348 */ /* 0x001fea0003c00000 */
[----:B------:R1:W2:Y:S02]  /*164a0*/  SHFL.IDX P6, R14, R13, R12, R11 ;  /* 0x0000000c0d0e7389 */ /* 0x0002a400000c000b */
[----:B012---:R-:W-:Y:S01]  /*164b0*/  ENDCOLLECTIVE ;  /* 0x000000000000791b */ /* 0x007fe20003800000 */
.L_x_1303:
[----:B------:R-:W-:Y:S05]  /*164c0*/  BRA `(.L_x_1304) ;  /* 0xffffffc000fc7947 */ /* 0x000fea000383ffff */
.L_x_1215:
[----:B------:R-:W-:Y:S01]  /*164d0*/  BSSY B0, `(.L_x_1305) ;  /* 0x0000006000007945 */ /* 0x000fe20003800000 */
[----:B------:R-:W-:-:S07]  /*164e0*/  IMAD.MOV.U32 R15, RZ, RZ, -0x1 ;  /* 0xffffffffff0f7424 */ /* 0x000fce00078e00ff */
[----:B01----:R-:W-:Y:S05]  /*164f0*/  WARPSYNC.COLLECTIVE R15, `(.L_x_1306) ;  /* 0x000000000f0c7348 */ /* 0x003fea0003c00000 */
[----:B------:R-:W-:Y:S02]  /*16500*/  ELECT P6, UR62, PT ;  /* 0x00000000003e782f */ /* 0x000fe400038c0000 */
[----:B------:R-:W-:Y:S01]  /*16510*/  MOV R14, UR62 ;  /* 0x0000003e000e7c02 */ /* 0x000fe20008000f00 */
[----:B01----:R-:W-:Y:S10]  /*16520*/  ENDCOLLECTIVE ;  /* 0x000000000000791b */ /* 0x003ff40003800000 */
.L_x_1306:
[----:B------:R-:W-:Y:S05]  /*16530*/  BSYNC B0 ;  /* 0x0000000000007941 */ /* 0x000fea0003800000 */
.L_x_1305:
[----:B------:R-:W-:Y:S05]  /*16540*/  BRA `(.L_x_1307) ;  /* 0xffffffc400007947 */ /* 0x000fea000383ffff */
.L_x_1217:
[----:B--2---:R2:W3:Y:S02]  /*16550*/  SYNCS.PHASECHK.TRANS64.TRYWAIT P0, [R3+URZ+0x28840], R0 ;  /* 0x02884000030075a7 */ /* 0x0044e4000800017f */
[----:B---3--:R-:W-:Y:S05]  /*16560*/  @!P0 NANOSLEEP.SYNCS 0x989680 ;  /* 0x009896800000895d */ /* 0x008fea0003900000 */
[----:B------:R-:W3:Y:S02]  /*16570*/  @!P0 SYNCS.PHASECHK.TRANS64 P0, [R3+URZ+0x28840], R0 ;  /* 0x02884000030085a7 */ /* 0x000ee4000800007f */
[----:B---3--:R-:W-:Y:S05]  /*16580*/  @!P0 BRA `(.L_x_1217) ;  /* 0xfffffffc00f08947 */ /* 0x008fea000383ffff */
[----:B------:R-:W-:Y:S05]  /*16590*/  BRA `(.L_x_1308) ;  /* 0xffffffc400587947 */ /* 0x000fea000383ffff */
.L_x_1221:
[----:B------:R-:W-:Y:S01]  /*165a0*/  IMAD.MOV.U32 R13, RZ, RZ, R4 ;  /* 0x000000ffff0d7224 */ /* 0x000fe200078e0004 */
[----:B------:R-:W-:Y:S01]  /*165b0*/  LOP3.LUT R8, R8, 0x7f, RZ, 0xc0, !PT ;  /* 0x0000007f08087812 */ /* 0x000fe200078ec0ff */
[----:B------:R-:W-:Y:S02]  /*165c0*/  IMAD.MOV.U32 R12, RZ, RZ, RZ ;  /* 0x000000ffff0c7224 */ /* 0x000fe400078e00ff */
[----:B------:R-:W-:Y:S01]  /*165d0*/  IMAD.MOV.U32 R11, RZ, RZ, 0x181f ;  /* 0x0000181fff0b7424 */ /* 0x000fe200078e00ff */
[----:B------:R-:W-:Y:S01]  /*165e0*/  SHF.R.U32.HI R8, RZ, 0x3, R8 ;  /* 0x00000003ff087819 */ /* 0x000fe20000011608 */
[----:B------:R-:W-:-:S04]  /*165f0*/  IMAD.MOV.U32 R15, RZ, RZ, -0x1 ;  /* 0xffffffffff0f7424 */ /* 0x000fc800078e00ff */
[----:B------:R-:W-:-:S07]  /*16600*/  VIADD R2, R8, UR41 ;  /* 0x0000002908027c36 */ /* 0x000fce0008000000 */
[----:B-----5:R-:W-:Y:S05]  /*16610*/  WARPSYNC.COLLECTIVE R15, `(.L_x_1309) ;  /* 0x000000000f087348 */ /* 0x020fea0003c00000 */
[----:B------:R0:W1:Y:S02]  /*16620*/  SHFL.IDX P6, R14, R13, R12, R11 ;  /* 0x0000000c0d0e7389 */ /* 0x00006400000c000b */
[----:B01---5:R-:W-:Y:S01]  /*16630*/  ENDCOLLECTIVE ;  /* 0x000000000000791b */ /* 0x023fe20003800000 */
.L_x_1309:
[----:B------:R-:W-:Y:S02]  /*16640*/  IMAD.MOV.U32 R13, RZ, RZ, R0 ;  /* 0x000000ffff0d7224 */ /* 0x000fe400078e0000 */
[----:B------:R-:W-:-:S07]  /*16650*/  IMAD.MOV.U32 R5, RZ, RZ, R14 ;  /* 0x000000ffff057224 */ /* 0x000fce00078e000e */
[----:B------:R-:W-:Y:S05]  /*16660*/  WARPSYNC.COLLECTIVE R15, `(.L_x_1310) ;  /* 0x000000000f087348 */ /* 0x000fea0003c00000 */
[----:B------:R0:W1:Y:S02]  /*16670*/  SHFL.IDX P6, R14, R13, R12, R11 ;  /* 0x0000000c0d0e7389 */ /* 0x00006400000c000b */
[----:B01----:R-:W-:Y:S01]  /*16680*/  ENDCOLLECTIVE ;  /* 0x000000000000791b */ /* 0x003fe20003800000 */
.L_x_1310:
[----:B------:R-:W-:Y:S02]  /*16690*/  ULDC UR4, c[0x0][0x288] ;  /* 0x0000a20000047ab9 */ /* 0x000fe40000000800 */
[----:B------:R-:W-:-:S05]  /*166a0*/  IMAD R3, R7, UR4, RZ ;  /* 0x0000000407037c24 */ /* 0x000fca000f8e02ff */
[----:B------:R-:W-:Y:S01]  /*166b0*/  ISETP.GE.AND P2, PT, R2, R3, PT ;  /* 0x000000030200720c */ /* 0x000fe20003f46270 */
[----:B------:R-:W-:Y:S02]  /*166c0*/  IMAD.MOV.U32 R13, RZ, RZ, R4 ;  /* 0x000000ffff0d7224 */ /* 0x000fe400078e0004 */
[----:B------:R-:W-:Y:S02]  /*166d0*/  IMAD.MOV.U32 R12, RZ, RZ, 0x1 ;  /* 0x00000001ff0c7424 */ /* 0x000fe400078e00ff */
[----:B------:R-:W-:-:S08]  /*166e0*/  IMAD.MOV.U32 R6, RZ, RZ, R14 ;  /* 0x000000ffff067224 */ /* 0x000fd000078e000e */
[----:B------:R-:W-:Y:S05]  /*166f0*/  WARPSYNC.COLLECTIVE R15, `(.L_x_1311) ;  /* 0x000000000f087348 */ /* 0x000fea0003c00000 */
[----:B------:R0:W1:Y:S02]  /*16700*/  SHFL.IDX P6, R14, R13, R12, R11 ;  /* 0x0000000c0d0e7389 */ /* 0x00006400000c000b */
[----:B01----:R-:W-:Y:S01]  /*16710*/  ENDCOLLECTIVE ;  /* 0x000000000000791b */ /* 0x003fe20003800000 */
.L_x_1311:
[----:B------:R-:W-:-:S05]  /*16720*/  @!P2 LEA R6, P4, R10, R6, 0x1 ;  /* 0x000000060a06a211 */ /* 0x000fca00078808ff */
[----:B------:R-:W-:Y:S02]  /*16730*/  @!P2 IMAD.X R7, RZ, RZ, R5, P4 ;  /* 0x000000ffff07a224 */ /* 0x000fe400020e0605 */
[----:B------:R-:W-:-:S03]  /*16740*/  VIADD R5, R2, 0x10 ;  /* 0x0000001002057836 */ /* 0x000fc60000000000 */
[----:B------:R-:W-:Y:S01]  /*16750*/  @!PT LDS RZ, [RZ] ;  /* 0x00000000fffff984 */ /* 0x000fe20000000800 */
[----:B------:R-:W-:Y:S01]  /*16760*/  @!PT LDS RZ, [RZ] ;  /* 0x00000000fffff984 */ /* 0x000fe20000000800 */
[----:B------:R-:W-:Y:S01]  /*16770*/  @!PT LDS RZ, [RZ] ;  /* 0x00000000fffff984 */ /* 0x000fe20000000800 */
[----:B------:R0:W-:Y:S01]  /*16780*/  @!P2 LDGSTS.E.BYPASS.LTC128B.128 [R9+0x10400], desc[UR50][R6.64], !P1 ;  /* 0x104000000609afae */ /* 0x0001e2000c901d72 */
[----:B------:R-:W-:-:S03]  /*16790*/  IMAD.MOV.U32 R13, RZ, RZ, R0 ;  /* 0x000000ffff0d7224 */ /* 0x000fc600078e0000 */
[----:B------:R0:W-:Y:S01]  /*167a0*/  @!P2 LDGSTS.E.BYPASS.LTC128B.128 [R9+0x14400], desc[UR50][R6.64+0x80], !P0 ;  /* 0x144000800609afae */ /* 0x0001e2000c101d72 */
[----:B------:R-:W-:Y:S01]  /*167b0*/  ISETP.GE.AND P2, PT, R5, R3, PT ;  /* 0x000000030500720c */ /* 0x000fe20003f46270 */
[----:B------:R-:W-:-:S12]  /*167c0*/  IMAD.MOV.U32 R5, RZ, RZ, R14 ;  /* 0x000000ffff057224 */ /* 0x000fd800078e000e */
[----:B0-----:R-:W-:Y:S05]  /*167d0*/  WARPSYNC.COLLECTIVE R15, `(.L_x_1312) ;  /* 0x000000000f087348 */ /* 0x001fea0003c00000 */
[----:B------:R1:W2:Y:S02]  /*167e0*/  SHFL.IDX P6, R14, R13, R12, R11 ;  /* 0x0000000c0d0e7389 */ /* 0x0002a400000c000b */
[----:B012---:R-:W-:Y:S01]  /*167f0*/  ENDCOLLECTIVE ;  /* 0x000000000000791b */ /* 0x007fe20003800000 */
.L_x_1312:
[----:B------:R-:W-:Y:S02]  /*16800*/  IMAD.MOV.U32 R13, RZ, RZ, R4 ;  /* 0x000000ffff0d7224 */ /* 0x000fe400078e0004 */
[----:B------:R-:W-:Y:S02]  /*16810*/  IMAD.MOV.U32 R12, RZ, RZ, 0x2 ;  /* 0x00000002ff0c7424 */ /* 0x000fe400078e00ff */
[----:B------:R-:W-:-:S07]  /*16820*/  IMAD.MOV.U32 R8, RZ, RZ, R14 ;  /* 0x000000ffff087224 */ /* 0x000fce00078e000e */
[----:B------:R-:W-:Y:S05]  /*16830*/  WARPSYNC.COLLECTIVE R15, `(.L_x_1313) ;  /* 0x000000000f087348 */ /* 0x000fea0003c00000 */
[----:B------:R0:W1:Y:S02]  /*16840*/  SHFL.IDX P6, R14, R13, R12, R11 ;  /* 0x0000000c0d0e7389 */ /* 0x00006400000c000b */
[----:B01----:R-:W-:Y:S01]  /*16850*/  ENDCOLLECTIVE ;  /* 0x000000000000791b */ /* 0x003fe20003800000 */
.L_x_1313:
[----:B------:R-:W-:-:S05]  /*16860*/  @!P2 LEA R8, P4, R10, R8, 0x1 ;  /* 0x000000080a08a211 */ /* 0x000fca00078808ff */
[----:B------:R-:W-:Y:S02]  /*16870*/  @!P2 IMAD.X R5, RZ, RZ, R5, P4 ;  /* 0x000000ffff05a224 */ /* 0x000fe400020e0605 */
[----:B------:R-:W-:Y:S02]  /*16880*/  @!P2 IMAD.MOV.U32 R6, RZ, RZ, R8 ;  /* 0x000000ffff06a224 */ /* 0x000fe400078e0008 */
[----:B------:R-:W-:Y:S02]  /*16890*/  @!P2 IMAD.MOV.U32 R7, RZ, RZ, R5 ;  /* 0x000000ffff07a224 */ /* 0x000fe400078e0005 */
[C---:B------:R-:W-:Y:S02]  /*168a0*/  VIADD R5, R2.reuse, 0x20 ;  /* 0x0000002002057836 */ /* 0x040fe40000000000 */
[----:B------:R-:W-:Y:S01]  /*168b0*/  IMAD.MOV.U32 R13, RZ, RZ, R0 ;  /* 0x000000ffff0d7224 */ /* 0x000fe200078e0000 */
[----:B------:R-:W-:Y:S01]  /*168c0*/  @!PT LDS RZ, [RZ] ;  /* 0x00000000fffff984 */ /* 0x000fe20000000800 */
[----:B------:R-:W-:Y:S01]  /*168d0*/  @!PT LDS RZ, [RZ] ;  /* 0x00000000fffff984 */ /* 0x000fe20000000800 */
[----:B------:R-:W-:Y:S01]  /*168e0*/  @!PT LDS RZ, [RZ] ;  /* 0x00000000fffff984 */ /* 0x000fe20000000800 */
[----:B------:R0:W-:Y:S01]  /*168f0*/  @!P2 LDGSTS.E.BYPASS.LTC128B.128 [R9+0x10c00], desc[UR50][R6.64], !P1 ;  /* 0x10c000000609afae */ /* 0x0001e2000c901d72 */
[----:B------:R-:W-:-:S03]  /*16900*/  VIADD R8, R2, 0x60 ;  /* 0x0000006002087836 */ /* 0x000fc60000000000 */
[----:B------:R0:W-:Y:S01]  /*16910*/  @!P2 LDGSTS.E.BYPASS.LTC128B.128 [R9+0x14c00], desc[UR50][R6.64+0x80], !P0 ;  /* 0x14c000800609afae */ /* 0x0001e2000c101d72 */
[----:B------:R-:W-:Y:S01]  /*16920*/  ISETP.GE.AND P2, PT, R5, R3, PT ;  /* 0x000000030500720c */ /* 0x000fe20003f46270 */
[----:B------:R-:W-:-:S12]  /*16930*/  IMAD.MOV.U32 R5, RZ, RZ, R14 ;  /* 0x000000ffff057224 */ /* 0x000fd800078e000e */
[----:B0-----:R-:W-:Y:S05]  /*16940*/  WARPSYNC.COLLECTIVE R15, `(.L_x_1314) ;  /* 0x000000000f087348 */ /* 0x001fea0003c00000 */
[----:B------:R1:W2:Y:S02]  /*16950*/  SHFL.IDX P6, R14, R13, R12, R11 ;  /* 0x0000000c0d0e7389 */ /* 0x0002a400000c000b */
[----:B012---:R-:W-:Y:S01]  /*16960*/  ENDCOLLECTIVE ;  /* 0x000000000000791b */ /* 0x007fe20003800000 */
.L_x_1314:
[----:B------:R-:W-:Y:S02]  /*16970*/  IMAD.MOV.U32 R13, RZ, RZ, R4 ;  /* 0x000000ffff0d7224 */ /* 0x000fe400078e0004 */
[----:B------:R-:W-:Y:S02]  /*16980*/  IMAD.MOV.U32 R12, RZ, RZ, 0x3 ;  /* 0x00000003ff0c7424 */ /* 0x000fe400078e00ff */
[----:B------:R-:W-:-:S07]  /*16990*/  IMAD.MOV.U32 R6, RZ, RZ, R14 ;  /* 0x000000ffff067224 */ /* 0x000fce00078e000e */
[----:B------:R-:W-:Y:S05]  /*169a0*/  WARPSYNC.COLLECTIVE R15, `(.L_x_1315) ;  /* 0x000000000f087348 */ /* 0x000fea0003c00000 */
[----:B------:R0:W1:Y:S02]  /*169b0*/  SHFL.IDX P6, R14, R13, R12, R11 ;  /* 0x0000000c0d0e7389 */ /* 0x00006400000c000b */
[----:B01----:R-:W-:Y:S01]  /*169c0*/  ENDCOLLECTIVE ;  /* 0x000000000000791b */ /* 0x003fe20003800000 */
.L_x_1315:
[----:B------:R-:W-:-:S05]  /*169d0*/  @!P2 LEA R6, P3, R10, R6, 0x1 ;  /* 0x000000060a06a211 */ /* 0x000fca00078608ff */
[----:B------:R-:W-:-:S04]  /*169e0*/  @!P2 IMAD.X R5, RZ, RZ, R5, P3 ;  /* 0x000000ffff05a224 */ /* 0x000fc800018e0605 */
[----:B------:R-:W-:Y:S02]  /*169f0*/  @!P2 IMAD.MOV.U32 R7, RZ, RZ, R5 ;  /* 0x000000ffff07a224 */ /* 0x000fe400078e0005 */
[----:B------:R-:W-:Y:S02]  /*16a00*/  VIADD R5, R2, 0x30 ;  /* 0x0000003002057836 */ /* 0x000fe40000000000 */
[----:B------:R-:W-:Y:S01]  /*16a10*/  IMAD.MOV.U32 R13, RZ, RZ, R0 ;  /* 0x000000ffff0d7224 */ /* 0x000fe200078e0000 */
[----:B------:R-:W-:Y:S01]  /*16a20*/  @!PT LDS RZ, [RZ] ;  /* 0x00000000fffff984 */ /* 0x000fe20000000800 */
[----:B------:R-:W-:Y:S01]  /*16a30*/  @!PT LDS RZ, [RZ] ;  /* 0x00000000fffff984 */ /* 0x000fe20000000800 */
[----:B------:R-:W-:Y:S01]  /*16a40*/  @!PT LDS RZ, [RZ] ;  /* 0x00000000fffff984 */ /* 0x000fe20000000800 */
[----:B------:R0:W-:Y:S04]  /*16a50*/  @!P2 LDGSTS.E.BYPASS.LTC128B.128 [R9+0x11400], desc[UR50][R6.64], !P1 ;  /* 0x114000000609afae */ /* 0x0001e8000c901d72 */
[----:B------:R0:W-:Y:S01]  /*16a60*/  @!P2 LDGSTS.E.BYPASS.LTC128B.128 [R9+0x15400], desc[UR50][R6.64+0x80], !P0 ;  /* 0x154000800609afae */ /* 0x0001e2000c101d72 */
[----:B------:R-:W-:Y:S01]  /*16a70*/  ISETP.GE.AND P2, PT, R5, R3, PT ;  /* 0x000000030500720c */ /* 0x000fe20003f46270 */
[----:B------:R-:W-:-:S12]  /*16a80*/  IMAD.MOV.U32 R5, RZ, RZ, R14 ;  /* 0x000000ffff057224 */ /* 0x000fd800078e000e */
[----:B0-----:R-:W-:Y:S05]  /*16a90*/  WARPSYNC.COLLECTIVE R15, `(.L_x_1316) ;  /* 0x000000000f087348 */ /* 0x001fea0003c00000 */
[----:B------:R1:W2:Y:S02]  /*16aa0*/  SHFL.IDX P6, R14, R13, R12, R11 ;  /* 0x0000000c0d0e7389 */ /* 0x0002a400000c000b */
[----:B012---:R-:W-:Y:S01]  /*16ab0*/  ENDCOLLECTIVE ;  /* 0x000000000000791b */ /* 0x007fe20003800000 */
.L_x_1316:
[----:B------:R-:W-:Y:S02]  /*16ac0*/  IMAD.MOV.U32 R13, RZ, RZ, R4 ;  /* 0x000000ffff0d7224 */ /* 0x000fe400078e0004 */
[----:B------:R-:W-:Y:S02]  /*16ad0*/  IMAD.MOV.U32 R12, RZ, RZ, 0x4 ;  /* 0x00000004ff0c7424 */ /* 0x000fe400078e00ff */
[----:B------:R-:W-:-:S07]  /*16ae0*/  IMAD.MOV.U32 R6, RZ, RZ, R14 ;  /* 0x000000ffff067224 */ /* 0x000fce00078e000e */
[----:B------:R-:W-:Y:S05]  /*16af0*/  WARPSYNC.COLLECTIVE R15, `(.L_x_1317) ;  /* 0x000000000f087348 */ /* 0x000fea0003c00000 */
[----:B------:R0:W1:Y:S02]  /*16b00*/  SHFL.IDX P6, R14, R13, R12, R11 ;  /* 0x0000000c0d0e7389 */ /* 0x00006400000c000b */
[----:B01----:R-:W-:Y:S01]  /*16b10*/  ENDCOLLECTIVE ;  /* 0x000000000000791b */ /* 0x003fe20003800000 */
.L_x_1317:
        /* <DEDUP_REMOVED lines=15> */
.L_x_1318:
[----:B------:R-:W-:Y:S02]  /*16c10*/  IMAD.MOV.U32 R13, RZ, RZ, R4 ;  /* 0x000000ffff0d7224 */ /* 0x000fe400078e0004 */
[----:B------:R-:W-:Y:S02]  /*16c20*/  IMAD.MOV.U32 R12, RZ, RZ, 0x5 ;  /* 0x00000005ff0c7424 */ /* 0x000fe400078e00ff */
[----:B------:R-:W-:-:S07]  /*16c30*/  IMAD.MOV.U32 R6, RZ, RZ, R14 ;  /* 0x000000ffff067224 */ /* 0x000fce00078e000e */
[----:B------:R-:W-:Y:S05]  /*16c40*/  WARPSYNC.COLLECTIVE R15, `(.L_x_1319) ;  /* 0x000000000f087348 */ /* 0x000fea0003c00000 */
[----:B------:R0:W1:Y:S02]  /*16c50*/  SHFL.IDX P6, R14, R13, R12, R11 ;  /* 0x0000000c0d0e7389 */ /* 0x00006400000c000b */
[----:B01----:R-:W-:Y:S01]  /*16c60*/  ENDCOLLECTIVE ;  /* 0x000000000000791b */ /* 0x003fe20003800000 */
.L_x_1319:
        /* <DEDUP_REMOVED lines=15> */
.L_x_1320:
[----:B------:R-:W-:Y:S02]  /*16d60*/  IMAD.MOV.U32 R13, RZ, RZ, R4 ;  /* 0x000000ffff0d7224 */ /* 0x000fe400078e0004 */
[----:B------:R-:W-:Y:S02]  /*16d70*/  IMAD.MOV.U32 R12, RZ, RZ, 0x6 ;  /* 0x00000006ff0c7424 */ /* 0x000fe400078e00ff */
[----:B------:R-:W-:-:S07]  /*16d80*/  IMAD.MOV.U32 R6, RZ, RZ, R14 ;  /* 0x000000ffff067224 */ /* 0x000fce00078e000e */
[----:B------:R-:W-:Y:S05]  /*16d90*/  WARPSYNC.COLLECTIVE R15, `(.L_x_1321) ;  /* 0x000000000f087348 */ /* 0x000fea0003c00000 */
[----:B------:R0:W1:Y:S02]  /*16da0*/  SHFL.IDX P6, R14, R13, R12, R11 ;  /* 0x0000000c0d0e7389 */ /* 0x00006400000c000b */
[----:B01----:R-:W-:Y:S01]  /*16db0*/  ENDCOLLECTIVE ;  /* 0x000000000000791b */ /* 0x003fe20003800000 */
.L_x_1321:
[----:B------:R-:W-:-:S05]  /*16dc0*/  @!P2 LEA R6, P3, R10, R6, 0x1 ;  /* 0x000000060a06a211 */ /* 0x000fca00078608ff */
[----:B------:R-:W-:Y:S01]  /*16dd0*/  @!P2 IMAD.X R5, RZ, RZ, R5, P3 ;  /* 0x000000ffff05a224 */ /* 0x000fe200018e0605 */
[----:B------:R-:W-:-:S03]  /*16de0*/  ISETP.GE.AND P3, PT, R8, R3, PT ;  /* 0x000000030800720c */ /* 0x000fc60003f66270 */
[----:B------:R-:W-:Y:S02]  /*16df0*/  @!P2 IMAD.MOV.U32 R7, RZ, RZ, R5 ;  /* 0x000000ffff07a224 */ /* 0x000fe400078e0005 */
[----:B------:R-:W-:-:S03]  /*16e00*/  IMAD.MOV.U32 R13, RZ, RZ, R0 ;  /* 0x000000ffff0d7224 */ /* 0x000fc600078e0000 */
[----:B------:R-:W-:Y:S01]  /*16e10*/  @!PT LDS RZ, [RZ] ;  /* 0x00000000fffff984 */ /* 0x000fe20000000800 */
[----:B------:R-:W-:Y:S01]  /*16e20*/  @!PT LDS RZ, [RZ] ;  /* 0x00000000fffff984 */ /* 0x000fe20000000800 */
[----:B------:R-:W-:Y:S01]  /*16e30*/  @!PT LDS RZ, [RZ] ;  /* 0x00000000fffff984 */ /* 0x000fe20000000800 */
[----:B------:R0:W-:Y:S04]  /*16e40*/  @!P2 LDGSTS.E.BYPASS.LTC128B.128 [R9+0x12c00], desc[UR50][R6.64], !P1 ;  /* 0x12c000000609afae */ /* 0x0001e8000c901d72 */
[----:B------:R0:W-:Y:S01]  /*16e50*/  @!P2 LDGSTS.E.BYPASS.LTC128B.128 [R9+0x16c00], desc[UR50][R6.64+0x80], !P0 ;  /* 0x16c000800609afae */ /* 0x0001e2000c101d72 */
[----:B------:R-:W-:-:S07]  /*16e60*/  IMAD.MOV.U32 R5, RZ, RZ, R14 ;  /* 0x000000ffff057224 */ /* 0x000fce00078e000e */
[----:B0-----:R-:W-:Y:S05]  /*16e70*/  WARPSYNC.COLLECTIVE R15, `(.L_x_1322) ;  /* 0x000000000f087348 */ /* 0x001fea0003c00000 */
[----:B------:R1:W2:Y:S02]  /*16e80*/  SHFL.IDX P6, R14, R13, R12, R11 ;  /* 0x0000000c0d0e7389 */ /* 0x0002a400000c000b */
[----:B012---:R-:W-:Y:S01]  /*16e90*/  ENDCOLLECTIVE ;  /* 0x000000000000791b */ /* 0x007fe20003800000 */
.L_x_1322:
[----:B------:R-:W-:Y:S02]  /*16ea0*/  IMAD.MOV.U32 R13, RZ, RZ, R4 ;  /* 0x000000ffff0d7224 */ /* 0x000fe400078e0004 */
[----:B------:R-:W-:Y:S02]  /*16eb0*/  IMAD.MOV.U32 R12, RZ, RZ, 0x7 ;  /* 0x00000007ff0c7424 */ /* 0x000fe400078e00ff */
[----:B------:R-:W-:-:S07]  /*16ec0*/  IMAD.MOV.U32 R6, RZ, RZ, R14 ;  /* 0x000000ffff067224 */ /* 0x000fce00078e000e */
[----:B------:R-:W-:Y:S05]  /*16ed0*/  WARPSYNC.COLLECTIVE R15, `(.L_x_1323) ;  /* 0x000000000f087348 */ /* 0x000fea0003c00000 */
[----:B------:R0:W1:Y:S02]  /*16ee0*/  SHFL.IDX P6, R14, R13, R12, R11 ;  /* 0x0000000c0d0e7389 */ /* 0x00006400000c000b */
[----:B01----:R-:W-:Y:S01]  /*16ef0*/  ENDCOLLECTIVE ;  /* 0x000000000000791b */ /* 0x003fe20003800000 */
.L_x_1323:
[----:B------:R-:W-:-:S05]  /*16f00*/  @!P3 LEA R6, P2, R10, R6, 0x1 ;  /* 0x000000060a06b211 */ /* 0x000fca00078408ff */
[----:B------:R-:W-:-:S04]  /*16f10*/  @!P3 IMAD.X R5, RZ, RZ, R5, P2 ;  /* 0x000000ffff05b224 */ /* 0x000fc800010e0605 */
        /* <DEDUP_REMOVED lines=11> */
.L_x_1324:
[----:B------:R-:W-:Y:S01]  /*16fd0*/  IMAD.MOV.U32 R0, RZ, RZ, R14 ;  /* 0x000000ffff007224 */ /* 0x000fe200078e000e */
[----:B------:R-:W-:Y:S06]  /*16fe0*/  BRA `(.L_x_1325) ;  /* 0xffffffc400b87947 */ /* 0x000fec000383ffff */
.L_x_1226:
[----:B0-----:R0:W1:Y:S02]  /*16ff0*/  SYNCS.PHASECHK.TRANS64.TRYWAIT P0, [R17+URZ+0x28820], R0 ;  /* 0x02882000110075a7 */ /* 0x001064000800017f */
[----:B-1----:R-:W-:Y:S05]  /*17000*/  @!P0 NANOSLEEP.SYNCS 0x989680 ;  /* 0x009896800000895d */ /* 0x002fea0003900000 */
[----:B------:R-:W1:Y:S02]  /*17010*/  @!P0 SYNCS.PHASECHK.TRANS64 P0, [R17+URZ+0x28820], R0 ;  /* 0x02882000110085a7 */ /* 0x000e64000800007f */
[----:B-1----:R-:W-:Y:S05]  /*17020*/  @!P0 BRA `(.L_x_1226) ;  /* 0xfffffffc00f08947 */ /* 0x002fea000383ffff */
[----:B------:R-:W-:Y:S05]  /*17030*/  BRA `(.L_x_1326) ;  /* 0xffffffc800287947 */ /* 0x000fea000383ffff */
.L_x_1233:
[----:B0-----:R0:W1:Y:S02]  /*17040*/  SYNCS.PHASECHK.TRANS64.TRYWAIT P0, [R7+URZ+0x28840], R3 ;  /* 0x02884003070075a7 */ /* 0x001064000800017f */
[----:B-1----:R-:W-:Y:S05]  /*17050*/  @!P0 NANOSLEEP.SYNCS 0x989680 ;  /* 0x009896800000895d */ /* 0x002fea0003900000 */
[----:B------:R-:W1:Y:S02]  /*17060*/  @!P0 SYNCS.PHASECHK.TRANS64 P0, [R7+URZ+0x28840], R3 ;  /* 0x02884003070085a7 */ /* 0x000e64000800007f */
[----:B-1----:R-:W-:Y:S05]  /*17070*/  @!P0 BRA `(.L_x_1233) ;  /* 0xfffffffc00f08947 */ /* 0x002fea000383ffff */
[----:B------:R-:W-:Y:S05]  /*17080*/  BRA `(.L_x_1327) ;  /* 0xffffffc800e07947 */ /* 0x000fea000383ffff */
.L_x_1239:
[----:B0-----:R0:W1:Y:S02]  /*17090*/  SYNCS.PHASECHK.TRANS64.TRYWAIT P0, [R7+URZ+0x60], R3 ;  /* 0x00006003070075a7 */ /* 0x001064000800017f */
[----:B-1----:R-:W-:Y:S05]  /*170a0*/  @!P0 NANOSLEEP.SYNCS 0x989680 ;  /* 0x009896800000895d */ /* 0x002fea0003900000 */
[----:B------:R-:W1:Y:S02]  /*170b0*/  @!P0 SYNCS.PHASECHK.TRANS64 P0, [R7+URZ+0x60], R3 ;  /* 0x00006003070085a7 */ /* 0x000e64000800007f */
[----:B-1----:R-:W-:Y:S05]  /*170c0*/  @!P0 BRA `(.L_x_1239) ;  /* 0xfffffffc00f08947 */ /* 0x002fea000383ffff */
[----:B------:R-:W-:Y:S05]  /*170d0*/  BRA `(.L_x_1328) ;  /* 0xffffffcc00b07947 */ /* 0x000fea000383ffff */
.L_x_1249:
[----:B--2---:R2:W3:Y:S02]  /*170e0*/  SYNCS.PHASECHK.TRANS64.TRYWAIT P0, [R3+URZ+0x28840], R2 ;  /* 0x02884002030075a7 */ /* 0x0044e4000800017f */
[----:B---3--:R-:W-:Y:S05]  /*170f0*/  @!P0 NANOSLEEP.SYNCS 0x989680 ;  /* 0x009896800000895d */ /* 0x008fea0003900000 */
[----:B------:R-:W3:Y:S02]  /*17100*/  @!P0 SYNCS.PHASECHK.TRANS64 P0, [R3+URZ+0x28840], R2 ;  /* 0x02884002030085a7 */ /* 0x000ee4000800007f */
[----:B---3--:R-:W-:Y:S05]  /*17110*/  @!P0 BRA `(.L_x_1249) ;  /* 0xfffffffc00f08947 */ /* 0x008fea000383ffff */
[----:B------:R-:W-:Y:S05]  /*17120*/  BRA `(.L_x_1329) ;  /* 0xffffffd400347947 */ /* 0x000fea000383ffff */
.L_x_1255:
[----:B0-----:R0:W1:Y:S02]  /*17130*/  SYNCS.PHASECHK.TRANS64.TRYWAIT P0, [R2+URZ+0x60], R3 ;  /* 0x00006003020075a7 */ /* 0x001064000800017f */
[----:B-1----:R-:W-:Y:S05]  /*17140*/  @!P0 NANOSLEEP.SYNCS 0x989680 ;  /* 0x009896800000895d */ /* 0x002fea0003900000 */
[----:B------:R-:W1:Y:S02]  /*17150*/  @!P0 SYNCS.PHASECHK.TRANS64 P0, [R2+URZ+0x60], R3 ;  /* 0x00006003020085a7 */ /* 0x000e64000800007f */
[----:B-1----:R-:W-:Y:S05]  /*17160*/  @!P0 BRA `(.L_x_1255) ;  /* 0xfffffffc00f08947 */ /* 0x002fea000383ffff */
[----:B------:R-:W-:Y:S05]  /*17170*/  BRA `(.L_x_1330) ;  /* 0xffffffd800047947 */ /* 0x000fea000383ffff */
.L_x_1264:
[----:B--2---:R2:W3:Y:S02]  /*17180*/  SYNCS.PHASECHK.TRANS64.TRYWAIT P0, [R2+URZ+0x28840], R3 ;  /* 0x02884003020075a7 */ /* 0x0044e4000800017f */
[----:B---3--:R-:W-:Y:S05]  /*17190*/  @!P0 NANOSLEEP.SYNCS 0x989680 ;  /* 0x009896800000895d */ /* 0x008fea0003900000 */
[----:B------:R-:W3:Y:S02]  /*171a0*/  @!P0 SYNCS.PHASECHK.TRANS64 P0, [R2+URZ+0x28840], R3 ;  /* 0x02884003020085a7 */ /* 0x000ee4000800007f */
[----:B---3--:R-:W-:Y:S05]  /*171b0*/  @!P0 BRA `(.L_x_1264) ;  /* 0xfffffffc00f08947 */ /* 0x008fea000383ffff */
[----:B------:R-:W-:Y:S05]  /*171c0*/  BRA `(.L_x_1331) ;  /* 0xffffffdc00587947 */ /* 0x000fea000383ffff */
.L_x_1270:
[----:B0-----:R0:W1:Y:S02]  /*171d0*/  SYNCS.PHASECHK.TRANS64.TRYWAIT P0, [R2+URZ+0x60], R5 ;  /* 0x00006005020075a7 */ /* 0x001064000800017f */
[----:B-1----:R-:W-:Y:S05]  /*171e0*/  @!P0 NANOSLEEP.SYNCS 0x989680 ;  /* 0x009896800000895d */ /* 0x002fea0003900000 */
[----:B------:R-:W1:Y:S02]  /*171f0*/  @!P0 SYNCS.PHASECHK.TRANS64 P0, [R2+URZ+0x60], R5 ;  /* 0x00006005020085a7 */ /* 0x000e64000800007f */
[----:B-1----:R-:W-:Y:S05]  /*17200*/  @!P0 BRA `(.L_x_1270) ;  /* 0xfffffffc00f08947 */ /* 0x002fea000383ffff */
[----:B------:R-:W-:Y:S05]  /*17210*/  BRA `(.L_x_1332) ;  /* 0xffffffe000287947 */ /* 0x000fea000383ffff */
.L_x_1281:
[----:B0-----:R0:W3:Y:S02]  /*17220*/  SYNCS.PHASECHK.TRANS64.TRYWAIT P0, [R3+URZ+0x28860], R0 ;  /* 0x02886000030075a7 */ /* 0x0010e4000800017f */
[----:B---3--:R-:W-:Y:S05]  /*17230*/  @!P0 NANOSLEEP.SYNCS 0x989680 ;  /* 0x009896800000895d */ /* 0x008fea0003900000 */
[----:B------:R-:W3:Y:S02]  /*17240*/  @!P0 SYNCS.PHASECHK.TRANS64 P0, [R3+URZ+0x28860], R0 ;  /* 0x02886000030085a7 */ /* 0x000ee4000800007f */
[----:B---3--:R-:W-:Y:S05]  /*17250*/  @!P0 BRA `(.L_x_1281) ;  /* 0xfffffffc00f08947 */ /* 0x008fea000383ffff */
[----:B------:R-:W-:Y:S05]  /*17260*/  BRA `(.L_x_1333) ;  /* 0xffffffe400687947 */ /* 0x000fea000383ffff */
.L_x_1288:
[----:B------:R-:W-:Y:S01]  /*17270*/  BSSY B0, `(.L_x_1334) ;  /* 0x0000008000007945 */ /* 0x000fe20003800000 */
[----:B-----5:R-:W-:Y:S02]  /*17280*/  IMAD.MOV.U32 R13, RZ, RZ, R2 ;  /* 0x000000ffff0d7224 */ /* 0x020fe400078e0002 */
[----:B------:R-:W-:Y:S02]  /*17290*/  IMAD.MOV.U32 R12, RZ, RZ, RZ ;  /* 0x000000ffff0c7224 */ /* 0x000fe400078e00ff */
[----:B------:R-:W-:Y:S02]  /*172a0*/  IMAD.MOV.U32 R11, RZ, RZ, 0x1f ;  /* 0x0000001fff0b7424 */ /* 0x000fe400078e00ff */
[----:B------:R-:W-:-:S07]  /*172b0*/  IMAD.MOV.U32 R15, RZ, RZ, -0x1 ;  /* 0xffffffffff0f7424 */ /* 0x000fce00078e00ff */
[----:B-123--:R-:W-:Y:S05]  /*172c0*/  WARPSYNC.COLLECTIVE R15, `(.L_x_1335) ;  /* 0x000000000f087348 */ /* 0x00efea0003c00000 */
[----:B------:R0:W4:Y:S02]  /*172d0*/  SHFL.IDX P6, R14, R13, R12, R11 ;  /* 0x0000000c0d0e7389 */ /* 0x00012400000c000b */
[----:B01234-:R-:W-:Y:S01]  /*172e0*/  ENDCOLLECTIVE ;  /* 0x000000000000791b */ /* 0x01ffe20003800000 */
.L_x_1335:
[----:B------:R-:W-:Y:S05]  /*172f0*/  BSYNC B0 ;  /* 0x0000000000007941 */ /* 0x000fea0003800000 */
.L_x_1334:
[----:B------:R-:W-:Y:S05]  /*17300*/  BRA `(.L_x_1336) ;  /* 0xffffffe800607947 */ /* 0x000fea000383ffff */
.L_x_1291:
[----:B0-----:R0:W1:Y:S02]  /*17310*/  SYNCS.PHASECHK.TRANS64.TRYWAIT P0, [R0+URZ+0x28820], R3 ;  /* 0x02882003000075a7 */ /* 0x001064000800017f */
[----:B-1----:R-:W-:Y:S05]  /*17320*/  @!P0 NANOSLEEP.SYNCS 0x989680 ;  /* 0x009896800000895d */ /* 0x002fea0003900000 */
[----:B------:R-:W1:Y:S02]  /*17330*/  @!P0 SYNCS.PHASECHK.TRANS64 P0, [R0+URZ+0x28820], R3 ;  /* 0x02882003000085a7 */ /* 0x000e64000800007f */
[----:B-1----:R-:W-:Y:S05]  /*17340*/  @!P0 BRA `(.L_x_1291) ;  /* 0xfffffffc00f08947 */ /* 0x002fea000383ffff */
[----:B------:R-:W-:Y:S05]  /*17350*/  BRA `(.L_x_1337) ;  /* 0xffffffe800ac7947 */ /* 0x000fea000383ffff */
.L_x_1292:
        /* <DEDUP_REMOVED lines=8> */
[----:B0-23--:R-:W-:Y:S05]  /*173e0*/  WARPSYNC.COLLECTIVE R15, `(.L_x_1339) ;  /* 0x000000000f087348 */ /* 0x00dfea0003c00000 */
[----:B------:R1:W4:Y:S02]  /*173f0*/  SHFL.IDX P6, R14, R13, R12, R11 ;  /* 0x0000000c0d0e7389 */ /* 0x00032400000c000b */
[----:B01234-:R-:W-:Y:S01]  /*17400*/  ENDCOLLECTIVE ;  /* 0x000000000000791b */ /* 0x01ffe20003800000 */
.L_x_1339:
[----:B------:R-:W-:Y:S05]  /*17410*/  BSYNC B0 ;  /* 0x0000000000007941 */ /* 0x000fea0003800000 */
.L_x_1338:
[----:B------:R-:W-:Y:S05]  /*17420*/  BRA `(.L_x_1340) ;  /* 0xffffffe800947947 */ /* 0x000fea000383ffff */
.L_x_1295:
[----:B------:R-:W-:Y:S01]  /*17430*/  BSSY B1, `(.L_x_1341) ;  /* 0x0000006000017945 */ /* 0x000fe20003800000 */
[----:B------:R-:W-:-:S07]  /*17440*/  IMAD.MOV.U32 R15, RZ, RZ, -0x1 ;  /* 0xffffffffff0f7424 */ /* 0x000fce00078e00ff */
[----:B0123--:R-:W-:Y:S05]  /*17450*/  WARPSYNC.COLLECTIVE R15, `(.L_x_1342) ;  /* 0x000000000f0c7348 */ /* 0x00ffea0003c00000 */
[----:B------:R-:W-:Y:S02]  /*17460*/  ELECT P6, UR62, PT ;  /* 0x00000000003e782f */ /* 0x000fe400038c0000 */
[----:B------:R-:W-:Y:S01]  /*17470*/  MOV R14, UR62 ;  /* 0x0000003e000e7c02 */ /* 0x000fe20008000f00 */
[----:B0123--:R-:W-:Y:S10]  /*17480*/  ENDCOLLECTIVE ;  /* 0x000000000000791b */ /* 0x00fff40003800000 */
.L_x_1342:
[----:B------:R-:W-:Y:S05]  /*17490*/  BSYNC B1 ;  /* 0x0000000000017941 */ /* 0x000fea0003800000 */
.L_x_1341:
[----:B------:R-:W-:Y:S05]  /*174a0*/  BRA `(.L_x_1343) ;  /* 0xffffffe8008c7947 */ /* 0x000fea000383ffff */
.L_x_1297:
[----:B0-----:R0:W1:Y:S02]  /*174b0*/  SYNCS.PHASECHK.TRANS64.TRYWAIT P0, [R6+URZ], R5 ;  /* 0x00000005060075a7 */ /* 0x001064000800017f */
[----:B-1----:R-:W-:Y:S05]  /*174c0*/  @!P0 NANOSLEEP.SYNCS 0x989680 ;  /* 0x009896800000895d */ /* 0x002fea0003900000 */
[----:B------:R-:W1:Y:S02]  /*174d0*/  @!P0 SYNCS.PHASECHK.TRANS64 P0, [R6+URZ], R5 ;  /* 0x00000005060085a7 */ /* 0x000e64000800007f */
[----:B-1----:R-:W-:Y:S05]  /*174e0*/  @!P0 BRA `(.L_x_1297) ;  /* 0xfffffffc00f08947 */ /* 0x002fea000383ffff */
[----:B------:R-:W-:Y:S05]  /*174f0*/  BRA `(.L_x_1344) ;  /* 0xffffffe800c47947 */ /* 0x000fea000383ffff */
.L_x_1298:
[----:B-1----:R1:W3:Y:S02]  /*17500*/  SYNCS.PHASECHK.TRANS64.TRYWAIT P0, [R3+URZ], R2 ;  /* 0x00000002030075a7 */ /* 0x0022e4000800017f */
[----:B---3--:R-:W-:Y:S05]  /*17510*/  @!P0 NANOSLEEP.SYNCS 0x989680 ;  /* 0x009896800000895d */ /* 0x008fea0003900000 */
[----:B------:R-:W3:Y:S02]  /*17520*/  @!P0 SYNCS.PHASECHK.TRANS64 P0, [R3+URZ], R2 ;  /* 0x00000002030085a7 */ /* 0x000ee4000800007f */
[----:B---3--:R-:W-:Y:S05]  /*17530*/  @!P0 BRA `(.L_x_1298) ;  /* 0xfffffffc00f08947 */ /* 0x008fea000383ffff */
[----:B------:R-:W-:Y:S05]  /*17540*/  BRA `(.L_x_1345) ;  /* 0xffffffe800b87947 */ /* 0x000fea000383ffff */
.L_x_1300:
[----:B-1----:R1:W3:Y:S02]  /*17550*/  SYNCS.PHASECHK.TRANS64.TRYWAIT P0, [R18+URZ], R5 ;  /* 0x00000005120075a7 */ /* 0x0022e4000800017f */
[----:B---3--:R-:W-:Y:S05]  /*17560*/  @!P0 NANOSLEEP.SYNCS 0x989680 ;  /* 0x009896800000895d */ /* 0x008fea0003900000 */
[----:B------:R-:W3:Y:S02]  /*17570*/  @!P0 SYNCS.PHASECHK.TRANS64 P0, [R18+URZ], R5 ;  /* 0x00000005120085a7 */ /* 0x000ee4000800007f */
[----:B---3--:R-:W-:Y:S05]  /*17580*/  @!P0 BRA `(.L_x_1300) ;  /* 0xfffffffc00f08947 */ /* 0x008fea000383ffff */
[----:B------:R-:W-:Y:S05]  /*17590*/  BRA `(.L_x_1346) ;  /* 0xffffffe800bc7947 */ /* 0x000fea000383ffff */
.L_x_1347:
        /* <DEDUP_REMOVED lines=14> */
.L_x_3221:


//--------------------- .text._ZN7cutlass13device_kernelIN5flash11enable_sm90INS1_16FlashAttnFwdSm90INS1_25CollectiveMainloopFwdSm90ILi2EN4cute5tupleIJNS5_1CILi1EEES8_S8_EEENS6_IJNS7_ILi128EEESA_SA_EEELi128ENS_6half_tEfNS_4arch4Sm90ELb0ELb1ELb1ELb1ELb0ELb0ELb0ELb1ELb1ELb1ELb0ELb0EEENS1_21CollectiveEpilogueFwdISB_S9_SC_SE_Li256ELb1ELb1ELb0ELb0EEENS1_36VarlenDynamicPersistentTileSchedulerILi128ELi128ELi256ELi128ELb0ELb1ELb1ELb1ELb0ELb1EEEEEEEEEvNT_6ParamsE --------------------------
	.section	.text._ZN7cutlass13device_kernelIN5flash11enable_sm90INS1_16FlashAttnFwdSm90INS1_25CollectiveMainloopFwdSm90ILi2EN4cute5tupleIJNS5_1CILi1EEES8_S8_EEENS6_IJNS7_ILi128EEESA_SA_EEELi128ENS_6half_tEfNS_4arch4Sm90ELb0ELb1ELb1ELb1ELb0ELb0ELb0ELb1ELb1ELb1ELb0ELb0EEENS1_21CollectiveEpilogueFwdISB_S9_SC_SE_Li256ELb1ELb1ELb0ELb0EEENS1_36VarlenDynamicPersistentTileSchedulerILi128ELi128ELi256ELi128ELb0ELb1ELb1ELb1ELb0ELb1EEEEEEEEEvNT_6ParamsE,"ax",@progbits
	.align	128
.text._ZN7cutlass13device_kernelIN5flash11enable_sm90INS1_16FlashAttnFwdSm90INS1_25CollectiveMainloopFwdSm90ILi2EN4cute5tupleIJNS5_1CILi1EEES8_S8_EEENS6_IJNS7_ILi128EEESA_SA_EEELi128ENS_6half_tEfNS_4arch4Sm90ELb0ELb1ELb1ELb1ELb0ELb0ELb0ELb1ELb1ELb1ELb0ELb0EEENS1_21CollectiveEpilogueFwdISB_S9_SC_SE_Li256ELb1ELb1ELb0ELb0EEENS1_36VarlenDynamicPersistentTileSchedulerILi128ELi128ELi256ELi128ELb0ELb1ELb1ELb1ELb0ELb1EEEEEEEEEvNT_6ParamsE:
        .type           _ZN7cutlass13device_kernelIN5flash11enable_sm90INS1_16FlashAttnFwdSm90INS1_25CollectiveMainloopFwdSm90ILi2EN4cute5tupleIJNS5_1CILi1EEES8_S8_EEENS6_IJNS7_ILi128EEESA_SA_EEELi128ENS_6half_tEfNS_4arch4Sm90ELb0ELb1ELb1ELb1ELb0ELb0ELb0ELb1ELb1ELb1ELb0ELb0EEENS1_21CollectiveEpilogueFwdISB_S9_SC_SE_Li256ELb1ELb1ELb0ELb0EEENS1_36VarlenDynamicPersistentTileSchedulerILi128ELi128ELi256ELi128ELb0ELb1ELb1ELb1ELb0ELb1EEEEEEEEEvNT_6ParamsE,@function
        .size           _ZN7cutlass13device_kernelIN5flash11enable_sm90INS1_16FlashAttnFwdSm90INS1_25CollectiveMainloopFwdSm90ILi2EN4cute5tupleIJNS5_1CILi1EEES8_S8_EEENS6_IJNS7_ILi128EEESA_SA_EEELi128ENS_6half_tEfNS_4arch4Sm90ELb0ELb1ELb1ELb1ELb0ELb0ELb0ELb1ELb1ELb1ELb0ELb0EEENS1_21CollectiveEpilogueFwdISB_S9_SC_SE_Li256ELb1ELb1ELb0ELb0EEENS1_36VarlenDynamicPersistentTileSchedulerILi128ELi128ELi256ELi128ELb0ELb1ELb1ELb1ELb0ELb1EEEEEEEEEvNT_6ParamsE,(.L_x_3222 - _ZN7cutlass13device_kernelIN5flash11enable_sm90INS1_16FlashAttnFwdSm90INS1_25CollectiveMainloopFwdSm90ILi2EN4cute5tupleIJNS5_1CILi1EEES8_S8_EEENS6_IJNS7_ILi128EEESA_SA_EEELi128ENS_6half_tEfNS_4arch4Sm90ELb0ELb1ELb1ELb1ELb0ELb0ELb0ELb1ELb1ELb1ELb0ELb0EEENS1_21CollectiveEpilogueFwdISB_S9_SC_SE_Li256ELb1ELb1ELb0ELb0EEENS1_36VarlenDynamicPersistentTileSchedulerILi128ELi128ELi256ELi128ELb0ELb1ELb1ELb1ELb0ELb1EEEEEEEEEvNT_6ParamsE)
        .other          _ZN7cutlass13device_kernelIN5flash11enable_sm90INS1_16FlashAttnFwdSm90INS1_25CollectiveMainloopFwdSm90ILi2EN4cute5tupleIJNS5_1CILi1EEES8_S8_EEENS6_IJNS7_ILi128EEESA_SA_EEELi128ENS_6half_tEfNS_4arch4Sm90ELb0ELb1ELb1ELb1ELb0ELb0ELb0ELb1ELb1ELb1ELb0ELb0EEENS1_21CollectiveEpilogueFwdISB_S9_SC_SE_Li256ELb1ELb1ELb0ELb0EEENS1_36VarlenDynamicPersistentTileSchedulerILi128ELi128ELi256ELi128ELb0ELb1ELb1ELb1ELb0ELb1EEEEEEEEEvNT_6ParamsE,@"STO_CUDA_ENTRY STV_DEFAULT"
_ZN7cutlass13device_kernelIN5flash11enable_sm90INS1_16FlashAttnFwdSm90INS1_25CollectiveMainloopFwdSm90ILi2EN4cute5tupleIJNS5_1CILi1EEES8_S8_EEENS6_IJNS7_ILi128EEESA_SA_EEELi128ENS_6half_tEfNS_4arch4Sm90ELb0ELb1ELb1ELb1ELb0ELb0ELb0ELb1ELb1ELb1ELb0ELb0EEENS1_21CollectiveEpilogueFwdISB_S9_SC_SE_Li256ELb1ELb1ELb0ELb0EEENS1_36VarlenDynamicPersistentTileSchedulerILi128ELi128ELi256ELi128ELb0ELb1ELb1ELb1ELb0ELb1EEEEEEEEEvNT_6ParamsE:
        /* <DEDUP_REMOVED lines=18> */
.L_x_1349:
[----:B------:R-:W-:Y:S05]  /*0120*/  BSYNC B0 ;  /* 0x0000000000007941 */ /* 0x000fea0003800000 */
.L_x_1348:
        /* <DEDUP_REMOVED lines=41> */
.L_x_1350:
        /* <DEDUP_REMOVED lines=22> */
.L_x_1351:
        /* <DEDUP_REMOVED lines=18> */
.L_x_1352:
        /* <DEDUP_REMOVED lines=22> */
.L_x_1353:
        /* <DEDUP_REMOVED lines=22> */
.L_x_1354:
[----:B------:R-:W-:Y:S01]  /*0900*/  PLOP3.LUT P0, PT, PT, PT, UP0, 0x80, 0x0 ;  /* 0x000000000000781c */ /* 0x000fe20003f0f008 */
[----:B------:R-:W-:Y:S01]  /*0910*/  UMOV UR36, 0x1 ;  /* 0x0000000100247882 */ /* 0x000fe20000000000 */
[----:B------:R-:W-:Y:S01]  /*0920*/  NOP ;  /* 0x0000000000007918 */ /* 0x000fe20000000000 */
[----:B------:R-:W-:Y:S01]  /*0930*/  USEL UR36, UR36, 0x2, !UP0 ;  /* 0x0000000224247887 */ /* 0x000fe2000c000000 */
[----:B------:R-:W-:Y:S01]  /*0940*/  ULDC.64 UR50, c[0x0][0x208] ;  /* 0x0000820000327ab9 */ /* 0x000fe20000000a00 */
[----:B012-4-:R-:W-:Y:S08]  /*0950*/  BAR.SYNC.DEFER_BLOCKING 0x0 ;  /* 0x0000000000007b1d */ /* 0x017ff00000010000 */
[----:B------:R-:W-:Y:S05]  /*0960*/  @!P0 BRA `(.L_x_1355) ;  /* 0x0000011400088947 */ /* 0x000fea0003800000 */
.L_x_1356:
[----:B------:R-:W-:-:S08]  /*0970*/  NOP ;  /* 0x0000000000007918 */ /* 0x000fd00000000000 */
[----:B------:R-:W0:Y:S02]  /*0980*/  USETMAXREG.TRY_ALLOC.CTAPOOL UP0, 0xf0 ;  /* 0x000000f0000079c8 */ /* 0x000e240008000600 */
[----:B0-----:R-:W-:-:S13]  /*0990*/  PLOP3.LUT P0, PT, PT, PT, UP0, 0x80, 0x0 ;  /* 0x000000000000781c */ /* 0x001fda0003f0f008 */
[----:B------:R-:W-:Y:S05]  /*09a0*/  @!P0 BRA `(.L_x_1356) ;  /* 0xfffffffc00f08947 */ /* 0x000fea000383ffff */
[----:B------:R-:W0:Y:S01]  /*09b0*/  S2R R2, SR_TID.X ;  /* 0x0000000000027919 */ /* 0x000e220000002100 */
        /* <DEDUP_REMOVED lines=13> */
[----:B------:R-:W-:Y:S01]  /*0a90*/  VIADD R191, R2, 0xffffff80 ;  /* 0xffffff8002bf7836 */ /* 0x000fe20000000000 */
[----:B------:R-:W-:Y:S01]  /*0aa0*/  R2UR UR7, R6 ;  /* 0x00000000060772ca */ /* 0x000fe200000e0000 */
[----:B------:R-:W-:Y:S01]  /*0ab0*/  ULOP3.LUT UR48, UR36, 0x1, URZ, 0xfc, !UPT ;  /* 0x0000000124307892 */ /* 0x000fe2000f8efc3f */
[----:B------:R-:W-:Y:S01]  /*0ac0*/  R2UR UR6, R7 ;  /* 0x00000000070672ca */ /* 0x000fe200000e0000 */
[----:B------:R-:W-:Y:S01]  /*0ad0*/  UMOV UR47, URZ ;  /* 0x0000003f002f7c82 */ /* 0x000fe20008000000 */
[----:B------:R-:W-:Y:S01]  /*0ae0*/  SHF.R.S32.HI R0, RZ, 0x1f, R191 ;  /* 0x0000001fff007819 */ /* 0x000fe200000114bf */
[----:B------:R-:W-:Y:S01]  /*0af0*/  UMOV UR46, URZ ;  /* 0x0000003f002e7c82 */ /* 0x000fe20008000000 */
[----:B------:R-:W-:Y:S01]  /*0b00*/  R2UR UR5, R5 ;  /* 0x00000000050572ca */ /* 0x000fe200000e0000 */
[----:B------:R-:W-:Y:S01]  /*0b10*/  UMOV UR45, URZ ;  /* 0x0000003f002d7c82 */ /* 0x000fe20008000000 */
[CC--:B------:R-:W-:Y:S02]  /*0b20*/  LEA.HI R3, R0.reuse, R191.reuse, RZ, 0x7 ;  /* 0x000000bf00037211 */ /* 0x0c0fe400078f38ff */
[----:B------:R-:W-:-:S02]  /*0b30*/  LEA.HI R4, R0, R191, RZ, 0x5 ;  /* 0x000000bf00047211 */ /* 0x000fc400078f28ff */
[----:B------:R-:W-:Y:S02]  /*0b40*/  LOP3.LUT R2, R3, 0xffffff80, RZ, 0xc0, !PT ;  /* 0xffffff8003027812 */ /* 0x000fe400078ec0ff */
[----:B------:R-:W-:Y:S01]  /*0b50*/  SHF.R.S32.HI R186, RZ, 0x7, R3 ;  /* 0x00000007ffba7819 */ /* 0x000fe20000011403 */
[----:B------:R-:W-:Y:S02]  /*0b60*/  IMAD.SHL.U32 R6, R4, 0x20, RZ ;  /* 0x0000002004067824 */ /* 0x000fe400078e00ff */
[----:B------:R-:W-:Y:S01]  /*0b70*/  IMAD.IADD R185, R191, 0x1, -R2 ;  /* 0x00000001bfb97824 */ /* 0x000fe200078e0a02 */
[----:B------:R-:W-:Y:S02]  /*0b80*/  LEA.HI R2, R0, R191, RZ, 0x4 ;  /* 0x000000bf00027211 */ /* 0x000fe400078f20ff */
[----:B------:R-:W-:Y:S02]  /*0b90*/  LOP3.LUT R7, R6, 0xfffffc00, RZ, 0xc0, !PT ;  /* 0xfffffc0006077812 */ /* 0x000fe400078ec0ff */
[----:B------:R-:W-:-:S02]  /*0ba0*/  SHF.R.S32.HI R8, RZ, 0x1f, R185 ;  /* 0x0000001fff087819 */ /* 0x000fc400000114b9 */
[----:B------:R-:W-:Y:S02]  /*0bb0*/  LEA.HI R6, R0, R191, RZ, 0x2 ;  /* 0x000000bf00067211 */ /* 0x000fe400078f10ff */
[----:B------:R-:W-:Y:S02]  /*0bc0*/  LEA.HI R9, R8, R185, RZ, 0x2 ;  /* 0x000000b908097211 */ /* 0x000fe400078f10ff */
[----:B------:R-:W-:Y:S02]  /*0bd0*/  SHF.R.S32.HI R5, RZ, 0x4, R2 ;  /* 0x00000004ff057819 */ /* 0x000fe40000011402 */
[--C-:B------:R-:W-:Y:S02]  /*0be0*/  SHF.R.S32.HI R10, RZ, 0x2, R9.reuse ;  /* 0x00000002ff0a7819 */ /* 0x100fe40000011409 */
[----:B------:R-:W-:Y:S02]  /*0bf0*/  SHF.R.S32.HI R11, RZ, 0x1f, R9 ;  /* 0x0000001fff0b7819 */ /* 0x000fe40000011409 */
[----:B------:R-:W-:-:S02]  /*0c00*/  LOP3.LUT R4, R2, 0x3fffff0, RZ, 0xc0, !PT ;  /* 0x03fffff002047812 */ /* 0x000fc400078ec0ff */
[----:B------:R-:W-:Y:S02]  /*0c10*/  LOP3.LUT R6, R6, 0xfffffffc, RZ, 0xc0, !PT ;  /* 0xfffffffc06067812 */ /* 0x000fe400078ec0ff */
[----:B------:R-:W-:Y:S01]  /*0c20*/  LEA.HI R0, R0, R191, RZ, 0x3 ;  /* 0x000000bf00007211 */ /* 0x000fe200078f18ff */
[----:B------:R-:W-:Y:S01]  /*0c30*/  IMAD.IADD R4, R191, 0x1, -R4 ;  /* 0x00000001bf047824 */ /* 0x000fe200078e0a04 */
[----:B------:R-:W-:Y:S01]  /*0c40*/  LEA.HI R11, R11, R10, RZ, 0x3 ;  /* 0x0000000a0b0b7211 */ /* 0x000fe200078f18ff */
[----:B------:R-:W-:Y:S01]  /*0c50*/  IMAD.IADD R6, R191, 0x1, -R6 ;  /* 0x00000001bf067824 */ /* 0x000fe200078e0a06 */
[----:B------:R-:W-:Y:S01]  /*0c60*/  LEA.HI R2, R2, R5, RZ, 0x1 ;  /* 0x0000000502027211 */ /* 0x000fe200078f08ff */
[----:B------:R-:W-:Y:S01]  /*0c70*/  IMAD R7, R4, 0x40, R7 ;  /* 0x0000004004077824 */ /* 0x000fe200078e0207 */
[----:B------:R-:W-:Y:S02]  /*0c80*/  LOP3.LUT R22, R0, 0xfffffff8, RZ, 0xc0, !PT ;  /* 0xfffffff800167812 */ /* 0x000fe400078ec0ff */
[----:B------:R-:W-:-:S02]  /*0c90*/  LOP3.LUT R11, R11, 0xfffffff8, RZ, 0xc0, !PT ;  /* 0xfffffff80b0b7812 */ /* 0x000fc400078ec0ff */
[----:B------:R-:W-:Y:S01]  /*0ca0*/  LEA.HI R8, R8, R185, RZ, 0x5 ;  /* 0x000000b908087211 */ /* 0x000fe200078f28ff */
[----:B------:R-:W-:Y:S01]  /*0cb0*/  IMAD.IADD R22, R191, 0x1, -R22 ;  /* 0x00000001bf167824 */ /* 0x000fe200078e0a16 */
[----:B------:R-:W-:Y:S01]  /*0cc0*/  LEA.HI R3, R3, R186, RZ, 0x1 ;  /* 0x000000ba03037211 */ /* 0x000fe200078f08ff */
[----:B------:R-:W-:Y:S01]  /*0cd0*/  IMAD.IADD R11, R10, 0x1, -R11 ;  /* 0x000000010a0b7824 */ /* 0x000fe200078e0a0b */
[----:B------:R-:W-:Y:S01]  /*0ce0*/  LOP3.LUT R2, R2, 0x1ffffffe, RZ, 0xc0, !PT ;  /* 0x1ffffffe02027812 */ /* 0x000fe200078ec0ff */
[----:B------:R-:W-:Y:S01]  /*0cf0*/  IMAD.SHL.U32 R18, R22, 0x8, RZ ;  /* 0x0000000816127824 */ /* 0x000fe200078e00ff */
[----:B------:R-:W-:Y:S02]  /*0d00*/  SHF.R.S32.HI R8, RZ, 0x5, R8 ;  /* 0x00000005ff087819 */ /* 0x000fe40000011408 */
[----:B------:R-:W-:Y:S01]  /*0d10*/  LEA.HI R4, R6, R6, RZ, 0x1 ;  /* 0x0000000606047211 */ /* 0x000fe200078f08ff */
[----:B------:R-:W-:Y:S01]  /*0d20*/  IMAD.IADD R2, R5, 0x1, -R2 ;  /* 0x0000000105027824 */ /* 0x000fe200078e0a02 */
[----:B------:R-:W-:Y:S01]  /*0d30*/  LOP3.LUT R3, R3, 0x3fffffe, RZ, 0xc0, !PT ;  /* 0x03fffffe03037812 */ /* 0x000fe200078ec0ff */
[----:B------:R-:W-:Y:S01]  /*0d40*/  IMAD R8, R8, 0x10, R11 ;  /* 0x0000001008087824 */ /* 0x000fe200078e020b */
[----:B------:R-:W-:Y:S01]  /*0d50*/  LOP3.LUT R5, R4, 0x1ffffffe, RZ, 0xc0, !PT ;  /* 0x1ffffffe04057812 */ /* 0x000fe200078ec0ff */
[----:B------:R-:W-:Y:S01]  /*0d60*/  VIADD R19, R18, 0x40 ;  /* 0x0000004012137836 */ /* 0x000fe20000000000 */
[----:B------:R-:W-:Y:S01]  /*0d70*/  LOP3.LUT R16, R9, 0x7ffffffc, RZ, 0xc0, !PT ;  /* 0x7ffffffc09107812 */ /* 0x000fe200078ec0ff */
[----:B------:R-:W-:Y:S01]  /*0d80*/  IMAD.IADD R3, R186, 0x1, -R3 ;  /* 0x00000001ba037824 */ /* 0x000fe200078e0a03 */
[----:B------:R-:W-:Y:S01]  /*0d90*/  SHF.R.S32.HI R184, RZ, 0x3, R0 ;  /* 0x00000003ffb87819 */ /* 0x000fe20000011400 */
[----:B------:R-:W-:Y:S01]  /*0da0*/  IMAD.IADD R6, R6, 0x1, -R5 ;  /* 0x0000000106067824 */ /* 0x000fe200078e0a05 */
[----:B------:R-:W-:Y:S01]  /*0db0*/  SHF.R.S32.HI R190, RZ, 0x1f, R18 ;  /* 0x0000001fffbe7819 */ /* 0x000fe20000011412 */
[----:B------:R-:W-:Y:S01]  /*0dc0*/  IMAD R187, R3, 0x40, R8 ;  /* 0x0000004003bb7824 */ /* 0x000fe200078e0208 */
[----:B------:R-:W-:Y:S01]  /*0dd0*/  SHF.R.S32.HI R189, RZ, 0x1f, R19 ;  /* 0x0000001fffbd7819 */ /* 0x000fe20000011413 */
[----:B------:R-:W-:-:S02]  /*0de0*/  IMAD R188, R2, 0x8, R7 ;  /* 0x0000000802bc7824 */ /* 0x000fc400078e0207 */
[----:B------:R-:W-:Y:S02]  /*0df0*/  IMAD.IADD R16, R185, 0x1, -R16 ;  /* 0x00000001b9107824 */ /* 0x000fe400078e0a10 */
[----:B------:R-:W-:-:S07]  /*0e00*/  IMAD R17, R6, 0x8, R187 ;  /* 0x0000000806117824 */ /* 0x000fce00078e02bb */
.L_x_1456:
[----:B------:R-:W-:Y:S01]  /*0e10*/  ULDC.64 UR8, c[0x0][0xa28] ;  /* 0x00028a0000087ab9 */ /* 0x000fe20000000a00 */
[----:B------:R-:W-:Y:S01]  /*0e20*/  ULDC UR4, c[0x0][0x424] ;  /* 0x0001090000047ab9 */ /* 0x000fe20000000800 */
[----:B------:R-:W-:-:S04]  /*0e30*/  UISETP.NE.U32.AND UP0, UPT, UR8, URZ, UPT ;  /* 0x0000003f0800728c */ /* 0x000fc8000bf05070 */
[----:B------:R-:W-:-:S03]  /*0e40*/  UISETP.NE.AND.EX UP0, UPT, UR9, URZ, UPT, UP0 ;  /* 0x0000003f0900728c */ /* 0x000fc6000bf05300 */
[----:B------:R-:W-:Y:S02]  /*0e50*/  ULDC.64 UR8, c[0x0][0xa18] ;  /* 0x0002860000087ab9 */ /* 0x000fe40000000a00 */
[----:B------:R-:W-:Y:S01]  /*0e60*/  UISETP.NE.U32.AND UP1, UPT, UR8, URZ, UPT ;  /* 0x0000003f0800728c */ /* 0x000fe2000bf25070 */
[----:B------:R-:W-:-:S03]  /*0e70*/  PLOP3.LUT P0, PT, PT, PT, UP0, 0x80, 0x0 ;  /* 0x000000000000781c */ /* 0x000fc60003f0f008 */
[----:B------:R-:W-:-:S03]  /*0e80*/  UISETP.NE.AND.EX UP1, UPT, UR9, URZ, UPT, UP1 ;  /* 0x0000003f0900728c */ /* 0x000fc6000bf25310 */
[----:B------:R-:W-:Y:S02]  /*0e90*/  @UP0 ULDC.64 UR8, c[0x0][0xa28] ;  /* 0x00028a0000080ab9 */ /* 0x000fe40000000a00 */
[----:B------:R-:W-:Y:S01]  /*0ea0*/  @UP0 UIMAD.WIDE UR8, UR6, 0x4, UR8 ;  /* 0x00000004060808a5 */ /* 0x000fe2000f8e0208 */
[----:B------:R-:W-:-:S05]  /*0eb0*/  PLOP3.LUT P2, PT, PT, PT, UP1, 0x80, 0x0 ;  /* 0x000000000000781c */ /* 0x000fca0003f4f018 */
[----:B------:R-:W-:Y:S01]  /*0ec0*/  @UP1 ULDC.64 UR10, c[0x0][0xa18] ;  /* 0x00028600000a1ab9 */ /* 0x000fe20000000a00 */
[----:B0-2-4-:R-:W-:Y:S02]  /*0ed0*/  IMAD.U32 R2, RZ, RZ, UR8 ;  /* 0x00000008ff027e24 */ /* 0x015fe4000f8e00ff */
[----:B------:R-:W-:Y:S01]  /*0ee0*/  IMAD.U32 R3, RZ, RZ, UR9 ;  /* 0x00000009ff037e24 */ /* 0x000fe2000f8e00ff */
[----:B------:R-:W-:-:S04]  /*0ef0*/  @UP1 UIMAD.WIDE UR8, UR6, 0x4, UR10 ;  /* 0x00000004060818a5 */ /* 0x000fc8000f8e020a */
[----:B------:R-:W2:Y:S02]  /*0f00*/  @P0 LDG.E R2, desc[UR50][R2.64] ;  /* 0x0000003202020981 */ /* 0x000ea4000c1e1900 */
[----:B------:R-:W-:Y:S02]  /*0f10*/  IMAD.U32 R4, RZ, RZ, UR8 ;  /* 0x00000008ff047e24 */ /* 0x000fe4000f8e00ff */
[----:B------:R-:W-:Y:S01]  /*0f20*/  IMAD.U32 R5, RZ, RZ, UR9 ;  /* 0x00000009ff057e24 */ /* 0x000fe2000f8e00ff */
[----:B------:R-:W-:-:S04]  /*0f30*/  ULDC.64 UR8, c[0x0][0x418] ;  /* 0x0001060000087ab9 */ /* 0x000fc80000000a00 */
[----:B---3--:R-:W3:Y:S01]  /*0f40*/  @P2 LDG.E R4, desc[UR50][R4.64] ;  /* 0x0000003204042981 */ /* 0x008ee2000c1e1900 */
[----:B------:R-:W-:Y:S01]  /*0f50*/  UISETP.NE.U32.AND UP0, UPT, UR8, URZ, UPT ;  /* 0x0000003f0800728c */ /* 0x000fe2000bf05070 */
[----:B------:R-:W-:Y:S01]  /*0f60*/  UMOV UR39, URZ ;  /* 0x0000003f00277c82 */ /* 0x000fe20008000000 */
[----:B------:R-:W-:Y:S02]  /*0f70*/  ULDC UR44, c[0x0][0x288] ;  /* 0x0000a200002c7ab9 */ /* 0x000fe40000000800 */
[----:B------:R-:W-:Y:S01]  /*0f80*/  UISETP.NE.AND.EX UP0, UPT, UR9, URZ, UPT, UP0 ;  /* 0x0000003f0900728c */ /* 0x000fe2000bf05300 */
[----:B------:R-:W-:Y:S02]  /*0f90*/  UMOV UR42, UR7 ;  /* 0x00000007002a7c82 */ /* 0x000fe40008000000 */
[----:B------:R-:W-:Y:S01]  /*0fa0*/  ULDC.64 UR8, c[0x0][0xa20] ;  /* 0x0002880000087ab9 */ /* 0x000fe20000000a00 */
[----:B------:R-:W-:Y:S01]  /*0fb0*/  USEL UR4, UR4, 0x1, UP0 ;  /* 0x0000000104047887 */ /* 0x000fe20008000000 */
[----:B------:R-:W-:Y:S01]  /*0fc0*/  ISETP.NE.U32.AND P1, PT, RZ, UR8, PT ;  /* 0x00000008ff007c0c */ /* 0x000fe2000bf25070 */
[----:B------:R-:W-:-:S02]  /*0fd0*/  ULDC UR8, c[0x0][0x2f0] ;  /* 0x0000bc0000087ab9 */ /* 0x000fc40000000800 */
[----:B------:R-:W-:Y:S01]  /*0fe0*/  UIMAD UR4, UR4, UR8, URZ ;  /* 0x00000008040472a4 */ /* 0x000fe2000f8e023f */
[----:B------:R-:W-:Y:S02]  /*0ff0*/  ISETP.NE.AND.EX P1, PT, RZ, UR9, PT, P1 ;  /* 0x00000009ff007c0c */ /* 0x000fe4000bf25310 */
[----:B--2---:R-:W-:Y:S02]  /*1000*/  @P0 R2UR UR39, R2 ;  /* 0x00000000022702ca */ /* 0x004fe400000e0000 */
[----:B---3--:R-:W-:Y:S01]  /*1010*/  @P2 R2UR UR44, R4 ;  /* 0x00000000042c22ca */ /* 0x008fe200000e0000 */
[----:B-1----:R-:W-:-:S14]  /*1020*/  @P2 BRA `(.L_x_1357) ;  /* 0x0000000000342947 */ /* 0x002fdc0003800000 */
[----:B------:R-:W-:Y:S02]  /*1030*/  ULDC.64 UR8, c[0x0][0xa00] ;  /* 0x0002800000087ab9 */ /* 0x000fe40000000a00 */
[----:B------:R-:W-:-:S04]  /*1040*/  ISETP.NE.U32.AND P0, PT, RZ, UR8, PT ;  /* 0x00000008ff007c0c */ /* 0x000fc8000bf05070 */
[----:B------:R-:W-:-:S13]  /*1050*/  ISETP.NE.AND.EX P0, PT, RZ, UR9, PT, P0 ;  /* 0x00000009ff007c0c */ /* 0x000fda000bf05300 */
[----:B------:R-:W-:Y:S05]  /*1060*/  @!P0 BRA `(.L_x_1357) ;  /* 0x0000000000248947 */ /* 0x000fea0003800000 */
[----:B------:R-:W-:Y:S02]  /*1070*/  ULDC.64 UR8, c[0x0][0xa00] ;  /* 0x0002800000087ab9 */ /* 0x000fe40000000a00 */
[----:B------:R-:W-:-:S06]  /*1080*/  UIMAD.WIDE UR8, UR6, 0x4, UR8 ;  /* 0x00000004060878a5 */ /* 0x000fcc000f8e0208 */
[----:B------:R-:W-:Y:S02]  /*1090*/  IMAD.U32 R2, RZ, RZ, UR8 ;  /* 0x00000008ff027e24 */ /* 0x000fe4000f8e00ff */
[----:B------:R-:W-:-:S05]  /*10a0*/  IMAD.U32 R3, RZ, RZ, UR9 ;  /* 0x00000009ff037e24 */ /* 0x000fca000f8e00ff */
[----:B------:R-:W2:Y:S04]  /*10b0*/  LDG.E R4, desc[UR50][R2.64] ;  /* 0x0000003202047981 */ /* 0x000ea8000c1e1900 */
[----:B------:R-:W3:Y:S01]  /*10c0*/  LDG.E R0, desc[UR50][R2.64+0x4] ;  /* 0x0000043202007981 */ /* 0x000ee2000c1e1900 */
[----:B--2---:R-:W-:Y:S02]  /*10d0*/  R2UR UR44, R4 ;  /* 0x00000000042c72ca */ /* 0x004fe400000e0000 */
[----:B---3--:R-:W-:-:S13]  /*10e0*/  R2UR UR7, R0 ;  /* 0x00000000000772ca */ /* 0x008fda00000e0000 */
[----:B------:R-:W-:-:S12]  /*10f0*/  UIADD3 UR44, -UR44, UR7, URZ ;  /* 0x000000072c2c7290 */ /* 0x000fd8000fffe13f */
.L_x_1357:
[----:B------:R-:W-:Y:S01]  /*1100*/  UMOV UR37, UR6 ;  /* 0x0000000600257c82 */ /* 0x000fe20008000000 */
[----:B------:R-:W-:Y:S05]  /*1110*/  @!P1 BRA `(.L_x_1358) ;  /* 0x00000000001c9947 */ /* 0x000fea0003800000 */
[----:B------:R-:W-:Y:S02]  /*1120*/  ULDC.64 UR8, c[0x0][0xa20] ;  /* 0x0002880000087ab9 */ /* 0x000fe40000000a00 */
[----:B------:R-:W-:-:S06]  /*1130*/  UIMAD.WIDE UR6, UR6, 0x4, UR8 ;  /* 0x00000004060678a5 */ /* 0x000fcc000f8e0208 */
[----:B------:R-:W-:Y:S02]  /*1140*/  IMAD.U32 R2, RZ, RZ, UR6 ;  /* 0x00000006ff027e24 */ /* 0x000fe4000f8e00ff */
[----:B------:R-:W-:-:S05]  /*1150*/  IMAD.U32 R3, RZ, RZ, UR7 ;  /* 0x00000007ff037e24 */ /* 0x000fca000f8e00ff */
[----:B------:R-:W2:Y:S02]  /*1160*/  LDG.E R2, desc[UR50][R2.64] ;  /* 0x0000003202027981 */ /* 0x000ea4000c1e1900 */
[----:B--2---:R-:W-:Y:S01]  /*1170*/  R2UR UR4, R2 ;  /* 0x00000000020472ca */ /* 0x004fe200000e0000 */
[----:B------:R-:W-:-:S14]  /*1180*/  BRA `(.L_x_1359) ;  /* 0x0000000000347947 */ /* 0x000fdc0003800000 */
.L_x_1358:
        /* <DEDUP_REMOVED lines=13> */
.L_x_1359:
[----:B------:R-:W-:Y:S01]  /*1260*/  ULDC UR6, c[0x0][0x448] ;  /* 0x0001120000067ab9 */ /* 0x000fe20000000800 */
[----:B------:R-:W-:Y:S02]  /*1270*/  USHF.L.U32 UR38, UR5, 0x7, URZ ;  /* 0x0000000705267899 */ /* 0x000fe4000800063f */
[----:B------:R-:W-:Y:S02]  /*1280*/  UISETP.NE.AND UP0, UPT, UR6, 0x1, UPT ;  /* 0x000000010600788c */ /* 0x000fe4000bf05270 */
[----:B------:R-:W-:Y:S02]  /*1290*/  UIADD3 UR8, UR38, 0x7f, URZ ;  /* 0x0000007f26087890 */ /* 0x000fe4000fffe03f */
[----:B------:R-:W-:-:S03]  /*12a0*/  UIADD3 UR39, -UR39, UR4, URZ ;  /* 0x0000000427277290 */ /* 0x000fc6000fffe13f */
[----:B------:R-:W-:Y:S01]  /*12b0*/  ULDC.64 UR4, c[0x0][0x9e0] ;  /* 0x0002780000047ab9 */ /* 0x000fe20000000a00 */
[----:B------:R-:W-:Y:S02]  /*12c0*/  UIADD3 UR9, UR39, 0x1, -UR44 ;  /* 0x0000000127097890 */ /* 0x000fe4000fffe82c */
[----:B------:R-:W-:Y:S01]  /*12d0*/  UISETP.GE.AND UP1, UPT, UR5, 0x1, UPT ;  /* 0x000000010500788c */ /* 0x000fe2000bf26270 */
[----:B------:R-:W-:Y:S01]  /*12e0*/  @UP0 ULDC UR6, c[0x0][0x44c] ;  /* 0x0001130000060ab9 */ /* 0x000fe20000000800 */
[----:B------:R-:W-:Y:S01]  /*12f0*/  @UP0 ULDC UR10, c[0x0][0x450] ;  /* 0x00011400000a0ab9 */ /* 0x000fe20000000800 */
[----:B------:R-:W-:-:S03]  /*1300*/  UIMAD.WIDE.U32 UR6, UR8, UR6, URZ ;  /* 0x00000006080672a5 */ /* 0x000fc6000f8e003f */
[----:B------:R-:W-:Y:S01]  /*1310*/  PLOP3.LUT P1, PT, PT, PT, UP1, 0x80, 0x0 ;  /* 0x000000000000781c */ /* 0x000fe20003f2f018 */
[----:B------:R-:W-:-:S04]  /*1320*/  @UP0 USHF.R.U32.HI UR8, URZ, UR10, UR7 ;  /* 0x0000000a3f080299 */ /* 0x000fc80008011607 */
[----:B------:R-:W-:-:S04]  /*1330*/  UIADD3 UR8, UR9, UR8, URZ ;  /* 0x0000000809087290 */ /* 0x000fc8000fffe03f */
[----:B------:R-:W-:-:S06]  /*1340*/  UIADD3 UR4, UR8, UR4, URZ ;  /* 0x0000000408047290 */ /* 0x000fcc000fffe03f */
[----:B------:R-:W-:Y:S01]  /*1350*/  IMAD.U32 R0, RZ, RZ, UR4 ;  /* 0x00000004ff007e24 */ /* 0x000fe2000f8e00ff */
[----:B------:R-:W-:Y:S06]  /*1360*/  @!P1 BRA `(.L_x_1360) ;  /* 0x0000000000409947 */ /* 0x000fec0003800000 */
        /* <DEDUP_REMOVED lines=10> */
.L_x_1361:
[----:B------:R-:W-:-:S11]  /*1410*/  UISETP.NE.AND UP1, UPT, UR5, 0x1, UPT ;  /* 0x000000010500788c */ /* 0x000fd6000bf25270 */
[----:B------:R-:W-:Y:S02]  /*1420*/  @UP1 ULDC.64 UR8, c[0x0][0x9e8] ;  /* 0x00027a0000081ab9 */ /* 0x000fe40000000a00 */
[----:B------:R-:W-:-:S04]  /*1430*/  UIMAD.WIDE.U32 UR6, UR4, UR8, URZ ;  /* 0x00000008040672a5 */ /* 0x000fc8000f8e003f */
[----:B------:R-:W-:-:S12]  /*1440*/  @UP1 USHF.R.U32.HI UR4, URZ, UR9, UR7 ;  /* 0x000000093f041299 */ /* 0x000fd80008011607 */
.L_x_1362:
[----:B------:R-:W-:-:S06]  /*1450*/  UIMAD UR4, UR4, UR5, UR5 ;  /* 0x00000005040472a4 */ /* 0x000fcc000f8e0205 */
[----:B------:R-:W-:-:S07]  /*1460*/  VIMNMX R0, R0, UR4, PT ;  /* 0x0000000400007c48 */ /* 0x000fce000bfe0100 */
.L_x_1360:
[----:B------:R-:W-:Y:S01]  /*1470*/  UIADD3 UR4, UR39, 0x7f, URZ ;  /* 0x0000007f27047890 */ /* 0x000fe2000fffe03f */
        /* <DEDUP_REMOVED lines=10> */
[----:B------:R-:W-:-:S02]  /*1520*/  UIADD3 UR53, UR39, -UR44, URZ ;  /* 0x8000002c27357290 */ /* 0x000fc4000fffe03f */
        /* <DEDUP_REMOVED lines=17> */
.L_x_1364:
[----:B------:R-:W-:-:S11]  /*1640*/  UISETP.NE.AND UP0, UPT, UR5, 0x1, UPT ;  /* 0x000000010500788c */ /* 0x000fd6000bf05270 */
[----:B------:R-:W-:Y:S02]  /*1650*/  @UP0 ULDC.64 UR10, c[0x0][0x9e8] ;  /* 0x00027a00000a0ab9 */ /* 0x000fe40000000a00 */
[----:B------:R-:W-:-:S04]  /*1660*/  UIMAD.WIDE.U32 UR6, UR4, UR10, URZ ;  /* 0x0000000a040672a5 */ /* 0x000fc8000f8e003f */
[----:B------:R-:W-:-:S12]  /*1670*/  @UP0 USHF.R.U32.HI UR4, URZ, UR11, UR7 ;  /* 0x0000000b3f040299 */ /* 0x000fd80008011607 */
.L_x_1365:
[----:B------:R-:W-:-:S04]  /*1680*/  UIMAD UR4, UR4, UR5, URZ ;  /* 0x00000005040472a4 */ /* 0x000fc8000f8e023f */
[----:B------:R-:W-:-:S04]  /*1690*/  UISETP.LT.AND UP0, UPT, UR9, UR4, UPT ;  /* 0x000000040900728c */ /* 0x000fc8000bf01270 */
[----:B------:R-:W-:-:S12]  /*16a0*/  USEL UR9, UR9, UR4, !UP0 ;  /* 0x0000000409097287 */ /* 0x000fd8000c000000 */
.L_x_1363:
        /* <DEDUP_REMOVED lines=74> */
.L_x_1367:
        /* <DEDUP_REMOVED lines=9> */
.L_x_1586:
[----:B------:R-:W-:Y:S05]  /*1be0*/  @!P0 BRA `(.L_x_1369) ;  /* 0x0000000000048947 */ /* 0x000fea0003800000 */
[----:B------:R-:W-:Y:S01]  /*1bf0*/  BPT.TRAP 0x1 ;  /* 0x000000040000795c */ /* 0x000fe20000300000 */
.L_x_1369:
[----:B------:R-:W-:Y:S02]  /*1c00*/  IMAD.U32 R7, RZ, RZ, UR45 ;  /* 0x0000002dff077e24 */ /* 0x000fe4000f8e00ff */
[----:B0-----:R-:W-:-:S03]  /*1c10*/  IMAD.U32 R0, RZ, RZ, UR46 ;  /* 0x0000002eff007e24 */ /* 0x001fc6000f8e00ff */
[----:B------:R-:W-:Y:S02]  /*1c20*/  LEA R7, R7, UR41, 0x3 ;  /* 0x0000002907077c11 */ /* 0x000fe4000f8e18ff */
[----:B------:R-:W-:-:S04]  /*1c30*/  SHF.L.U32 R0, R0, 0x1f, RZ ;  /* 0x0000001f00007819 */ /* 0x000fc800000006ff */
[----:B------:R0:W1:Y:S01]  /*1c40*/  SYNCS.PHASECHK.TRANS64.TRYWAIT P2, [R7+URZ+0x28830], R0 ;  /* 0x02883000070075a7 */ /* 0x000062000804017f */
[----:B------:R-:W-:Y:S05]  /*1c50*/  @!P0 BRA `(.L_x_1370) ;  /* 0x0000000000048947 */ /* 0x000fea0003800000 */
[----:B------:R-:W-:Y:S01]  /*1c60*/  BPT.TRAP 0x1 ;  /* 0x000000040000795c */ /* 0x000fe20000300000 */
.L_x_1370:
[----:B------:R-:W2:Y:S02]  /*1c70*/  S2R R2, SR_TID.X ;  /* 0x0000000000027919 */ /* 0x000ea40000002100 */
[----:B--2---:R-:W-:Y:S01]  /*1c80*/  LOP3.LUT P1, RZ, R2, 0x7f, RZ, 0xc0, !PT ;  /* 0x0000007f02ff7812 */ /* 0x004fe2000782c0ff */
[----:B-1----:R-:W-:-:S12]  /*1c90*/  @P2 BRA `(.L_x_1371) ;  /* 0x0000000000082947 */ /* 0x002fd80003800000 */
[----:B------:R-:W1:Y:S02]  /*1ca0*/  SYNCS.PHASECHK.TRANS64.TRYWAIT P2, [R7+URZ+0x28830], R0 ;  /* 0x02883000070075a7 */ /* 0x000e64000804017f */
[----:B-1----:R-:W-:Y:S05]  /*1cb0*/  @!P2 BRA `(.L_x_1372) ;  /* 0x000001640048a947 */ /* 0x002fea0003800000 */
.L_x_1371:
[----:B------:R-:W-:Y:S05]  /*1cc0*/  WARPSYNC.ALL ;  /* 0x0000000000007948 */ /* 0x000fea0003800000 */
[----:B------:R-:W-:Y:S01]  /*1cd0*/  UIADD3 UR4, UR41, 0x18400, URZ ;  /* 0x0001840029047890 */ /* 0x000fe2000fffe03f */
[----:B------:R-:W-:Y:S01]  /*1ce0*/  WARPGROUP.ARRIVE ;  /* 0x00000000000079c5 */ /* 0x000fe20000000000 */
[----:B------:R-:W-:Y:S01]  /*1cf0*/  ULOP3.LUT UR32, UR52, 0x10000, URZ, 0xfc, !UPT ;  /* 0x0001000034207892 */ /* 0x000fe2000f8efc3f */
[----:B------:R-:W-:Y:S01]  /*1d00*/  VIADD R3, R17, UR38 ;  /* 0x0000002611037c36 */ /* 0x000fe20008000000 */
[----:B------:R-:W-:Y:S01]  /*1d10*/  USHF.R.U32.HI UR4, URZ, 0x4, UR4 ;  /* 0x000000043f047899 */ /* 0x000fe20008011604 */
[----:B------:R-:W-:Y:S01]  /*1d20*/  IMAD.U32 R20, RZ, RZ, UR44 ;  /* 0x0000002cff147e24 */ /* 0x000fe2000f8e00ff */
[----:B------:R-:W-:Y:S01]  /*1d30*/  UMOV UR33, 0x40000040 ;  /* 0x4000004000217882 */ /* 0x000fe20000000000 */
[----:B------:R-:W-:Y:S01]  /*1d40*/  UMOV UR35, 0x40000040 ;  /* 0x4000004000237882 */ /* 0x000fe20000000000 */
[----:B------:R-:W-:Y:S01]  /*1d50*/  ULOP3.LUT UR4, UR4, 0x3fff, URZ, 0xc0, !UPT ;  /* 0x00003fff04047892 */ /* 0x000fe2000f8ec03f */
[----:B------:R-:W-:Y:S01]  /*1d60*/  IMAD.MOV.U32 R6, RZ, RZ, R3 ;  /* 0x000000ffff067224 */ /* 0x000fe200078e0003 */
[----:B------:R-:W-:Y:S01]  /*1d70*/  UMOV UR5, 0x40000040 ;  /* 0x4000004000057882 */ /* 0x000fe20000000000 */
[----:B------:R-:W-:Y:S01]  /*1d80*/  UMOV UR7, 0x40000040 ;  /* 0x4000004000077882 */ /* 0x000fe20000000000 */
[----:B------:R-:W-:-:S02]  /*1d90*/  ULOP3.LUT UR49, UR4, 0x10000, URZ, 0xfc, !UPT ;  /* 0x0001000004317892 */ /* 0x000fc4000f8efc3f */
[----:B------:R-:W-:Y:S02]  /*1da0*/  UIADD3 UR4, UR32, 0x2, URZ ;  /* 0x0000000220047890 */ /* 0x000fe4000fffe03f */
        /* <DEDUP_REMOVED lines=38> */
[----:B------:R-:W-:-:S03]  /*2010*/  @UP0 ULDC UR6, c[0x0][0x450] ;  /* 0x0001140000060ab9 */ /* 0x000fc60000000800 */
[----:B------:R-:W-:Y:S01]  /*2020*/  @!P1 VIADD R3, R7, 0x28840 ;  /* 0x0002884007039836 */ /* 0x000fe20000000000 */
[----:B------:R-:W-:Y:S01]  /*2030*/  @P3 SHF.R.U32.HI R6, RZ, UR6, R5 ;  /* 0x00000006ff063c19 */ /* 0x000fe20008011605 */
[----:B------:R-:W-:Y:S01]  /*2040*/  IMAD.MOV.U32 R5, RZ, RZ, -0x80 ;  /* 0xffffff80ff057424 */ /* 0x000fe200078e00ff */
[----:B------:R-:W-:Y:S02]  /*2050*/  ULDC.64 UR6, c[0x0][0x9e0] ;  /* 0x0002780000067ab9 */ /* 0x000fe40000000a00 */
[----:B------:R-:W-:Y:S01]  /*2060*/  @!P1 PRMT R3, RZ, 0x654, R3 ;  /* 0x00000654ff039816 */ /* 0x000fe20000000003 */
[----:B------:R-:W-:-:S06]  /*2070*/  UISETP.GE.AND UP1, UPT, UR7, 0x1, UPT ;  /* 0x000000010700788c */ /* 0x000fcc000bf26270 */
[----:B------:R-:W-:Y:S01]  /*2080*/  PLOP3.LUT P2, PT, PT, PT, UP1, 0x40, 0x0 ;  /* 0x000000000000781c */ /* 0x000fe20003f4e818 */
        /* <DEDUP_REMOVED lines=21> */
[----:B------:R-:W-:Y:S01]  /*21e0*/  FMUL.FTZ R75, R75, UR10 ;  /* 0x0000000a4b4b7c20 */ /* 0x000fe20008410000 */
[----:B------:R-:W-:Y:S01]  /*21f0*/  FMUL.FTZ R9, R27, UR10 ;  /* 0x0000000a1b097c20 */ /* 0x000fe20008410000 */
[----:B------:R-:W-:Y:S01]  /*2200*/  FMUL.FTZ R15, R34, UR10 ;  /* 0x0000000a220f7c20 */ /* 0x000fe20008410000 */
[----:B------:R-:W-:Y:S01]  /*2210*/  FMUL.FTZ R74, R74, UR10 ;  /* 0x0000000a4a4a7c20 */ /* 0x000fe20008410000 */
[----:B------:R2:W3:Y:S01]  /*2220*/  MUFU.TANH R34, R37 ;  /* 0x0000002500227308 */ /* 0x0004e20000002400 */
[----:B------:R-:W-:Y:S01]  /*2230*/  FMUL.FTZ R27, R39, UR10 ;  /* 0x0000000a271b7c20 */ /* 0x000fe20008410000 */
[----:B------:R-:W-:Y:S01]  /*2240*/  FMUL.FTZ R39, R51, UR10 ;  /* 0x0000000a33277c20 */ /* 0x000fe20008410000 */
[----:B------:R-:W-:Y:S01]  /*2250*/  FMUL.FTZ R25, R25, UR10 ;  /* 0x0000000a19197c20 */ /* 0x000fe20008410000 */
[----:B------:R-:W-:Y:S01]  /*2260*/  FMUL.FTZ R29, R29, UR10 ;  /* 0x0000000a1d1d7c20 */ /* 0x000fe20008410000 */
[----:B------:R-:W-:Y:S01]  /*2270*/  FMUL.FTZ R33, R33, UR10 ;  /* 0x0000000a21217c20 */ /* 0x000fe20008410000 */
[----:B------:R-:W-:Y:S01]  /*2280*/  FMUL.FTZ R51, R63, UR10 ;  /* 0x0000000a3f337c20 */ /* 0x000fe20008410000 */
[----:B------:R-:W-:Y:S01]  /*2290*/  FMUL.FTZ R41, R41, UR10 ;  /* 0x0000000a29297c20 */ /* 0x000fe20008410000 */
[----:B------:R4:W3:Y:S01]  /*22a0*/  MUFU.TANH R63, R74 ;  /* 0x0000004a003f7308 */ /* 0x0008e20000002400 */
[----:B--2---:R-:W-:Y:S01]  /*22b0*/  FMUL.FTZ R37, R50, UR10 ;  /* 0x0000000a32257c20 */ /* 0x004fe20008410000 */
[----:B------:R-:W-:Y:S01]  /*22c0*/  FMUL.FTZ R45, R45, UR10 ;  /* 0x0000000a2d2d7c20 */ /* 0x000fe20008410000 */
[----:B------:R-:W-:Y:S01]  /*22d0*/  FMUL.FTZ R49, R49, UR10 ;  /* 0x0000000a31317c20 */ /* 0x000fe20008410000 */
[----:B------:R-:W-:Y:S01]  /*22e0*/  FMUL.FTZ R4, R24, UR10 ;  /* 0x0000000a18047c20 */ /* 0x000fe20008410000 */
[----:B01----:R-:W-:Y:S01]  /*22f0*/  FMUL.FTZ R0, R26, UR10 ;  /* 0x0000000a1a007c20 */ /* 0x003fe20008410000 */
[----:B------:R-:W-:Y:S01]  /*2300*/  FMUL.FTZ R11, R30, UR10 ;  /* 0x0000000a1e0b7c20 */ /* 0x000fe20008410000 */
[----:B------:R-:W-:Y:S01]  /*2310*/  FMUL.FTZ R13, R31, UR10 ;  /* 0x0000000a1f0d7c20 */ /* 0x000fe20008410000 */
[----:B------:R0:W1:Y:S01]  /*2320*/  MUFU.TANH R50, R75 ;  /* 0x0000004b00327308 */ /* 0x0000620000002400 */
[----:B----4-:R-:W-:-:S02]  /*2330*/  IMAD R74, R88, R5, 0x80 ;  /* 0x00000080584a7424 */ /* 0x010fc400078e0205 */
[----:B------:R-:W-:Y:S01]  /*2340*/  FMUL.FTZ R21, R35, UR10 ;  /* 0x0000000a23157c20 */ /* 0x000fe20008410000 */
[----:B------:R-:W-:Y:S01]  /*2350*/  FMUL.FTZ R31, R43, UR10 ;  /* 0x0000000a2b1f7c20 */ /* 0x000fe20008410000 */
[----:B------:R2:W-:Y:S01]  /*2360*/  @!P1 SYNCS.ARRIVE.TRANS64.RED.A1T0 RZ, [R3+URZ], RZ ;  /* 0x000000ff03ff99a7 */ /* 0x0005e2000810043f */
[----:B------:R-:W-:Y:S01]  /*2370*/  FMUL.FTZ R35, R47, UR10 ;  /* 0x0000000a2f237c20 */ /* 0x000fe20008410000 */
[----:B------:R-:W-:Y:S01]  /*2380*/  FMUL.FTZ R43, R55, UR10 ;  /* 0x0000000a372b7c20 */ /* 0x000fe20008410000 */
[----:B------:R-:W-:Y:S01]  /*2390*/  FMUL.FTZ R28, R28, UR10 ;  /* 0x0000000a1c1c7c20 */ /* 0x000fe20008410000 */
[----:B------:R4:W1:Y:S01]  /*23a0*/  MUFU.TANH R24, R25 ;  /* 0x0000001900187308 */ /* 0x0008620000002400 */
[----:B0-----:R-:W0:Y:S01]  /*23b0*/  SHFL.IDX PT, R75, R6, RZ, 0x1c1f ;  /* 0x001c1fff064b7589 */ /* 0x001e2200000e0000 */
[----:B------:R-:W-:Y:S01]  /*23c0*/  FMUL.FTZ R32, R32, UR10 ;  /* 0x0000000a20207c20 */ /* 0x000fe20008410000 */
[----:B------:R-:W-:Y:S01]  /*23d0*/  FMUL.FTZ R36, R36, UR10 ;  /* 0x0000000a24247c20 */ /* 0x000fe20008410000 */
[----:B--2---:R-:W-:-:S02]  /*23e0*/  VIADD R3, R74, 0x1 ;  /* 0x000000014a037836 */ /* 0x004fc40000000000 */
        /* <DEDUP_REMOVED lines=12> */
[----:B--2---:R-:W-:Y:S01]  /*24b0*/  FMUL.FTZ R29, R42, UR10 ;  /* 0x0000000a2a1d7c20 */ /* 0x004fe20008410000 */
        /* <DEDUP_REMOVED lines=28> */
[----:B------:R-:W-:-:S02]  /*2680*/  IMAD R5, R16, -0x2, R3 ;  /* 0xfffffffe10057824 */ /* 0x000fc400078e0203 */
[----:B------:R-:W-:Y:S01]  /*2690*/  FMUL.FTZ R78, R78, UR10 ;  /* 0x0000000a4e4e7c20 */ /* 0x000fe20008410000 */
[----:B------:R-:W4:Y:S01]  /*26a0*/  MUFU.TANH R4, R4 ;  /* 0x0000000400047308 */ /* 0x000f220000002400 */
[----:B--2---:R-:W-:Y:S01]  /*26b0*/  FMUL.FTZ R49, R62, UR10 ;  /* 0x0000000a3e317c20 */ /* 0x004fe20008410000 */
[----:B------:R-:W-:Y:S01]  /*26c0*/  VIADD R3, R74, UR39 ;  /* 0x000000274a037c36 */ /* 0x000fe20008000000 */
[----:B------:R-:W-:Y:S02]  /*26d0*/  IADD3 R5, -R20, UR39, R5 ;  /* 0x0000002714057c10 */ /* 0x000fe4000fffe105 */
[----:B------:R-:W-:-:S03]  /*26e0*/  LEA R66, R88, 0xffffff80, 0x7 ;  /* 0xffffff8058427811 */ /* 0x000fc600078e38ff */
[----:B------:R-:W2:Y:S01]  /*26f0*/  MUFU.TANH R0, R0 ;  /* 0x0000000000007308 */ /* 0x000ea20000002400 */
[C---:B------:R-:W-:Y:S02]  /*2700*/  VIADD R117, R5.reuse, UR6 ;  /* 0x0000000605757c36 */ /* 0x040fe40008000000 */
[----:B------:R-:W-:-:S04]  /*2710*/  VIADD R82, R5, UR52 ;  /* 0x0000003405527c36 */ /* 0x000fc80008000000 */
[----:B0-----:R-:W-:Y:S01]  /*2720*/  IMAD.IADD R20, R82, 0x1, R75 ;  /* 0x0000000152147824 */ /* 0x001fe200078e024b */
        /* <DEDUP_REMOVED lines=52> */
[----:B------:R5:W0:Y:S02]  /*2a70*/  MUFU.TANH R59, R78 ;  /* 0x0000004e003b7308 */ /* 0x000a240000002400 */
[----:B-----5:R-:W-:-:S05]  /*2a80*/  IMAD R78, R16, -0x2, R3 ;  /* 0xfffffffe104e7824 */ /* 0x020fca00078e0203 */
[----:B------:R-:W-:Y:S01]  /*2a90*/  VIADDMNMX R7, R75, R117, R78, PT ;  /* 0x000000754b077246 */ /* 0x000fe2000380014e */
[----:B-1234-:R-:W-:Y:S06]  /*2aa0*/  @P2 BRA `(.L_x_1373) ;  /* 0x00000000005c2947 */ /* 0x01efec0003800000 */
[----:B------:R-:W-:Y:S01]  /*2ab0*/  IMAD.U32 R86, RZ, RZ, UR44 ;  /* 0x0000002cff567e24 */ /* 0x000fe2000f8e00ff */
[----:B------:R-:W-:Y:S04]  /*2ac0*/  BSSY B0, `(.L_x_1374) ;  /* 0x0000011000007945 */ /* 0x000fe80003800000 */
[----:B------:R-:W-:-:S04]  /*2ad0*/  IADD3 R3, -R86, UR39, R75 ;  /* 0x0000002756037c10 */ /* 0x000fc8000fffe14b */
        /* <DEDUP_REMOVED lines=10> */
.L_x_1375:
[----:B------:R-:W-:-:S06]  /*2b80*/  UISETP.NE.AND UP2, UPT, UR7, 0x1, UPT ;  /* 0x000000010700788c */ /* 0x000fcc000bf45270 */
[----:B------:R-:W-:-:S05]  /*2b90*/  PLOP3.LUT P2, PT, PT, PT, UP2, 0x80, 0x0 ;  /* 0x000000000000781c */ /* 0x000fca0003f4f028 */
[----:B------:R-:W-:-:S08]  /*2ba0*/  @UP2 ULDC.64 UR10, c[0x0][0x9e8] ;  /* 0x00027a00000a2ab9 */ /* 0x000fd00000000a00 */
[----:B------:R-:W-:-:S05]  /*2bb0*/  @P2 IMAD.HI.U32 R5, R3, UR10, RZ ;  /* 0x0000000a03052c27 */ /* 0x000fca000f8e00ff */
[----:B------:R-:W-:-:S07]  /*2bc0*/  @P2 SHF.R.U32.HI R3, RZ, UR11, R5 ;  /* 0x0000000bff032c19 */ /* 0x000fce0008011605 */
.L_x_1376:
[----:B------:R-:W-:Y:S05]  /*2bd0*/  BSYNC B0 ;  /* 0x0000000000007941 */ /* 0x000fea0003800000 */
.L_x_1374:
[----:B------:R-:W-:-:S04]  /*2be0*/  IMAD R3, R3, UR7, -R66 ;  /* 0x0000000703037c24 */ /* 0x000fc8000f8e0a42 */
[----:B------:R-:W-:-:S05]  /*2bf0*/  IMAD R3, R16, -0x2, R3 ;  /* 0xfffffffe10037824 */ /* 0x000fca00078e0203 */
[----:B------:R-:W-:Y:S02]  /*2c00*/  VIMNMX R20, R20, R3, !PT ;  /* 0x0000000314147248 */ /* 0x000fe40007fe0100 */
[----:B------:R-:W-:-:S07]  /*2c10*/  VIADDMNMX R7, R3, UR7, R7, PT ;  /* 0x0000000703077c46 */ /* 0x000fce000b800107 */
.L_x_1373:
[C---:B------:R-:W-:Y:S02]  /*2c20*/  ISETP.GE.AND P2, PT, R74.reuse, 0x2, PT ;  /* 0x000000024a00780c */ /* 0x040fe40003f46270 */
        /* <DEDUP_REMOVED lines=12> */
[C---:B------:R-:W-:Y:S02]  /*2cf0*/  ISETP.LT.OR P4, PT, R7.reuse, 0x9, P4 ;  /* 0x000000090700780c */ /* 0x040fe40002781670 */
[----:B------:R-:W-:Y:S02]  /*2d00*/  ISETP.GT.AND P3, PT, R20, 0x10, !P5 ;  /* 0x000000101400780c */ /* 0x000fe40006f64270 */
[----:B0-----:R-:W-:Y:S02]  /*2d10*/  FSEL R121, R28, -INF , !P4 ;  /* 0xff8000001c797808 */ /* 0x001fe40006000000 */
        /* <DEDUP_REMOVED lines=58> */
[----:B------:R-:W-:Y:S01]  /*30c0*/  ISETP.GT.AND P3, PT, R20, 0x40, !P4 ;  /* 0x000000401400780c */ /* 0x000fe20006764270 */
[----:B------:R-:W0:Y:S01]  /*30d0*/  SHFL.IDX PT, R53, R6, 0x1, 0x1c1f ;  /* 0x003c1f0006357f89 */ /* 0x000e2200000e0000 */
        /* <DEDUP_REMOVED lines=11> */
[----:B------:R-:W-:Y:S01]  /*3190*/  ISETP.LT.OR P3, PT, R7, 0x49, P3 ;  /* 0x000000490700780c */ /* 0x000fe20001f61670 */
[----:B0-----:R-:W-:Y:S01]  /*31a0*/  IMAD.IADD R24, R82, 0x1, R53 ;  /* 0x0000000152187824 */ /* 0x001fe200078e0235 */
        /* <DEDUP_REMOVED lines=86> */
.L_x_1379:
[----:B------:R-:W-:-:S06]  /*3710*/  UISETP.NE.AND UP2, UPT, UR7, 0x1, UPT ;  /* 0x000000010700788c */ /* 0x000fcc000bf45270 */
[----:B------:R-:W-:-:S05]  /*3720*/  PLOP3.LUT P6, PT, PT, PT, UP2, 0x80, 0x0 ;  /* 0x000000000000781c */ /* 0x000fca0003fcf028 */
[----:B------:R-:W-:-:S08]  /*3730*/  @UP2 ULDC.64 UR10, c[0x0][0x9e8] ;  /* 0x00027a00000a2ab9 */ /* 0x000fd00000000a00 */
[----:B------:R-:W-:Y:S01]  /*3740*/  @P6 IMAD.HI.U32 R6, R4, UR10, RZ ;  /* 0x0000000a04066c27 */ /* 0x000fe2000f8e00ff */
[----:B------:R-:W-:-:S13]  /*3750*/  PLOP3.LUT P6, PT, PT, PT, UP2, 0x80, 0x0 ;  /* 0x000000000000781c */ /* 0x000fda0003fcf028 */
[----:B------:R-:W-:-:S07]  /*3760*/  @P6 SHF.R.U32.HI R4, RZ, UR11, R6 ;  /* 0x0000000bff046c19 */ /* 0x000fce0008011606 */
.L_x_1380:
[----:B------:R-:W-:Y:S05]  /*3770*/  BSYNC B0 ;  /* 0x0000000000007941 */ /* 0x000fea0003800000 */
.L_x_1378:
[----:B------:R-:W-:-:S04]  /*3780*/  IMAD R53, R4, UR7, -R66 ;  /* 0x0000000704357c24 */ /* 0x000fc8000f8e0a42 */
[----:B------:R-:W-:-:S05]  /*3790*/  IMAD R53, R16, -0x2, R53 ;  /* 0xfffffffe10357824 */ /* 0x000fca00078e0235 */
[----:B------:R-:W-:Y:S02]  /*37a0*/  VIMNMX R24, R24, R53, !PT ;  /* 0x0000003518187248 */ /* 0x000fe40007fe0100 */
[----:B------:R-:W-:-:S07]  /*37b0*/  VIADDMNMX R20, R53, UR7, R20, PT ;  /* 0x0000000735147c46 */ /* 0x000fce000b800114 */
.L_x_1377:
[----:B------:R-:W-:Y:S01]  /*37c0*/  ISETP.GT.AND P2, PT, R24, 0x1, !P2 ;  /* 0x000000011800780c */ /* 0x000fe20005744270 */
[----:B------:R-:W-:Y:S01]  /*37d0*/  ULDC UR10, c[0x0][0x988] ;  /* 0x00026200000a7ab9 */ /* 0x000fe20000000800 */
[----:B------:R-:W-:Y:S01]  /*37e0*/  ISETP.NE.AND P6, PT, R28, RZ, PT ;  /* 0x000000ff1c00720c */ /* 0x000fe20003fc5270 */
[----:B------:R-:W-:Y:S01]  /*37f0*/  IMAD.U32 R6, RZ, RZ, UR10 ;  /* 0x0000000aff067e24 */ /* 0x000fe2000f8e00ff */
[----:B------:R-:W-:Y:S01]  /*3800*/  ISETP.LT.OR P2, PT, R20, 0x2, P2 ;  /* 0x000000021400780c */ /* 0x000fe20001741670 */
[----:B------:R-:W-:Y:S01]  /*3810*/  @UP0 ULDC UR10, c[0x0][0x44c] ;  /* 0x00011300000a0ab9 */ /* 0x000fe20000000800 */
[----:B------:R-:W-:Y:S01]  /*3820*/  FMNMX.FTZ R4, R69, R119, !PT ;  /* 0x0000007745047209 */ /* 0x000fe20007810000 */
[----:B------:R-:W-:Y:S01]  /*3830*/  UIMAD.WIDE.U32 UR10, UR38, UR10, URZ ;  /* 0x0000000a260a72a5 */ /* 0x000fe2000f8e003f */
[----:B------:R-:W-:Y:S01]  /*3840*/  FSEL R9, R9, -INF , !P2 ;  /* 0xff80000009097808 */ /* 0x000fe20005000000 */
[----:B------:R-:W-:Y:S01]  /*3850*/  @UP0 ULDC UR15, c[0x0][0x450] ;  /* 0x00011400000f0ab9 */ /* 0x000fe20000000800 */
[----:B------:R-:W-:Y:S01]  /*3860*/  ISETP.NE.AND P2, PT, R86, RZ, PT ;  /* 0x000000ff5600720c */ /* 0x000fe20003f45270 */
[----:B------:R-:W-:Y:S01]  /*3870*/  UMOV UR14, UR38 ;  /* 0x00000026000e7c82 */ /* 0x000fe20008000000 */
[----:B------:R-:W-:Y:S01]  /*3880*/  FMNMX.FTZ R4, R121, R4, !PT ;  /* 0x0000000479047209 */ /* 0x000fe20007810000 */
[----:B------:R-:W-:Y:S01]  /*3890*/  @UP0 USHF.R.U32.HI UR14, URZ, UR15, UR11 ;  /* 0x0000000f3f0e0299 */ /* 0x000fe2000801160b */
[----:B------:R-:W-:-:S02]  /*38a0*/  ISETP.GT.AND P2, PT, R24, 0x8, !P2 ;  /* 0x000000081800780c */ /* 0x000fc40005744270 */
[----:B------:R-:W-:Y:S01]  /*38b0*/  FMNMX.FTZ R4, R123, R4, !PT ;  /* 0x000000047b047209 */ /* 0x000fe20007810000 */
[----:B------:R-:W-:Y:S01]  /*38c0*/  UIADD3 UR53, UR53, UR14, URZ ;  /* 0x0000000e35357290 */ /* 0x000fe2000fffe03f */
[----:B------:R-:W-:Y:S02]  /*38d0*/  ISETP.LT.OR P2, PT, R20, 0x9, P2 ;  /* 0x000000091400780c */ /* 0x000fe40001741670 */
[----:B------:R-:W-:Y:S01]  /*38e0*/  FMNMX.FTZ R4, R125, R4, !PT ;  /* 0x000000047d047209 */ /* 0x000fe20007810000 */
[----:B------:R-:W-:Y:S01]  /*38f0*/  UIADD3 UR6, UR53, UR6, URZ ;  /* 0x0000000635067290 */ /* 0x000fe2000fffe03f */
        /* <DEDUP_REMOVED lines=8> */
[----:B------:R-:W-:-:S02]  /*3980*/  ISETP.GT.AND P2, PT, R24, 0x10, !P6 ;  /* 0x000000101800780c */ /* 0x000fc40007744270 */
[----:B------:R-:W-:Y:S02]  /*3990*/  ISETP.NE.AND P6, PT, R52, RZ, PT ;  /* 0x000000ff3400720c */ /* 0x000fe40003fc5270 */
        /* <DEDUP_REMOVED lines=54> */
[C---:B------:R-:W-:Y:S02]  /*3d00*/  ISETP.GT.AND P2, PT, R24.reuse, 0x30, !P2 ;  /* 0x000000301800780c */ /* 0x040fe40005744270 */
[----:B------:R-:W-:Y:S02]  /*3d10*/  ISETP.GT.AND P3, PT, R24, 0x70, !P3 ;  /* 0x000000701800780c */ /* 0x000fe40005f64270 */
[----:B------:R-:W-:Y:S02]  /*3d20*/  ISETP.LT.OR P2, PT, R20, 0x31, P2 ;  /* 0x000000311400780c */ /* 0x000fe40001741670 */
[----:B------:R-:W-:Y:S02]  /*3d30*/  ISETP.GT.AND P4, PT, R24, 0x71, !P4 ;  /* 0x000000711800780c */ /* 0x000fe40006784270 */
[----:B------:R-:W-:-:S02]  /*3d40*/  FSEL R37, R37, -INF , !P2 ;  /* 0xff80000025257808 */ /* 0x000fc40005000000 */
[----:B------:R-:W-:Y:S02]  /*3d50*/  ISETP.NE.AND P2, PT, R48, RZ, PT ;  /* 0x000000ff3000720c */ /* 0x000fe40003f45270 */
[----:B------:R-:W-:Y:S02]  /*3d60*/  ISETP.LT.OR P3, PT, R20, 0x71, P3 ;  /* 0x000000711400780c */ /* 0x000fe40001f61670 */
[C---:B------:R-:W-:Y:S02]  /*3d70*/  ISETP.GT.AND P2, PT, R24.reuse, 0x31, !P2 ;  /* 0x000000311800780c */ /* 0x040fe40005744270 */
[----:B------:R-:W-:Y:S02]  /*3d80*/  ISETP.GT.AND P5, PT, R24, 0x78, !P5 ;  /* 0x000000781800780c */ /* 0x000fe40006fa4270 */
[C---:B------:R-:W-:Y:S02]  /*3d90*/  ISETP.LT.OR P2, PT, R20.reuse, 0x32, P2 ;  /* 0x000000321400780c */ /* 0x040fe40001741670 */
[----:B------:R-:W-:-:S02]  /*3da0*/  ISETP.LT.OR P4, PT, R20, 0x72, P4 ;  /* 0x000000721400780c */ /* 0x000fc40002781670 */
[----:B------:R-:W-:Y:S02]  /*3db0*/  FSEL R39, R39, -INF , !P2 ;  /* 0xff80000027277808 */ /* 0x000fe40005000000 */
[----:B------:R-:W-:Y:S02]  /*3dc0*/  ISETP.NE.AND P2, PT, R46, RZ, PT ;  /* 0x000000ff2e00720c */ /* 0x000fe40003f45270 */
[----:B------:R-:W-:Y:S02]  /*3dd0*/  ISETP.LT.OR P5, PT, R20, 0x79, P5 ;  /* 0x000000791400780c */ /* 0x000fe40002fa1670 */
[----:B------:R-:W-:-:S04]  /*3de0*/  ISETP.GT.AND P2, PT, R24, 0x38, !P2 ;  /* 0x000000381800780c */ /* 0x000fc80005744270 */
[----:B------:R-:W-:-:S04]  /*3df0*/  ISETP.LT.OR P2, PT, R20, 0x39, P2 ;  /* 0x000000391400780c */ /* 0x000fc80001741670 */
[----:B------:R-:W-:Y:S02]  /*3e00*/  FSEL R41, R41, -INF , !P2 ;  /* 0xff80000029297808 */ /* 0x000fe40005000000 */
[----:B------:R-:W-:Y:S02]  /*3e10*/  ISETP.GT.AND P2, PT, R24, 0x39, !P6 ;  /* 0x000000391800780c */ /* 0x000fe40007744270 */
[----:B------:R-:W-:Y:S02]  /*3e20*/  ISETP.NE.AND P6, PT, R65, RZ, PT ;  /* 0x000000ff4100720c */ /* 0x000fe40003fc5270 */
        /* <DEDUP_REMOVED lines=43> */
[----:B------:R-:W-:Y:S02]  /*40e0*/  ISETP.NE.AND P6, PT, R26, RZ, PT ;  /* 0x000000ff1a00720c */ /* 0x000fe40003fc5270 */
[----:B------:R-:W-:Y:S02]  /*40f0*/  FMNMX.FTZ R26, R7, R4, !PT ;  /* 0x00000004071a7209 */ /* 0x000fe40007810000 */
[----:B------:R-:W-:-:S03]  /*4100*/  ISETP.LT.OR P2, PT, R20, 0x69, P2 ;  /* 0x000000691400780c */ /* 0x000fc60001741670 */
[----:B------:R-:W0:Y:S01]  /*4110*/  SHFL.BFLY PT, R67, R26, 0x2, 0x1f ;  /* 0x0c401f001a437f89 */ /* 0x000e2200000e0000 */
[----:B------:R-:W-:Y:S02]  /*4120*/  FSEL R59, R59, -INF , !P2 ;  /* 0xff8000003b3b7808 */ /* 0x000fe40005000000 */
[----:B0-----:R-:W-:-:S05]  /*4130*/  FMNMX.FTZ R67, R26, R67, !PT ;  /* 0x000000431a437209 */ /* 0x001fca0007810000 */
[----:B------:R-:W0:Y:S02]  /*4140*/  SHFL.BFLY PT, R4, R67, 0x1, 0x1f ;  /* 0x0c201f0043047f89 */ /* 0x000e2400000e0000 */
[----:B0-----:R-:W-:-:S04]  /*4150*/  FMNMX.FTZ R4, R67, R4, !PT ;  /* 0x0000000443047209 */ /* 0x001fc80007810000 */
[C---:B------:R-:W-:Y:S01]  /*4160*/  FSETP.NEU.FTZ.AND P2, PT, R4.reuse, -INF , PT ;  /* 0xff8000000400780b */ /* 0x040fe20003f5d000 */
[----:B------:R-:W-:-:S05]  /*4170*/  FMUL.FTZ R28, R4, R6 ;  /* 0x00000006041c7220 */ /* 0x000fca0000410000 */
        /* <DEDUP_REMOVED lines=105> */
[----:B------:R-:W-:Y:S01]  /*4810*/  MUFU.EX2 R168, R168 ;  /* 0x000000a800a87308 */ /* 0x000fe20000000800 */
[----:B------:R-:W-:Y:S01]  /*4820*/  FMNMX.FTZ R26, R113, R26, !PT ;  /* 0x0000001a711a7209 */ /* 0x000fe20007810000 */
[----:B0-----:R-:W-:-:S04]  /*4830*/  FADD.FTZ R36, R174, R7 ;  /* 0x00000007ae247221 */ /* 0x001fc80000010000 */
[----:B------:R-:W0:Y:S02]  /*4840*/  SHFL.BFLY PT, R101, R26, 0x2, 0x1f ;  /* 0x0c401f001a657f89 */ /* 0x000e2400000e0000 */
[----:B------:R-:W-:Y:S01]  /*4850*/  MUFU.EX2 R79, R79 ;  /* 0x0000004f004f7308 */ /* 0x000fe20000000800 */
[----:B-1----:R-:W-:-:S07]  /*4860*/  F2FP.F16.F32.PACK_AB R174, R77, R174 ;  /* 0x000000ae4dae723e */ /* 0x002fce00000000ff */
[----:B------:R-:W-:Y:S08]  /*4870*/  MUFU.EX2 R170, R170 ;  /* 0x000000aa00aa7308 */ /* 0x000ff00000000800 */
[----:B------:R-:W-:Y:S01]  /*4880*/  MUFU.EX2 R81, R81 ;  /* 0x0000005100517308 */ /* 0x000fe20000000800 */
[----:B0-----:R-:W-:-:S07]  /*4890*/  FMNMX.FTZ R101, R26, R101, !PT ;  /* 0x000000651a657209 */ /* 0x001fce0007810000 */
[----:B------:R-:W-:Y:S01]  /*48a0*/  MUFU.EX2 R164, R164 ;  /* 0x000000a400a47308 */ /* 0x000fe20000000800 */
[----:B------:R-:W0:Y:S07]  /*48b0*/  SHFL.BFLY PT, R2, R101, 0x1, 0x1f ;  /* 0x0c201f0065027f89 */ /* 0x000e2e00000e0000 */
[----:B------:R-:W-:Y:S08]  /*48c0*/  MUFU.EX2 R103, R103 ;  /* 0x0000006700677308 */ /* 0x000ff00000000800 */
[----:B------:R-:W1:Y:S08]  /*48d0*/  MUFU.EX2 R8, R8 ;  /* 0x0000000800087308 */ /* 0x000e700000000800 */
[----:B------:R-:W-:Y:S01]  /*48e0*/  MUFU.EX2 R99, R99 ;  /* 0x0000006300637308 */ /* 0x000fe20000000800 */
[----:B0-----:R-:W-:-:S04]  /*48f0*/  FMNMX.FTZ R5, R101, R2, !PT ;  /* 0x0000000265057209 */ /* 0x001fc80007810000 */
[C---:B------:R-:W-:Y:S01]  /*4900*/  FSETP.NEU.FTZ.AND P2, PT, R5.reuse, -INF , PT ;  /* 0xff8000000500780b */ /* 0x040fe20003f5d000 */
[----:B------:R-:W-:Y:S02]  /*4910*/  FMUL.FTZ R2, R5, R6 ;  /* 0x0000000605027220 */ /* 0x000fe40000410000 */
[----:B------:R-:W-:Y:S01]  /*4920*/  MUFU.EX2 R160, R97 ;  /* 0x0000006100a07308 */ /* 0x000fe20000000800 */
[----:B-1----:R-:W-:Y:S02]  /*4930*/  F2FP.F16.F32.PACK_AB R166, R8, R103 ;  /* 0x0000006708a6723e */ /* 0x002fe400000000ff */
[----:B------:R-:W-:Y:S02]  /*4940*/  FSEL R2, R2, RZ, P2 ;  /* 0x000000ff02027208 */ /* 0x000fe40001000000 */
[----:B------:R-:W-:-:S03]  /*4950*/  PLOP3.LUT P2, PT, PT, PT, UP1, 0x40, 0x0 ;  /* 0x000000000000781c */ /* 0x000fc60003f4e818 */
        /* <DEDUP_REMOVED lines=32> */
[----:B------:R2:W3:Y:S01]  /*4b60*/  MUFU.EX2 R12, R13 ;  /* 0x0000000d000c7308 */ /* 0x0004e20000000800 */
[----:B0-----:R-:W-:Y:S01]  /*4b70*/  FADD.FTZ R34, R0, R9 ;  /* 0x0000000900227221 */ /* 0x001fe20000010000 */
[-CC-:B------:R-:W-:Y:S01]  /*4b80*/  FFMA.FTZ R107, R107, R6.reuse, -R2.reuse ;  /* 0x000000066b6b7223 */ /* 0x180fe20000010802 */
[-CC-:B------:R-:W-:Y:S01]  /*4b90*/  FFMA.FTZ R111, R111, R6.reuse, -R2.reuse ;  /* 0x000000066f6f7223 */ /* 0x180fe20000010802 */
[-CC-:B------:R-:W-:Y:S01]  /*4ba0*/  FFMA.FTZ R105, R105, R6.reuse, -R2.reuse ;  /* 0x0000000669697223 */ /* 0x180fe20000010802 */
[----:B------:R-:W-:Y:S01]  /*4bb0*/  FFMA.FTZ R113, R113, R6, -R2 ;  /* 0x0000000671717223 */ /* 0x000fe20000010802 */
[----:B------:R-:W-:-:S02]  /*4bc0*/  F2FP.F16.F32.PACK_AB R181, R9, R0 ;  /* 0x0000000009b5723e */ /* 0x000fc400000000ff */
[----:B------:R-:W0:Y:S01]  /*4bd0*/  MUFU.EX2 R15, R15 ;  /* 0x0000000f000f7308 */ /* 0x000e220000000800 */
[----:B--2---:R-:W-:Y:S01]  /*4be0*/  FADD.FTZ R13, R77, R36 ;  /* 0x000000244d0d7221 */ /* 0x004fe20000010000 */
[----:B-1----:R-:W-:-:S03]  /*4bf0*/  FADD.FTZ R7, R11, R34 ;  /* 0x000000220b077221 */ /* 0x002fc60000010000 */
[----:B------:R-:W-:Y:S01]  /*4c00*/  FADD.FTZ R38, R168, R13 ;  /* 0x0000000da8267221 */ /* 0x000fe20000010000 */
[C---:B------:R-:W-:Y:S02]  /*4c10*/  F2FP.F16.F32.PACK_AB R168, R79.reuse, R168 ;  /* 0x000000a84fa8723e */ /* 0x040fe400000000ff */
[----:B------:R-:W1:Y:S01]  /*4c20*/  MUFU.EX2 R14, R21 ;  /* 0x00000015000e7308 */ /* 0x000e620000000800 */
[C---:B---3--:R-:W-:Y:S01]  /*4c30*/  FADD.FTZ R36, R12.reuse, R7 ;  /* 0x000000070c247221 */ /* 0x048fe20000010000 */
[----:B------:R-:W-:Y:S01]  /*4c40*/  FADD.FTZ R13, R79, R38 ;  /* 0x000000264f0d7221 */ /* 0x000fe20000010000 */
[----:B------:R-:W-:-:S03]  /*4c50*/  F2FP.F16.F32.PACK_AB R183, R12, R11 ;  /* 0x0000000b0cb7723e */ /* 0x000fc600000000ff */
[----:B------:R-:W-:Y:S01]  /*4c60*/  FADD.FTZ R38, R170, R13 ;  /* 0x0000000daa267221 */ /* 0x000fe20000010000 */
[----:B------:R-:W-:Y:S01]  /*4c70*/  F2FP.F16.F32.PACK_AB R170, R81, R170 ;  /* 0x000000aa51aa723e */ /* 0x000fe200000000ff */
[----:B------:R-:W2:Y:S01]  /*4c80*/  MUFU.EX2 R25, R25 ;  /* 0x0000001900197308 */ /* 0x000ea20000000800 */
[----:B0-----:R-:W-:Y:S01]  /*4c90*/  FADD.FTZ R7, R15, R36 ;  /* 0x000000240f077221 */ /* 0x001fe20000010000 */
[----:B------:R-:W-:-:S04]  /*4ca0*/  FADD.FTZ R13, R81, R38 ;  /* 0x00000026510d7221 */ /* 0x000fc80000010000 */
[----:B------:R-:W-:Y:S01]  /*4cb0*/  FADD.FTZ R40, R164, R13 ;  /* 0x0000000da4287221 */ /* 0x000fe20000010000 */
[C---:B------:R-:W-:Y:S01]  /*4cc0*/  F2FP.F16.F32.PACK_AB R164, R115.reuse, R164 ;  /* 0x000000a473a4723e */ /* 0x040fe200000000ff */
[----:B------:R-:W0:Y:S01]  /*4cd0*/  MUFU.EX2 R20, R27 ;  /* 0x0000001b00147308 */ /* 0x000e220000000800 */
[C---:B-1----:R-:W-:Y:S01]  /*4ce0*/  FADD.FTZ R36, R14.reuse, R7 ;  /* 0x000000070e247221 */ /* 0x042fe20000010000 */
[----:B------:R-:W-:Y:S01]  /*4cf0*/  FADD.FTZ R40, R115, R40 ;  /* 0x0000002873287221 */ /* 0x000fe20000010000 */
[----:B------:R-:W-:-:S03]  /*4d00*/  F2FP.F16.F32.PACK_AB R177, R14, R15 ;  /* 0x0000000f0eb1723e */ /* 0x000fc600000000ff */
[----:B------:R-:W-:Y:S02]  /*4d10*/  FADD.FTZ R13, R103, R40 ;  /* 0x00000028670d7221 */ /* 0x000fe40000010000 */
[----:B------:R-:W1:Y:S01]  /*4d20*/  MUFU.EX2 R29, R29 ;  /* 0x0000001d001d7308 */ /* 0x000e620000000800 */
[----:B--2---:R-:W-:Y:S01]  /*4d30*/  FADD.FTZ R7, R25, R36 ;  /* 0x0000002419077221 */ /* 0x004fe20000010000 */
[----:B------:R-:W-:-:S04]  /*4d40*/  FADD.FTZ R40, R8, R13 ;  /* 0x0000000d08287221 */ /* 0x000fc80000010000 */
[----:B------:R-:W-:Y:S02]  /*4d50*/  FADD.FTZ R13, R99, R40 ;  /* 0x00000028630d7221 */ /* 0x000fe40000010000 */
[----:B------:R-:W2:Y:S01]  /*4d60*/  MUFU.EX2 R24, R31 ;  /* 0x0000001f00187308 */ /* 0x000ea20000000800 */
[----:B0-----:R-:W-:Y:S01]  /*4d70*/  FADD.FTZ R38, R20, R7 ;  /* 0x0000000714267221 */ /* 0x001fe20000010000 */
[C---:B------:R-:W-:Y:S01]  /*4d80*/  FADD.FTZ R2, R160.reuse, R13 ;  /* 0x0000000da0027221 */ /* 0x040fe20000010000 */
[----:B------:R-:W-:Y:S02]  /*4d90*/  F2FP.F16.F32.PACK_AB R160, R160, R99 ;  /* 0x00000063a0a0723e */ /* 0x000fe400000000ff */
[----:B------:R-:W-:Y:S01]  /*4da0*/  F2FP.F16.F32.PACK_AB R179, R20, R25 ;  /* 0x0000001914b3723e */ /* 0x000fe200000000ff */
[----:B------:R-:W-:Y:S02]  /*4db0*/  FADD.FTZ R13, R95, R2 ;  /* 0x000000025f0d7221 */ /* 0x000fe40000010000 */
        /* <DEDUP_REMOVED lines=76> */
[----:B------:R-:W-:-:S03]  /*5280*/  F2FP.F16.F32.PACK_AB R153, R0, R107 ;  /* 0x0000006b0099723e */ /* 0x000fc600000000ff */
[----:B-1----:R-:W-:-:S04]  /*5290*/  FADD.FTZ R3, R105, R12 ;  /* 0x0000000c69037221 */ /* 0x002fc80000010000 */
[C---:B--2---:R-:W-:Y:S01]  /*52a0*/  FADD.FTZ R0, R10.reuse, R3 ;  /* 0x000000030a007221 */ /* 0x044fe20000010000 */
        /* <DEDUP_REMOVED lines=13> */
.L_x_1382:
[----:B------:R-:W-:-:S11]  /*5380*/  UISETP.NE.AND UP2, UPT, UR7, 0x1, UPT ;  /* 0x000000010700788c */ /* 0x000fd6000bf45270 */
[----:B------:R-:W-:Y:S02]  /*5390*/  @UP2 ULDC.64 UR10, c[0x0][0x9e8] ;  /* 0x00027a00000a2ab9 */ /* 0x000fe40000000a00 */
[----:B------:R-:W-:-:S04]  /*53a0*/  UIMAD.WIDE.U32 UR14, UR18, UR10, URZ ;  /* 0x0000000a120e72a5 */ /* 0x000fc8000f8e003f */
[----:B------:R-:W-:-:S12]  /*53b0*/  @UP2 USHF.R.U32.HI UR18, URZ, UR11, UR15 ;  /* 0x0000000b3f122299 */ /* 0x000fd8000801160f */
.L_x_1383:
[----:B------:R-:W-:-:S04]  /*53c0*/  UIMAD UR7, UR18, UR7, UR7 ;  /* 0x00000007120772a4 */ /* 0x000fc8000f8e0207 */
[----:B------:R-:W-:-:S04]  /*53d0*/  UISETP.LT.AND UP2, UPT, UR6, UR7, UPT ;  /* 0x000000070600728c */ /* 0x000fc8000bf41270 */
[----:B------:R-:W-:-:S12]  /*53e0*/  USEL UR6, UR6, UR7, UP2 ;  /* 0x0000000706067287 */ /* 0x000fd80009000000 */
.L_x_1381:
        /* <DEDUP_REMOVED lines=43> */
.L_x_1401:
        /* <DEDUP_REMOVED lines=9> */
.L_x_1386:
[----:B------:R-:W-:Y:S01]  /*5730*/  ULEA UR6, UR57, UR41, 0x3 ;  /* 0x0000002939067291 */ /* 0x000fe2000f8e183f */
[----:B------:R-:W-:-:S05]  /*5740*/  IMAD.U32 R6, RZ, RZ, UR56 ;  /* 0x00000038ff067e24 */ /* 0x000fca000f8e00ff */
[----:B------:R-:W-:-:S04]  /*5750*/  SHF.L.U32 R6, R6, 0x1f, RZ ;  /* 0x0000001f06067819 */ /* 0x000fc800000006ff */
[----:B------:R0:W1:Y:S01]  /*5760*/  SYNCS.PHASECHK.TRANS64.TRYWAIT P2, [UR6+0x28830], R6 ;  /* 0x02883006ff0075a7 */ /* 0x0000620008040146 */
[----:B------:R-:W-:Y:S05]  /*5770*/  @!P0 BRA `(.L_x_1387) ;  /* 0x0000000000048947 */ /* 0x000fea0003800000 */
[----:B------:R-:W-:Y:S01]  /*5780*/  BPT.TRAP 0x1 ;  /* 0x000000040000795c */ /* 0x000fe20000300000 */
.L_x_1387:
[----:B-1----:R-:W-:Y:S05]  /*5790*/  @P2 BRA `(.L_x_1385) ;  /* 0x0000000000082947 */ /* 0x002fea0003800000 */
[----:B------:R-:W1:Y:S02]  /*57a0*/  SYNCS.PHASECHK.TRANS64.TRYWAIT P2, [UR6+0x28830], R6 ;  /* 0x02883006ff0075a7 */ /* 0x000e640008040146 */
[----:B-1----:R-:W-:Y:S05]  /*57b0*/  @!P2 BRA `(.L_x_1388) ;  /* 0x00000128009ca947 */ /* 0x002fea0003800000 */
.L_x_1385:
        /* <DEDUP_REMOVED lines=45> */
.L_x_1390:
[----:B------:R-:W-:Y:S01]  /*5a90*/  ULEA UR6, UR45, UR41, 0x3 ;  /* 0x000000292d067291 */ /* 0x000fe2000f8e183f */
[----:B------:R-:W-:-:S05]  /*5aa0*/  IMAD.U32 R6, RZ, RZ, UR46 ;  /* 0x0000002eff067e24 */ /* 0x000fca000f8e00ff */
[----:B------:R-:W-:-:S04]  /*5ab0*/  SHF.L.U32 R6, R6, 0x1f, RZ ;  /* 0x0000001f06067819 */ /* 0x000fc800000006ff */
[----:B------:R0:W1:Y:S01]  /*5ac0*/  SYNCS.PHASECHK.TRANS64.TRYWAIT P2, [UR6+0x28850], R6 ;  /* 0x02885006ff0075a7 */ /* 0x0000620008040146 */
[----:B------:R-:W-:Y:S05]  /*5ad0*/  @!P0 BRA `(.L_x_1391) ;  /* 0x0000000000048947 */ /* 0x000fea0003800000 */
[----:B------:R-:W-:Y:S01]  /*5ae0*/  BPT.TRAP 0x1 ;  /* 0x000000040000795c */ /* 0x000fe20000300000 */
.L_x_1391:
[----:B-1----:R-:W-:Y:S05]  /*5af0*/  @P2 BRA `(.L_x_1389) ;  /* 0x0000000000082947 */ /* 0x002fea0003800000 */
[----:B------:R-:W1:Y:S02]  /*5b00*/  SYNCS.PHASECHK.TRANS64.TRYWAIT P2, [UR6+0x28850], R6 ;  /* 0x02885006ff0075a7 */ /* 0x000e640008040146 */
[----:B-1----:R-:W-:Y:S05]  /*5b10*/  @!P2 BRA `(.L_x_1392) ;  /* 0x0000012400dca947 */ /* 0x002fea0003800000 */
.L_x_1389:
[----:B------:R-:W-:Y:S01]  /*5b20*/  UIADD3 UR6, UR41, 0x400, URZ ;  /* 0x0000040029067890 */ /* 0x000fe2000fffe03f */
[----:B------:R-:W-:Y:S01]  /*5b30*/  WARPGROUP.ARRIVE ;  /* 0x00000000000079c5 */ /* 0x000fe20000000000 */
[----:B------:R-:W-:Y:S01]  /*5b40*/  UMOV UR7, 0x40000040 ;  /* 0x4000004000077882 */ /* 0x000fe20000000000 */
[----:B------:R-:W-:Y:S01]  /*5b50*/  PLOP3.LUT P2, PT, PT, PT, UP0, 0x80, 0x0 ;  /* 0x000000000000781c */ /* 0x000fe20003f4f008 */
[----:B------:R-:W-:Y:S01]  /*5b60*/  USHF.R.U32.HI UR6, URZ, 0x4, UR6 ;  /* 0x000000043f067899 */ /* 0x000fe20008011606 */
[----:B------:R-:W-:Y:S01]  /*5b70*/  PLOP3.LUT P3, PT, PT, PT, UP0, 0x80, 0x0 ;  /* 0x000000000000781c */ /* 0x000fe20003f6f008 */
[----:B------:R-:W-:Y:S01]  /*5b80*/  FMUL.FTZ R8, R27, UR55 ;  /* 0x000000371b087c20 */ /* 0x000fe20008410000 */
[----:B------:R-:W-:Y:S01]  /*5b90*/  FMUL.FTZ R13, R25, UR55 ;  /* 0x00000037190d7c20 */ /* 0x000fe20008410000 */
[----:B------:R-:W-:Y:S01]  /*5ba0*/  ULOP3.LUT UR6, UR6, 0x3fff, URZ, 0xc0, !UPT ;  /* 0x00003fff06067892 */ /* 0x000fe2000f8ec03f */
[----:B------:R-:W-:Y:S01]  /*5bb0*/  FMUL.FTZ R27, R55, UR55 ;  /* 0x00000037371b7c20 */ /* 0x000fe20008410000 */
[----:B------:R-:W-:Y:S01]  /*5bc0*/  FMUL.FTZ R25, R50, UR55 ;  /* 0x0000003732197c20 */ /* 0x000fe20008410000 */
[----:B------:R-:W-:Y:S01]  /*5bd0*/  FMUL.FTZ R55, R61, UR55 ;  /* 0x000000373d377c20 */ /* 0x000fe20008410000 */
[----:B------:R-:W-:Y:S01]  /*5be0*/  ULOP3.LUT UR6, UR6, 0x4000000, URZ, 0xfc, !UPT ;  /* 0x0400000006067892 */ /* 0x000fe2000f8efc3f */
[----:B------:R-:W-:-:S02]  /*5bf0*/  VIADD R61, R17, UR38 ;  /* 0x00000026113d7c36 */ /* 0x000fc40008000000 */
[----:B-1----:R-:W-:Y:S01]  /*5c00*/  FMUL.FTZ R7, R26, UR55 ;  /* 0x000000371a077c20 */ /* 0x002fe20008410000 */
[----:B------:R-:W-:Y:S01]  /*5c10*/  IMAD.U32 R50, RZ, RZ, UR57 ;  /* 0x00000039ff327e24 */ /* 0x000fe2000f8e00ff */
[----:B------:R-:W-:Y:S01]  /*5c20*/  ULEA UR10, UR45, UR6, 0xb ;  /* 0x000000062d0a7291 */ /* 0x000fe2000f8e583f */
[----:B------:R-:W-:Y:S01]  /*5c30*/  FMUL.FTZ R26, R51, UR55 ;  /* 0x00000037331a7c20 */ /* 0x000fe20008410000 */
[----:B0-----:R-:W-:Y:S01]  /*5c40*/  FMUL.FTZ R6, R24, UR55 ;  /* 0x0000003718067c20 */ /* 0x001fe20008410000 */
[----:B------:R-:W-:Y:S01]  /*5c50*/  FMUL.FTZ R10, R30, UR55 ;  /* 0x000000371e0a7c20 */ /* 0x000fe20008410000 */
[----:B------:R-:W-:Y:S01]  /*5c60*/  @!P1 LEA R50, R50, UR41, 0x3 ;  /* 0x0000002932329c11 */ /* 0x000fe2000f8e18ff */
[----:B------:R-:W-:Y:S01]  /*5c70*/  FMUL.FTZ R24, R43, UR55 ;  /* 0x000000372b187c20 */ /* 0x000fe20008410000 */
[----:B------:R-:W-:Y:S01]  /*5c80*/  FMUL.FTZ R30, R63, UR55 ;  /* 0x000000373f1e7c20 */ /* 0x000fe20008410000 */
[----:B------:R-:W-:Y:S01]  /*5c90*/  UMOV UR6, UR10 ;  /* 0x0000000a00067c82 */ /* 0x000fe20008000000 */
[----:B------:R-:W-:Y:S01]  /*5ca0*/  FMUL.FTZ R43, R78, UR55 ;  /* 0x000000374e2b7c20 */ /* 0x000fe20008410000 */
[----:B------:R-:W-:Y:S01]  /*5cb0*/  HGMMA.64x128x16.F32 R88, R180, gdesc[UR4].tnspB, R88, gsb0 ;  /* 0x41e00004b4587df0 */ /* 0x000fe20008000858 */
[----:B------:R-:W-:Y:S01]  /*5cc0*/  UIADD3 UR6, UR10, 0x80, URZ ;  /* 0x000000800a067890 */ /* 0x000fe2000fffe03f */
[----:B------:R-:W-:Y:S01]  /*5cd0*/  @!P1 VIADD R50, R50, 0x28840 ;  /* 0x0002884032329836 */ /* 0x000fe20000000000 */
[----:B------:R-:W-:Y:S01]  /*5ce0*/  UMOV UR7, 0x40000040 ;  /* 0x4000004000077882 */ /* 0x000fe20000000000 */
[----:B------:R-:W-:-:S02]  /*5cf0*/  IMAD.SHL.U32 R78, R3, 0x80, RZ ;  /* 0x00000080034e7824 */ /* 0x000fc400078e00ff */
        /* <DEDUP_REMOVED lines=12> */
[----:B------:R-:W-:Y:S01]  /*5dc0*/  IADD3 R57, -R78, 0x1, RZ ;  /* 0x000000014e397810 */ /* 0x000fe20007ffe1ff */
        /* <DEDUP_REMOVED lines=17> */
[----:B------:R-:W-:Y:S01]  /*5ee0*/  IMAD R57, R16, -0x2, R57 ;  /* 0xfffffffe10397824 */ /* 0x000fe200078e0239 */
[----:B------:R-:W0:Y:S08]  /*5ef0*/  MUFU.TANH R6, R6 ;  /* 0x0000000600067308 */ /* 0x000e300000002400 */
[----:B------:R-:W1:Y:S08]  /*5f00*/  MUFU.TANH R13, R13 ;  /* 0x0000000d000d7308 */ /* 0x000e700000002400 */
        /* <DEDUP_REMOVED lines=33> */
[----:B------:R0:W0:Y:S08]  /*6120*/  MUFU.TANH R66, R73 ;  /* 0x0000004900427308 */ /* 0x0000300000002400 */
        /* <DEDUP_REMOVED lines=11> */
[----:B------:R0:W0:Y:S08]  /*61e0*/  MUFU.TANH R70, R81 ;  /* 0x0000005100467308 */ /* 0x0000300000002400 */
[----:B------:R-:W0:Y:S01]  /*61f0*/  MUFU.TANH R84, R84 ;  /* 0x0000005400547308 */ /* 0x000e220000002400 */
        /* <DEDUP_REMOVED lines=8> */
[----:B------:R-:W-:-:S05]  /*6280*/  FMUL.FTZ R36, R71, UR55 ;  /* 0x0000003747247c20 */ /* 0x000fca0008410000 */
[----:B------:R-:W-:Y:S01]  /*6290*/  HGMMA.64x128x16.F32 R88, R164, gdesc[UR4].tnspB, R88, gsb0 ;  /* 0x41e00004a4587df0 */ /* 0x000fe20008000858 */
[----:B------:R-:W-:Y:S01]  /*62a0*/  UIADD3 UR6, UR10, 0x280, URZ ;  /* 0x000002800a067890 */ /* 0x000fe2000fffe03f */
[----:B------:R-:W0:Y:S01]  /*62b0*/  MUFU.TANH R168, R168 ;  /* 0x000000a800a87308 */ /* 0x000e220000002400 */
[----:B------:R-:W-:-:S07]  /*62c0*/  UMOV UR7, 0x40000040 ;  /* 0x4000004000077882 */ /* 0x000fce0000000000 */
[----:B------:R-:W0:Y:S01]  /*62d0*/  MUFU.TANH R36, R36 ;  /* 0x0000002400247308 */ /* 0x000e220000002400 */
[----:B------:R-:W-:Y:S02]  /*62e0*/  WARPGROUP.DEPBAR.LE gsb0, 0x0 ;  /* 0x00008000000079c5 */ /* 0x000fe40000010000 */
        /* <DEDUP_REMOVED lines=8> */
[----:B------:R-:W-:Y:S01]  /*6370*/  IADD3 R56, -R23, 0xb, RZ ;  /* 0x0000000b17387810 */ /* 0x000fe20007ffe1ff */
        /* <DEDUP_REMOVED lines=10> */
[----:B------:R-:W-:Y:S01]  /*6420*/  IMAD.U32 R62, RZ, RZ, UR44 ;  /* 0x0000002cff3e7e24 */ /* 0x000fe2000f8e00ff */
[----:B------:R-:W0:Y:S04]  /*6430*/  MUFU.TANH R164, R164 ;  /* 0x000000a400a47308 */ /* 0x000e280000002400 */
[----:B------:R-:W-:-:S04]  /*6440*/  IADD3 R57, -R62, UR39, R57 ;  /* 0x000000273e397c10 */ /* 0x000fc8000fffe139 */
        /* <DEDUP_REMOVED lines=24> */
[----:B------:R-:W0:Y:S01]  /*65d0*/  MUFU.TANH R160, R160 ;  /* 0x000000a000a07308 */ /* 0x000e220000002400 */
[----:B------:R-:W-:-:S07]  /*65e0*/  VIADD R82, R57, UR54 ;  /* 0x0000003639527c36 */ /* 0x000fce0008000000 */
        /* <DEDUP_REMOVED lines=14> */
[----:B------:R-:W-:Y:S02]  /*66d0*/  @!P1 PRMT R51, RZ, 0x654, R50 ;  /* 0x00000654ff339816 */ /* 0x000fe40000000032 */
[----:B------:R0:W0:Y:S01]  /*66e0*/  MUFU.TANH R50, R86 ;  /* 0x0000005600327308 */ /* 0x0000220000002400 */
[----:B------:R-:W5:Y:S02]  /*66f0*/  SHFL.IDX PT, R63, R61, RZ, 0x1c1f ;  /* 0x001c1fff3d3f7589 */ /* 0x000f6400000e0000 */
[----:B-----5:R-:W-:Y:S01]  /*6700*/  IMAD.IADD R62, R82, 0x1, R63 ;  /* 0x00000001523e7824 */ /* 0x020fe200078e023f */
[----:B------:R-:W-:Y:S02]  /*6710*/  WARPGROUP.DEPBAR.LE gsb0, 0x0 ;  /* 0x00008000000079c5 */ /* 0x000fe40000010000 */
[----:B------:R0:W-:Y:S06]  /*6720*/  BAR.ARV R56, 0x100 ;  /* 0x000400380000751d */ /* 0x0001ec0000002000 */
[----:B------:R5:W-:Y:S01]  /*6730*/  @!P1 SYNCS.ARRIVE.TRANS64.RED.A1T0 RZ, [R51+URZ], RZ ;  /* 0x000000ff33ff99a7 */ /* 0x000be2000810043f */
[----:B------:R-:W-:-:S04]  /*6740*/  VIADD R152, R57, UR52 ;  /* 0x0000003439987c36 */ /* 0x000fc80008000000 */
[----:B------:R-:W-:Y:S02]  /*6750*/  IMAD.IADD R64, R152, 0x1, R63 ;  /* 0x0000000198407824 */ /* 0x000fe400078e023f */
[----:B-----5:R-:W-:-:S06]  /*6760*/  FMUL.FTZ R51, R87, UR55 ;  /* 0x0000003757337c20 */ /* 0x020fcc0008410000 */
[----:B------:R-:W0:Y:S01]  /*6770*/  MUFU.TANH R51, R51 ;  /* 0x0000003300337308 */ /* 0x000e220000002400 */
[----:B-1234-:R-:W-:Y:S05]  /*6780*/  @P2 BRA `(.L_x_1393) ;  /* 0x00000000005c2947 */ /* 0x01efea0003800000 */
[----:B0-----:R-:W-:Y:S01]  /*6790*/  IMAD.U32 R56, RZ, RZ, UR44 ;  /* 0x0000002cff387e24 */ /* 0x001fe2000f8e00ff */
[----:B------:R-:W-:Y:S04]  /*67a0*/  BSSY B0, `(.L_x_1394) ;  /* 0x0000011000007945 */ /* 0x000fe80003800000 */
[----:B------:R-:W-:-:S04]  /*67b0*/  IADD3 R63, -R56, UR39, R63 ;  /* 0x00000027383f7c10 */ /* 0x000fc8000fffe13f */
        /* <DEDUP_REMOVED lines=10> */
.L_x_1395:
[----:B------:R-:W-:-:S05]  /*6860*/  IMAD.U32 R65, RZ, RZ, UR53 ;  /* 0x00000035ff417e24 */ /* 0x000fca000f8e00ff */
[----:B------:R-:W-:-:S13]  /*6870*/  ISETP.NE.AND P2, PT, R65, 0x1, PT ;  /* 0x000000014100780c */ /* 0x000fda0003f45270 */
[----:B------:R-:W0:Y:S02]  /*6880*/  @P2 LDC.64 R56, c[0x0][0x9e8] ;  /* 0x00027a00ff382b82 */ /* 0x000e240000000a00 */
[----:B0-----:R-:W-:-:S05]  /*6890*/  @P2 IMAD.HI.U32 R56, R63, R56, RZ ;  /* 0x000000383f382227 */ /* 0x001fca00078e00ff */
[----:B------:R-:W-:-:S07]  /*68a0*/  @P2 SHF.R.U32.HI R63, RZ, R57, R56 ;  /* 0x00000039ff3f2219 */ /* 0x000fce0000011638 */
.L_x_1396:
[----:B------:R-:W-:Y:S05]  /*68b0*/  BSYNC B0 ;  /* 0x0000000000007941 */ /* 0x000fea0003800000 */
.L_x_1394:
[----:B------:R-:W-:-:S04]  /*68c0*/  IMAD R63, R63, R65, -R78 ;  /* 0x000000413f3f7224 */ /* 0x000fc800078e0a4e */
[----:B------:R-:W-:-:S05]  /*68d0*/  IMAD R63, R16, -0x2, R63 ;  /* 0xfffffffe103f7824 */ /* 0x000fca00078e023f */
[----:B------:R-:W-:Y:S02]  /*68e0*/  VIADDMNMX R62, R63, R65, R62, PT ;  /* 0x000000413f3e7246 */ /* 0x000fe4000380013e */
[----:B------:R-:W-:-:S07]  /*68f0*/  VIMNMX R64, R64, R63, !PT ;  /* 0x0000003f40407248 */ /* 0x000fce0007fe0100 */
.L_x_1393:
[----:B------:R-:W-:Y:S01]  /*6900*/  ISETP.GT.AND P2, PT, R3, -0x1, PT ;  /* 0xffffffff0300780c */ /* 0x000fe20003f44270 */
[----:B------:R-:W1:Y:S03]  /*6910*/  SHFL.IDX PT, R155, R61, 0x1, 0x1c1f ;  /* 0x003c1f003d9b7f89 */ /* 0x000e6600000e0000 */
[C---:B------:R-:W-:Y:S02]  /*6920*/  ISETP.GT.AND P5, PT, R64.reuse, RZ, P2 ;  /* 0x000000ff4000720c */ /* 0x040fe400017a4270 */
[----:B------:R-:W-:Y:S02]  /*6930*/  ISETP.GT.AND P4, PT, R64, 0x1, P2 ;  /* 0x000000014000780c */ /* 0x000fe40001784270 */
[----:B------:R-:W-:Y:S02]  /*6940*/  ISETP.LT.OR P5, PT, R62, 0x1, P5 ;  /* 0x000000013e00780c */ /* 0x000fe40002fa1670 */
[----:B------:R-:W-:-:S02]  /*6950*/  ISETP.GT.AND P6, PT, R64, 0x8, P2 ;  /* 0x000000084000780c */ /* 0x000fc400017c4270 */
[----:B0-----:R-:W-:Y:S02]  /*6960*/  FSEL R163, R6, -INF , !P5 ;  /* 0xff80000006a37808 */ /* 0x001fe40006800000 */
[C---:B------:R-:W-:Y:S02]  /*6970*/  ISETP.GT.AND P5, PT, R64.reuse, 0x10, P2 ;  /* 0x000000104000780c */ /* 0x040fe400017a4270 */
[----:B------:R-:W-:Y:S02]  /*6980*/  ISETP.GT.AND P3, PT, R64, 0x9, P2 ;  /* 0x000000094000780c */ /* 0x000fe40001764270 */
[C---:B------:R-:W-:Y:S02]  /*6990*/  ISETP.LT.OR P5, PT, R62.reuse, 0x11, P5 ;  /* 0x000000113e00780c */ /* 0x040fe40002fa1670 */
[----:B------:R-:W-:Y:S02]  /*69a0*/  ISETP.LT.OR P4, PT, R62, 0x2, P4 ;  /* 0x000000023e00780c */ /* 0x000fe40002781670 */
[----:B------:R-:W-:-:S02]  /*69b0*/  FSEL R183, R166, -INF , !P5 ;  /* 0xff800000a6b77808 */ /* 0x000fc40006800000 */
[----:B------:R-:W-:Y:S02]  /*69c0*/  ISETP.GT.AND P5, PT, R64, 0x20, P2 ;  /* 0x000000204000780c */ /* 0x000fe400017a4270 */
        /* <DEDUP_REMOVED lines=22> */
[----:B-1----:R-:W-:Y:S01]  /*6b30*/  IMAD.IADD R46, R82, 0x1, R155 ;  /* 0x00000001522e7824 */ /* 0x002fe200078e029b */
        /* <DEDUP_REMOVED lines=66> */
[----:B------:R-:W-:Y:S01]  /*6f60*/  IMAD.U32 R6, RZ, RZ, UR44 ;  /* 0x0000002cff067e24 */ /* 0x000fe2000f8e00ff */
        /* <DEDUP_REMOVED lines=12> */
.L_x_1399:
[----:B------:R-:W-:-:S05]  /*7030*/  IMAD.U32 R6, RZ, RZ, UR53 ;  /* 0x00000035ff067e24 */ /* 0x000fca000f8e00ff */
[----:B------:R-:W-:-:S13]  /*7040*/  ISETP.NE.AND P3, PT, R6, 0x1, PT ;  /* 0x000000010600780c */ /* 0x000fda0003f65270 */
[----:B------:R-:W0:Y:S02]  /*7050*/  @P3 LDC.64 R40, c[0x0][0x9e8] ;  /* 0x00027a00ff283b82 */ /* 0x000e240000000a00 */
[----:B0-----:R-:W-:-:S05]  /*7060*/  @P3 IMAD.HI.U32 R40, R13, R40, RZ ;  /* 0x000000280d283227 */ /* 0x001fca00078e00ff */
[----:B------:R-:W-:-:S07]  /*7070*/  @P3 SHF.R.U32.HI R13, RZ, R41, R40 ;  /* 0x00000029ff0d3219 */ /* 0x000fce0000011628 */
.L_x_1400:
[----:B------:R-:W-:Y:S05]  /*7080*/  BSYNC B0 ;  /* 0x0000000000007941 */ /* 0x000fea0003800000 */
.L_x_1398:
[----:B------:R-:W-:-:S04]  /*7090*/  IMAD R13, R13, R6, -R78 ;  /* 0x000000060d0d7224 */ /* 0x000fc800078e0a4e */
[----:B------:R-:W-:-:S05]  /*70a0*/  IMAD R13, R16, -0x2, R13 ;  /* 0xfffffffe100d7824 */ /* 0x000fca00078e020d */
[----:B------:R-:W-:Y:S02]  /*70b0*/  VIADDMNMX R46, R13, R6, R46, PT ;  /* 0x000000060d2e7246 */ /* 0x000fe4000380012e */
[----:B------:R-:W-:-:S07]  /*70c0*/  VIMNMX R48, R48, R13, !PT ;  /* 0x0000000d30307248 */ /* 0x000fce0007fe0100 */
.L_x_1397:
[----:B------:R-:W-:Y:S01]  /*70d0*/  FMNMX.FTZ R6, R163, R4, !PT ;  /* 0x00000004a3067209 */ /* 0x000fe20007810000 */
[----:B------:R-:W-:Y:S01]  /*70e0*/  UMOV UR46, UR56 ;  /* 0x00000038002e7c82 */ /* 0x000fe20008000000 */
[C---:B------:R-:W-:Y:S02]  /*70f0*/  ISETP.GT.AND P4, PT, R48.reuse, 0x1, P2 ;  /* 0x000000013000780c */ /* 0x040fe40001784270 */
        /* <DEDUP_REMOVED lines=9> */
[----:B------:R-:W-:-:S02]  /*7190*/  FSEL R155, R10, -INF , !P6 ;  /* 0xff8000000a9b7808 */ /* 0x000fc40007000000 */
[----:B------:R-:W-:Y:S02]  /*71a0*/  FMNMX.FTZ R6, R181, R6, !PT ;  /* 0x00000006b5067209 */ /* 0x000fe40007810000 */
        /* <DEDUP_REMOVED lines=12> */
[----:B------:R-:W-:Y:S02]  /*7270*/  ISETP.LT.OR P5, PT, R46, 0x11, P5 ;  /* 0x000000112e00780c */ /* 0x000fe40002fa1670 */
[----:B------:R-:W-:Y:S02]  /*7280*/  FMNMX.FTZ R6, R85, R6, !PT ;  /* 0x0000000655067209 */ /* 0x000fe40007810000 */
[----:B------:R-:W-:Y:S02]  /*7290*/  ISETP.GT.AND P3, PT, R48, 0x18, P2 ;  /* 0x000000183000780c */ /* 0x000fe40001764270 */
[----:B------:R-:W-:Y:S02]  /*72a0*/  FMNMX.FTZ R6, R83, R6, !PT ;  /* 0x0000000653067209 */ /* 0x000fe40007810000 */
[----:B------:R-:W-:-:S02]  /*72b0*/  ISETP.LT.OR P3, PT, R46, 0x19, P3 ;  /* 0x000000192e00780c */ /* 0x000fc40001f61670 */
        /* <DEDUP_REMOVED lines=25> */
[----:B------:R-:W-:-:S04]  /*7450*/  ISETP.GT.AND P5, PT, R48, 0x19, P2 ;  /* 0x000000193000780c */ /* 0x000fc800017a4270 */
[----:B------:R-:W-:Y:S02]  /*7460*/  FSEL R8, R8, RZ, P6 ;  /* 0x000000ff08087208 */ /* 0x000fe40003000000 */
[----:B------:R-:W-:-:S03]  /*7470*/  ISETP.LT.OR P5, PT, R46, 0x1a, P5 ;  /* 0x0000001a2e00780c */ /* 0x000fc60002fa1670 */
[-CC-:B------:R-:W-:Y:S01]  /*7480*/  FFMA.FTZ R9, R163, R6.reuse, -R8.reuse ;  /* 0x00000006a3097223 */ /* 0x180fe20000010808 */
[----:B------:R-:W-:Y:S01]  /*7490*/  FSEL R163, R11, -INF , !P4 ;  /* 0xff8000000ba37808 */ /* 0x000fe20006000000 */
[-CC-:B------:R-:W-:Y:S01]  /*74a0*/  FFMA.FTZ R180, R171, R6.reuse, -R8.reuse ;  /* 0x00000006abb47223 */ /* 0x180fe20000010808 */
[----:B------:R-:W-:Y:S01]  /*74b0*/  ISETP.GT.AND P4, PT, R48, 0x20, P2 ;  /* 0x000000203000780c */ /* 0x000fe20001784270 */
[-CC-:B------:R-:W-:Y:S01]  /*74c0*/  FFMA.FTZ R182, R169, R6.reuse, -R8.reuse ;  /* 0x00000006a9b67223 */ /* 0x180fe20000010808 */
[----:B------:R-:W-:Y:S01]  /*74d0*/  FSEL R11, R20, -INF , !P3 ;  /* 0xff800000140b7808 */ /* 0x000fe20005800000 */
[-CC-:B------:R-:W-:Y:S01]  /*74e0*/  FFMA.FTZ R178, R181, R6.reuse, -R8.reuse ;  /* 0x00000006b5b27223 */ /* 0x180fe20000010808 */
[----:B------:R-:W-:Y:S01]  /*74f0*/  ISETP.LT.OR P4, PT, R46, 0x21, P4 ;  /* 0x000000212e00780c */ /* 0x000fe20002781670 */
[-CC-:B------:R-:W-:Y:S01]  /*7500*/  FFMA.FTZ R172, R173, R6.reuse, -R8.reuse ;  /* 0x00000006adac7223 */ /* 0x180fe20000010808 */
[C---:B------:R-:W-:Y:S01]  /*7510*/  ISETP.GT.AND P3, PT, R48.reuse, 0x21, P2 ;  /* 0x000000213000780c */ /* 0x040fe20001764270 */
[-CC-:B------:R-:W-:Y:S01]  /*7520*/  FFMA.FTZ R174, R161, R6.reuse, -R8.reuse ;  /* 0x00000006a1ae7223 */ /* 0x180fe20000010808 */
[----:B------:R-:W-:Y:S01]  /*7530*/  FSEL R21, R21, -INF , !P4 ;  /* 0xff80000015157808 */ /* 0x000fe20006000000 */
[-CC-:B------:R-:W-:Y:S01]  /*7540*/  FFMA.FTZ R168, R87, R6.reuse, -R8.reuse ;  /* 0x0000000657a87223 */ /* 0x180fe20000010808 */
[----:B------:R-:W-:Y:S01]  /*7550*/  ISETP.GT.AND P4, PT, R48, RZ, P2 ;  /* 0x000000ff3000720c */ /* 0x000fe20001784270 */
[-CC-:B------:R-:W-:Y:S01]  /*7560*/  FFMA.FTZ R176, R183, R6.reuse, -R8.reuse ;  /* 0x00000006b7b07223 */ /* 0x180fe20000010808 */
[----:B------:R-:W-:Y:S01]  /*7570*/  FSEL R167, R15, -INF , !P5 ;  /* 0xff8000000fa77808 */ /* 0x000fe20006800000 */
[-CC-:B------:R-:W-:Y:S01]  /*7580*/  FFMA.FTZ R15, R175, R6.reuse, -R8.reuse ;  /* 0x00000006af0f7223 */ /* 0x180fe20000010808 */
[----:B------:R-:W-:Y:S01]  /*7590*/  ISETP.LT.OR P4, PT, R46, 0x1, P4 ;  /* 0x000000012e00780c */ /* 0x000fe20002781670 */
[-CC-:B------:R-:W-:Y:S01]  /*75a0*/  FFMA.FTZ R170, R83, R6.reuse, -R8.reuse ;  /* 0x0000000653aa7223 */ /* 0x180fe20000010808 */
[----:B------:R-:W-:Y:S01]  /*75b0*/  ISETP.GT.AND P5, PT, R48, 0x28, P2 ;  /* 0x000000283000780c */ /* 0x000fe200017a4270 */
[-CC-:B------:R-:W-:Y:S01]  /*75c0*/  FFMA.FTZ R164, R79, R6.reuse, -R8.reuse ;  /* 0x000000064fa47223 */ /* 0x180fe20000010808 */
[----:B------:R-:W-:Y:S01]  /*75d0*/  FSEL R10, R7, -INF , !P4 ;  /* 0xff800000070a7808 */ /* 0x000fe20006000000 */
[-CC-:B------:R-:W-:Y:S01]  /*75e0*/  FFMA.FTZ R166, R75, R6.reuse, -R8.reuse ;  /* 0x000000064ba67223 */ /* 0x180fe20000010808 */
[----:B------:R-:W-:Y:S01]  /*75f0*/  ISETP.LT.OR P3, PT, R46, 0x22, P3 ;  /* 0x000000222e00780c */ /* 0x000fe20001f61670 */
[----:B------:R0:W-:Y:S01]  /*7600*/  MUFU.EX2 R7, R15 ;  /* 0x0000000f00077308 */ /* 0x0001e20000000800 */
[----:B------:R-:W-:Y:S01]  /*7610*/  FMNMX.FTZ R12, R10, R5, !PT ;  /* 0x000000050a0c7209 */ /* 0x000fe20007810000 */
[-CC-:B------:R-:W-:Y:S01]  /*7620*/  FFMA.FTZ R158, R57, R6.reuse, -R8.reuse ;  /* 0x00000006399e7223 */ /* 0x180fe20000010808 */
[----:B------:R-:W-:Y:S01]  /*7630*/  ISETP.LT.OR P5, PT, R46, 0x29, P5 ;  /* 0x000000292e00780c */ /* 0x000fe20002fa1670 */
[--C-:B------:R-:W-:Y:S01]  /*7640*/  FFMA.FTZ R156, R63, R6, -R8.reuse ;  /* 0x000000063f9c7223 */ /* 0x100fe20000010808 */
[----:B------:R-:W-:Y:S01]  /*7650*/  FMNMX.FTZ R12, R159, R12, !PT ;  /* 0x0000000c9f0c7209 */ /* 0x000fe20007810000 */
[--C-:B------:R-:W-:Y:S01]  /*7660*/  FFMA.FTZ R154, R49, R6, -R8.reuse ;  /* 0x00000006319a7223 */ /* 0x100fe20000010808 */
[----:B------:R-:W-:Y:S01]  /*7670*/  FSEL R171, R24, -INF , !P3 ;  /* 0xff80000018ab7808 */ /* 0x000fe20005800000 */
[----:B------:R-:W-:Y:S01]  /*7680*/  MUFU.EX2 R9, R9 ;  /* 0x0000000900097308 */ /* 0x000fe20000000800 */
[----:B------:R-:W-:Y:S01]  /*7690*/  FMNMX.FTZ R12, R155, R12, !PT ;  /* 0x0000000c9b0c7209 */ /* 0x000fe20007810000 */
[-CC-:B0-----:R-:W-:Y:S01]  /*76a0*/  FFMA.FTZ R15, R179, R6.reuse, -R8.reuse ;  /* 0x00000006b30f7223 */ /* 0x181fe20000010808 */
[----:B------:R-:W-:Y:S01]  /*76b0*/  ISETP.GT.AND P3, PT, R48, 0x29, P2 ;  /* 0x000000293000780c */ /* 0x000fe20001764270 */
[--C-:B------:R-:W-:Y:S01]  /*76c0*/  FFMA.FTZ R160, R65, R6, -R8.reuse ;  /* 0x0000000641a07223 */ /* 0x100fe20000010808 */
[----:B------:R-:W-:Y:S01]  /*76d0*/  FMNMX.FTZ R12, R157, R12, !PT ;  /* 0x0000000c9d0c7209 */ /* 0x000fe20007810000 */
[--C-:B------:R-:W-:Y:S01]  /*76e0*/  FFMA.FTZ R162, R67, R6, -R8.reuse ;  /* 0x0000000643a27223 */ /* 0x100fe20000010808 */
[----:B------:R-:W-:Y:S01]  /*76f0*/  FSEL R169, R28, -INF , !P5 ;  /* 0xff8000001ca97808 */ /* 0x000fe20006800000 */
[----:B------:R-:W-:Y:S01]  /*7700*/  MUFU.EX2 R180, R180 ;  /* 0x000000b400b47308 */ /* 0x000fe20000000800 */
[----:B------:R-:W-:Y:S01]  /*7710*/  FMNMX.FTZ R12, R41, R12, !PT ;  /* 0x0000000c290c7209 */ /* 0x000fe20007810000 */
[-CC-:B------:R-:W-:Y:S01]  /*7720*/  FFMA.FTZ R85, R85, R6.reuse, -R8.reuse ;  /* 0x0000000655557223 */ /* 0x180fe20000010808 */
[----:B------:R-:W-:Y:S01]  /*7730*/  ISETP.GT.AND P5, PT, R48, 0x30, P2 ;  /* 0x000000303000780c */ /* 0x000fe200017a4270 */
[--C-:B------:R-:W-:Y:S01]  /*7740*/  FFMA.FTZ R65, R73, R6, -R8.reuse ;  /* 0x0000000649417223 */ /* 0x100fe20000010808 */
[----:B------:R-:W-:Y:S01]  /*7750*/  FMNMX.FTZ R12, R163, R12, !PT ;  /* 0x0000000ca30c7209 */ /* 0x000fe20007810000 */
[--C-:B------:R-:W-:Y:S01]  /*7760*/  FFMA.FTZ R67, R71, R6, -R8.reuse ;  /* 0x0000000647437223 */ /* 0x100fe20000010808 */
[----:B------:R-:W-:Y:S01]  /*7770*/  ISETP.LT.OR P4, PT, R46, 0x2a, P3 ;  /* 0x0000002a2e00780c */ /* 0x000fe20001f81670 */
[----:B------:R-:W-:Y:S01]  /*7780*/  MUFU.EX2 R182, R182 ;  /* 0x000000b600b67308 */ /* 0x000fe20000000800 */
[----:B------:R-:W-:Y:S01]  /*7790*/  FMNMX.FTZ R12, R11, R12, !PT ;  /* 0x0000000c0b0c7209 */ /* 0x000fe20007810000 */
[-CC-:B------:R-:W-:Y:S01]  /*77a0*/  FFMA.FTZ R61, R61, R6.reuse, -R8.reuse ;  /* 0x000000063d3d7223 */ /* 0x180fe20000010808 */
[----:B------:R-:W-:Y:S01]  /*77b0*/  ISETP.GT.AND P3, PT, R48, 0x31, P2 ;  /* 0x000000313000780c */ /* 0x000fe20001764270 */
[--C-:B------:R-:W-:Y:S01]  /*77c0*/  FFMA.FTZ R55, R55, R6, -R8.reuse ;  /* 0x0000000637377223 */ /* 0x100fe20000010808 */
[----:B------:R-:W-:Y:S01]  /*77d0*/  FMNMX.FTZ R12, R167, R12, !PT ;  /* 0x0000000ca70c7209 */ /* 0x000fe20007810000 */
[-CC-:B------:R-:W-:Y:S01]  /*77e0*/  FFMA.FTZ R152, R59, R6.reuse, -R8.reuse ;  /* 0x000000063b987223 */ /* 0x180fe20000010808 */
[----:B------:R-:W-:Y:S01]  /*77f0*/  FSEL R175, R14, -INF , !P4 ;  /* 0xff8000000eaf7808 */ /* 0x000fe20006000000 */
[--C-:B------:R-:W-:Y:S01]  /*7800*/  FFMA.FTZ R14, R153, R6, -R8.reuse ;  /* 0x00000006990e7223 */ /* 0x100fe20000010808 */
[----:B------:R-:W-:Y:S01]  /*7810*/  FMNMX.FTZ R12, R21, R12, !PT ;  /* 0x0000000c150c7209 */ /* 0x000fe20007810000 */
[----:B------:R-:W-:Y:S01]  /*7820*/  MUFU.EX2 R176, R176 ;  /* 0x000000b000b07308 */ /* 0x000fe20000000800 */
[----:B------:R-:W-:Y:S01]  /*7830*/  ISETP.LT.OR P5, PT, R46, 0x31, P5 ;  /* 0x000000312e00780c */ /* 0x000fe20002fa1670 */
[--C-:B------:R-:W-:Y:S01]  /*7840*/  FFMA.FTZ R53, R53, R6, -R8.reuse ;  /* 0x0000000635357223 */ /* 0x100fe20000010808 */
[----:B------:R-:W-:Y:S01]  /*7850*/  FMNMX.FTZ R12, R171, R12, !PT ;  /* 0x0000000cab0c7209 */ /* 0x000fe20007810000 */
[----:B------:R-:W-:Y:S01]  /*7860*/  FFMA.FTZ R47, R47, R6, -R8 ;  /* 0x000000062f2f7223 */ /* 0x000fe20000010808 */
[----:B------:R-:W-:Y:S01]  /*7870*/  ISETP.GT.AND P4, PT, R48, 0x38, P2 ;  /* 0x000000383000780c */ /* 0x000fe20001784270 */
[----:B------:R-:W-:Y:S01]  /*7880*/  IMAD.U32 R28, RZ, RZ, UR45 ;  /* 0x0000002dff1c7e24 */ /* 0x000fe2000f8e00ff */
[----:B------:R-:W-:Y:S01]  /*7890*/  FMNMX.FTZ R12, R169, R12, !PT ;  /* 0x0000000ca90c7209 */ /* 0x000fe20007810000 */
[----:B------:R-:W-:Y:S01]  /*78a0*/  MUFU.EX2 R15, R15 ;  /* 0x0000000f000f7308 */ /* 0x000fe20000000800 */
[----:B------:R-:W-:Y:S01]  /*78b0*/  ISETP.LT.OR P3, PT, R46, 0x32, P3 ;  /* 0x000000322e00780c */ /* 0x000fe20001f61670 */
[----:B------:R-:W-:Y:S01]  /*78c0*/  UMOV UR45, UR57 ;  /* 0x00000039002d7c82 */ /* 0x000fe20008000000 */
[----:B------:R-:W-:-:S02]  /*78d0*/  FSEL R25, R25, -INF , !P5 ;  /* 0xff80000019197808 */ /* 0x000fc40006800000 */
[----:B------:R-:W-:Y:S02]  /*78e0*/  FMNMX.FTZ R12, R175, R12, !PT ;  /* 0x0000000caf0c7209 */ /* 0x000fe40007810000 */
[----:B------:R-:W-:Y:S01]  /*78f0*/  ISETP.GT.AND P5, PT, R48, 0x39, P2 ;  /* 0x000000393000780c */ /* 0x000fe200017a4270 */
[----:B------:R-:W-:Y:S01]  /*7900*/  MUFU.EX2 R178, R178 ;  /* 0x000000b200b27308 */ /* 0x000fe20000000800 */
[----:B------:R-:W-:Y:S02]  /*7910*/  FSEL R179, R26, -INF , !P3 ;  /* 0xff8000001ab37808 */ /* 0x000fe40005800000 */
[----:B------:R-:W-:Y:S02]  /*7920*/  ISETP.LT.OR P4, PT, R46, 0x39, P4 ;  /* 0x000000392e00780c */ /* 0x000fe40002781670 */
[----:B------:R-:W-:Y:S02]  /*7930*/  FMNMX.FTZ R12, R25, R12, !PT ;  /* 0x0000000c190c7209 */ /* 0x000fe40007810000 */
[----:B------:R-:W-:Y:S01]  /*7940*/  ISETP.GT.AND P3, PT, R48, 0x40, P2 ;  /* 0x000000403000780c */ /* 0x000fe20001764270 */
[----:B------:R-:W-:Y:S01]  /*7950*/  MUFU.EX2 R172, R172 ;  /* 0x000000ac00ac7308 */ /* 0x000fe20000000800 */
[----:B------:R-:W-:-:S02]  /*7960*/  ISETP.LT.OR P5, PT, R46, 0x3a, P5 ;  /* 0x0000003a2e00780c */ /* 0x000fc40002fa1670 */
[----:B------:R-:W-:Y:S02]  /*7970*/  FSEL R29, R29, -INF , !P4 ;  /* 0xff8000001d1d7808 */ /* 0x000fe40006000000 */
[----:B------:R-:W-:Y:S02]  /*7980*/  FMNMX.FTZ R12, R179, R12, !PT ;  /* 0x0000000cb30c7209 */ /* 0x000fe40007810000 */
[----:B------:R-:W-:Y:S01]  /*7990*/  ISETP.GT.AND P4, PT, R48, 0x41, P2 ;  /* 0x000000413000780c */ /* 0x000fe20001784270 */
[----:B------:R-:W-:Y:S01]  /*79a0*/  MUFU.EX2 R174, R174 ;  /* 0x000000ae00ae7308 */ /* 0x000fe20000000800 */
[----:B------:R-:W-:Y:S01]  /*79b0*/  FSEL R181, R27, -INF , !P5 ;  /* 0xff8000001bb57808 */ /* 0x000fe20006800000 */
[----:B------:R-:W-:Y:S01]  /*79c0*/  FFMA.FTZ R27, R177, R6, -R8 ;  /* 0x00000006b11b7223 */ /* 0x000fe20000010808 */
[----:B------:R-:W-:Y:S02]  /*79d0*/  ISETP.LT.OR P3, PT, R46, 0x41, P3 ;  /* 0x000000412e00780c */ /* 0x000fe40001f61670 */
[----:B------:R-:W-:-:S02]  /*79e0*/  FMNMX.FTZ R12, R29, R12, !PT ;  /* 0x0000000c1d0c7209 */ /* 0x000fc40007810000 */
[----:B------:R-:W-:Y:S01]  /*79f0*/  ISETP.GT.AND P5, PT, R48, 0x48, P2 ;  /* 0x000000483000780c */ /* 0x000fe200017a4270 */
[----:B------:R-:W-:Y:S01]  /*7a00*/  MUFU.EX2 R27, R27 ;  /* 0x0000001b001b7308 */ /* 0x000fe20000000800 */
[----:B------:R-:W-:Y:S02]  /*7a10*/  ISETP.LT.OR P4, PT, R46, 0x42, P4 ;  /* 0x000000422e00780c */ /* 0x000fe40002781670 */
[----:B------:R-:W-:Y:S02]  /*7a20*/  FSEL R177, R32, -INF , !P3 ;  /* 0xff80000020b17808 */ /* 0x000fe40005800000 */
[----:B------:R-:W-:Y:S02]  /*7a30*/  FMNMX.FTZ R12, R181, R12, !PT ;  /* 0x0000000cb50c7209 */ /* 0x000fe40007810000 */
[----:B------:R-:W-:Y:S01]  /*7a40*/  ISETP.GT.AND P3, PT, R48, 0x49, P2 ;  /* 0x000000493000780c */ /* 0x000fe20001764270 */
[----:B------:R-:W-:Y:S01]  /*7a50*/  MUFU.EX2 R168, R168 ;  /* 0x000000a800a87308 */ /* 0x000fe20000000800 */
[----:B------:R-:W-:Y:S01]  /*7a60*/  FSEL R173, R31, -INF , !P4 ;  /* 0xff8000001fad7808 */ /* 0x000fe20006000000 */
[----:B------:R-:W-:Y:S01]  /*7a70*/  FFMA.FTZ R31, R165, R6, -R8 ;  /* 0x00000006a51f7223 */ /* 0x000fe20000010808 */
[----:B------:R-:W-:-:S02]  /*7a80*/  ISETP.LT.OR P5, PT, R46, 0x49, P5 ;  /* 0x000000492e00780c */ /* 0x000fc40002fa1670 */
[----:B------:R-:W-:Y:S02]  /*7a90*/  FMNMX.FTZ R12, R177, R12, !PT ;  /* 0x0000000cb10c7209 */ /* 0x000fe40007810000 */
[----:B------:R-:W-:Y:S01]  /*7aa0*/  ISETP.GT.AND P4, PT, R48, 0x50, P2 ;  /* 0x000000503000780c */ /* 0x000fe20001784270 */
[----:B------:R-:W-:Y:S01]  /*7ab0*/  MUFU.EX2 R31, R31 ;  /* 0x0000001f001f7308 */ /* 0x000fe20000000800 */
[----:B------:R-:W-:Y:S02]  /*7ac0*/  ISETP.LT.OR P3, PT, R46, 0x4a, P3 ;  /* 0x0000004a2e00780c */ /* 0x000fe40001f61670 */
[----:B------:R-:W-:Y:S02]  /*7ad0*/  FSEL R33, R33, -INF , !P5 ;  /* 0xff80000021217808 */ /* 0x000fe40006800000 */
[----:B------:R-:W-:Y:S02]  /*7ae0*/  FMNMX.FTZ R12, R173, R12, !PT ;  /* 0x0000000cad0c7209 */ /* 0x000fe40007810000 */
[----:B------:R-:W-:Y:S01]  /*7af0*/  ISETP.GT.AND P5, PT, R48, 0x51, P2 ;  /* 0x000000513000780c */ /* 0x000fe200017a4270 */
[----:B------:R-:W-:Y:S01]  /*7b00*/  MUFU.EX2 R85, R85 ;  /* 0x0000005500557308 */ /* 0x000fe20000000800 */
[----:B------:R-:W-:-:S02]  /*7b10*/  FSEL R165, R30, -INF , !P3 ;  /* 0xff8000001ea57808 */ /* 0x000fc40005800000 */
[----:B------:R-:W-:Y:S02]  /*7b20*/  ISETP.LT.OR P4, PT, R46, 0x51, P4 ;  /* 0x000000512e00780c */ /* 0x000fe40002781670 */
[----:B------:R-:W-:Y:S02]  /*7b30*/  FMNMX.FTZ R12, R33, R12, !PT ;  /* 0x0000000c210c7209 */ /* 0x000fe40007810000 */
[----:B------:R-:W-:Y:S01]  /*7b40*/  ISETP.GT.AND P3, PT, R48, 0x58, P2 ;  /* 0x000000583000780c */ /* 0x000fe20001764270 */
[----:B------:R-:W-:Y:S01]  /*7b50*/  MUFU.EX2 R170, R170 ;  /* 0x000000aa00aa7308 */ /* 0x000fe20000000800 */
[----:B------:R-:W-:Y:S02]  /*7b60*/  ISETP.LT.OR P5, PT, R46, 0x52, P5 ;  /* 0x000000522e00780c */ /* 0x000fe40002fa1670 */
[----:B------:R-:W-:Y:S02]  /*7b70*/  FSEL R161, R34, -INF , !P4 ;  /* 0xff80000022a17808 */ /* 0x000fe40006000000 */
[----:B------:R-:W-:-:S02]  /*7b80*/  FMNMX.FTZ R12, R165, R12, !PT ;  /* 0x0000000ca50c7209 */ /* 0x000fc40007810000 */
[----:B------:R-:W-:Y:S01]  /*7b90*/  ISETP.GT.AND P4, PT, R48, 0x59, P2 ;  /* 0x000000593000780c */ /* 0x000fe20001784270 */
[----:B------:R-:W-:Y:S01]  /*7ba0*/  MUFU.EX2 R164, R164 ;  /* 0x000000a400a47308 */ /* 0x000fe20000000800 */
[----:B------:R-:W-:Y:S02]  /*7bb0*/  FSEL R153, R35, -INF , !P5 ;  /* 0xff80000023997808 */ /* 0x000fe40006800000 */
[----:B------:R-:W-:Y:S02]  /*7bc0*/  ISETP.LT.OR P3, PT, R46, 0x59, P3 ;  /* 0x000000592e00780c */ /* 0x000fe40001f61670 */
[----:B------:R-:W-:Y:S02]  /*7bd0*/  FMNMX.FTZ R12, R161, R12, !PT ;  /* 0x0000000ca10c7209 */ /* 0x000fe40007810000 */
[----:B------:R-:W-:Y:S01]  /*7be0*/  ISETP.GT.AND P5, PT, R48, 0x60, P2 ;  /* 0x000000603000780c */ /* 0x000fe200017a4270 */
[----:B------:R0:W-:Y:S01]  /*7bf0*/  MUFU.EX2 R35, R14 ;  /* 0x0000000e00237308 */ /* 0x0001e20000000800 */
[----:B------:R-:W-:-:S02]  /*7c00*/  ISETP.LT.OR P4, PT, R46, 0x5a, P4 ;  /* 0x0000005a2e00780c */ /* 0x000fc40002781670 */
[----:B------:R-:W-:Y:S02]  /*7c10*/  FSEL R87, R38, -INF , !P3 ;  /* 0xff80000026577808 */ /* 0x000fe40005800000 */
[----:B------:R-:W-:Y:S02]  /*7c20*/  FMNMX.FTZ R12, R153, R12, !PT ;  /* 0x0000000c990c7209 */ /* 0x000fe40007810000 */
[----:B------:R-:W-:Y:S01]  /*7c30*/  ISETP.GT.AND P3, PT, R48, 0x61, P2 ;  /* 0x000000613000780c */ /* 0x000fe20001764270 */
[----:B------:R-:W-:Y:S01]  /*7c40*/  MUFU.EX2 R166, R166 ;  /* 0x000000a600a67308 */ /* 0x000fe20000000800 */
[----:B------:R-:W-:Y:S01]  /*7c50*/  FSEL R183, R36, -INF , !P4 ;  /* 0xff80000024b77808 */ /* 0x000fe20006000000 */
[----:B0-----:R-:W-:Y:S01]  /*7c60*/  FFMA.FTZ R14, R77, R6, -R8 ;  /* 0x000000064d0e7223 */ /* 0x001fe20000010808 */
        /* <DEDUP_REMOVED lines=30> */
[C---:B------:R-:W-:Y:S02]  /*7e50*/  ISETP.LT.OR P5, PT, R46.reuse, 0x79, P5 ;  /* 0x000000792e00780c */ /* 0x040fe40002fa1670 */
[----:B------:R-:W-:Y:S02]  /*7e60*/  FSEL R77, R45, -INF , !P4 ;  /* 0xff8000002d4d7808 */ /* 0x000fe40006000000 */
[----:B------:R-:W-:Y:S02]  /*7e70*/  FMNMX.FTZ R12, R79, R12, !PT ;  /* 0x0000000c4f0c7209 */ /* 0x000fe40007810000 */
[----:B------:R-:W-:Y:S01]  /*7e80*/  ISETP.LT.OR P2, PT, R46, 0x7a, P2 ;  /* 0x0000007a2e00780c */ /* 0x000fe20001741670 */
[----:B------:R-:W-:Y:S01]  /*7e90*/  MUFU.EX2 R45, R14 ;  /* 0x0000000e002d7308 */ /* 0x000fe20000000800 */
[----:B------:R-:W-:-:S02]  /*7ea0*/  FSEL R193, R50, -INF , !P5 ;  /* 0xff80000032c17808 */ /* 0x000fc40006800000 */
[----:B------:R-:W-:Y:S02]  /*7eb0*/  FMNMX.FTZ R12, R77, R12, !PT ;  /* 0x0000000c4d0c7209 */ /* 0x000fe40007810000 */
[----:B------:R-:W-:Y:S01]  /*7ec0*/  FSEL R75, R51, -INF , !P2 ;  /* 0xff800000334b7808 */ /* 0x000fe20005000000 */
[----:B------:R-:W-:Y:S01]  /*7ed0*/  FFMA.FTZ R51, R69, R6, -R8 ;  /* 0x0000000645337223 */ /* 0x000fe20000010808 */
[----:B------:R-:W-:Y:S01]  /*7ee0*/  FMNMX.FTZ R12, R193, R12, !PT ;  /* 0x0000000cc10c7209 */ /* 0x000fe20007810000 */
[----:B------:R-:W-:Y:S01]  /*7ef0*/  MUFU.EX2 R61, R61 ;  /* 0x0000003d003d7308 */ /* 0x000fe20000000800 */
[----:B------:R-:W-:Y:S02]  /*7f00*/  FSEL R57, R13, RZ, P6 ;  /* 0x000000ff0d397208 */ /* 0x000fe40003000000 */
[----:B------:R-:W-:-:S03]  /*7f10*/  FMNMX.FTZ R12, R75, R12, !PT ;  /* 0x0000000c4b0c7209 */ /* 0x000fc60007810000 */
        /* <DEDUP_REMOVED lines=20> */
[----:B------:R-:W-:Y:S01]  /*8060*/  FADD.FTZ R63, R7, R2 ;  /* 0x00000002073f7221 */ /* 0x000fe20000010000 */
[-C--:B------:R-:W-:Y:S01]  /*8070*/  FMUL.FTZ R100, R100, R4.reuse ;  /* 0x0000000464647220 */ /* 0x080fe20000410000 */
[-C--:B------:R-:W-:Y:S01]  /*8080*/  FMUL.FTZ R101, R101, R4.reuse ;  /* 0x0000000465657220 */ /* 0x080fe20000410000 */
[----:B------:R-:W-:Y:S01]  /*8090*/  MUFU.EX2 R53, R53 ;  /* 0x0000003500357308 */ /* 0x000fe20000000800 */
[----:B------:R-:W-:Y:S01]  /*80a0*/  FADD.FTZ R2, R176, R63 ;  /* 0x0000003fb0027221 */ /* 0x000fe20000010000 */
        /* <DEDUP_REMOVED lines=23> */
[-C--:B------:R-:W-:Y:S01]  /*8220*/  FMUL.FTZ R137, R137, R4.reuse ;  /* 0x0000000489897220 */ /* 0x080fe20000410000 */
[----:B------:R-:W-:Y:S01]  /*8230*/  FMUL.FTZ R140, R140, R4 ;  /* 0x000000048c8c7220 */ /* 0x000fe20000410000 */
[-CC-:B------:R-:W-:Y:S01]  /*8240*/  FFMA.FTZ R24, R169, R6.reuse, -R34.reuse ;  /* 0x00000006a9187223 */ /* 0x180fe20000010822 */
[-C--:B------:R-:W-:Y:S01]  /*8250*/  FFMA.FTZ R169, R25, R6.reuse, -R34 ;  /* 0x0000000619a97223 */ /* 0x080fe20000010822 */
[----:B------:R-:W-:Y:S01]  /*8260*/  FADD.FTZ R25, R15, R2 ;  /* 0x000000020f197221 */ /* 0x000fe20000010000 */
[-CC-:B------:R-:W-:Y:S01]  /*8270*/  FFMA.FTZ R20, R21, R6.reuse, -R34.reuse ;  /* 0x0000000615147223 */ /* 0x180fe20000010822 */
[-CC-:B------:R-:W-:Y:S01]  /*8280*/  FFMA.FTZ R21, R171, R6.reuse, -R34.reuse ;  /* 0x00000006ab157223 */ /* 0x180fe20000010822 */
[-CC-:B------:R-:W-:Y:S01]  /*8290*/  FFMA.FTZ R171, R29, R6.reuse, -R34.reuse ;  /* 0x000000061dab7223 */ /* 0x180fe20000010822 */
[----:B------:R-:W-:Y:S01]  /*82a0*/  FADD.FTZ R2, R178, R25 ;  /* 0x00000019b2027221 */ /* 0x000fe20000010000 */
[----:B------:R-:W-:Y:S01]  /*82b0*/  @!P1 LEA R29, R28, UR41, 0x3 ;  /* 0x000000291c1d9c11 */ /* 0x000fe2000f8e18ff */
[-CC-:B------:R-:W-:Y:S01]  /*82c0*/  FFMA.FTZ R57, R10, R6.reuse, -R34.reuse ;  /* 0x000000060a397223 */ /* 0x180fe20000010822 */
[-C--:B------:R-:W-:Y:S01]  /*82d0*/  FFMA.FTZ R8, R159, R6.reuse, -R34 ;  /* 0x000000069f087223 */ /* 0x080fe20000010822 */
[----:B------:R-:W-:Y:S01]  /*82e0*/  FADD.FTZ R25, R27, R2 ;  /* 0x000000021b197221 */ /* 0x000fe20000010000 */
[-CC-:B------:R-:W-:Y:S01]  /*82f0*/  FFMA.FTZ R10, R155, R6.reuse, -R34.reuse ;  /* 0x000000069b0a7223 */ /* 0x180fe20000010822 */
[-CC-:B------:R-:W-:Y:S01]  /*8300*/  FFMA.FTZ R59, R157, R6.reuse, -R34.reuse ;  /* 0x000000069d3b7223 */ /* 0x180fe20000010822 */
[-CC-:B------:R-:W-:Y:S01]  /*8310*/  FFMA.FTZ R12, R41, R6.reuse, -R34.reuse ;  /* 0x00000006290c7223 */ /* 0x180fe20000010822 */
[----:B------:R-:W-:Y:S01]  /*8320*/  FADD.FTZ R2, R172, R25 ;  /* 0x00000019ac027221 */ /* 0x000fe20000010000 */
[----:B------:R-:W-:Y:S01]  /*8330*/  MUFU.EX2 R57, R57 ;  /* 0x0000003900397308 */ /* 0x000fe20000000800 */
[-CC-:B------:R-:W-:Y:S01]  /*8340*/  FFMA.FTZ R41, R163, R6.reuse, -R34.reuse ;  /* 0x00000006a3297223 */ /* 0x180fe20000010822 */
[-C--:B------:R-:W-:Y:S01]  /*8350*/  FFMA.FTZ R11, R11, R6.reuse, -R34 ;  /* 0x000000060b0b7223 */ /* 0x080fe20000010822 */
[----:B------:R-:W-:Y:S01]  /*8360*/  FADD.FTZ R25, R31, R2 ;  /* 0x000000021f197221 */ /* 0x000fe20000010000 */
[----:B------:R-:W-:Y:S01]  /*8370*/  FSEL R2, R49, RZ, P2 ;  /* 0x000000ff31027208 */ /* 0x000fe20001000000 */
[-CC-:B------:R-:W-:Y:S01]  /*8380*/  FFMA.FTZ R14, R167, R6.reuse, -R34.reuse ;  /* 0x00000006a70e7223 */ /* 0x180fe20000010822 */
[-CC-:B------:R-:W-:Y:S01]  /*8390*/  FFMA.FTZ R175, R175, R6.reuse, -R34.reuse ;  /* 0x00000006afaf7223 */ /* 0x180fe20000010822 */
[----:B------:R-:W-:Y:S01]  /*83a0*/  FADD.FTZ R28, R174, R25 ;  /* 0x00000019ae1c7221 */ /* 0x000fe20000010000 */
[----:B------:R-:W-:Y:S01]  /*83b0*/  MUFU.EX2 R8, R8 ;  /* 0x0000000800087308 */ /* 0x000fe20000000800 */
[----:B------:R-:W-:Y:S01]  /*83c0*/  FADD.FTZ R5, -R2, R5 ;  /* 0x0000000502057221 */ /* 0x000fe20000010100 */
[----:B------:R-:W-:Y:S01]  /*83d0*/  FFMA.FTZ R26, R179, R6, -R34 ;  /* 0x00000006b31a7223 */ /* 0x000fe20000010822 */
[----:B------:R-:W-:Y:S01]  /*83e0*/  FADD.FTZ R25, R35, R28 ;  /* 0x0000001c23197221 */ /* 0x000fe20000010000 */
[----:B------:R-:W-:-:S02]  /*83f0*/  @!P1 VIADD R28, R29, 0x28860 ;  /* 0x000288601d1c9836 */ /* 0x000fc40000000000 */
[-C--:B------:R-:W-:Y:S01]  /*8400*/  FMUL.FTZ R5, R5, R6.reuse ;  /* 0x0000000605057220 */ /* 0x080fe20000410000 */
[-C--:B------:R-:W-:Y:S01]  /*8410*/  FFMA.FTZ R30, R181, R6.reuse, -R34 ;  /* 0x00000006b51e7223 */ /* 0x080fe20000010822 */
[----:B------:R-:W-:Y:S01]  /*8420*/  FADD.FTZ R2, R168, R25 ;  /* 0x00000019a8027221 */ /* 0x000fe20000010000 */
[----:B------:R-:W-:Y:S01]  /*8430*/  MUFU.EX2 R10, R10 ;  /* 0x0000000a000a7308 */ /* 0x000fe20000000800 */
[----:B------:R-:W-:Y:S01]  /*8440*/  @!P1 PRMT R28, RZ, 0x654, R28 ;  /* 0x00000654ff1c9816 */ /* 0x000fe2000000001c */
[-C--:B------:R-:W-:Y:S01]  /*8450*/  FFMA.FTZ R177, R177, R6.reuse, -R34 ;  /* 0x00000006b1b17223 */ /* 0x080fe20000010822 */
[----:B------:R-:W-:Y:S01]  /*8460*/  FADD.FTZ R25, R85, R2 ;  /* 0x0000000255197221 */ /* 0x000fe20000010000 */
[-CC-:B------:R-:W-:Y:S01]  /*8470*/  FFMA.FTZ R2, R165, R6.reuse, -R34.reuse ;  /* 0x00000006a5027223 */ /* 0x180fe20000010822 */
[----:B------:R0:W-:Y:S01]  /*8480*/  @!P1 SYNCS.ARRIVE.TRANS64.RED.A1T0 RZ, [R28+URZ], RZ ;  /* 0x000000ff1cff99a7 */ /* 0x0001e2000810043f */
[-CC-:B------:R-:W-:Y:S01]  /*8490*/  FFMA.FTZ R32, R173, R6.reuse, -R34.reuse ;  /* 0x00000006ad207223 */ /* 0x180fe20000010822 */
[----:B------:R-:W-:Y:S01]  /*84a0*/  FADD.FTZ R36, R170, R25 ;  /* 0x00000019aa247221 */ /* 0x000fe20000010000 */
[----:B------:R-:W-:Y:S01]  /*84b0*/  MUFU.EX2 R59, R59 ;  /* 0x0000003b003b7308 */ /* 0x000fe20000000800 */
[-CC-:B------:R-:W-:Y:S01]  /*84c0*/  FFMA.FTZ R33, R33, R6.reuse, -R34.reuse ;  /* 0x0000000621217223 */ /* 0x180fe20000010822 */
[-C--:B------:R-:W-:Y:S01]  /*84d0*/  FFMA.FTZ R161, R161, R6.reuse, -R34 ;  /* 0x00000006a1a17223 */ /* 0x080fe20000010822 */
[----:B------:R-:W-:Y:S01]  /*84e0*/  FADD.FTZ R25, R39, R36 ;  /* 0x0000002427197221 */ /* 0x000fe20000010000 */
[-CC-:B------:R-:W-:Y:S01]  /*84f0*/  FFMA.FTZ R153, R153, R6.reuse, -R34.reuse ;  /* 0x0000000699997223 */ /* 0x180fe20000010822 */
[-CC-:B------:R-:W-:Y:S01]  /*8500*/  FFMA.FTZ R87, R87, R6.reuse, -R34.reuse ;  /* 0x0000000657577223 */ /* 0x180fe20000010822 */
[-CC-:B------:R-:W-:Y:S01]  /*8510*/  FFMA.FTZ R183, R183, R6.reuse, -R34.reuse ;  /* 0x00000006b7b77223 */ /* 0x180fe20000010822 */
[----:B------:R-:W-:Y:S01]  /*8520*/  FADD.FTZ R36, R164, R25 ;  /* 0x00000019a4247221 */ /* 0x000fe20000010000 */
[----:B0-----:R0:W1:Y:S01]  /*8530*/  MUFU.EX2 R28, R5 ;  /* 0x00000005001c7308 */ /* 0x0010620000000800 */
[-CC-:B------:R-:W-:Y:S01]  /*8540*/  FFMA.FTZ R37, R37, R6.reuse, -R34.reuse ;  /* 0x0000000625257223 */ /* 0x180fe20000010822 */
[-CC-:B------:R-:W-:Y:S01]  /*8550*/  FFMA.FTZ R83, R83, R6.reuse, -R34.reuse ;  /* 0x0000000653537223 */ /* 0x180fe20000010822 */
[-CC-:B------:R-:W-:Y:S01]  /*8560*/  FFMA.FTZ R43, R43, R6.reuse, -R34.reuse ;  /* 0x000000062b2b7223 */ /* 0x180fe20000010822 */
[-CC-:B------:R-:W-:Y:S01]  /*8570*/  FFMA.FTZ R81, R81, R6.reuse, -R34.reuse ;  /* 0x0000000651517223 */ /* 0x180fe20000010822 */
[-CC-:B------:R-:W-:Y:S01]  /*8580*/  FFMA.FTZ R79, R79, R6.reuse, -R34.reuse ;  /* 0x000000064f4f7223 */ /* 0x180fe20000010822 */
[-CC-:B------:R-:W-:Y:S01]  /*8590*/  FFMA.FTZ R77, R77, R6.reuse, -R34.reuse ;  /* 0x000000064d4d7223 */ /* 0x180fe20000010822 */
[-C--:B------:R-:W-:Y:S01]  /*85a0*/  FFMA.FTZ R193, R193, R6.reuse, -R34 ;  /* 0x00000006c1c17223 */ /* 0x080fe20000010822 */
[----:B------:R-:W2:Y:S01]  /*85b0*/  MUFU.EX2 R12, R12 ;  /* 0x0000000c000c7308 */ /* 0x000ea20000000800 */
[----:B0-----:R-:W-:Y:S01]  /*85c0*/  FADD.FTZ R5, R45, R36 ;  /* 0x000000242d057221 */ /* 0x001fe20000010000 */
[----:B------:R-:W-:Y:S01]  /*85d0*/  FFMA.FTZ R34, R75, R6, -R34 ;  /* 0x000000064b227223 */ /* 0x000fe20000010822 */
[----:B------:R-:W-:Y:S01]  /*85e0*/  ISETP.GT.AND P2, PT, R3, UR58, PT ;  /* 0x0000003a03007c0c */ /* 0x000fe2000bf44270 */
[-C--:B------:R-:W-:Y:S01]  /*85f0*/  FMUL.FTZ R141, R141, R4.reuse ;  /* 0x000000048d8d7220 */ /* 0x080fe20000410000 */
[----:B------:R-:W-:Y:S01]  /*8600*/  FADD.FTZ R36, R166, R5 ;  /* 0x00000005a6247221 */ /* 0x000fe20000010000 */
[-C--:B------:R-:W-:Y:S01]  /*8610*/  FMUL.FTZ R144, R144, R4.reuse ;  /* 0x0000000490907220 */ /* 0x080fe20000410000 */
[----:B------:R-:W-:Y:S01]  /*8620*/  FMUL.FTZ R145, R145, R4 ;  /* 0x0000000491917220 */ /* 0x000fe20000410000 */
[----:B------:R-:W0:Y:S01]  /*8630*/  MUFU.EX2 R41, R41 ;  /* 0x0000002900297308 */ /* 0x000e220000000800 */
[----:B-1----:R-:W-:Y:S01]  /*8640*/  FFMA.FTZ R5, R28, R0, R57 ;  /* 0x000000001c057223 */ /* 0x002fe20000010039 */
[----:B------:R-:W-:Y:S01]  /*8650*/  FADD.FTZ R25, R51, R36 ;  /* 0x0000002433197221 */ /* 0x000fe20000010000 */
[-C--:B------:R-:W-:Y:S01]  /*8660*/  FMUL.FTZ R148, R148, R4.reuse ;  /* 0x0000000494947220 */ /* 0x080fe20000410000 */
        /* <DEDUP_REMOVED lines=8> */
[----:B------:R-:W-:-:S02]  /*86f0*/  VIADD R3, R3, 0xffffffff ;  /* 0xffffffff03037836 */ /* 0x000fc40000000000 */
[----:B------:R-:W-:Y:S01]  /*8700*/  FADD.FTZ R5, R59, R0 ;  /* 0x000000003b057221 */ /* 0x000fe20000010000 */
[----:B------:R-:W-:Y:S01]  /*8710*/  FADD.FTZ R36, R162, R25 ;  /* 0x00000019a2247221 */ /* 0x000fe20000010000 */
[----:B------:R-:W-:Y:S01]  /*8720*/  F2FP.F16.F32.PACK_AB R178, R27, R178 ;  /* 0x000000b21bb2723e */ /* 0x000fe200000000ff */
[----:B------:R-:W3:Y:S01]  /*8730*/  MUFU.EX2 R14, R14 ;  /* 0x0000000e000e7308 */ /* 0x000ee20000000800 */
[----:B--2---:R-:W-:Y:S01]  /*8740*/  FADD.FTZ R0, R12, R5 ;  /* 0x000000050c007221 */ /* 0x004fe20000010000 */
[----:B------:R-:W-:Y:S01]  /*8750*/  FADD.FTZ R5, R67, R36 ;  /* 0x0000002443057221 */ /* 0x000fe20000010000 */
[----:B------:R-:W-:Y:S01]  /*8760*/  F2FP.F16.F32.PACK_AB R172, R31, R172 ;  /* 0x000000ac1fac723e */ /* 0x000fe200000000ff */
[----:B------:R-:W-:Y:S01]  /*8770*/  FMUL.FTZ R90, R90, R28 ;  /* 0x0000001c5a5a7220 */ /* 0x000fe20000410000 */
[----:B0-----:R-:W-:Y:S01]  /*8780*/  FADD.FTZ R0, R41, R0 ;  /* 0x0000000029007221 */ /* 0x001fe20000010000 */
[----:B------:R-:W-:Y:S01]  /*8790*/  FADD.FTZ R36, R156, R5 ;  /* 0x000000059c247221 */ /* 0x000fe20000010000 */
[----:B------:R-:W-:Y:S01]  /*87a0*/  F2FP.F16.F32.PACK_AB R174, R35, R174 ;  /* 0x000000ae23ae723e */ /* 0x000fe200000000ff */
[----:B------:R-:W0:Y:S01]  /*87b0*/  MUFU.EX2 R20, R20 ;  /* 0x0000001400147308 */ /* 0x000e220000000800 */
[----:B-1----:R-:W-:Y:S01]  /*87c0*/  FADD.FTZ R5, R11, R0 ;  /* 0x000000000b057221 */ /* 0x002fe20000010000 */
[----:B------:R-:W-:Y:S01]  /*87d0*/  FADD.FTZ R7, R61, R36 ;  /* 0x000000243d077221 */ /* 0x000fe20000010000 */
[----:B------:R-:W-:Y:S01]  /*87e0*/  F2FP.F16.F32.PACK_AB R168, R85, R168 ;  /* 0x000000a855a8723e */ /* 0x000fe200000000ff */
[----:B------:R-:W-:Y:S01]  /*87f0*/  FMUL.FTZ R91, R91, R28 ;  /* 0x0000001c5b5b7220 */ /* 0x000fe20000410000 */
[----:B------:R-:W-:Y:S01]  /*8800*/  F2FP.F16.F32.PACK_AB R170, R39, R170 ;  /* 0x000000aa27aa723e */ /* 0x000fe200000000ff */
[----:B------:R-:W-:Y:S01]  /*8810*/  FMUL.FTZ R94, R94, R28 ;  /* 0x0000001c5e5e7220 */ /* 0x000fe20000410000 */
[----:B------:R-:W-:Y:S01]  /*8820*/  F2FP.F16.F32.PACK_AB R164, R45, R164 ;  /* 0x000000a42da4723e */ /* 0x000fe200000000ff */
[----:B------:R-:W1:Y:S01]  /*8830*/  MUFU.EX2 R21, R21 ;  /* 0x0000001500157308 */ /* 0x000e620000000800 */
[----:B---3--:R-:W-:Y:S01]  /*8840*/  FADD.FTZ R5, R14, R5 ;  /* 0x000000050e057221 */ /* 0x008fe20000010000 */
[----:B------:R-:W-:Y:S01]  /*8850*/  F2FP.F16.F32.PACK_AB R166, R51, R166 ;  /* 0x000000a633a6723e */ /* 0x000fe200000000ff */
[----:B------:R-:W-:Y:S01]  /*8860*/  FMUL.FTZ R95, R95, R28 ;  /* 0x0000001c5f5f7220 */ /* 0x000fe20000410000 */
[----:B------:R-:W-:Y:S01]  /*8870*/  F2FP.F16.F32.PACK_AB R160, R65, R160 ;  /* 0x000000a041a0723e */ /* 0x000fe200000000ff */
[----:B------:R-:W-:Y:S01]  /*8880*/  FMUL.FTZ R98, R98, R28 ;  /* 0x0000001c62627220 */ /* 0x000fe20000410000 */
[----:B------:R-:W-:Y:S01]  /*8890*/  F2FP.F16.F32.PACK_AB R162, R67, R162 ;  /* 0x000000a243a2723e */ /* 0x000fe200000000ff */
[----:B------:R-:W-:Y:S01]  /*88a0*/  FMUL.FTZ R99, R99, R28 ;  /* 0x0000001c63637220 */ /* 0x000fe20000410000 */
[----:B------:R-:W2:Y:S01]  /*88b0*/  MUFU.EX2 R24, R24 ;  /* 0x0000001800187308 */ /* 0x000ea20000000800 */
[----:B0-----:R-:W-:Y:S01]  /*88c0*/  FADD.FTZ R0, R20, R5 ;  /* 0x0000000514007221 */ /* 0x001fe20000010000 */
[----:B------:R-:W-:Y:S01]  /*88d0*/  F2FP.F16.F32.PACK_AB R156, R61, R156 ;  /* 0x0000009c3d9c723e */ /* 0x000fe200000000ff */
[-C--:B------:R-:W-:Y:S01]  /*88e0*/  FMUL.FTZ R102, R102, R28.reuse ;  /* 0x0000001c66667220 */ /* 0x080fe20000410000 */
[----:B------:R-:W-:Y:S01]  /*88f0*/  F2FP.F16.F32.PACK_AB R181, R8, R57 ;  /* 0x0000003908b5723e */ /* 0x000fe200000000ff */
[-C--:B------:R-:W-:Y:S01]  /*8900*/  FMUL.FTZ R103, R103, R28.reuse ;  /* 0x0000001c67677220 */ /* 0x080fe20000410000 */
[----:B------:R-:W-:Y:S01]  /*8910*/  F2FP.F16.F32.PACK_AB R179, R14, R11 ;  /* 0x0000000b0eb3723e */ /* 0x000fe200000000ff */
[----:B------:R-:W-:Y:S01]  /*8920*/  FMUL.FTZ R106, R106, R28 ;  /* 0x0000001c6a6a7220 */ /* 0x000fe20000410000 */
[----:B------:R-:W0:Y:S01]  /*8930*/  MUFU.EX2 R175, R175 ;  /* 0x000000af00af7308 */ /* 0x000e220000000800 */
[C---:B-1----:R-:W-:Y:S01]  /*8940*/  FADD.FTZ R5, R21.reuse, R0 ;  /* 0x0000000015057221 */ /* 0x042fe20000010000 */
[----:B------:R-:W-:Y:S01]  /*8950*/  F2FP.F16.F32.PACK_AB R173, R21, R20 ;  /* 0x0000001415ad723e */ /* 0x000fe200000000ff */
[-C--:B------:R-:W-:Y:S01]  /*8960*/  FMUL.FTZ R107, R107, R28.reuse ;  /* 0x0000001c6b6b7220 */ /* 0x080fe20000410000 */
[-C--:B------:R-:W-:Y:S01]  /*8970*/  FMUL.FTZ R110, R110, R28.reuse ;  /* 0x0000001c6e6e7220 */ /* 0x080fe20000410000 */
[-C--:B------:R-:W-:Y:S01]  /*8980*/  FMUL.FTZ R111, R111, R28.reuse ;  /* 0x0000001c6f6f7220 */ /* 0x080fe20000410000 */
[-C--:B------:R-:W-:Y:S01]  /*8990*/  FMUL.FTZ R114, R114, R28.reuse ;  /* 0x0000001c72727220 */ /* 0x080fe20000410000 */
[-C--:B------:R-:W-:Y:S01]  /*89a0*/  FMUL.FTZ R115, R115, R28.reuse ;  /* 0x0000001c73737220 */ /* 0x080fe20000410000 */
[----:B------:R1:W-:Y:S01]  /*89b0*/  MUFU.EX2 R167, R2 ;  /* 0x0000000200a77308 */ /* 0x0003e20000000800 */
[----:B--2---:R-:W-:Y:S01]  /*89c0*/  FADD.FTZ R0, R24, R5 ;  /* 0x0000000518007221 */ /* 0x004fe20000010000 */
[-C--:B------:R-:W-:Y:S01]  /*89d0*/  FMUL.FTZ R118, R118, R28.reuse ;  /* 0x0000001c76767220 */ /* 0x080fe20000410000 */
[-C--:B------:R-:W-:Y:S01]  /*89e0*/  FMUL.FTZ R119, R119, R28.reuse ;  /* 0x0000001c77777220 */ /* 0x080fe20000410000 */
[-C--:B------:R-:W-:Y:S01]  /*89f0*/  FMUL.FTZ R122, R122, R28.reuse ;  /* 0x0000001c7a7a7220 */ /* 0x080fe20000410000 */
[-C--:B------:R-:W-:Y:S01]  /*8a00*/  FMUL.FTZ R123, R123, R28.reuse ;  /* 0x0000001c7b7b7220 */ /* 0x080fe20000410000 */
[-C--:B------:R-:W-:Y:S01]  /*8a10*/  FMUL.FTZ R126, R126, R28.reuse ;  /* 0x0000001c7e7e7220 */ /* 0x080fe20000410000 */
[----:B------:R-:W-:Y:S01]  /*8a20*/  FMUL.FTZ R127, R127, R28 ;  /* 0x0000001c7f7f7220 */ /* 0x000fe20000410000 */
[----:B------:R-:W2:Y:S01]  /*8a30*/  MUFU.EX2 R169, R169 ;  /* 0x000000a900a97308 */ /* 0x000ea20000000800 */
[----:B-1----:R-:W-:Y:S01]  /*8a40*/  FADD.FTZ R2, R158, R7 ;  /* 0x000000079e027221 */ /* 0x002fe20000010000 */
[----:B0-----:R-:W-:Y:S01]  /*8a50*/  FADD.FTZ R0, R175, R0 ;  /* 0x00000000af007221 */ /* 0x001fe20000010000 */
[C---:B------:R-:W-:Y:S01]  /*8a60*/  F2FP.F16.F32.PACK_AB R158, R55.reuse, R158 ;  /* 0x0000009e379e723e */ /* 0x040fe200000000ff */
[----:B------:R-:W-:Y:S01]  /*8a70*/  FMUL.FTZ R130, R130, R28 ;  /* 0x0000001c82827220 */ /* 0x000fe20000410000 */
[----:B------:R-:W-:Y:S01]  /*8a80*/  FADD.FTZ R7, R55, R2 ;  /* 0x0000000237077221 */ /* 0x000fe20000010000 */
[----:B------:R-:W-:Y:S01]  /*8a90*/  F2FP.F16.F32.PACK_AB R175, R175, R24 ;  /* 0x00000018afaf723e */ /* 0x000fe200000000ff */
[----:B------:R-:W-:Y:S01]  /*8aa0*/  FMUL.FTZ R131, R131, R28 ;  /* 0x0000001c83837220 */ /* 0x000fe20000410000 */
[----:B------:R-:W0:Y:S01]  /*8ab0*/  MUFU.EX2 R26, R26 ;  /* 0x0000001a001a7308 */ /* 0x000e220000000800 */
[----:B------:R-:W-:Y:S01]  /*8ac0*/  FADD.FTZ R2, R152, R7 ;  /* 0x0000000798027221 */ /* 0x000fe20000010000 */
[----:B------:R-:W-:Y:S01]  /*8ad0*/  F2FP.F16.F32.PACK_AB R152, R53, R152 ;  /* 0x000000983598723e */ /* 0x000fe200000000ff */
[-C--:B------:R-:W-:Y:S01]  /*8ae0*/  FMUL.FTZ R134, R134, R28.reuse ;  /* 0x0000001c86867220 */ /* 0x080fe20000410000 */
[-C--:B------:R-:W-:Y:S01]  /*8af0*/  FMUL.FTZ R135, R135, R28.reuse ;  /* 0x0000001c87877220 */ /* 0x080fe20000410000 */
[----:B------:R-:W-:Y:S01]  /*8b00*/  FADD.FTZ R5, R53, R2 ;  /* 0x0000000235057221 */ /* 0x000fe20000010000 */
[-C--:B------:R-:W-:Y:S01]  /*8b10*/  FMUL.FTZ R138, R138, R28.reuse ;  /* 0x0000001c8a8a7220 */ /* 0x080fe20000410000 */
[----:B------:R-:W-:Y:S01]  /*8b20*/  FMUL.FTZ R139, R139, R28 ;  /* 0x0000001c8b8b7220 */ /* 0x000fe20000410000 */
[----:B------:R-:W1:Y:S01]  /*8b30*/  MUFU.EX2 R171, R171 ;  /* 0x000000ab00ab7308 */ /* 0x000e620000000800 */
[----:B------:R-:W-:Y:S01]  /*8b40*/  FADD.FTZ R2, R154, R5 ;  /* 0x000000059a027221 */ /* 0x000fe20000010000 */
[----:B--2---:R-:W-:Y:S01]  /*8b50*/  FADD.FTZ R5, R169, R0 ;  /* 0x00000000a9057221 */ /* 0x004fe20000010000 */
[C---:B------:R-:W-:Y:S01]  /*8b60*/  F2FP.F16.F32.PACK_AB R154, R47.reuse, R154 ;  /* 0x0000009a2f9a723e */ /* 0x040fe200000000ff */
[-C--:B------:R-:W-:Y:S01]  /*8b70*/  FMUL.FTZ R142, R142, R28.reuse ;  /* 0x0000001c8e8e7220 */ /* 0x080fe20000410000 */
[----:B------:R-:W-:Y:S01]  /*8b80*/  FADD.FTZ R2, R47, R2 ;  /* 0x000000022f027221 */ /* 0x000fe20000010000 */
[-C--:B------:R-:W-:Y:S01]  /*8b90*/  FMUL.FTZ R143, R143, R28.reuse ;  /* 0x0000001c8f8f7220 */ /* 0x080fe20000410000 */
[-C--:B------:R-:W-:Y:S01]  /*8ba0*/  FMUL.FTZ R146, R146, R28.reuse ;  /* 0x0000001c92927220 */ /* 0x080fe20000410000 */
[----:B------:R-:W2:Y:S01]  /*8bb0*/  MUFU.EX2 R30, R30 ;  /* 0x0000001e001e7308 */ /* 0x000ea20000000800 */
[C---:B0-----:R-:W-:Y:S01]  /*8bc0*/  FADD.FTZ R0, R26.reuse, R5 ;  /* 0x000000051a007221 */ /* 0x041fe20000010000 */
[----:B------:R-:W-:Y:S01]  /*8bd0*/  F2FP.F16.F32.PACK_AB R169, R26, R169 ;  /* 0x000000a91aa9723e */ /* 0x000fe200000000ff */
[-C--:B------:R-:W-:Y:S01]  /*8be0*/  FMUL.FTZ R147, R147, R28.reuse ;  /* 0x0000001c93937220 */ /* 0x080fe20000410000 */
[-C--:B------:R-:W-:Y:S01]  /*8bf0*/  FMUL.FTZ R150, R150, R28.reuse ;  /* 0x0000001c96967220 */ /* 0x080fe20000410000 */
[----:B------:R-:W-:Y:S01]  /*8c00*/  FMUL.FTZ R151, R151, R28 ;  /* 0x0000001c97977220 */ /* 0x000fe20000410000 */
[----:B------:R-:W-:-:S02]  /*8c10*/  IMAD.MOV.U32 R4, RZ, RZ, R13 ;  /* 0x000000ffff047224 */ /* 0x000fc400078e000d */
[----:B------:R0:W3:Y:S01]  /*8c20*/  MUFU.EX2 R165, R177 ;  /* 0x000000b100a57308 */ /* 0x0000e20000000800 */
[----:B-1----:R-:W-:-:S07]  /*8c30*/  FADD.FTZ R5, R171, R0 ;  /* 0x00000000ab057221 */ /* 0x002fce0000010000 */
[----:B------:R-:W1:Y:S01]  /*8c40*/  MUFU.EX2 R32, R32 ;  /* 0x0000002000207308 */ /* 0x000e620000000800 */
[C---:B--2---:R-:W-:Y:S01]  /*8c50*/  FADD.FTZ R0, R30.reuse, R5 ;  /* 0x000000051e007221 */ /* 0x044fe20000010000 */
[----:B0-----:R-:W-:Y:S02]  /*8c60*/  F2FP.F16.F32.PACK_AB R177, R41, R12 ;  /* 0x0000000c29b1723e */ /* 0x001fe400000000ff */
[----:B------:R-:W-:-:S04]  /*8c70*/  F2FP.F16.F32.PACK_AB R171, R30, R171 ;  /* 0x000000ab1eab723e */ /* 0x000fc800000000ff */
[----:B------:R-:W0:Y:S01]  /*8c80*/  MUFU.EX2 R38, R33 ;  /* 0x0000002100267308 */ /* 0x000e220000000800 */
[----:B---3--:R-:W-:-:S07]  /*8c90*/  FADD.FTZ R5, R165, R0 ;  /* 0x00000000a5057221 */ /* 0x008fce0000010000 */
[----:B------:R-:W2:Y:S01]  /*8ca0*/  MUFU.EX2 R40, R161 ;  /* 0x000000a100287308 */ /* 0x000ea20000000800 */
[C---:B-1----:R-:W-:Y:S01]  /*8cb0*/  FADD.FTZ R5, R32.reuse, R5 ;  /* 0x0000000520057221 */ /* 0x042fe20000010000 */
[----:B------:R-:W-:-:S06]  /*8cc0*/  F2FP.F16.F32.PACK_AB R165, R32, R165 ;  /* 0x000000a520a5723e */ /* 0x000fcc00000000ff */
[----:B------:R-:W1:Y:S01]  /*8cd0*/  MUFU.EX2 R153, R153 ;  /* 0x0000009900997308 */ /* 0x000e620000000800 */
[----:B0-----:R-:W-:-:S04]  /*8ce0*/  FADD.FTZ R5, R38, R5 ;  /* 0x0000000526057221 */ /* 0x001fc80000010000 */
[C---:B------:R-:W-:Y:S01]  /*8cf0*/  FADD.FTZ R5, R167.reuse, R5 ;  /* 0x00000005a7057221 */ /* 0x040fe20000010000 */
[----:B------:R-:W-:Y:S02]  /*8d00*/  F2FP.F16.F32.PACK_AB R167, R167, R38 ;  /* 0x00000026a7a7723e */ /* 0x000fe400000000ff */
[----:B------:R-:W0:Y:S01]  /*8d10*/  MUFU.EX2 R36, R87 ;  /* 0x0000005700247308 */ /* 0x000e220000000800 */
[----:B--2---:R-:W-:-:S07]  /*8d20*/  FADD.FTZ R5, R40, R5 ;  /* 0x0000000528057221 */ /* 0x004fce0000010000 */
[----:B------:R2:W3:Y:S01]  /*8d30*/  MUFU.EX2 R163, R183 ;  /* 0x000000b700a37308 */ /* 0x0004e20000000800 */
[C---:B-1----:R-:W-:Y:S01]  /*8d40*/  FADD.FTZ R5, R153.reuse, R5 ;  /* 0x0000000599057221 */ /* 0x042fe20000010000 */
[----:B------:R-:W-:-:S06]  /*8d50*/  F2FP.F16.F32.PACK_AB R161, R153, R40 ;  /* 0x0000002899a1723e */ /* 0x000fcc00000000ff */
[----:B------:R-:W1:Y:S01]  /*8d60*/  MUFU.EX2 R42, R37 ;  /* 0x00000025002a7308 */ /* 0x000e620000000800 */
[----:B0-----:R-:W-:Y:S01]  /*8d70*/  FADD.FTZ R5, R36, R5 ;  /* 0x0000000524057221 */ /* 0x001fe20000010000 */
[----:B--2---:R-:W-:-:S06]  /*8d80*/  F2FP.F16.F32.PACK_AB R183, R59, R10 ;  /* 0x0000000a3bb7723e */ /* 0x004fcc00000000ff */
[----:B------:R-:W0:Y:S01]  /*8d90*/  MUFU.EX2 R83, R83 ;  /* 0x0000005300537308 */ /* 0x000e220000000800 */
[C---:B---3--:R-:W-:Y:S01]  /*8da0*/  FADD.FTZ R5, R163.reuse, R5 ;  /* 0x00000005a3057221 */ /* 0x048fe20000010000 */
[----:B------:R-:W-:-:S06]  /*8db0*/  F2FP.F16.F32.PACK_AB R163, R163, R36 ;  /* 0x00000024a3a3723e */ /* 0x000fcc00000000ff */
[----:B------:R-:W2:Y:S01]  /*8dc0*/  MUFU.EX2 R0, R43 ;  /* 0x0000002b00007308 */ /* 0x000ea20000000800 */
[----:B-1----:R-:W-:-:S07]  /*8dd0*/  FADD.FTZ R5, R42, R5 ;  /* 0x000000052a057221 */ /* 0x002fce0000010000 */
[----:B------:R-:W1:Y:S01]  /*8de0*/  MUFU.EX2 R81, R81 ;  /* 0x0000005100517308 */ /* 0x000e620000000800 */
[C---:B0-----:R-:W-:Y:S01]  /*8df0*/  FADD.FTZ R5, R83.reuse, R5 ;  /* 0x0000000553057221 */ /* 0x041fe20000010000 */
[----:B------:R-:W-:-:S06]  /*8e00*/  F2FP.F16.F32.PACK_AB R157, R83, R42 ;  /* 0x0000002a539d723e */ /* 0x000fcc00000000ff */
[----:B------:R-:W0:Y:S01]  /*8e10*/  MUFU.EX2 R44, R79 ;  /* 0x0000004f002c7308 */ /* 0x000e220000000800 */
[----:B--2---:R-:W-:-:S07]  /*8e20*/  FADD.FTZ R5, R0, R5 ;  /* 0x0000000500057221 */ /* 0x004fce0000010000 */
[----:B------:R-:W2:Y:S01]  /*8e30*/  MUFU.EX2 R77, R77 ;  /* 0x0000004d004d7308 */ /* 0x000ea20000000800 */
[C---:B-1----:R-:W-:Y:S01]  /*8e40*/  FADD.FTZ R5, R81.reuse, R5 ;  /* 0x0000000551057221 */ /* 0x042fe20000010000 */
[----:B------:R-:W-:-:S06]  /*8e50*/  F2FP.F16.F32.PACK_AB R159, R81, R0 ;  /* 0x00000000519f723e */ /* 0x000fcc00000000ff */
[----:B------:R-:W1:Y:S01]  /*8e60*/  MUFU.EX2 R46, R193 ;  /* 0x000000c1002e7308 */ /* 0x000e620000000800 */
[----:B0-----:R-:W-:-:S07]  /*8e70*/  FADD.FTZ R5, R44, R5 ;  /* 0x000000052c057221 */ /* 0x001fce0000010000 */
[----:B------:R-:W0:Y:S01]  /*8e80*/  MUFU.EX2 R34, R34 ;  /* 0x0000002200227308 */ /* 0x000e220000000800 */
[C---:B--2---:R-:W-:Y:S01]  /*8e90*/  FADD.FTZ R5, R77.reuse, R5 ;  /* 0x000000054d057221 */ /* 0x044fe20000010000 */
[----:B------:R-:W-:-:S03]  /*8ea0*/  F2FP.F16.F32.PACK_AB R153, R77, R44 ;  /* 0x0000002c4d99723e */ /* 0x000fc600000000ff */
[----:B-1----:R-:W-:-:S04]  /*8eb0*/  FADD.FTZ R5, R46, R5 ;  /* 0x000000052e057221 */ /* 0x002fc80000010000 */
[C---:B0-----:R-:W-:Y:S01]  /*8ec0*/  FADD.FTZ R0, R34.reuse, R5 ;  /* 0x0000000522007221 */ /* 0x041fe20000010000 */
[----:B------:R-:W-:Y:S01]  /*8ed0*/  F2FP.F16.F32.PACK_AB R155, R34, R46 ;  /* 0x0000002e229b723e */ /* 0x000fe200000000ff */
[----:B------:R-:W-:Y:S01]  /*8ee0*/  IMAD.MOV.U32 R5, RZ, RZ, R49 ;  /* 0x000000ffff057224 */ /* 0x000fe200078e0031 */
[----:B------:R-:W-:Y:S06]  /*8ef0*/  @P2 BRA `(.L_x_1401) ;  /* 0xffffffc400e82947 */ /* 0x000fec000383ffff */
[----:B------:R-:W-:Y:S01]  /*8f00*/  IMAD.MOV.U32 R5, RZ, RZ, R49 ;  /* 0x000000ffff057224 */ /* 0x000fe200078e0031 */
[----:B------:R-:W-:Y:S01]  /*8f10*/  UMOV UR45, UR57 ;  /* 0x00000039002d7c82 */ /* 0x000fe20008000000 */
[----:B------:R-:W-:Y:S01]  /*8f20*/  IMAD.MOV.U32 R4, RZ, RZ, R13 ;  /* 0x000000ffff047224 */ /* 0x000fe200078e000d */
[----:B------:R-:W-:-:S06]  /*8f30*/  UMOV UR46, UR56 ;  /* 0x00000038002e7c82 */ /* 0x000fcc0008000000 */
.L_x_1384:
[----:B------:R-:W-:Y:S01]  /*8f40*/  ULDC UR6, c[0x0][0x448] ;  /* 0x0001120000067ab9 */ /* 0x000fe20000000800 */
[----:B------:R-:W-:Y:S01]  /*8f50*/  ULDC UR18, c[0x0][0x9e4] ;  /* 0x0002790000127ab9 */ /* 0x000fe20000000800 */
[----:B------:R-:W-:Y:S02]  /*8f60*/  UISETP.NE.AND UP0, UPT, UR6, 0x1, UPT ;  /* 0x000000010600788c */ /* 0x000fe4000bf05270 */
[----:B------:R-:W-:Y:S02]  /*8f70*/  UISETP.GE.AND UP1, UPT, UR18, 0x1, UPT ;  /* 0x000000011200788c */ /* 0x000fe4000bf26270 */
[----:B------:R-:W-:Y:S02]  /*8f80*/  UIADD3 UR10, UR38, 0x7f, URZ ;  /* 0x0000007f260a7890 */ /* 0x000fe4000fffe03f */
[----:B------:R-:W-:Y:S02]  /*8f90*/  UIADD3 UR11, UR39, 0x1, -UR44 ;  /* 0x00000001270b7890 */ /* 0x000fe4000fffe82c */
[----:B------:R-:W-:Y:S01]  /*8fa0*/  PLOP3.LUT P6, PT, PT, PT, UP1, 0x80, 0x0 ;  /* 0x000000000000781c */ /* 0x000fe20003fcf018 */
[----:B------:R-:W-:-:S02]  /*8fb0*/  ULDC UR15, c[0x0][0x9dc] ;  /* 0x00027700000f7ab9 */ /* 0x000fc40000000800 */
[----:B------:R-:W-:Y:S01]  /*8fc0*/  @UP0 ULDC UR6, c[0x0][0x44c] ;  /* 0x0001130000060ab9 */ /* 0x000fe20000000800 */
[----:B------:R-:W-:Y:S01]  /*8fd0*/  @UP0 ULDC UR14, c[0x0][0x450] ;  /* 0x00011400000e0ab9 */ /* 0x000fe20000000800 */
[----:B------:R-:W-:-:S04]  /*8fe0*/  UIMAD.WIDE.U32 UR6, UR10, UR6, URZ ;  /* 0x000000060a0672a5 */ /* 0x000fc8000f8e003f */
[----:B------:R-:W-:-:S04]  /*8ff0*/  @UP0 USHF.R.U32.HI UR10, URZ, UR14, UR7 ;  /* 0x0000000e3f0a0299 */ /* 0x000fc80008011607 */
[----:B------:R-:W-:-:S04]  /*9000*/  UIADD3 UR10, UR11, UR10, URZ ;  /* 0x0000000a0b0a7290 */ /* 0x000fc8000fffe03f */
[----:B------:R-:W-:Y:S01]  /*9010*/  UIADD3 UR15, UR10, -UR15, URZ ;  /* 0x8000000f0a0f7290 */ /* 0x000fe2000fffe03f */
[----:B------:R-:W-:Y:S11]  /*9020*/  @!P6 BRA `(.L_x_1402) ;  /* 0x000000000048e947 */ /* 0x000ff60003800000 */
[----:B------:R-:W-:Y:S02]  /*9030*/  UMOV UR14, UR10 ;  /* 0x0000000a000e7c82 */ /* 0x000fe40008000000 */
        /* <DEDUP_REMOVED lines=10> */
.L_x_1403:
[----:B------:R-:W-:-:S11]  /*90e0*/  UISETP.NE.AND UP1, UPT, UR18, 0x1, UPT ;  /* 0x000000011200788c */ /* 0x000fd6000bf25270 */
[----:B------:R-:W-:Y:S02]  /*90f0*/  @UP1 ULDC.64 UR6, c[0x0][0x9e8] ;  /* 0x00027a0000061ab9 */ /* 0x000fe40000000a00 */
[----:B------:R-:W-:-:S04]  /*9100*/  UIMAD.WIDE.U32 UR10, UR14, UR6, URZ ;  /* 0x000000060e0a72a5 */ /* 0x000fc8000f8e003f */
[----:B------:R-:W-:-:S12]  /*9110*/  @UP1 USHF.R.U32.HI UR14, URZ, UR7, UR11 ;  /* 0x000000073f0e1299 */ /* 0x000fd8000801160b */
.L_x_1404:
[----:B------:R-:W-:-:S04]  /*9120*/  UIMAD UR14, UR14, UR18, URZ ;  /* 0x000000120e0e72a4 */ /* 0x000fc8000f8e023f */
[----:B------:R-:W-:-:S04]  /*9130*/  UISETP.LT.AND UP1, UPT, UR15, UR14, UPT ;  /* 0x0000000e0f00728c */ /* 0x000fc8000bf21270 */
[----:B------:R-:W-:-:S12]  /*9140*/  USEL UR15, UR15, UR14, !UP1 ;  /* 0x0000000e0f0f7287 */ /* 0x000fd8000c800000 */
.L_x_1402:
[----:B------:R-:W-:-:S04]  /*9150*/  UIADD3 UR15, UR15, 0x7f, URZ ;  /* 0x0000007f0f0f7890 */ /* 0x000fc8000fffe03f */
[----:B------:R-:W-:-:S04]  /*9160*/  USHF.R.S32.HI UR6, URZ, 0x1f, UR15 ;  /* 0x0000001f3f067899 */ /* 0x000fc8000801140f */
[----:B------:R-:W-:-:S04]  /*9170*/  ULEA.HI UR6, UR6, UR15, URZ, 0x7 ;  /* 0x0000000f06067291 */ /* 0x000fc8000f8f383f */
[----:B------:R-:W-:-:S04]  /*9180*/  USHF.R.S32.HI UR6, URZ, 0x7, UR6 ;  /* 0x000000073f067899 */ /* 0x000fc80008011406 */
[----:B------:R-:W-:-:S04]  /*9190*/  UISETP.LT.AND UP1, UPT, UR40, UR6, UPT ;  /* 0x000000062800728c */ /* 0x000fc8000bf21270 */
[----:B------:R-:W-:-:S06]  /*91a0*/  USEL UR54, UR40, UR6, !UP1 ;  /* 0x0000000628367287 */ /* 0x000fcc000c800000 */
[----:B------:R-:W-:-:S13]  /*91b0*/  ISETP.GE.AND P2, PT, R3, UR54, PT ;  /* 0x0000003603007c0c */ /* 0x000fda000bf46270 */
[----:B------:R-:W-:Y:S05]  /*91c0*/  @!P2 BRA `(.L_x_1405) ;  /* 0x0000002400f8a947 */ /* 0x000fea0003800000 */
[----:B------:R-:W-:Y:S01]  /*91d0*/  IMAD.MOV.U32 R8, RZ, RZ, R5 ;  /* 0x000000ffff087224 */ /* 0x000fe200078e0005 */
[----:B------:R-:W-:Y:S01]  /*91e0*/  UMOV UR56, UR46 ;  /* 0x0000002e00387c82 */ /* 0x000fe20008000000 */
[----:B------:R-:W-:Y:S01]  /*91f0*/  IMAD.MOV.U32 R7, RZ, RZ, R4 ;  /* 0x000000ffff077224 */ /* 0x000fe200078e0004 */
[----:B------:R-:W-:Y:S01]  /*9200*/  UMOV UR55, UR45 ;  /* 0x0000002d00377c82 */ /* 0x000fe20008000000 */
[----:B------:R-:W-:-:S05]  /*9210*/  ULDC UR53, c[0x0][0x9d8] ;  /* 0x0002760000357ab9 */ /* 0x000fca0000000800 */
.L_x_1414:
        /* <DEDUP_REMOVED lines=9> */
.L_x_1407:
[----:B------:R-:W-:Y:S01]  /*92b0*/  ULEA UR6, UR45, UR41, 0x3 ;  /* 0x000000292d067291 */ /* 0x000fe2000f8e183f */
[----:B------:R-:W-:-:S05]  /*92c0*/  IMAD.U32 R4, RZ, RZ, UR46 ;  /* 0x0000002eff047e24 */ /* 0x000fca000f8e00ff */
[----:B------:R-:W-:-:S04]  /*92d0*/  SHF.L.U32 R4, R4, 0x1f, RZ ;  /* 0x0000001f04047819 */ /* 0x000fc800000006ff */
[----:B------:R0:W1:Y:S01]  /*92e0*/  SYNCS.PHASECHK.TRANS64.TRYWAIT P2, [UR6+0x28830], R4 ;  /* 0x02883004ff0075a7 */ /* 0x0000620008040146 */
[----:B------:R-:W-:Y:S05]  /*92f0*/  @!P0 BRA `(.L_x_1408) ;  /* 0x0000000000048947 */ /* 0x000fea0003800000 */
[----:B------:R-:W-:Y:S01]  /*9300*/  BPT.TRAP 0x1 ;  /* 0x000000040000795c */ /* 0x000fe20000300000 */
.L_x_1408:
[----:B-1----:R-:W-:Y:S05]  /*9310*/  @P2 BRA `(.L_x_1406) ;  /* 0x0000000000082947 */ /* 0x002fea0003800000 */
[----:B------:R-:W1:Y:S02]  /*9320*/  SYNCS.PHASECHK.TRANS64.TRYWAIT P2, [UR6+0x28830], R4 ;  /* 0x02883004ff0075a7 */ /* 0x000e640008040146 */
[----:B-1----:R-:W-:Y:S05]  /*9330*/  @!P2 BRA `(.L_x_1409) ;  /* 0x000000ec00eca947 */ /* 0x002fea0003800000 */
.L_x_1406:
        /* <DEDUP_REMOVED lines=45> */
.L_x_1411:
[----:B------:R-:W-:Y:S01]  /*9610*/  ULEA UR6, UR55, UR41, 0x3 ;  /* 0x0000002937067291 */ /* 0x000fe2000f8e183f */
[----:B------:R-:W-:-:S05]  /*9620*/  IMAD.U32 R4, RZ, RZ, UR56 ;  /* 0x00000038ff047e24 */ /* 0x000fca000f8e00ff */
[----:B------:R-:W-:-:S04]  /*9630*/  SHF.L.U32 R4, R4, 0x1f, RZ ;  /* 0x0000001f04047819 */ /* 0x000fc800000006ff */
[----:B------:R0:W1:Y:S01]  /*9640*/  SYNCS.PHASECHK.TRANS64.TRYWAIT P2, [UR6+0x28850], R4 ;  /* 0x02885004ff0075a7 */ /* 0x0000620008040146 */
[----:B------:R-:W-:Y:S05]  /*9650*/  @!P0 BRA `(.L_x_1412) ;  /* 0x0000000000048947 */ /* 0x000fea0003800000 */
[----:B------:R-:W-:Y:S01]  /*9660*/  BPT.TRAP 0x1 ;  /* 0x000000040000795c */ /* 0x000fe20000300000 */
.L_x_1412:
[----:B-1----:R-:W-:Y:S05]  /*9670*/  @P2 BRA `(.L_x_1410) ;  /* 0x0000000000082947 */ /* 0x002fea0003800000 */
[----:B------:R-:W1:Y:S02]  /*9680*/  SYNCS.PHASECHK.TRANS64.TRYWAIT P2, [UR6+0x28850], R4 ;  /* 0x02885004ff0075a7 */ /* 0x000e640008040146 */
[----:B-1----:R-:W-:Y:S05]  /*9690*/  @!P2 BRA `(.L_x_1413) ;  /* 0x000000ec002ca947 */ /* 0x002fea0003800000 */
.L_x_1410:
        /* <DEDUP_REMOVED lines=77> */
[----:B------:R-:W0:Y:S01]  /*9b70*/  LDC R6, c[0x0][0x988] ;  /* 0x00026200ff067b82 */ /* 0x000e220000000800 */
[----:B------:R-:W-:Y:S01]  /*9b80*/  FMUL.FTZ R87, R87, UR53 ;  /* 0x0000003557577c20 */ /* 0x000fe20008410000 */
[C---:B------:R-:W-:Y:S01]  /*9b90*/  ISETP.GT.AND P2, PT, R3.reuse, UR54, PT ;  /* 0x0000003603007c0c */ /* 0x040fe2000bf44270 */
[----:B------:R-:W-:Y:S01]  /*9ba0*/  UMOV UR56, UR46 ;  /* 0x0000002e00387c82 */ /* 0x000fe20008000000 */
[----:B------:R-:W-:-:S02]  /*9bb0*/  VIADD R3, R3, 0xffffffff ;  /* 0xffffffff03037836 */ /* 0x000fc40000000000 */
        /* <DEDUP_REMOVED lines=110> */
[----:B-1----:R-:W-:-:S04]  /*a2a0*/  FMNMX.FTZ R4, R173, R4, !PT ;  /* 0x00000004ad047209 */ /* 0x002fc80007810000 */
        /* <DEDUP_REMOVED lines=19> */
[----:B------:R-:W-:-:S04]  /*a3e0*/  FMUL.FTZ R77, R78, UR53 ;  /* 0x000000354e4d7c20 */ /* 0x000fc80008410000 */
[----:B------:R-:W1:Y:S02]  /*a3f0*/  SHFL.BFLY PT, R229, R10, 0x1, 0x1f ;  /* 0x0c201f000ae57f89 */ /* 0x000e6400000e0000 */
[----:B------:R-:W2:Y:S02]  /*a400*/  MUFU.TANH R77, R77 ;  /* 0x0000004d004d7308 */ /* 0x000ea40000002400 */
[----:B--2---:R-:W-:-:S04]  /*a410*/  FMNMX.FTZ R12, R77, R12, !PT ;  /* 0x0000000c4d0c7209 */ /* 0x004fc80007810000 */
[----:B------:R-:W-:Y:S02]  /*a420*/  FMNMX.FTZ R12, R79, R12, !PT ;  /* 0x0000000c4f0c7209 */ /* 0x000fe40007810000 */
[----:B-1----:R-:W-:-:S05]  /*a430*/  FMNMX.FTZ R4, R10, R229, !PT ;  /* 0x000000e50a047209 */ /* 0x002fca0007810000 */
[C---:B0-----:R-:W-:Y:S01]  /*a440*/  FMUL.FTZ R10, R4.reuse, R6 ;  /* 0x00000006040a7220 */ /* 0x041fe20000410000 */
[----:B------:R-:W-:-:S03]  /*a450*/  FADD.FTZ R7, -R4, R7 ;  /* 0x0000000704077221 */ /* 0x000fc60000010100 */
[-CC-:B------:R-:W-:Y:S01]  /*a460*/  FFMA.FTZ R180, R5, R6.reuse, -R10.reuse ;  /* 0x0000000605b47223 */ /* 0x180fe2000001080a */
[-C--:B------:R-:W-:Y:S01]  /*a470*/  FMUL.FTZ R7, R7, R6.reuse ;  /* 0x0000000607077220 */ /* 0x080fe20000410000 */
[-CC-:B------:R-:W-:Y:S01]  /*a480*/  FFMA.FTZ R9, R9, R6.reuse, -R10.reuse ;  /* 0x0000000609097223 */ /* 0x180fe2000001080a */
[----:B------:R-:W-:Y:S02]  /*a490*/  WARPGROUP.DEPBAR.LE gsb0, 0x0 ;  /* 0x00008000000079c5 */ /* 0x000fe40000010000 */
[----:B------:R-:W-:Y:S01]  /*a4a0*/  WARPGROUP.ARRIVE ;  /* 0x00000000000079c5 */ /* 0x000fe20000000000 */
[----:B------:R-:W-:Y:S01]  /*a4b0*/  FMUL.FTZ R169, R82, UR53 ;  /* 0x0000003552a97c20 */ /* 0x000fe20008410000 */
[----:B------:R-:W-:Y:S01]  /*a4c0*/  FMUL.FTZ R171, R86, UR53 ;  /* 0x0000003556ab7c20 */ /* 0x000fe20008410000 */
[-CC-:B------:R-:W-:Y:S01]  /*a4d0*/  FFMA.FTZ R176, R29, R6.reuse, -R10.reuse ;  /* 0x000000061db07223 */ /* 0x180fe2000001080a */
[-CC-:B------:R-:W-:Y:S01]  /*a4e0*/  FFMA.FTZ R178, R181, R6.reuse, -R10.reuse ;  /* 0x00000006b5b27223 */ /* 0x180fe2000001080a */
[-CC-:B------:R-:W-:Y:S01]  /*a4f0*/  FFMA.FTZ R29, R183, R6.reuse, -R10.reuse ;  /* 0x00000006b71d7223 */ /* 0x180fe2000001080a */
[----:B------:R-:W-:Y:S01]  /*a500*/  HGMMA.64x128x16.F32 R88, R164, gdesc[UR4].tnspB, R88, gsb0 ;  /* 0x41e00004a4587df0 */ /* 0x000fe20008000858 */
[----:B------:R-:W-:Y:S01]  /*a510*/  UIADD3 UR6, UR10, 0x280, URZ ;  /* 0x000002800a067890 */ /* 0x000fe2000fffe03f */
[----:B------:R-:W0:Y:S01]  /*a520*/  MUFU.TANH R169, R169 ;  /* 0x000000a900a97308 */ /* 0x000e220000002400 */
[----:B------:R-:W-:Y:S01]  /*a530*/  UMOV UR7, 0x40000040 ;  /* 0x4000004000077882 */ /* 0x000fe20000000000 */
[-CC-:B------:R-:W-:Y:S01]  /*a540*/  FFMA.FTZ R182, R15, R6.reuse, -R10.reuse ;  /* 0x000000060fb67223 */ /* 0x180fe2000001080a */
[-CC-:B------:R-:W-:Y:S01]  /*a550*/  FFMA.FTZ R15, R25, R6.reuse, -R10.reuse ;  /* 0x00000006190f7223 */ /* 0x180fe2000001080a */
[-CC-:B------:R-:W-:Y:S01]  /*a560*/  FFMA.FTZ R25, R33, R6.reuse, -R10.reuse ;  /* 0x0000000621197223 */ /* 0x180fe2000001080a */
[-CC-:B------:R-:W-:Y:S01]  /*a570*/  FFMA.FTZ R168, R179, R6.reuse, -R10.reuse ;  /* 0x00000006b3a87223 */ /* 0x180fe2000001080a */
[-CC-:B------:R-:W-:Y:S01]  /*a580*/  FFMA.FTZ R172, R193, R6.reuse, -R10.reuse ;  /* 0x00000006c1ac7223 */ /* 0x180fe2000001080a */
[-CC-:B------:R-:W-:Y:S01]  /*a590*/  FFMA.FTZ R33, R195, R6.reuse, -R10.reuse ;  /* 0x00000006c3217223 */ /* 0x180fe2000001080a */
[----:B------:R-:W1:Y:S01]  /*a5a0*/  MUFU.TANH R171, R171 ;  /* 0x000000ab00ab7308 */ /* 0x000e620000002400 */
[-CC-:B------:R-:W-:Y:S01]  /*a5b0*/  FFMA.FTZ R174, R197, R6.reuse, -R10.reuse ;  /* 0x00000006c5ae7223 */ /* 0x180fe2000001080a */
[-CC-:B------:R-:W-:Y:S01]  /*a5c0*/  FFMA.FTZ R195, R175, R6.reuse, -R10.reuse ;  /* 0x00000006afc37223 */ /* 0x180fe2000001080a */
[-CC-:B------:R-:W-:Y:S01]  /*a5d0*/  FFMA.FTZ R170, R201, R6.reuse, -R10.reuse ;  /* 0x00000006c9aa7223 */ /* 0x180fe2000001080a */
[-CC-:B------:R-:W-:Y:S01]  /*a5e0*/  FFMA.FTZ R193, R211, R6.reuse, -R10.reuse ;  /* 0x00000006d3c17223 */ /* 0x180fe2000001080a */
[-CC-:B------:R-:W-:Y:S01]  /*a5f0*/  FFMA.FTZ R197, R215, R6.reuse, -R10.reuse ;  /* 0x00000006d7c57223 */ /* 0x180fe2000001080a */
[-CC-:B------:R-:W-:Y:S01]  /*a600*/  FFMA.FTZ R201, R223, R6.reuse, -R10.reuse ;  /* 0x00000006dfc97223 */ /* 0x180fe2000001080a */
[--C-:B------:R-:W-:Y:S01]  /*a610*/  FFMA.FTZ R20, R225, R6, -R10.reuse ;  /* 0x00000006e1147223 */ /* 0x100fe2000001080a */
[----:B------:R-:W-:Y:S01]  /*a620*/  MUFU.EX2 R7, R7 ;  /* 0x0000000700077308 */ /* 0x000fe20000000800 */
[----:B0-----:R-:W-:Y:S01]  /*a630*/  FMNMX.FTZ R12, R169, R12, !PT ;  /* 0x0000000ca90c7209 */ /* 0x001fe20007810000 */
[-CC-:B------:R-:W-:Y:S01]  /*a640*/  FFMA.FTZ R81, R81, R6.reuse, -R10.reuse ;  /* 0x0000000651517223 */ /* 0x180fe2000001080a */
[-CC-:B------:R-:W-:Y:S01]  /*a650*/  FFMA.FTZ R227, R227, R6.reuse, -R10.reuse ;  /* 0x00000006e3e37223 */ /* 0x180fe2000001080a */
[----:B------:R-:W-:Y:S01]  /*a660*/  FFMA.FTZ R85, R85, R6, -R10 ;  /* 0x0000000655557223 */ /* 0x000fe2000001080a */
[----:B------:R-:W-:-:S03]  /*a670*/  FMNMX.FTZ R12, R83, R12, !PT ;  /* 0x0000000c530c7209 */ /* 0x000fc60007810000 */
[----:B------:R-:W0:Y:S01]  /*a680*/  MUFU.EX2 R180, R180 ;  /* 0x000000b400b47308 */ /* 0x000e220000000800 */
[----:B-1----:R-:W-:-:S04]  /*a690*/  FMNMX.FTZ R12, R171, R12, !PT ;  /* 0x0000000cab0c7209 */ /* 0x002fc80007810000 */
[----:B------:R-:W-:Y:S01]  /*a6a0*/  FMNMX.FTZ R5, R87, R12, !PT ;  /* 0x0000000c57057209 */ /* 0x000fe20007810000 */
[----:B------:R-:W-:Y:S02]  /*a6b0*/  FFMA.FTZ R12, R217, R6, -R10 ;  /* 0x00000006d90c7223 */ /* 0x000fe4000001080a */
[----:B------:R-:W1:Y:S02]  /*a6c0*/  MUFU.EX2 R9, R9 ;  /* 0x0000000900097308 */ /* 0x000e640000000800 */
[----:B------:R-:W2:Y:S06]  /*a6d0*/  SHFL.BFLY PT, R14, R5, 0x2, 0x1f ;  /* 0x0c401f00050e7f89 */ /* 0x000eac00000e0000 */
[----:B------:R-:W-:Y:S01]  /*a6e0*/  MUFU.EX2 R182, R182 ;  /* 0x000000b600b67308 */ /* 0x000fe20000000800 */
[----:B0-----:R-:W-:-:S07]  /*a6f0*/  FFMA.FTZ R2, R7, R2, R180 ;  /* 0x0000000207027223 */ /* 0x001fce00000100b4 */
[----:B------:R-:W-:Y:S01]  /*a700*/  MUFU.EX2 R15, R15 ;  /* 0x0000000f000f7308 */ /* 0x000fe20000000800 */
[----:B-1----:R-:W-:-:S07]  /*a710*/  F2FP.F16.F32.PACK_AB R180, R9, R180 ;  /* 0x000000b409b4723e */ /* 0x002fce00000000ff */
[----:B------:R-:W-:Y:S01]  /*a720*/  MUFU.EX2 R176, R176 ;  /* 0x000000b000b07308 */ /* 0x000fe20000000800 */
[----:B--2---:R-:W-:Y:S01]  /*a730*/  FMNMX.FTZ R24, R5, R14, !PT ;  /* 0x0000000e05187209 */ /* 0x004fe20007810000 */
[----:B------:R-:W-:-:S04]  /*a740*/  FFMA.FTZ R14, R221, R6, -R10 ;  /* 0x00000006dd0e7223 */ /* 0x000fc8000001080a */
[----:B------:R-:W0:Y:S02]  /*a750*/  SHFL.BFLY PT, R5, R24, 0x1, 0x1f ;  /* 0x0c201f0018057f89 */ /* 0x000e2400000e0000 */
[----:B------:R-:W-:Y:S08]  /*a760*/  MUFU.EX2 R25, R25 ;  /* 0x0000001900197308 */ /* 0x000ff00000000800 */
[----:B------:R-:W-:Y:S08]  /*a770*/  MUFU.EX2 R178, R178 ;  /* 0x000000b200b27308 */ /* 0x000ff00000000800 */
[----:B------:R-:W-:Y:S01]  /*a780*/  MUFU.EX2 R29, R29 ;  /* 0x0000001d001d7308 */ /* 0x000fe20000000800 */
[----:B0-----:R-:W-:-:S07]  /*a790*/  FMNMX.FTZ R5, R24, R5, !PT ;  /* 0x0000000518057209 */ /* 0x001fce0007810000 */
[----:B------:R-:W-:Y:S01]  /*a7a0*/  MUFU.EX2 R172, R172 ;  /* 0x000000ac00ac7308 */ /* 0x000fe20000000800 */
[----:B------:R-:W-:-:S04]  /*a7b0*/  FMUL.FTZ R38, R5, R6 ;  /* 0x0000000605267220 */ /* 0x000fc80000410000 */
[-CC-:B------:R-:W-:Y:S01]  /*a7c0*/  FFMA.FTZ R181, R13, R6.reuse, -R38.reuse ;  /* 0x000000060db57223 */ /* 0x180fe20000010826 */
[-CC-:B------:R-:W-:Y:S01]  /*a7d0*/  FFMA.FTZ R183, R21, R6.reuse, -R38.reuse ;  /* 0x0000000615b77223 */ /* 0x180fe20000010826 */
[----:B------:R-:W-:Y:S02]  /*a7e0*/  IMAD.U32 R21, RZ, RZ, UR45 ;  /* 0x0000002dff157e24 */ /* 0x000fe4000f8e00ff */
[-CC-:B------:R-:W-:Y:S01]  /*a7f0*/  FFMA.FTZ R32, R27, R6.reuse, -R38.reuse ;  /* 0x000000061b207223 */ /* 0x180fe20000010826 */
[-CC-:B------:R-:W-:Y:S01]  /*a800*/  FFMA.FTZ R34, R35, R6.reuse, -R38.reuse ;  /* 0x0000000623227223 */ /* 0x180fe20000010826 */
[----:B------:R-:W-:Y:S01]  /*a810*/  IMAD.U32 R35, RZ, RZ, UR55 ;  /* 0x00000037ff237e24 */ /* 0x000fe2000f8e00ff */
[----:B------:R-:W-:Y:S01]  /*a820*/  MUFU.EX2 R181, R181 ;  /* 0x000000b500b57308 */ /* 0x000fe20000000800 */
[----:B------:R-:W-:Y:S01]  /*a830*/  @!P1 LEA R21, R21, UR41, 0x3 ;  /* 0x0000002915159c11 */ /* 0x000fe2000f8e18ff */
[-CC-:B------:R-:W-:Y:S01]  /*a840*/  FFMA.FTZ R179, R37, R6.reuse, -R38.reuse ;  /* 0x0000000625b37223 */ /* 0x180fe20000010826 */
[-CC-:B------:R-:W-:Y:S01]  /*a850*/  FFMA.FTZ R36, R39, R6.reuse, -R38.reuse ;  /* 0x0000000627247223 */ /* 0x180fe20000010826 */
[----:B------:R-:W-:Y:S01]  /*a860*/  @!P1 LEA R35, R35, UR41, 0x3 ;  /* 0x0000002923239c11 */ /* 0x000fe2000f8e18ff */
        /* <DEDUP_REMOVED lines=23> */
[----:B------:R-:W-:-:S04]  /*a9e0*/  UMOV UR55, UR45 ;  /* 0x0000002d00377c82 */ /* 0x000fc80008000000 */
[----:B------:R-:W-:Y:S01]  /*a9f0*/  MUFU.EX2 R179, R179 ;  /* 0x000000b300b37308 */ /* 0x000fe20000000800 */
[----:B------:R-:W-:Y:S02]  /*aa00*/  WARPGROUP.DEPBAR.LE gsb0, 0x0 ;  /* 0x00008000000079c5 */ /* 0x000fe40000010000 */
[----:B------:R-:W-:Y:S01]  /*aa10*/  WARPGROUP.ARRIVE ;  /* 0x00000000000079c5 */ /* 0x000fe20000000000 */
[-C--:B------:R-:W-:Y:S01]  /*aa20*/  FFMA.FTZ R165, R177, R6.reuse, -R10 ;  /* 0x00000006b1a57223 */ /* 0x080fe2000001080a */
[-C--:B------:R-:W-:Y:S01]  /*aa30*/  FFMA.FTZ R177, R31, R6.reuse, -R38 ;  /* 0x000000061fb17223 */ /* 0x080fe20000010826 */
[----:B------:R-:W-:Y:S02]  /*aa40*/  IADD3 R31, -R23, 0xb, RZ ;  /* 0x0000000b171f7810 */ /* 0x000fe40007ffe1ff */
[----:B------:R-:W-:Y:S01]  /*aa50*/  MUFU.EX2 R36, R36 ;  /* 0x0000002400247308 */ /* 0x000fe20000000800 */
[-CC-:B------:R-:W-:Y:S01]  /*aa60*/  FFMA.FTZ R167, R199, R6.reuse, -R10.reuse ;  /* 0x00000006c7a77223 */ /* 0x180fe2000001080a */
[----:B------:R-:W-:Y:S01]  /*aa70*/  HGMMA.64x128x16.F32 R88, R160, gdesc[UR4].tnspB, R88, gsb0 ;  /* 0x41e00004a0587df0 */ /* 0x000fe20008000858 */
[----:B------:R-:W-:Y:S01]  /*aa80*/  UIADD3 UR6, UR10, 0x300, URZ ;  /* 0x000003000a067890 */ /* 0x000fe2000fffe03f */
[-CC-:B------:R-:W-:Y:S01]  /*aa90*/  FFMA.FTZ R164, R205, R6.reuse, -R10.reuse ;  /* 0x00000006cda47223 */ /* 0x180fe2000001080a */
[----:B------:R-:W-:Y:S01]  /*aaa0*/  UMOV UR7, 0x40000040 ;  /* 0x4000004000077882 */ /* 0x000fe20000000000 */
[-CC-:B------:R-:W-:Y:S01]  /*aab0*/  FFMA.FTZ R166, R209, R6.reuse, -R10.reuse ;  /* 0x00000006d1a67223 */ /* 0x180fe2000001080a */
[----:B------:R-:W-:Y:S01]  /*aac0*/  FFMA.FTZ R199, R219, R6, -R10 ;  /* 0x00000006dbc77223 */ /* 0x000fe2000001080a */
        /* <DEDUP_REMOVED lines=20> */
[-C--:B------:R-:W-:Y:S01]  /*ac10*/  FFMA.FTZ R160, R173, R6.reuse, -R10 ;  /* 0x00000006ada07223 */ /* 0x080fe2000001080a */
[-C--:B------:R-:W-:Y:S01]  /*ac20*/  FFMA.FTZ R173, R41, R6.reuse, -R38 ;  /* 0x0000000629ad7223 */ /* 0x080fe20000010826 */
[-CC-:B------:R-:W-:Y:S01]  /*ac30*/  FFMA.FTZ R163, R207, R6.reuse, -R10.reuse ;  /* 0x00000006cfa37223 */ /* 0x180fe2000001080a */
[-C--:B------:R-:W-:Y:S01]  /*ac40*/  FFMA.FTZ R162, R213, R6.reuse, -R10 ;  /* 0x00000006d5a27223 */ /* 0x080fe2000001080a */
[----:B------:R-:W-:Y:S01]  /*ac50*/  HGMMA.64x128x16.F32 R88, R156, gdesc[UR4].tnspB, R88, gsb0 ;  /* 0x41e000049c587df0 */ /* 0x000fe20008000858 */
[----:B------:R-:W-:Y:S01]  /*ac60*/  UIADD3 UR6, UR10, 0x380, URZ ;  /* 0x000003800a067890 */ /* 0x000fe2000fffe03f */
[----:B------:R-:W-:Y:S01]  /*ac70*/  FFMA.FTZ R10, R49, R6, -R38 ;  /* 0x00000006310a7223 */ /* 0x000fe20000010826 */
[----:B------:R-:W-:Y:S01]  /*ac80*/  UMOV UR7, 0x40000040 ;  /* 0x4000004000077882 */ /* 0x000fe20000000000 */
        /* <DEDUP_REMOVED lines=16> */
[----:B------:R-:W1:Y:S08]  /*ad90*/  MUFU.EX2 R75, R75 ;  /* 0x0000004b004b7308 */ /* 0x000e700000000800 */
[----:B------:R-:W-:Y:S01]  /*ada0*/  MUFU.EX2 R14, R14 ;  /* 0x0000000e000e7308 */ /* 0x000fe20000000800 */
[----:B------:R-:W-:-:S02]  /*adb0*/  WARPGROUP.DEPBAR.LE gsb0, 0x0 ;  /* 0x00008000000079c5 */ /* 0x000fc40000010000 */
[----:B------:R-:W-:Y:S01]  /*adc0*/  WARPGROUP.ARRIVE ;  /* 0x00000000000079c5 */ /* 0x000fe20000000000 */
[----:B------:R-:W-:Y:S01]  /*add0*/  FADD.FTZ R157, -R5, R8 ;  /* 0x00000008059d7221 */ /* 0x000fe20000010100 */
[-CC-:B------:R-:W-:Y:S01]  /*ade0*/  FFMA.FTZ R8, R11, R6.reuse, -R38.reuse ;  /* 0x000000060b087223 */ /* 0x180fe20000010826 */
[-C--:B------:R-:W-:Y:S02]  /*adf0*/  FFMA.FTZ R11, R53, R6.reuse, -R38 ;  /* 0x00000006350b7223 */ /* 0x080fe40000010826 */
[----:B------:R-:W2:Y:S01]  /*ae00*/  MUFU.EX2 R201, R201 ;  /* 0x000000c900c97308 */ /* 0x000ea20000000800 */
[----:B------:R-:W-:Y:S01]  /*ae10*/  FMUL.FTZ R157, R157, R6 ;  /* 0x000000069d9d7220 */ /* 0x000fe20000410000 */
[----:B------:R-:W-:Y:S01]  /*ae20*/  HGMMA.64x128x16.F32 R88, R152, gdesc[UR4].tnspB, R88, gsb0 ;  /* 0x41e0000498587df0 */ /* 0x000fe20008000858 */
[----:B0-----:R-:W-:-:S05]  /*ae30*/  F2FP.F16.F32.PACK_AB R156, R199, R12 ;  /* 0x0000000cc79c723e */ /* 0x001fca00000000ff */
[----:B------:R1:W-:Y:S08]  /*ae40*/  MUFU.EX2 R203, R157 ;  /* 0x0000009d00cb7308 */ /* 0x0003f00000000800 */
[----:B------:R-:W0:Y:S01]  /*ae50*/  MUFU.EX2 R8, R8 ;  /* 0x0000000800087308 */ /* 0x000e220000000800 */
[----:B-1----:R-:W-:Y:S02]  /*ae60*/  F2FP.F16.F32.PACK_AB R157, R75, R50 ;  /* 0x000000324b9d723e */ /* 0x002fe400000000ff */
[----:B--2---:R-:W-:-:S05]  /*ae70*/  F2FP.F16.F32.PACK_AB R158, R201, R14 ;  /* 0x0000000ec99e723e */ /* 0x004fca00000000ff */
[----:B------:R-:W1:Y:S08]  /*ae80*/  MUFU.EX2 R11, R11 ;  /* 0x0000000b000b7308 */ /* 0x000e700000000800 */
[----:B------:R-:W-:Y:S01]  /*ae90*/  MUFU.EX2 R79, R79 ;  /* 0x0000004f004f7308 */ /* 0x000fe20000000800 */
[----:B0-----:R-:W-:-:S04]  /*aea0*/  FFMA.FTZ R42, R203, R0, R8 ;  /* 0x00000000cb2a7223 */ /* 0x001fc80000010008 */
[C---:B------:R-:W-:Y:S01]  /*aeb0*/  FADD.FTZ R42, R181.reuse, R42 ;  /* 0x0000002ab52a7221 */ /* 0x040fe20000010000 */
[----:B------:R-:W-:Y:S02]  /*aec0*/  F2FP.F16.F32.PACK_AB R181, R181, R8 ;  /* 0x00000008b5b5723e */ /* 0x000fe400000000ff */
[----:B------:R-:W0:Y:S08]  /*aed0*/  MUFU.EX2 R0, R61 ;  /* 0x0000003d00007308 */ /* 0x000e300000000800 */
        /* <DEDUP_REMOVED lines=9> */
[----:B--2---:R-:W-:Y:S02]  /*af70*/  @!P1 VIADD R31, R35, 0x28860 ;  /* 0x00028860231f9836 */ /* 0x004fe40000000000 */
[-C--:B------:R-:W-:Y:S01]  /*af80*/  FMUL.FTZ R89, R89, R7.reuse ;  /* 0x0000000759597220 */ /* 0x080fe20000410000 */
[-C--:B------:R-:W-:Y:S01]  /*af90*/  FMUL.FTZ R92, R92, R7.reuse ;  /* 0x000000075c5c7220 */ /* 0x080fe20000410000 */
[-C--:B------:R-:W-:Y:S01]  /*afa0*/  FMUL.FTZ R93, R93, R7.reuse ;  /* 0x000000075d5d7220 */ /* 0x080fe20000410000 */
[-C--:B------:R-:W-:Y:S01]  /*afb0*/  FMUL.FTZ R96, R96, R7.reuse ;  /* 0x0000000760607220 */ /* 0x080fe20000410000 */
[----:B------:R-:W-:Y:S01]  /*afc0*/  @!P1 PRMT R35, RZ, 0x654, R31 ;  /* 0x00000654ff239816 */ /* 0x000fe2000000001f */
[----:B---3--:R-:W-:Y:S01]  /*afd0*/  FADD.FTZ R27, R9, R2 ;  /* 0x00000002091b7221 */ /* 0x008fe20000010000 */
[-C--:B------:R-:W-:Y:S01]  /*afe0*/  FMUL.FTZ R97, R97, R7.reuse ;  /* 0x0000000761617220 */ /* 0x080fe20000410000 */
[-C--:B------:R-:W-:Y:S01]  /*aff0*/  FMUL.FTZ R100, R100, R7.reuse ;  /* 0x0000000764647220 */ /* 0x080fe20000410000 */
[----:B------:R2:W-:Y:S01]  /*b000*/  @!P1 SYNCS.ARRIVE.TRANS64.RED.A1T0 RZ, [R35+URZ], RZ ;  /* 0x000000ff23ff99a7 */ /* 0x0005e2000810043f */
[----:B------:R-:W-:Y:S01]  /*b010*/  FADD.FTZ R2, R182, R27 ;  /* 0x0000001bb6027221 */ /* 0x000fe20000010000 */
[----:B------:R-:W-:Y:S01]  /*b020*/  FADD.FTZ R27, R183, R42 ;  /* 0x0000002ab71b7221 */ /* 0x000fe20000010000 */
[----:B------:R-:W-:Y:S01]  /*b030*/  F2FP.F16.F32.PACK_AB R182, R15, R182 ;  /* 0x000000b60fb6723e */ /* 0x000fe200000000ff */
[----:B------:R-:W-:Y:S01]  /*b040*/  FMUL.FTZ R101, R101, R7 ;  /* 0x0000000765657220 */ /* 0x000fe20000410000 */
[----:B------:R-:W-:Y:S01]  /*b050*/  FADD.FTZ R31, R15, R2 ;  /* 0x000000020f1f7221 */ /* 0x000fe20000010000 */
[C---:B------:R-:W-:Y:S01]  /*b060*/  FADD.FTZ R2, R32.reuse, R27 ;  /* 0x0000001b20027221 */ /* 0x040fe20000010000 */
        /* <DEDUP_REMOVED lines=20> */
[----:B------:R-:W-:Y:S01]  /*b1b0*/  FFMA.FTZ R2, R169, R6, -R38 ;  /* 0x00000006a9027223 */ /* 0x000fe20000010826 */
[----:B------:R-:W-:Y:S01]  /*b1c0*/  F2FP.F16.F32.PACK_AB R169, R13, R10 ;  /* 0x0000000a0da9723e */ /* 0x000fe200000000ff */
[----:B------:R-:W-:Y:S01]  /*b1d0*/  FADD.FTZ R31, R33, R42 ;  /* 0x0000002a211f7221 */ /* 0x000fe20000010000 */
[----:B------:R-:W-:Y:S01]  /*b1e0*/  FADD.FTZ R42, R30, R27 ;  /* 0x0000001b1e2a7221 */ /* 0x000fe20000010000 */
[-C--:B------:R-:W-:Y:S01]  /*b1f0*/  FFMA.FTZ R27, R171, R6.reuse, -R38 ;  /* 0x00000006ab1b7223 */ /* 0x080fe20000010826 */
[----:B-1----:R-:W-:Y:S01]  /*b200*/  F2FP.F16.F32.PACK_AB R171, R26, R11 ;  /* 0x0000000b1aab723e */ /* 0x002fe200000000ff */
[----:B------:R-:W-:Y:S01]  /*b210*/  FADD.FTZ R44, R174, R31 ;  /* 0x0000001fae2c7221 */ /* 0x000fe20000010000 */
[----:B------:R-:W-:Y:S01]  /*b220*/  FADD.FTZ R31, R175, R42 ;  /* 0x0000002aaf1f7221 */ /* 0x000fe20000010000 */
[----:B------:R-:W-:Y:S01]  /*b230*/  FFMA.FTZ R38, R87, R6, -R38 ;  /* 0x0000000657267223 */ /* 0x000fe20000010826 */
[C---:B------:R-:W-:Y:S01]  /*b240*/  F2FP.F16.F32.PACK_AB R174, R165.reuse, R174 ;  /* 0x000000aea5ae723e */ /* 0x040fe200000000ff */
[----:B--2---:R-:W-:Y:S01]  /*b250*/  FADD.FTZ R35, R165, R44 ;  /* 0x0000002ca5237221 */ /* 0x004fe20000010000 */
[----:B------:R-:W-:Y:S01]  /*b260*/  FADD.FTZ R31, R28, R31 ;  /* 0x0000001f1c1f7221 */ /* 0x000fe20000010000 */
[-C--:B------:R-:W-:Y:S01]  /*b270*/  FMUL.FTZ R121, R121, R7.reuse ;  /* 0x0000000779797220 */ /* 0x080fe20000410000 */
[-C--:B------:R-:W-:Y:S01]  /*b280*/  FMUL.FTZ R124, R124, R7.reuse ;  /* 0x000000077c7c7220 */ /* 0x080fe20000410000 */
[----:B------:R-:W-:Y:S01]  /*b290*/  FADD.FTZ R42, R168, R35 ;  /* 0x00000023a82a7221 */ /* 0x000fe20000010000 */
[----:B------:R-:W-:Y:S01]  /*b2a0*/  FADD.FTZ R44, R10, R31 ;  /* 0x0000001f0a2c7221 */ /* 0x000fe20000010000 */
[C---:B------:R-:W-:Y:S01]  /*b2b0*/  F2FP.F16.F32.PACK_AB R168, R167.reuse, R168 ;  /* 0x000000a8a7a8723e */ /* 0x040fe200000000ff */
[----:B------:R1:W-:Y:S01]  /*b2c0*/  MUFU.EX2 R10, R2 ;  /* 0x00000002000a7308 */ /* 0x0003e20000000800 */
[----:B------:R-:W-:Y:S01]  /*b2d0*/  FADD.FTZ R9, R167, R42 ;  /* 0x0000002aa7097221 */ /* 0x000fe20000010000 */
[----:B------:R-:W-:Y:S01]  /*b2e0*/  FADD.FTZ R44, R13, R44 ;  /* 0x0000002c0d2c7221 */ /* 0x000fe20000010000 */
[----:B0-----:R-:W-:Y:S01]  /*b2f0*/  F2FP.F16.F32.PACK_AB R167, R63, R0 ;  /* 0x000000003fa7723e */ /* 0x001fe200000000ff */
[-C--:B------:R-:W-:Y:S01]  /*b300*/  FMUL.FTZ R125, R125, R7.reuse ;  /* 0x000000077d7d7220 */ /* 0x080fe20000410000 */
[----:B------:R-:W-:Y:S01]  /*b310*/  FADD.FTZ R42, R170, R9 ;  /* 0x00000009aa2a7221 */ /* 0x000fe20000010000 */
[----:B------:R-:W-:Y:S01]  /*b320*/  FADD.FTZ R9, R11, R44 ;  /* 0x0000002c0b097221 */ /* 0x000fe20000010000 */
[C---:B------:R-:W-:Y:S01]  /*b330*/  F2FP.F16.F32.PACK_AB R170, R161.reuse, R170 ;  /* 0x000000aaa1aa723e */ /* 0x040fe200000000ff */
[----:B------:R-:W-:Y:S01]  /*b340*/  MUFU.EX2 R38, R38 ;  /* 0x0000002600267308 */ /* 0x000fe20000000800 */
        /* <DEDUP_REMOVED lines=10> */
[----:B------:R-:W0:Y:S01]  /*b3f0*/  MUFU.EX2 R32, R77 ;  /* 0x0000004d00207308 */ /* 0x000e220000000800 */
        /* <DEDUP_REMOVED lines=19> */
[----:B------:R-:W-:Y:S01]  /*b530*/  F2FP.F16.F32.PACK_AB R176, R25, R176 ;  /* 0x000000b019b0723e */ /* 0x000fe200000000ff */
[----:B------:R-:W-:Y:S01]  /*b540*/  FMUL.FTZ R90, R90, R203 ;  /* 0x000000cb5a5a7220 */ /* 0x000fe20000410000 */
[----:B------:R-:W-:Y:S01]  /*b550*/  FADD.FTZ R11, R197, R8 ;  /* 0x00000008c50b7221 */ /* 0x000fe20000010000 */
[----:B------:R-:W-:Y:S01]  /*b560*/  FADD.FTZ R9, R71, R9 ;  /* 0x0000000947097221 */ /* 0x000fe20000010000 */
[----:B------:R-:W2:Y:S01]  /*b570*/  MUFU.EX2 R8, R27 ;  /* 0x0000001b00087308 */ /* 0x000ea20000000800 */
[----:B------:R-:W-:Y:S01]  /*b580*/  F2FP.F16.F32.PACK_AB R177, R34, R177 ;  /* 0x000000b122b1723e */ /* 0x000fe200000000ff */
[----:B-1----:R-:W-:Y:S01]  /*b590*/  FADD.FTZ R2, R12, R11 ;  /* 0x0000000b0c027221 */ /* 0x002fe20000010000 */
        /* <DEDUP_REMOVED lines=8> */
[----:B0-----:R-:W-:Y:S01]  /*b620*/  FADD.FTZ R9, R32, R9 ;  /* 0x0000000920097221 */ /* 0x001fe20000010000 */
        /* <DEDUP_REMOVED lines=18> */
[----:B------:R-:W-:Y:S01]  /*b750*/  F2FP.F16.F32.PACK_AB R166, R193, R166 ;  /* 0x000000a6c1a6723e */ /* 0x000fe200000000ff */
[----:B------:R-:W-:Y:S01]  /*b760*/  FADD.FTZ R2, R85, R2 ;  /* 0x0000000255027221 */ /* 0x000fe20000010000 */
[----:B------:R-:W-:Y:S01]  /*b770*/  F2FP.F16.F32.PACK_AB R160, R195, R160 ;  /* 0x000000a0c3a0723e */ /* 0x000fe200000000ff */
[----:B------:R-:W-:Y:S01]  /*b780*/  FADD.FTZ R0, R38, R9 ;  /* 0x0000000926007221 */ /* 0x000fe20000010000 */
        /* <DEDUP_REMOVED lines=33> */
[----:B------:R-:W-:Y:S06]  /*b9a0*/  @P2 BRA `(.L_x_1414) ;  /* 0xffffffd8001c2947 */ /* 0x000fec000383ffff */
.L_x_1405:
        /* <DEDUP_REMOVED lines=8> */
[----:B------:R-:W-:-:S05]  /*ba30*/  ULDC UR54, c[0x0][0x9e0] ;  /* 0x0002780000367ab9 */ /* 0x000fca0000000800 */
.L_x_1432:
        /* <DEDUP_REMOVED lines=9> */
.L_x_1417:
[----:B------:R-:W-:Y:S01]  /*bad0*/  ULEA UR6, UR45, UR41, 0x3 ;  /* 0x000000292d067291 */ /* 0x000fe2000f8e183f */
[----:B------:R-:W-:-:S05]  /*bae0*/  IMAD.U32 R4, RZ, RZ, UR46 ;  /* 0x0000002eff047e24 */ /* 0x000fca000f8e00ff */
[----:B------:R-:W-:-:S04]  /*baf0*/  SHF.L.U32 R4, R4, 0x1f, RZ ;  /* 0x0000001f04047819 */ /* 0x000fc800000006ff */
[----:B------:R0:W1:Y:S01]  /*bb00*/  SYNCS.PHASECHK.TRANS64.TRYWAIT P2, [UR6+0x28830], R4 ;  /* 0x02883004ff0075a7 */ /* 0x0000620008040146 */
[----:B------:R-:W-:Y:S05]  /*bb10*/  @!P0 BRA `(.L_x_1418) ;  /* 0x0000000000048947 */ /* 0x000fea0003800000 */
[----:B------:R-:W-:Y:S01]  /*bb20*/  BPT.TRAP 0x1 ;  /* 0x000000040000795c */ /* 0x000fe20000300000 */
.L_x_1418:
[----:B-1----:R-:W-:Y:S05]  /*bb30*/  @P2 BRA `(.L_x_1416) ;  /* 0x0000000000082947 */ /* 0x002fea0003800000 */
[----:B------:R-:W1:Y:S02]  /*bb40*/  SYNCS.PHASECHK.TRANS64.TRYWAIT P2, [UR6+0x28830], R4 ;  /* 0x02883004ff0075a7 */ /* 0x000e640008040146 */
[----:B-1----:R-:W-:Y:S05]  /*bb50*/  @!P2 BRA `(.L_x_1419) ;  /* 0x000000c80014a947 */ /* 0x002fea0003800000 */
.L_x_1416:
        /* <DEDUP_REMOVED lines=45> */
.L_x_1421:
[----:B------:R-:W-:Y:S01]  /*be30*/  ULEA UR6, UR56, UR41, 0x3 ;  /* 0x0000002938067291 */ /* 0x000fe2000f8e183f */
[----:B------:R-:W-:-:S05]  /*be40*/  IMAD.U32 R4, RZ, RZ, UR57 ;  /* 0x00000039ff047e24 */ /* 0x000fca000f8e00ff */
[----:B------:R-:W-:-:S04]  /*be50*/  SHF.L.U32 R4, R4, 0x1f, RZ ;  /* 0x0000001f04047819 */ /* 0x000fc800000006ff */
[----:B------:R0:W1:Y:S01]  /*be60*/  SYNCS.PHASECHK.TRANS64.TRYWAIT P2, [UR6+0x28850], R4 ;  /* 0x02885004ff0075a7 */ /* 0x0000620008040146 */
[----:B------:R-:W-:Y:S05]  /*be70*/  @!P0 BRA `(.L_x_1422) ;  /* 0x0000000000048947 */ /* 0x000fea0003800000 */
[----:B------:R-:W-:Y:S01]  /*be80*/  BPT.TRAP 0x1 ;  /* 0x000000040000795c */ /* 0x000fe20000300000 */
.L_x_1422:
[----:B-1----:R-:W-:Y:S05]  /*be90*/  @P2 BRA `(.L_x_1420) ;  /* 0x0000000000082947 */ /* 0x002fea0003800000 */
[----:B------:R-:W1:Y:S02]  /*bea0*/  SYNCS.PHASECHK.TRANS64.TRYWAIT P2, [UR6+0x28850], R4 ;  /* 0x02885004ff0075a7 */ /* 0x000e640008040146 */
[----:B-1----:R-:W-:Y:S05]  /*beb0*/  @!P2 BRA `(.L_x_1423) ;  /* 0x000000c40054a947 */ /* 0x002fea0003800000 */
.L_x_1420:
[----:B------:R-:W-:Y:S01]  /*bec0*/  UIADD3 UR6, UR41, 0x400, URZ ;  /* 0x0000040029067890 */ /* 0x000fe2000fffe03f */
[----:B------:R-:W-:Y:S01]  /*bed0*/  WARPGROUP.ARRIVE ;  /* 0x00000000000079c5 */ /* 0x000fe20000000000 */
[----:B------:R-:W-:Y:S01]  /*bee0*/  UMOV UR7, 0x40000040 ;  /* 0x4000004000077882 */ /* 0x000fe20000000000 */
[----:B------:R-:W-:Y:S01]  /*bef0*/  PLOP3.LUT P2, PT, PT, PT, UP0, 0x80, 0x0 ;  /* 0x000000000000781c */ /* 0x000fe20003f4f008 */
[----:B------:R-:W-:Y:S01]  /*bf00*/  USHF.R.U32.HI UR6, URZ, 0x4, UR6 ;  /* 0x000000043f067899 */ /* 0x000fe20008011606 */
[----:B------:R-:W-:Y:S01]  /*bf10*/  FMUL.FTZ R15, R55, UR55 ;  /* 0x00000037370f7c20 */ /* 0x000fe20008410000 */
        /* <DEDUP_REMOVED lines=18> */
[----:B------:R-:W-:Y:S01]  /*c040*/  IADD3 R58, -R23, 0xb, RZ ;  /* 0x0000000b173a7810 */ /* 0x000fe20007ffe1ff */
[----:B------:R-:W-:Y:S01]  /*c050*/  HGMMA.64x128x16.F32 R88, R180, gdesc[UR4].tnspB, R88, gsb0 ;  /* 0x41e00004b4587df0 */ /* 0x000fe20008000858 */
[----:B------:R-:W-:Y:S01]  /*c060*/  UIADD3 UR6, UR10, 0x80, URZ ;  /* 0x000000800a067890 */ /* 0x000fe2000fffe03f */
[----:B-1----:R-:W-:Y:S01]  /*c070*/  FMUL.FTZ R5, R26, UR55 ;  /* 0x000000371a057c20 */ /* 0x002fe20008410000 */
[----:B------:R-:W-:Y:S01]  /*c080*/  UMOV UR7, 0x40000040 ;  /* 0x4000004000077882 */ /* 0x000fe20000000000 */
[----:B------:R-:W-:Y:S01]  /*c090*/  FMUL.FTZ R10, R31, UR55 ;  /* 0x000000371f0a7c20 */ /* 0x000fe20008410000 */
[----:B------:R-:W-:Y:S01]  /*c0a0*/  FMUL.FTZ R26, R42, UR55 ;  /* 0x000000372a1a7c20 */ /* 0x000fe20008410000 */
[----:B------:R-:W-:Y:S01]  /*c0b0*/  FMUL.FTZ R14, R47, UR55 ;  /* 0x000000372f0e7c20 */ /* 0x000fe20008410000 */
[----:B0-----:R-:W-:Y:S01]  /*c0c0*/  FMUL.FTZ R4, R24, UR55 ;  /* 0x0000003718047c20 */ /* 0x001fe20008410000 */
        /* <DEDUP_REMOVED lines=81> */
[----:B------:R0:W0:Y:S08]  /*c5e0*/  MUFU.TANH R70, R73 ;  /* 0x0000004900467308 */ /* 0x0000300000002400 */
        /* <DEDUP_REMOVED lines=23> */
[----:B------:R-:W-:Y:S02]  /*c760*/  IMAD.U32 R54, RZ, RZ, UR45 ;  /* 0x0000002dff367e24 */ /* 0x000fe4000f8e00ff */
[----:B------:R-:W-:Y:S01]  /*c770*/  FMUL.FTZ R165, R29, UR55 ;  /* 0x000000371da57c20 */ /* 0x000fe20008410000 */
[----:B------:R-:W-:Y:S01]  /*c780*/  FMUL.FTZ R166, R36, UR55 ;  /* 0x0000003724a67c20 */ /* 0x000fe20008410000 */
[----:B------:R-:W-:Y:S01]  /*c790*/  HGMMA.64x128x16.F32 R88, R160, gdesc[UR4].tnspB, R88, gsb0 ;  /* 0x41e00004a0587df0 */ /* 0x000fe20008000858 */
[----:B------:R-:W-:Y:S01]  /*c7a0*/  UIADD3 UR6, UR10, 0x300, URZ ;  /* 0x000003000a067890 */ /* 0x000fe2000fffe03f */
[----:B------:R-:W-:Y:S01]  /*c7b0*/  @!P1 LEA R54, R54, UR41, 0x3 ;  /* 0x0000002936369c11 */ /* 0x000fe2000f8e18ff */
[----:B------:R-:W-:Y:S01]  /*c7c0*/  UMOV UR7, 0x40000040 ;  /* 0x4000004000077882 */ /* 0x000fe20000000000 */
[----:B------:R-:W-:Y:S01]  /*c7d0*/  FMUL.FTZ R29, R46, UR55 ;  /* 0x000000372e1d7c20 */ /* 0x000fe20008410000 */
[----:B------:R-:W-:Y:S01]  /*c7e0*/  FMUL.FTZ R36, R67, UR55 ;  /* 0x0000003743247c20 */ /* 0x000fe20008410000 */
[----:B------:R-:W-:Y:S01]  /*c7f0*/  FMUL.FTZ R67, R68, UR55 ;  /* 0x0000003744437c20 */ /* 0x000fe20008410000 */
[----:B------:R-:W-:-:S02]  /*c800*/  @!P1 VIADD R54, R54, 0x28840 ;  /* 0x0002884036369836 */ /* 0x000fc40000000000 */
[----:B------:R-:W-:Y:S01]  /*c810*/  FMUL.FTZ R46, R79, UR55 ;  /* 0x000000374f2e7c20 */ /* 0x000fe20008410000 */
[----:B------:R-:W0:Y:S02]  /*c820*/  MUFU.TANH R164, R164 ;  /* 0x000000a400a47308 */ /* 0x000e240000002400 */
[----:B------:R-:W-:-:S06]  /*c830*/  @!P1 PRMT R54, RZ, 0x654, R54 ;  /* 0x00000654ff369816 */ /* 0x000fcc0000000036 */
        /* <DEDUP_REMOVED lines=12> */
[----:B------:R-:W-:Y:S02]  /*c900*/  FMUL.FTZ R40, R74, UR55 ;  /* 0x000000374a287c20 */ /* 0x000fe40008410000 */
[----:B------:R-:W-:Y:S01]  /*c910*/  HGMMA.64x128x16.F32 R88, R156, gdesc[UR4].tnspB, R88, gsb0 ;  /* 0x41e000049c587df0 */ /* 0x000fe20008000858 */
[----:B------:R-:W-:Y:S01]  /*c920*/  UIADD3 UR6, UR10, 0x380, URZ ;  /* 0x000003800a067890 */ /* 0x000fe2000fffe03f */
[----:B------:R-:W0:Y:S01]  /*c930*/  MUFU.TANH R160, R160 ;  /* 0x000000a000a07308 */ /* 0x000e220000002400 */
[----:B------:R-:W-:-:S07]  /*c940*/  UMOV UR7, 0x40000040 ;  /* 0x4000004000077882 */ /* 0x000fce0000000000 */
        /* <DEDUP_REMOVED lines=9> */
[----:B------:R-:W-:-:S04]  /*c9e0*/  @UP0 ULDC UR6, c[0x0][0x450] ;  /* 0x0001140000060ab9 */ /* 0x000fc80000000800 */
[----:B------:R-:W-:Y:S01]  /*c9f0*/  @P2 SHF.R.U32.HI R64, RZ, UR6, R53 ;  /* 0x00000006ff402c19 */ /* 0x000fe20008011635 */
[----:B------:R-:W-:Y:S01]  /*ca00*/  FMUL.FTZ R53, R86, UR55 ;  /* 0x0000003756357c20 */ /* 0x000fe20008410000 */
[----:B------:R-:W-:-:S03]  /*ca10*/  IMAD.SHL.U32 R86, R3, 0x80, RZ ;  /* 0x0000008003567824 */ /* 0x000fc600078e00ff */
[----:B------:R-:W5:Y:S02]  /*ca20*/  SHFL.IDX PT, R65, R64, RZ, 0x1c1f ;  /* 0x001c1fff40417589 */ /* 0x000f6400000e0000 */
[----:B------:R-:W-:Y:S01]  /*ca30*/  IADD3 R59, -R86, 0x1, RZ ;  /* 0x00000001563b7810 */ /* 0x000fe20007ffe1ff */
[----:B------:R-:W0:Y:S04]  /*ca40*/  MUFU.TANH R53, R53 ;  /* 0x0000003500357308 */ /* 0x000e280000002400 */
[----:B------:R-:W-:-:S05]  /*ca50*/  IMAD R59, R16, -0x2, R59 ;  /* 0xfffffffe103b7824 */ /* 0x000fca00078e023b */
[----:B------:R-:W-:Y:S01]  /*ca60*/  IADD3 R59, -R66, UR39, R59 ;  /* 0x00000027423b7c10 */ /* 0x000fe2000fffe13b */
[----:B------:R-:W-:Y:S02]  /*ca70*/  WARPGROUP.DEPBAR.LE gsb0, 0x0 ;  /* 0x00008000000079c5 */ /* 0x000fe40000010000 */
[----:B------:R0:W-:Y:S06]  /*ca80*/  BAR.ARV R58, 0x100 ;  /* 0x0004003a0000751d */ /* 0x0001ec0000002000 */
[----:B------:R1:W-:Y:S01]  /*ca90*/  @!P1 SYNCS.ARRIVE.TRANS64.RED.A1T0 RZ, [R54+URZ], RZ ;  /* 0x000000ff36ff99a7 */ /* 0x0003e2000810043f */
[----:B------:R-:W-:-:S02]  /*caa0*/  VIADD R152, R59, UR54 ;  /* 0x000000363b987c36 */ /* 0x000fc40008000000 */
[----:B------:R-:W-:Y:S02]  /*cab0*/  VIADD R154, R59, UR52 ;  /* 0x000000343b9a7c36 */ /* 0x000fe40008000000 */
[--C-:B-----5:R-:W-:Y:S02]  /*cac0*/  IMAD.IADD R66, R152, 0x1, R65.reuse ;  /* 0x0000000198427824 */ /* 0x120fe400078e0241 */
[----:B------:R-:W-:Y:S02]  /*cad0*/  IMAD.IADD R68, R154, 0x1, R65 ;  /* 0x000000019a447824 */ /* 0x000fe400078e0241 */
[----:B-1----:R-:W-:-:S06]  /*cae0*/  FMUL.FTZ R54, R87, UR55 ;  /* 0x0000003757367c20 */ /* 0x002fcc0008410000 */
[----:B------:R-:W1:Y:S01]  /*caf0*/  MUFU.TANH R54, R54 ;  /* 0x0000003600367308 */ /* 0x000e620000002400 */
[----:B0-234-:R-:W-:Y:S05]  /*cb00*/  @!P6 BRA `(.L_x_1424) ;  /* 0x00000000005ce947 */ /* 0x01dfea0003800000 */
        /* <DEDUP_REMOVED lines=13> */
.L_x_1426:
[----:B------:R-:W-:-:S05]  /*cbe0*/  IMAD.U32 R69, RZ, RZ, UR53 ;  /* 0x00000035ff457e24 */ /* 0x000fca000f8e00ff */
[----:B------:R-:W-:-:S13]  /*cbf0*/  ISETP.NE.AND P2, PT, R69, 0x1, PT ;  /* 0x000000014500780c */ /* 0x000fda0003f45270 */
[----:B------:R-:W0:Y:S02]  /*cc00*/  @P2 LDC.64 R58, c[0x0][0x9e8] ;  /* 0x00027a00ff3a2b82 */ /* 0x000e240000000a00 */
[----:B0-----:R-:W-:-:S05]  /*cc10*/  @P2 IMAD.HI.U32 R58, R65, R58, RZ ;  /* 0x0000003a413a2227 */ /* 0x001fca00078e00ff */
[----:B------:R-:W-:-:S07]  /*cc20*/  @P2 SHF.R.U32.HI R65, RZ, R59, R58 ;  /* 0x0000003bff412219 */ /* 0x000fce000001163a */
.L_x_1427:
[----:B------:R-:W-:Y:S05]  /*cc30*/  BSYNC B0 ;  /* 0x0000000000007941 */ /* 0x000fea0003800000 */
.L_x_1425:
[----:B------:R-:W-:-:S04]  /*cc40*/  IMAD R65, R65, R69, -R86 ;  /* 0x0000004541417224 */ /* 0x000fc800078e0a56 */
[----:B------:R-:W-:-:S05]  /*cc50*/  IMAD R65, R16, -0x2, R65 ;  /* 0xfffffffe10417824 */ /* 0x000fca00078e0241 */
[----:B------:R-:W-:Y:S02]  /*cc60*/  VIADDMNMX R66, R65, R69, R66, PT ;  /* 0x0000004541427246 */ /* 0x000fe40003800142 */
[----:B------:R-:W-:-:S07]  /*cc70*/  VIMNMX R68, R68, R65, !PT ;  /* 0x0000004144447248 */ /* 0x000fce0007fe0100 */
.L_x_1424:
[----:B------:R-:W-:Y:S01]  /*cc80*/  ISETP.GT.AND P2, PT, R3, -0x1, PT ;  /* 0xffffffff0300780c */ /* 0x000fe20003f44270 */
[----:B------:R-:W0:Y:S03]  /*cc90*/  SHFL.IDX PT, R159, R64, 0x1, 0x1c1f ;  /* 0x003c1f00409f7f89 */ /* 0x000e2600000e0000 */
[C---:B------:R-:W-:Y:S02]  /*cca0*/  ISETP.GT.AND P4, PT, R68.reuse, RZ, P2 ;  /* 0x000000ff4400720c */ /* 0x040fe40001784270 */
[----:B------:R-:W-:Y:S02]  /*ccb0*/  ISETP.GT.AND P5, PT, R68, 0x1, P2 ;  /* 0x000000014400780c */ /* 0x000fe400017a4270 */
[C---:B------:R-:W-:Y:S02]  /*ccc0*/  ISETP.LT.OR P4, PT, R66.reuse, 0x1, P4 ;  /* 0x000000014200780c */ /* 0x040fe40002781670 */
[----:B------:R-:W-:-:S02]  /*ccd0*/  ISETP.LT.OR P5, PT, R66, 0x2, P5 ;  /* 0x000000024200780c */ /* 0x000fc40002fa1670 */
[----:B------:R-:W-:Y:S02]  /*cce0*/  ISETP.GT.AND P3, PT, R68, 0x8, P2 ;  /* 0x000000084400780c */ /* 0x000fe40001764270 */
[----:B------:R-:W-:Y:S02]  /*ccf0*/  FSEL R169, R4, -INF , !P4 ;  /* 0xff80000004a97808 */ /* 0x000fe40006000000 */
[----:B------:R-:W-:Y:S02]  /*cd00*/  FSEL R167, R6, -INF , !P5 ;  /* 0xff80000006a77808 */ /* 0x000fe40006800000 */
[C---:B------:R-:W-:Y:S02]  /*cd10*/  ISETP.GT.AND P4, PT, R68.reuse, 0x9, P2 ;  /* 0x000000094400780c */ /* 0x040fe40001784270 */
[----:B------:R-:W-:Y:S02]  /*cd20*/  ISETP.GT.AND P5, PT, R68, 0x10, P2 ;  /* 0x000000104400780c */ /* 0x000fe400017a4270 */
[----:B------:R-:W-:-:S02]  /*cd30*/  ISETP.LT.OR P3, PT, R66, 0x9, P3 ;  /* 0x000000094200780c */ /* 0x000fc40001f61670 */
[C---:B------:R-:W-:Y:S02]  /*cd40*/  ISETP.LT.OR P4, PT, R66.reuse, 0xa, P4 ;  /* 0x0000000a4200780c */ /* 0x040fe40002781670 */
[----:B------:R-:W-:Y:S02]  /*cd50*/  ISETP.LT.OR P5, PT, R66, 0x11, P5 ;  /* 0x000000114200780c */ /* 0x000fe40002fa1670 */
[----:B------:R-:W-:Y:S02]  /*cd60*/  FSEL R183, R164, -INF , !P3 ;  /* 0xff800000a4b77808 */ /* 0x000fe40005800000 */
[----:B------:R-:W-:Y:S02]  /*cd70*/  ISETP.GT.AND P3, PT, R68, 0x11, P2 ;  /* 0x000000114400780c */ /* 0x000fe40001764270 */
[----:B------:R-:W-:Y:S02]  /*cd80*/  FSEL R173, R165, -INF , !P4 ;  /* 0xff800000a5ad7808 */ /* 0x000fe40006000000 */
[----:B------:R-:W-:-:S02]  /*cd90*/  FSEL R181, R32, -INF , !P5 ;  /* 0xff80000020b57808 */ /* 0x000fc40006800000 */
[C---:B------:R-:W-:Y:S02]  /*cda0*/  ISETP.GT.AND P4, PT, R68.reuse, 0x18, P2 ;  /* 0x000000184400780c */ /* 0x040fe40001784270 */
[----:B------:R-:W-:Y:S02]  /*cdb0*/  ISETP.GT.AND P5, PT, R68, 0x19, P2 ;  /* 0x000000194400780c */ /* 0x000fe400017a4270 */
[C---:B------:R-:W-:Y:S02]  /*cdc0*/  ISETP.LT.OR P3, PT, R66.reuse, 0x12, P3 ;  /* 0x000000124200780c */ /* 0x040fe40001f61670 */
[C---:B------:R-:W-:Y:S02]  /*cdd0*/  ISETP.LT.OR P4, PT, R66.reuse, 0x19, P4 ;  /* 0x000000194200780c */ /* 0x040fe40002781670 */
[----:B------:R-:W-:Y:S02]  /*cde0*/  ISETP.LT.OR P5, PT, R66, 0x1a, P5 ;  /* 0x0000001a4200780c */ /* 0x000fe40002fa1670 */
[----:B------:R-:W-:-:S02]  /*cdf0*/  FSEL R179, R33, -INF , !P3 ;  /* 0xff80000021b37808 */ /* 0x000fc40005800000 */
        /* <DEDUP_REMOVED lines=11> */
[----:B------:R-:W-:Y:S01]  /*ceb0*/  FSEL R155, R42, -INF , !P5 ;  /* 0xff8000002a9b7808 */ /* 0x000fe20006800000 */
[----:B0-----:R-:W-:Y:S01]  /*cec0*/  IMAD.IADD R42, R152, 0x1, R159 ;  /* 0x00000001982a7824 */ /* 0x001fe200078e029f */
[----:B------:R-:W-:-:S02]  /*ced0*/  ISETP.GT.AND P4, PT, R68, 0x30, P2 ;  /* 0x000000304400780c */ /* 0x000fc40001784270 */
[----:B------:R-:W-:Y:S02]  /*cee0*/  ISETP.GT.AND P5, PT, R68, 0x31, P2 ;  /* 0x000000314400780c */ /* 0x000fe400017a4270 */
[C---:B------:R-:W-:Y:S02]  /*cef0*/  ISETP.LT.OR P3, PT, R66.reuse, 0x2a, P3 ;  /* 0x0000002a4200780c */ /* 0x040fe40001f61670 */
[C---:B------:R-:W-:Y:S02]  /*cf00*/  ISETP.LT.OR P4, PT, R66.reuse, 0x31, P4 ;  /* 0x000000314200780c */ /* 0x040fe40002781670 */
[----:B------:R-:W-:Y:S02]  /*cf10*/  ISETP.LT.OR P5, PT, R66, 0x32, P5 ;  /* 0x000000324200780c */ /* 0x000fe40002fa1670 */
[----:B------:R-:W-:Y:S01]  /*cf20*/  FSEL R153, R44, -INF , !P3 ;  /* 0xff8000002c997808 */ /* 0x000fe20005800000 */
[----:B------:R-:W-:Y:S01]  /*cf30*/  IMAD.IADD R44, R154, 0x1, R159 ;  /* 0x000000019a2c7824 */ /* 0x000fe200078e029f */
[----:B------:R-:W-:-:S02]  /*cf40*/  ISETP.GT.AND P3, PT, R68, 0x38, P2 ;  /* 0x000000384400780c */ /* 0x000fc40001764270 */
[----:B------:R-:W-:Y:S02]  /*cf50*/  FSEL R87, R47, -INF , !P4 ;  /* 0xff8000002f577808 */ /* 0x000fe40006000000 */
[----:B------:R-:W-:Y:S02]  /*cf60*/  FSEL R85, R48, -INF , !P5 ;  /* 0xff80000030557808 */ /* 0x000fe40006800000 */
[C---:B------:R-:W-:Y:S02]  /*cf70*/  ISETP.GT.AND P4, PT, R68.reuse, 0x39, P2 ;  /* 0x000000394400780c */ /* 0x040fe40001784270 */
[----:B------:R-:W-:Y:S02]  /*cf80*/  ISETP.GT.AND P5, PT, R68, 0x40, P2 ;  /* 0x000000404400780c */ /* 0x000fe400017a4270 */
[C---:B------:R-:W-:Y:S02]  /*cf90*/  ISETP.LT.OR P3, PT, R66.reuse, 0x39, P3 ;  /* 0x000000394200780c */ /* 0x040fe40001f61670 */
[----:B------:R-:W-:-:S02]  /*cfa0*/  ISETP.LT.OR P4, PT, R66, 0x3a, P4 ;  /* 0x0000003a4200780c */ /* 0x000fc40002781670 */
[----:B------:R-:W-:Y:S02]  /*cfb0*/  ISETP.LT.OR P5, PT, R66, 0x41, P5 ;  /* 0x000000414200780c */ /* 0x000fe40002fa1670 */
[----:B------:R-:W-:Y:S02]  /*cfc0*/  FSEL R83, R51, -INF , !P3 ;  /* 0xff80000033537808 */ /* 0x000fe40005800000 */
[----:B------:R-:W-:Y:S02]  /*cfd0*/  ISETP.GT.AND P3, PT, R68, 0x41, P2 ;  /* 0x000000414400780c */ /* 0x000fe40001764270 */
[----:B------:R-:W-:Y:S02]  /*cfe0*/  FSEL R81, R52, -INF , !P4 ;  /* 0xff80000034517808 */ /* 0x000fe40006000000 */
[----:B------:R-:W-:Y:S02]  /*cff0*/  FSEL R79, R55, -INF , !P5 ;  /* 0xff800000374f7808 */ /* 0x000fe40006800000 */
[----:B------:R-:W-:-:S02]  /*d000*/  ISETP.GT.AND P4, PT, R68, 0x48, P2 ;  /* 0x000000484400780c */ /* 0x000fc40001784270 */
[----:B------:R-:W-:Y:S02]  /*d010*/  ISETP.GT.AND P5, PT, R68, 0x49, P2 ;  /* 0x000000494400780c */ /* 0x000fe400017a4270 */
[C---:B------:R-:W-:Y:S02]  /*d020*/  ISETP.LT.OR P3, PT, R66.reuse, 0x42, P3 ;  /* 0x000000424200780c */ /* 0x040fe40001f61670 */
[C---:B------:R-:W-:Y:S02]  /*d030*/  ISETP.LT.OR P4, PT, R66.reuse, 0x49, P4 ;  /* 0x000000494200780c */ /* 0x040fe40002781670 */
[----:B------:R-:W-:Y:S02]  /*d040*/  ISETP.LT.OR P5, PT, R66, 0x4a, P5 ;  /* 0x0000004a4200780c */ /* 0x000fe40002fa1670 */
[----:B------:R-:W-:Y:S02]  /*d050*/  FSEL R77, R56, -INF , !P3 ;  /* 0xff800000384d7808 */ /* 0x000fe40005800000 */
        /* <DEDUP_REMOVED lines=23> */
[C---:B------:R-:W-:Y:S02]  /*d1d0*/  ISETP.LT.OR P3, PT, R66.reuse, 0x69, P3 ;  /* 0x000000694200780c */ /* 0x040fe40001f61670 */
[----:B------:R-:W-:-:S02]  /*d1e0*/  ISETP.LT.OR P4, PT, R66, 0x6a, P4 ;  /* 0x0000006a4200780c */ /* 0x000fc40002781670 */
[----:B------:R-:W-:Y:S02]  /*d1f0*/  ISETP.LT.OR P5, PT, R66, 0x71, P5 ;  /* 0x000000714200780c */ /* 0x000fe40002fa1670 */
[----:B------:R-:W-:Y:S02]  /*d200*/  FSEL R59, R76, -INF , !P3 ;  /* 0xff8000004c3b7808 */ /* 0x000fe40005800000 */
[----:B------:R-:W-:Y:S02]  /*d210*/  FSEL R57, R74, -INF , !P4 ;  /* 0xff8000004a397808 */ /* 0x000fe40006000000 */
[----:B------:R-:W-:Y:S02]  /*d220*/  FSEL R51, R80, -INF , !P5 ;  /* 0xff80000050337808 */ /* 0x000fe40006800000 */
[C---:B------:R-:W-:Y:S02]  /*d230*/  ISETP.GT.AND P3, PT, R68.reuse, 0x71, P2 ;  /* 0x000000714400780c */ /* 0x040fe40001764270 */
[----:B------:R-:W-:-:S02]  /*d240*/  ISETP.GT.AND P4, PT, R68, 0x78, P2 ;  /* 0x000000784400780c */ /* 0x000fc40001784270 */
[----:B------:R-:W-:Y:S02]  /*d250*/  ISETP.GT.AND P5, PT, R68, 0x79, P2 ;  /* 0x000000794400780c */ /* 0x000fe400017a4270 */
[C---:B------:R-:W-:Y:S02]  /*d260*/  ISETP.LT.OR P3, PT, R66.reuse, 0x72, P3 ;  /* 0x000000724200780c */ /* 0x040fe40001f61670 */
[C---:B------:R-:W-:Y:S02]  /*d270*/  ISETP.LT.OR P4, PT, R66.reuse, 0x79, P4 ;  /* 0x000000794200780c */ /* 0x040fe40002781670 */
[----:B------:R-:W-:Y:S02]  /*d280*/  ISETP.LT.OR P5, PT, R66, 0x7a, P5 ;  /* 0x0000007a4200780c */ /* 0x000fe40002fa1670 */
[----:B------:R-:W-:Y:S02]  /*d290*/  FSEL R55, R78, -INF , !P3 ;  /* 0xff8000004e377808 */ /* 0x000fe40005800000 */
[----:B------:R-:W-:-:S02]  /*d2a0*/  FSEL R47, R84, -INF , !P4 ;  /* 0xff800000542f7808 */ /* 0x000fc40006000000 */
[----:B------:R-:W-:Y:S01]  /*d2b0*/  FSEL R41, R82, -INF , !P5 ;  /* 0xff80000052297808 */ /* 0x000fe20006800000 */
[----:B------:R-:W-:Y:S06]  /*d2c0*/  @!P6 BRA `(.L_x_1428) ;  /* 0x00000000005ce947 */ /* 0x000fec0003800000 */
        /* <DEDUP_REMOVED lines=13> */
.L_x_1430:
[----:B------:R-:W-:-:S05]  /*d3a0*/  IMAD.U32 R4, RZ, RZ, UR53 ;  /* 0x00000035ff047e24 */ /* 0x000fca000f8e00ff */
[----:B------:R-:W-:-:S13]  /*d3b0*/  ISETP.NE.AND P3, PT, R4, 0x1, PT ;  /* 0x000000010400780c */ /* 0x000fda0003f65270 */
[----:B------:R-:W0:Y:S02]  /*d3c0*/  @P3 LDC.64 R32, c[0x0][0x9e8] ;  /* 0x00027a00ff203b82 */ /* 0x000e240000000a00 */
[----:B0-----:R-:W-:-:S05]  /*d3d0*/  @P3 IMAD.HI.U32 R32, R159, R32, RZ ;  /* 0x000000209f203227 */ /* 0x001fca00078e00ff */
[----:B------:R-:W-:-:S07]  /*d3e0*/  @P3 SHF.R.U32.HI R159, RZ, R33, R32 ;  /* 0x00000021ff9f3219 */ /* 0x000fce0000011620 */
.L_x_1431:
[----:B------:R-:W-:Y:S05]  /*d3f0*/  BSYNC B0 ;  /* 0x0000000000007941 */ /* 0x000fea0003800000 */
.L_x_1429:
[----:B------:R-:W-:-:S04]  /*d400*/  IMAD R159, R159, R4, -R86 ;  /* 0x000000049f9f7224 */ /* 0x000fc800078e0a56 */
[----:B------:R-:W-:-:S05]  /*d410*/  IMAD R159, R16, -0x2, R159 ;  /* 0xfffffffe109f7824 */ /* 0x000fca00078e029f */
[----:B------:R-:W-:Y:S02]  /*d420*/  VIADDMNMX R42, R159, R4, R42, PT ;  /* 0x000000049f2a7246 */ /* 0x000fe4000380012a */
[----:B------:R-:W-:-:S07]  /*d430*/  VIMNMX R44, R44, R159, !PT ;  /* 0x0000009f2c2c7248 */ /* 0x000fce0007fe0100 */
.L_x_1428:
[----:B------:R-:W-:Y:S01]  /*d440*/  FMNMX.FTZ R4, R169, R7, !PT ;  /* 0x00000007a9047209 */ /* 0x000fe20007810000 */
[----:B------:R-:W0:Y:S01]  /*d450*/  LDC R6, c[0x0][0x988] ;  /* 0x00026200ff067b82 */ /* 0x000e220000000800 */
[----:B------:R-:W-:Y:S01]  /*d460*/  ISETP.GT.AND P4, PT, R44, 0x8, P2 ;  /* 0x000000082c00780c */ /* 0x000fe20001784270 */
[----:B------:R-:W-:Y:S01]  /*d470*/  UMOV UR57, UR46 ;  /* 0x0000002e00397c82 */ /* 0x000fe20008000000 */
[----:B------:R-:W-:Y:S02]  /*d480*/  FMNMX.FTZ R4, R167, R4, !PT ;  /* 0x00000004a7047209 */ /* 0x000fe40007810000 */
[----:B------:R-:W-:Y:S02]  /*d490*/  ISETP.LT.OR P4, PT, R42, 0x9, P4 ;  /* 0x000000092a00780c */ /* 0x000fe40002781670 */
[----:B------:R-:W-:Y:S02]  /*d4a0*/  FMNMX.FTZ R4, R183, R4, !PT ;  /* 0x00000004b7047209 */ /* 0x000fe40007810000 */
[----:B------:R-:W-:-:S02]  /*d4b0*/  ISETP.GT.AND P5, PT, R44, 0x1, P2 ;  /* 0x000000012c00780c */ /* 0x000fc400017a4270 */
[----:B------:R-:W-:Y:S02]  /*d4c0*/  FMNMX.FTZ R4, R173, R4, !PT ;  /* 0x00000004ad047209 */ /* 0x000fe40007810000 */
[----:B------:R-:W-:Y:S02]  /*d4d0*/  ISETP.LT.OR P5, PT, R42, 0x2, P5 ;  /* 0x000000022a00780c */ /* 0x000fe40002fa1670 */
[----:B------:R-:W-:Y:S02]  /*d4e0*/  FMNMX.FTZ R4, R181, R4, !PT ;  /* 0x00000004b5047209 */ /* 0x000fe40007810000 */
[----:B------:R-:W-:Y:S02]  /*d4f0*/  ISETP.GT.AND P3, PT, R44, 0x9, P2 ;  /* 0x000000092c00780c */ /* 0x000fe40001764270 */
[----:B------:R-:W-:Y:S02]  /*d500*/  FMNMX.FTZ R4, R179, R4, !PT ;  /* 0x00000004b3047209 */ /* 0x000fe40007810000 */
[----:B------:R-:W-:-:S02]  /*d510*/  FSEL R163, R9, -INF , !P5 ;  /* 0xff80000009a37808 */ /* 0x000fc40006800000 */
[----:B------:R-:W-:Y:S02]  /*d520*/  FMNMX.FTZ R4, R177, R4, !PT ;  /* 0x00000004b1047209 */ /* 0x000fe40007810000 */
[----:B------:R-:W-:Y:S02]  /*d530*/  ISETP.GT.AND P5, PT, R44, 0x10, P2 ;  /* 0x000000102c00780c */ /* 0x000fe400017a4270 */
[----:B------:R-:W-:Y:S02]  /*d540*/  FMNMX.FTZ R4, R175, R4, !PT ;  /* 0x00000004af047209 */ /* 0x000fe40007810000 */
[C---:B------:R-:W-:Y:S02]  /*d550*/  ISETP.LT.OR P3, PT, R42.reuse, 0xa, P3 ;  /* 0x0000000a2a00780c */ /* 0x040fe40001f61670 */
[----:B------:R-:W-:Y:S02]  /*d560*/  FMNMX.FTZ R4, R171, R4, !PT ;  /* 0x00000004ab047209 */ /* 0x000fe40007810000 */
[----:B------:R-:W-:-:S02]  /*d570*/  ISETP.LT.OR P5, PT, R42, 0x11, P5 ;  /* 0x000000112a00780c */ /* 0x000fc40002fa1670 */
[----:B------:R-:W-:Y:S02]  /*d580*/  FMNMX.FTZ R4, R157, R4, !PT ;  /* 0x000000049d047209 */ /* 0x000fe40007810000 */
[----:B------:R-:W-:Y:S02]  /*d590*/  FSEL R161, R10, -INF , !P3 ;  /* 0xff8000000aa17808 */ /* 0x000fe40005800000 */
[----:B------:R-:W-:Y:S02]  /*d5a0*/  FMNMX.FTZ R4, R155, R4, !PT ;  /* 0x000000049b047209 */ /* 0x000fe40007810000 */
[----:B------:R-:W-:Y:S02]  /*d5b0*/  FSEL R13, R13, -INF , !P5 ;  /* 0xff8000000d0d7808 */ /* 0x000fe40006800000 */
[----:B------:R-:W-:Y:S02]  /*d5c0*/  FMNMX.FTZ R4, R153, R4, !PT ;  /* 0x0000000499047209 */ /* 0x000fe40007810000 */
[----:B------:R-:W-:-:S02]  /*d5d0*/  ISETP.GT.AND P3, PT, R44, 0x18, P2 ;  /* 0x000000182c00780c */ /* 0x000fc40001764270 */
        /* <DEDUP_REMOVED lines=23> */
[----:B------:R-:W-:-:S05]  /*d750*/  FMNMX.FTZ R32, R41, R4, !PT ;  /* 0x0000000429207209 */ /* 0x000fca0007810000 */
[----:B------:R-:W2:Y:S02]  /*d760*/  SHFL.BFLY PT, R33, R32, 0x2, 0x1f ;  /* 0x0c401f0020217f89 */ /* 0x000ea400000e0000 */
[----:B--2---:R-:W-:-:S05]  /*d770*/  FMNMX.FTZ R48, R32, R33, !PT ;  /* 0x0000002120307209 */ /* 0x004fca0007810000 */
[----:B------:R-:W2:Y:S02]  /*d780*/  SHFL.BFLY PT, R33, R48, 0x1, 0x1f ;  /* 0x0c201f0030217f89 */ /* 0x000ea400000e0000 */
[----:B--2---:R-:W-:Y:S02]  /*d790*/  FMNMX.FTZ R4, R48, R33, !PT ;  /* 0x0000002130047209 */ /* 0x004fe40007810000 */
[----:B------:R-:W-:Y:S02]  /*d7a0*/  FSEL R33, R11, -INF , !P4 ;  /* 0xff8000000b217808 */ /* 0x000fe40006000000 */
[----:B------:R-:W-:Y:S01]  /*d7b0*/  ISETP.GT.AND P4, PT, R44, 0x11, P2 ;  /* 0x000000112c00780c */ /* 0x000fe20001784270 */
[C---:B0-----:R-:W-:Y:S01]  /*d7c0*/  FMUL.FTZ R10, R4.reuse, R6 ;  /* 0x00000006040a7220 */ /* 0x041fe20000410000 */
[----:B------:R-:W-:Y:S02]  /*d7d0*/  FSETP.NEU.FTZ.AND P5, PT, R4, -INF , PT ;  /* 0xff8000000400780b */ /* 0x000fe40003fbd000 */
[----:B------:R-:W-:-:S02]  /*d7e0*/  ISETP.LT.OR P4, PT, R42, 0x12, P4 ;  /* 0x000000122a00780c */ /* 0x000fc40002781670 */
[----:B------:R-:W-:Y:S02]  /*d7f0*/  FSEL R10, R10, RZ, P5 ;  /* 0x000000ff0a0a7208 */ /* 0x000fe40002800000 */
[----:B------:R-:W-:Y:S02]  /*d800*/  FSEL R159, R12, -INF , !P4 ;  /* 0xff8000000c9f7808 */ /* 0x000fe40006000000 */
[----:B------:R-:W-:Y:S01]  /*d810*/  ISETP.GT.AND P4, PT, R44, 0x19, P2 ;  /* 0x000000192c00780c */ /* 0x000fe20001784270 */
[-CC-:B------:R-:W-:Y:S01]  /*d820*/  FFMA.FTZ R9, R169, R6.reuse, -R10.reuse ;  /* 0x00000006a9097223 */ /* 0x180fe2000001080a */
[-CC-:B------:R-:W-:Y:S01]  /*d830*/  FFMA.FTZ R182, R183, R6.reuse, -R10.reuse ;  /* 0x00000006b7b67223 */ /* 0x180fe2000001080a */
[-CC-:B------:R-:W-:Y:S01]  /*d840*/  FFMA.FTZ R180, R167, R6.reuse, -R10.reuse ;  /* 0x00000006a7b47223 */ /* 0x180fe2000001080a */
[----:B------:R-:W-:Y:S01]  /*d850*/  ISETP.LT.OR P4, PT, R42, 0x1a, P4 ;  /* 0x0000001a2a00780c */ /* 0x000fe20002781670 */
[-CC-:B------:R-:W-:Y:S01]  /*d860*/  FFMA.FTZ R11, R173, R6.reuse, -R10.reuse ;  /* 0x00000006ad0b7223 */ /* 0x180fe2000001080a */
[----:B------:R-:W-:Y:S01]  /*d870*/  FSEL R167, R26, -INF , !P3 ;  /* 0xff8000001aa77808 */ /* 0x000fe20005800000 */
[-CC-:B------:R-:W-:Y:S01]  /*d880*/  FFMA.FTZ R176, R181, R6.reuse, -R10.reuse ;  /* 0x00000006b5b07223 */ /* 0x180fe2000001080a */
[----:B------:R-:W-:Y:S01]  /*d890*/  FSEL R165, R24, -INF , !P4 ;  /* 0xff80000018a57808 */ /* 0x000fe20006000000 */
[-CC-:B------:R-:W-:Y:S01]  /*d8a0*/  FFMA.FTZ R178, R177, R6.reuse, -R10.reuse ;  /* 0x00000006b1b27223 */ /* 0x180fe2000001080a */
[C---:B------:R-:W-:Y:S01]  /*d8b0*/  ISETP.GT.AND P4, PT, R44.reuse, 0x21, P2 ;  /* 0x000000212c00780c */ /* 0x040fe20001784270 */
[-CC-:B------:R-:W-:Y:S01]  /*d8c0*/  FFMA.FTZ R172, R171, R6.reuse, -R10.reuse ;  /* 0x00000006abac7223 */ /* 0x180fe2000001080a */
[----:B------:R-:W-:Y:S01]  /*d8d0*/  ISETP.GT.AND P3, PT, R44, 0x28, P2 ;  /* 0x000000282c00780c */ /* 0x000fe20001764270 */
[-CC-:B------:R-:W-:Y:S01]  /*d8e0*/  FFMA.FTZ R174, R155, R6.reuse, -R10.reuse ;  /* 0x000000069bae7223 */ /* 0x180fe2000001080a */
[C---:B------:R-:W-:Y:S01]  /*d8f0*/  ISETP.LT.OR P4, PT, R42.reuse, 0x22, P4 ;  /* 0x000000222a00780c */ /* 0x040fe20002781670 */
[-CC-:B------:R-:W-:Y:S01]  /*d900*/  FFMA.FTZ R168, R87, R6.reuse, -R10.reuse ;  /* 0x0000000657a87223 */ /* 0x180fe2000001080a */
[----:B------:R-:W-:Y:S01]  /*d910*/  ISETP.LT.OR P3, PT, R42, 0x29, P3 ;  /* 0x000000292a00780c */ /* 0x000fe20001f61670 */
        /* <DEDUP_REMOVED lines=13> */
[----:B------:R-:W-:Y:S01]  /*d9f0*/  ISETP.GT.AND P4, PT, R44, 0x30, P2 ;  /* 0x000000302c00780c */ /* 0x000fe20001784270 */
[--C-:B------:R-:W-:Y:S01]  /*da00*/  FFMA.FTZ R152, R51, R6, -R10.reuse ;  /* 0x0000000633987223 */ /* 0x100fe2000001080a */
[----:B------:R-:W-:Y:S01]  /*da10*/  FMNMX.FTZ R12, R183, R8, !PT ;  /* 0x00000008b70c7209 */ /* 0x000fe20007810000 */
[-CC-:B------:R-:W-:Y:S01]  /*da20*/  FFMA.FTZ R153, R153, R6.reuse, -R10.reuse ;  /* 0x0000000699997223 */ /* 0x180fe2000001080a */
[C---:B------:R-:W-:Y:S01]  /*da30*/  ISETP.LT.OR P3, PT, R42.reuse, 0x2a, P3 ;  /* 0x0000002a2a00780c */ /* 0x040fe20001f61670 */
        /* <DEDUP_REMOVED lines=20> */
[C---:B------:R-:W-:Y:S02]  /*db80*/  ISETP.LT.OR P3, PT, R42.reuse, 0x32, P3 ;  /* 0x000000322a00780c */ /* 0x040fe40001f61670 */
[----:B------:R-:W-:Y:S02]  /*db90*/  FMNMX.FTZ R12, R165, R12, !PT ;  /* 0x0000000ca50c7209 */ /* 0x000fe40007810000 */
[----:B------:R-:W-:-:S02]  /*dba0*/  ISETP.LT.OR P4, PT, R42, 0x39, P4 ;  /* 0x000000392a00780c */ /* 0x000fc40002781670 */
[----:B------:R-:W-:Y:S01]  /*dbb0*/  FMNMX.FTZ R12, R167, R12, !PT ;  /* 0x0000000ca70c7209 */ /* 0x000fe20007810000 */
[----:B------:R-:W-:Y:S01]  /*dbc0*/  MUFU.EX2 R182, R182 ;  /* 0x000000b600b67308 */ /* 0x000fe20000000800 */
[----:B------:R-:W-:Y:S02]  /*dbd0*/  FSEL R179, R20, -INF , !P3 ;  /* 0xff80000014b37808 */ /* 0x000fe40005800000 */
[----:B------:R-:W-:Y:S02]  /*dbe0*/  FMNMX.FTZ R12, R169, R12, !PT ;  /* 0x0000000ca90c7209 */ /* 0x000fe40007810000 */
[----:B------:R-:W-:Y:S02]  /*dbf0*/  ISETP.GT.AND P3, PT, R44, 0x39, P2 ;  /* 0x000000392c00780c */ /* 0x000fe40001764270 */
[----:B------:R-:W-:Y:S01]  /*dc00*/  FMNMX.FTZ R12, R29, R12, !PT ;  /* 0x0000000c1d0c7209 */ /* 0x000fe20007810000 */
[----:B------:R-:W-:Y:S01]  /*dc10*/  MUFU.EX2 R11, R11 ;  /* 0x0000000b000b7308 */ /* 0x000fe20000000800 */
[----:B------:R-:W-:-:S02]  /*dc20*/  FSEL R181, R28, -INF , !P4 ;  /* 0xff8000001cb57808 */ /* 0x000fc40006000000 */
[----:B------:R-:W-:Y:S02]  /*dc30*/  FMNMX.FTZ R12, R173, R12, !PT ;  /* 0x0000000cad0c7209 */ /* 0x000fe40007810000 */
[----:B------:R-:W-:Y:S02]  /*dc40*/  ISETP.GT.AND P4, PT, R44, 0x40, P2 ;  /* 0x000000402c00780c */ /* 0x000fe40001784270 */
[C---:B------:R-:W-:Y:S01]  /*dc50*/  ISETP.LT.OR P3, PT, R42.reuse, 0x3a, P3 ;  /* 0x0000003a2a00780c */ /* 0x040fe20001f61670 */
[----:B------:R-:W-:Y:S01]  /*dc60*/  MUFU.EX2 R176, R176 ;  /* 0x000000b000b07308 */ /* 0x000fe20000000800 */
[----:B------:R-:W-:Y:S02]  /*dc70*/  FMNMX.FTZ R12, R27, R12, !PT ;  /* 0x0000000c1b0c7209 */ /* 0x000fe40007810000 */
[----:B------:R-:W-:Y:S02]  /*dc80*/  ISETP.LT.OR P4, PT, R42, 0x41, P4 ;  /* 0x000000412a00780c */ /* 0x000fe40002781670 */
[----:B------:R-:W-:Y:S01]  /*dc90*/  FSEL R177, R15, -INF , !P3 ;  /* 0xff8000000fb17808 */ /* 0x000fe20005800000 */
[----:B------:R-:W-:Y:S01]  /*dca0*/  FFMA.FTZ R15, R175, R6, -R10 ;  /* 0x00000006af0f7223 */ /* 0x000fe2000001080a */
[----:B------:R-:W-:Y:S01]  /*dcb0*/  ISETP.GT.AND P3, PT, R44, 0x41, P2 ;  /* 0x000000412c00780c */ /* 0x000fe20001764270 */
[----:B------:R-:W-:Y:S01]  /*dcc0*/  MUFU.EX2 R21, R21 ;  /* 0x0000001500157308 */ /* 0x000fe20000000800 */
[----:B------:R-:W-:-:S02]  /*dcd0*/  FMNMX.FTZ R12, R179, R12, !PT ;  /* 0x0000000cb30c7209 */ /* 0x000fc40007810000 */
[----:B------:R-:W-:Y:S02]  /*dce0*/  FSEL R35, R35, -INF , !P4 ;  /* 0xff80000023237808 */ /* 0x000fe40006000000 */
        /* <DEDUP_REMOVED lines=10> */
[----:B------:R-:W-:Y:S01]  /*dd90*/  FSEL R175, R34, -INF , !P4 ;  /* 0xff80000022af7808 */ /* 0x000fe20006000000 */
[----:B------:R-:W-:Y:S01]  /*dda0*/  IMAD.U32 R34, RZ, RZ, UR56 ;  /* 0x00000038ff227e24 */ /* 0x000fe2000f8e00ff */
[----:B------:R-:W-:Y:S01]  /*ddb0*/  ISETP.GT.AND P4, PT, R44, 0x50, P2 ;  /* 0x000000502c00780c */ /* 0x000fe20001784270 */
[----:B------:R-:W-:Y:S01]  /*ddc0*/  UMOV UR56, UR45 ;  /* 0x0000002d00387c82 */ /* 0x000fe20008000000 */
[C---:B------:R-:W-:Y:S01]  /*ddd0*/  ISETP.LT.OR P3, PT, R42.reuse, 0x4a, P3 ;  /* 0x0000004a2a00780c */ /* 0x040fe20001f61670 */
[----:B------:R-:W-:Y:S01]  /*dde0*/  MUFU.EX2 R172, R172 ;  /* 0x000000ac00ac7308 */ /* 0x000fe20000000800 */
[----:B------:R-:W-:Y:S02]  /*ddf0*/  FMNMX.FTZ R12, R35, R12, !PT ;  /* 0x0000000c230c7209 */ /* 0x000fe40007810000 */
[----:B------:R-:W-:Y:S02]  /*de00*/  ISETP.LT.OR P4, PT, R42, 0x51, P4 ;  /* 0x000000512a00780c */ /* 0x000fe40002781670 */
[----:B------:R-:W-:-:S02]  /*de10*/  FSEL R157, R30, -INF , !P3 ;  /* 0xff8000001e9d7808 */ /* 0x000fc40005800000 */
[----:B------:R-:W-:Y:S01]  /*de20*/  ISETP.GT.AND P3, PT, R44, 0x51, P2 ;  /* 0x000000512c00780c */ /* 0x000fe20001764270 */
[----:B------:R-:W-:Y:S01]  /*de30*/  MUFU.EX2 R31, R31 ;  /* 0x0000001f001f7308 */ /* 0x000fe20000000800 */
[----:B------:R-:W-:Y:S02]  /*de40*/  FMNMX.FTZ R12, R171, R12, !PT ;  /* 0x0000000cab0c7209 */ /* 0x000fe40007810000 */
[----:B------:R-:W-:Y:S02]  /*de50*/  FSEL R155, R38, -INF , !P4 ;  /* 0xff800000269b7808 */ /* 0x000fe40006000000 */
[----:B------:R-:W-:Y:S02]  /*de60*/  ISETP.GT.AND P4, PT, R44, 0x58, P2 ;  /* 0x000000582c00780c */ /* 0x000fe40001784270 */
[----:B------:R-:W-:Y:S01]  /*de70*/  ISETP.LT.OR P3, PT, R42, 0x52, P3 ;  /* 0x000000522a00780c */ /* 0x000fe20001f61670 */
[----:B------:R-:W-:Y:S01]  /*de80*/  MUFU.EX2 R174, R174 ;  /* 0x000000ae00ae7308 */ /* 0x000fe20000000800 */
[----:B------:R-:W-:-:S02]  /*de90*/  FMNMX.FTZ R12, R175, R12, !PT ;  /* 0x0000000caf0c7209 */ /* 0x000fc40007810000 */
[----:B------:R-:W-:Y:S02]  /*dea0*/  ISETP.LT.OR P4, PT, R42, 0x59, P4 ;  /* 0x000000592a00780c */ /* 0x000fe40002781670 */
[----:B------:R-:W-:Y:S02]  /*deb0*/  FSEL R193, R36, -INF , !P3 ;  /* 0xff80000024c17808 */ /* 0x000fe40005800000 */
[----:B------:R-:W-:Y:S01]  /*dec0*/  FMNMX.FTZ R12, R157, R12, !PT ;  /* 0x0000000c9d0c7209 */ /* 0x000fe20007810000 */
[----:B------:R-:W-:Y:S01]  /*ded0*/  MUFU.EX2 R153, R153 ;  /* 0x0000009900997308 */ /* 0x000fe20000000800 */
[----:B------:R-:W-:Y:S02]  /*dee0*/  ISETP.GT.AND P3, PT, R44, 0x59, P2 ;  /* 0x000000592c00780c */ /* 0x000fe40001764270 */
[----:B------:R-:W-:Y:S02]  /*def0*/  FSEL R39, R39, -INF , !P4 ;  /* 0xff80000027277808 */ /* 0x000fe40006000000 */
[----:B------:R-:W-:-:S02]  /*df00*/  FMNMX.FTZ R12, R155, R12, !PT ;  /* 0x0000000c9b0c7209 */ /* 0x000fc40007810000 */
[----:B------:R-:W-:Y:S01]  /*df10*/  ISETP.GT.AND P4, PT, R44, 0x60, P2 ;  /* 0x000000602c00780c */ /* 0x000fe20001784270 */
[----:B------:R-:W-:Y:S01]  /*df20*/  MUFU.EX2 R168, R168 ;  /* 0x000000a800a87308 */ /* 0x000fe20000000800 */
[C---:B------:R-:W-:Y:S02]  /*df30*/  ISETP.LT.OR P3, PT, R42.reuse, 0x5a, P3 ;  /* 0x0000005a2a00780c */ /* 0x040fe40001f61670 */
        /* <DEDUP_REMOVED lines=24> */
[----:B------:R-:W-:-:S02]  /*e0c0*/  FSEL R81, R46, -INF , !P3 ;  /* 0xff8000002e517808 */ /* 0x000fc40005800000 */
[C---:B------:R-:W-:Y:S01]  /*e0d0*/  ISETP.GT.AND P3, PT, R44.reuse, 0x71, P2 ;  /* 0x000000712c00780c */ /* 0x040fe20001764270 */
[----:B------:R-:W-:Y:S01]  /*e0e0*/  MUFU.EX2 R166, R166 ;  /* 0x000000a600a67308 */ /* 0x000fe20000000800 */
[----:B------:R-:W-:Y:S02]  /*e0f0*/  FMNMX.FTZ R12, R45, R12, !PT ;  /* 0x0000000c2d0c7209 */ /* 0x000fe40007810000 */
[----:B------:R-:W-:Y:S01]  /*e100*/  FSEL R79, R49, -INF , !P4 ;  /* 0xff800000314f7808 */ /* 0x000fe20006000000 */
[----:B------:R-:W-:Y:S01]  /*e110*/  FFMA.FTZ R49, R77, R6, -R10 ;  /* 0x000000064d317223 */ /* 0x000fe2000001080a */
[----:B------:R-:W-:Y:S02]  /*e120*/  ISETP.GT.AND P4, PT, R44, 0x78, P2 ;  /* 0x000000782c00780c */ /* 0x000fe40001784270 */
[----:B------:R-:W-:Y:S01]  /*e130*/  ISETP.LT.OR P3, PT, R42, 0x72, P3 ;  /* 0x000000722a00780c */ /* 0x000fe20001f61670 */
[----:B------:R-:W-:Y:S01]  /*e140*/  MUFU.EX2 R160, R160 ;  /* 0x000000a000a07308 */ /* 0x000fe20000000800 */
[----:B------:R-:W-:-:S02]  /*e150*/  FMNMX.FTZ R12, R81, R12, !PT ;  /* 0x0000000c510c7209 */ /* 0x000fc40007810000 */
[----:B------:R-:W-:Y:S02]  /*e160*/  ISETP.GT.AND P2, PT, R44, 0x79, P2 ;  /* 0x000000792c00780c */ /* 0x000fe40001744270 */
[----:B------:R-:W-:Y:S02]  /*e170*/  ISETP.LT.OR P4, PT, R42, 0x79, P4 ;  /* 0x000000792a00780c */ /* 0x000fe40002781670 */
[----:B------:R-:W-:Y:S01]  /*e180*/  FSEL R77, R50, -INF , !P3 ;  /* 0xff800000324d7808 */ /* 0x000fe20005800000 */
[----:B------:R-:W-:Y:S01]  /*e190*/  MUFU.EX2 R49, R49 ;  /* 0x0000003100317308 */ /* 0x000fe20000000800 */
[----:B------:R-:W-:Y:S02]  /*e1a0*/  FMNMX.FTZ R12, R79, R12, !PT ;  /* 0x0000000c4f0c7209 */ /* 0x000fe40007810000 */
[----:B------:R-:W-:Y:S02]  /*e1b0*/  ISETP.LT.OR P2, PT, R42, 0x7a, P2 ;  /* 0x0000007a2a00780c */ /* 0x000fe40001741670 */
[----:B------:R-:W-:Y:S01]  /*e1c0*/  FSEL R195, R53, -INF , !P4 ;  /* 0xff80000035c37808 */ /* 0x000fe20006000000 */
[----:B------:R-:W-:Y:S01]  /*e1d0*/  FFMA.FTZ R53, R69, R6, -R10 ;  /* 0x0000000645357223 */ /* 0x000fe2000001080a */
[----:B------:R-:W-:Y:S01]  /*e1e0*/  FMNMX.FTZ R12, R77, R12, !PT ;  /* 0x0000000c4d0c7209 */ /* 0x000fe20007810000 */
[----:B------:R-:W-:Y:S01]  /*e1f0*/  MUFU.EX2 R65, R65 ;  /* 0x0000004100417308 */ /* 0x000fe20000000800 */
[----:B-1----:R-:W-:-:S02]  /*e200*/  FSEL R73, R54, -INF , !P2 ;  /* 0xff80000036497808 */ /* 0x002fc40005000000 */
[----:B------:R-:W-:Y:S02]  /*e210*/  FMNMX.FTZ R12, R195, R12, !PT ;  /* 0x0000000cc30c7209 */ /* 0x000fe40007810000 */
[----:B------:R-:W-:Y:S02]  /*e220*/  FSEL R14, R4, RZ, P5 ;  /* 0x000000ff040e7208 */ /* 0x000fe40002800000 */
[----:B------:R-:W-:Y:S01]  /*e230*/  FMNMX.FTZ R12, R73, R12, !PT ;  /* 0x0000000c490c7209 */ /* 0x000fe20007810000 */
[----:B------:R-:W-:Y:S01]  /*e240*/  MUFU.EX2 R53, R53 ;  /* 0x0000003500357308 */ /* 0x000fe20000000800 */
[----:B------:R-:W-:Y:S01]  /*e250*/  @!P1 LEA R34, R34, UR41, 0x3 ;  /* 0x0000002922229c11 */ /* 0x000fe2000f8e18ff */
[----:B------:R-:W-:Y:S01]  /*e260*/  FADD.FTZ R47, -R14, R7 ;  /* 0x000000070e2f7221 */ /* 0x000fe20000010100 */
[-C--:B------:R-:W-:Y:S01]  /*e270*/  FFMA.FTZ R7, R41, R6.reuse, -R10 ;  /* 0x0000000629077223 */ /* 0x080fe2000001080a */
[----:B------:R-:W0:Y:S02]  /*e280*/  SHFL.BFLY PT, R5, R12, 0x2, 0x1f ;  /* 0x0c401f000c057f89 */ /* 0x000e2400000e0000 */
[----:B------:R-:W-:Y:S01]  /*e290*/  FMUL.FTZ R10, R47, R6 ;  /* 0x000000062f0a7220 */ /* 0x000fe20000410000 */
[----:B------:R-:W-:Y:S01]  /*e2a0*/  @!P1 VIADD R34, R34, 0x28860 ;  /* 0x0002886022229836 */ /* 0x000fe20000000000 */
[----:B------:R-:W-:Y:S04]  /*e2b0*/  MUFU.EX2 R162, R162 ;  /* 0x000000a200a27308 */ /* 0x000fe80000000800 */
[----:B------:R-:W-:-:S04]  /*e2c0*/  @!P1 PRMT R34, RZ, 0x654, R34 ;  /* 0x00000654ff229816 */ /* 0x000fc80000000022 */
[----:B------:R-:W1:Y:S01]  /*e2d0*/  MUFU.EX2 R10, R10 ;  /* 0x0000000a000a7308 */ /* 0x000e620000000800 */
[----:B------:R2:W-:Y:S07]  /*e2e0*/  @!P1 SYNCS.ARRIVE.TRANS64.RED.A1T0 RZ, [R34+URZ], RZ ;  /* 0x000000ff22ff99a7 */ /* 0x0005ee000810043f */
[----:B------:R-:W-:Y:S01]  /*e2f0*/  MUFU.EX2 R67, R67 ;  /* 0x0000004300437308 */ /* 0x000fe20000000800 */
[----:B0-----:R-:W-:-:S07]  /*e300*/  FMNMX.FTZ R5, R12, R5, !PT ;  /* 0x000000050c057209 */ /* 0x001fce0007810000 */
[----:B------:R-:W-:Y:S01]  /*e310*/  MUFU.EX2 R156, R156 ;  /* 0x0000009c009c7308 */ /* 0x000fe20000000800 */
[----:B------:R-:W0:Y:S01]  /*e320*/  SHFL.BFLY PT, R12, R5, 0x1, 0x1f ;  /* 0x0c201f00050c7f89 */ /* 0x000e2200000e0000 */
[----:B-1----:R-:W-:Y:S01]  /*e330*/  FFMA.FTZ R47, R10, R2, R9 ;  /* 0x000000020a2f7223 */ /* 0x002fe20000010009 */
[-C--:B------:R-:W-:Y:S01]  /*e340*/  FMUL.FTZ R88, R88, R10.reuse ;  /* 0x0000000a58587220 */ /* 0x080fe20000410000 */
[-C--:B------:R-:W-:Y:S01]  /*e350*/  FMUL.FTZ R89, R89, R10.reuse ;  /* 0x0000000a59597220 */ /* 0x080fe20000410000 */
[-C--:B------:R-:W-:Y:S01]  /*e360*/  FMUL.FTZ R92, R92, R10.reuse ;  /* 0x0000000a5c5c7220 */ /* 0x080fe20000410000 */
[C---:B------:R-:W-:Y:S01]  /*e370*/  FADD.FTZ R47, R180.reuse, R47 ;  /* 0x0000002fb42f7221 */ /* 0x040fe20000010000 */
[----:B------:R-:W-:Y:S01]  /*e380*/  F2FP.F16.F32.PACK_AB R180, R180, R9 ;  /* 0x00000009b4b4723e */ /* 0x000fe200000000ff */
[----:B------:R-:W-:Y:S01]  /*e390*/  MUFU.EX2 R61, R61 ;  /* 0x0000003d003d7308 */ /* 0x000fe20000000800 */
[----:B------:R-:W-:Y:S01]  /*e3a0*/  FMUL.FTZ R93, R93, R10 ;  /* 0x0000000a5d5d7220 */ /* 0x000fe20000410000 */
[----:B------:R-:W-:Y:S01]  /*e3b0*/  FADD.FTZ R2, R182, R47 ;  /* 0x0000002fb6027221 */ /* 0x000fe20000010000 */
[----:B------:R-:W-:Y:S01]  /*e3c0*/  F2FP.F16.F32.PACK_AB R182, R11, R182 ;  /* 0x000000b60bb6723e */ /* 0x000fe200000000ff */
[-C--:B------:R-:W-:Y:S01]  /*e3d0*/  FMUL.FTZ R96, R96, R10.reuse ;  /* 0x0000000a60607220 */ /* 0x080fe20000410000 */
[-C--:B------:R-:W-:Y:S01]  /*e3e0*/  FMUL.FTZ R97, R97, R10.reuse ;  /* 0x0000000a61617220 */ /* 0x080fe20000410000 */
[----:B------:R-:W-:Y:S01]  /*e3f0*/  FADD.FTZ R47, R11, R2 ;  /* 0x000000020b2f7221 */ /* 0x000fe20000010000 */
[-C--:B------:R-:W-:Y:S01]  /*e400*/  FMUL.FTZ R100, R100, R10.reuse ;  /* 0x0000000a64647220 */ /* 0x080fe20000410000 */
[----:B------:R-:W-:Y:S01]  /*e410*/  MUFU.EX2 R158, R158 ;  /* 0x0000009e009e7308 */ /* 0x000fe20000000800 */
[----:B------:R-:W-:Y:S01]  /*e420*/  FMUL.FTZ R101, R101, R10 ;  /* 0x0000000a65657220 */ /* 0x000fe20000410000 */
[----:B------:R-:W-:Y:S01]  /*e430*/  FADD.FTZ R2, R176, R47 ;  /* 0x0000002fb0027221 */ /* 0x000fe20000010000 */
[----:B------:R-:W-:Y:S01]  /*e440*/  F2FP.F16.F32.PACK_AB R176, R21, R176 ;  /* 0x000000b015b0723e */ /* 0x000fe200000000ff */
[-C--:B------:R-:W-:Y:S01]  /*e450*/  FMUL.FTZ R104, R104, R10.reuse ;  /* 0x0000000a68687220 */ /* 0x080fe20000410000 */
[-C--:B------:R-:W-:Y:S01]  /*e460*/  FMUL.FTZ R105, R105, R10.reuse ;  /* 0x0000000a69697220 */ /* 0x080fe20000410000 */
[-C--:B------:R-:W-:Y:S01]  /*e470*/  FMUL.FTZ R108, R108, R10.reuse ;  /* 0x0000000a6c6c7220 */ /* 0x080fe20000410000 */
[----:B------:R-:W-:Y:S01]  /*e480*/  FMUL.FTZ R109, R109, R10 ;  /* 0x0000000a6d6d7220 */ /* 0x000fe20000410000 */
[----:B------:R-:W-:Y:S01]  /*e490*/  MUFU.EX2 R57, R57 ;  /* 0x0000003900397308 */ /* 0x000fe20000000800 */
[----:B0-----:R-:W-:Y:S01]  /*e4a0*/  FMNMX.FTZ R5, R5, R12, !PT ;  /* 0x0000000c05057209 */ /* 0x001fe20007810000 */
[-C--:B------:R-:W-:Y:S01]  /*e4b0*/  FMUL.FTZ R112, R112, R10.reuse ;  /* 0x0000000a70707220 */ /* 0x080fe20000410000 */
[-C--:B------:R-:W-:Y:S01]  /*e4c0*/  FMUL.FTZ R113, R113, R10.reuse ;  /* 0x0000000a71717220 */ /* 0x080fe20000410000 */
[----:B------:R-:W-:Y:S01]  /*e4d0*/  FMUL.FTZ R116, R116, R10 ;  /* 0x0000000a74747220 */ /* 0x000fe20000410000 */
[C---:B------:R-:W-:Y:S01]  /*e4e0*/  FSETP.NEU.FTZ.AND P2, PT, R5.reuse, -INF , PT ;  /* 0xff8000000500780b */ /* 0x040fe20003f5d000 */
[----:B------:R-:W-:Y:S01]  /*e4f0*/  FMUL.FTZ R12, R5, R6 ;  /* 0x00000006050c7220 */ /* 0x000fe20000410000 */
[-C--:B------:R-:W-:Y:S01]  /*e500*/  FMUL.FTZ R117, R117, R10.reuse ;  /* 0x0000000a75757220 */ /* 0x080fe20000410000 */
[----:B------:R-:W-:Y:S01]  /*e510*/  MUFU.EX2 R152, R152 ;  /* 0x0000009800987308 */ /* 0x000fe20000000800 */
        /* <DEDUP_REMOVED lines=8> */
[-CC-:B------:R-:W-:Y:S01]  /*e5a0*/  FFMA.FTZ R183, R33, R6.reuse, -R36.reuse ;  /* 0x0000000621b77223 */ /* 0x180fe20000010824 */
[-CC-:B------:R-:W-:Y:S01]  /*e5b0*/  FFMA.FTZ R33, R169, R6.reuse, -R36.reuse ;  /* 0x00000006a9217223 */ /* 0x180fe20000010824 */
[-C--:B------:R-:W-:Y:S01]  /*e5c0*/  FFMA.FTZ R169, R27, R6.reuse, -R36 ;  /* 0x000000061ba97223 */ /* 0x080fe20000010824 */
[----:B------:R-:W-:Y:S01]  /*e5d0*/  FADD.FTZ R27, R21, R2 ;  /* 0x00000002151b7221 */ /* 0x000fe20000010000 */
[-CC-:B------:R-:W-:Y:S01]  /*e5e0*/  FFMA.FTZ R12, R163, R6.reuse, -R36.reuse ;  /* 0x00000006a30c7223 */ /* 0x180fe20000010824 */
[----:B------:R-:W-:Y:S01]  /*e5f0*/  MUFU.EX2 R41, R41 ;  /* 0x0000002900297308 */ /* 0x000fe20000000800 */
[-CC-:B------:R-:W-:Y:S01]  /*e600*/  FFMA.FTZ R24, R25, R6.reuse, -R36.reuse ;  /* 0x0000000619187223 */ /* 0x180fe20000010824 */
[----:B------:R-:W-:Y:S01]  /*e610*/  FADD.FTZ R2, R178, R27 ;  /* 0x0000001bb2027221 */ /* 0x000fe20000010000 */
        /* <DEDUP_REMOVED lines=16> */
[----:B------:R-:W-:Y:S01]  /*e720*/  FSEL R47, R5, RZ, P2 ;  /* 0x000000ff052f7208 */ /* 0x000fe20001000000 */
[-CC-:B------:R-:W-:Y:S01]  /*e730*/  FFMA.FTZ R32, R177, R6.reuse, -R36.reuse ;  /* 0x00000006b1207223 */ /* 0x180fe20000010824 */
[-C--:B--2---:R-:W-:Y:S01]  /*e740*/  FFMA.FTZ R34, R171, R6.reuse, -R36 ;  /* 0x00000006ab227223 */ /* 0x084fe20000010824 */
[----:B------:R-:W-:Y:S01]  /*e750*/  FADD.FTZ R55, R153, R2 ;  /* 0x0000000299377221 */ /* 0x000fe20000010000 */
[-C--:B------:R-:W-:Y:S01]  /*e760*/  FFMA.FTZ R175, R175, R6.reuse, -R36 ;  /* 0x00000006afaf7223 */ /* 0x080fe20000010824 */
[----:B------:R-:W-:Y:S01]  /*e770*/  FADD.FTZ R47, -R47, R8 ;  /* 0x000000082f2f7221 */ /* 0x000fe20000010100 */
[----:B------:R-:W-:Y:S01]  /*e780*/  MUFU.EX2 R14, R14 ;  /* 0x0000000e000e7308 */ /* 0x000fe20000000800 */
[----:B------:R-:W-:Y:S01]  /*e790*/  FADD.FTZ R2, R168, R55 ;  /* 0x00000037a8027221 */ /* 0x000fe20000010000 */
[-CC-:B------:R-:W-:Y:S01]  /*e7a0*/  FFMA.FTZ R157, R157, R6.reuse, -R36.reuse ;  /* 0x000000069d9d7223 */ /* 0x180fe20000010824 */
[-C--:B------:R-:W-:Y:S01]  /*e7b0*/  FMUL.FTZ R8, R47, R6.reuse ;  /* 0x000000062f087220 */ /* 0x080fe20000410000 */
[-C--:B------:R-:W-:Y:S01]  /*e7c0*/  FFMA.FTZ R155, R155, R6.reuse, -R36 ;  /* 0x000000069b9b7223 */ /* 0x080fe20000010824 */
[----:B------:R-:W-:Y:S01]  /*e7d0*/  FADD.FTZ R47, R37, R2 ;  /* 0x00000002252f7221 */ /* 0x000fe20000010000 */
[-CC-:B------:R-:W-:Y:S01]  /*e7e0*/  FFMA.FTZ R193, R193, R6.reuse, -R36.reuse ;  /* 0x00000006c1c17223 */ /* 0x180fe20000010824 */
[-CC-:B------:R-:W-:Y:S01]  /*e7f0*/  FFMA.FTZ R39, R39, R6.reuse, -R36.reuse ;  /* 0x0000000627277223 */ /* 0x180fe20000010824 */
        /* <DEDUP_REMOVED lines=8> */
[----:B------:R-:W0:Y:S01]  /*e880*/  MUFU.EX2 R8, R8 ;  /* 0x0000000800087308 */ /* 0x000e220000000800 */
[----:B------:R-:W-:Y:S01]  /*e890*/  FADD.FTZ R2, R164, R35 ;  /* 0x00000023a4027221 */ /* 0x000fe20000010000 */
[-CC-:B------:R-:W-:Y:S01]  /*e8a0*/  FFMA.FTZ R79, R79, R6.reuse, -R36.reuse ;  /* 0x000000064f4f7223 */ /* 0x180fe20000010824 */
[-CC-:B------:R-:W-:Y:S01]  /*e8b0*/  FFMA.FTZ R77, R77, R6.reuse, -R36.reuse ;  /* 0x000000064d4d7223 */ /* 0x180fe20000010824 */
[-C--:B------:R-:W-:Y:S01]  /*e8c0*/  FFMA.FTZ R195, R195, R6.reuse, -R36 ;  /* 0x00000006c3c37223 */ /* 0x080fe20000010824 */
[----:B------:R-:W-:Y:S01]  /*e8d0*/  FADD.FTZ R35, R49, R2 ;  /* 0x0000000231237221 */ /* 0x000fe20000010000 */
[----:B------:R-:W-:Y:S01]  /*e8e0*/  FFMA.FTZ R36, R73, R6, -R36 ;  /* 0x0000000649247223 */ /* 0x000fe20000010824 */
[----:B------:R-:W-:Y:S01]  /*e8f0*/  ISETP.GT.AND P2, PT, R3, UR40, PT ;  /* 0x0000002803007c0c */ /* 0x000fe2000bf44270 */
[----:B------:R-:W1:Y:S01]  /*e900*/  MUFU.EX2 R20, R20 ;  /* 0x0000001400147308 */ /* 0x000e620000000800 */
[----:B------:R-:W-:Y:S01]  /*e910*/  FADD.FTZ R2, R166, R35 ;  /* 0x00000023a6027221 */ /* 0x000fe20000010000 */
[----:B------:R-:W-:Y:S01]  /*e920*/  F2FP.F16.F32.PACK_AB R174, R153, R174 ;  /* 0x000000ae99ae723e */ /* 0x000fe200000000ff */
[----:B------:R-:W-:Y:S01]  /*e930*/  FMUL.FTZ R132, R132, R10 ;  /* 0x0000000a84847220 */ /* 0x000fe20000410000 */
[----:B------:R-:W-:Y:S01]  /*e940*/  F2FP.F16.F32.PACK_AB R178, R15, R178 ;  /* 0x000000b20fb2723e */ /* 0x000fe200000000ff */
[----:B------:R-:W-:Y:S01]  /*e950*/  FADD.FTZ R47, R53, R2 ;  /* 0x00000002352f7221 */ /* 0x000fe20000010000 */
[----:B------:R-:W-:Y:S01]  /*e960*/  F2FP.F16.F32.PACK_AB R172, R31, R172 ;  /* 0x000000ac1fac723e */ /* 0x000fe200000000ff */
[----:B------:R-:W-:Y:S01]  /*e970*/  FMUL.FTZ R133, R133, R10 ;  /* 0x0000000a85857220 */ /* 0x000fe20000410000 */
[----:B------:R-:W2:Y:S01]  /*e980*/  MUFU.EX2 R24, R24 ;  /* 0x0000001800187308 */ /* 0x000ea20000000800 */
[----:B0-----:R-:W-:Y:S01]  /*e990*/  FFMA.FTZ R35, R8, R0, R41 ;  /* 0x0000000008237223 */ /* 0x001fe20000010029 */
[----:B------:R-:W-:Y:S01]  /*e9a0*/  FADD.FTZ R2, R160, R47 ;  /* 0x0000002fa0027221 */ /* 0x000fe20000010000 */
[-C--:B------:R-:W-:Y:S01]  /*e9b0*/  FMUL.FTZ R90, R90, R8.reuse ;  /* 0x000000085a5a7220 */ /* 0x080fe20000410000 */
[-C--:B------:R-:W-:Y:S01]  /*e9c0*/  FMUL.FTZ R91, R91, R8.reuse ;  /* 0x000000085b5b7220 */ /* 0x080fe20000410000 */
[----:B------:R-:W-:Y:S01]  /*e9d0*/  FADD.FTZ R0, R12, R35 ;  /* 0x000000230c007221 */ /* 0x000fe20000010000 */
[----:B------:R-:W-:Y:S01]  /*e9e0*/  FADD.FTZ R47, R65, R2 ;  /* 0x00000002412f7221 */ /* 0x000fe20000010000 */
[-C--:B------:R-:W-:Y:S01]  /*e9f0*/  FMUL.FTZ R94, R94, R8.reuse ;  /* 0x000000085e5e7220 */ /* 0x080fe20000410000 */
[----:B------:R-:W0:Y:S01]  /*ea00*/  MUFU.EX2 R25, R25 ;  /* 0x0000001900197308 */ /* 0x000e220000000800 */
[----:B------:R-:W-:Y:S01]  /*ea10*/  FADD.FTZ R35, R183, R0 ;  /* 0x00000000b7237221 */ /* 0x000fe20000010000 */
[----:B------:R-:W-:Y:S01]  /*ea20*/  FADD.FTZ R2, R162, R47 ;  /* 0x0000002fa2027221 */ /* 0x000fe20000010000 */
[-C--:B------:R-:W-:Y:S01]  /*ea30*/  FMUL.FTZ R95, R95, R8.reuse ;  /* 0x000000085f5f7220 */ /* 0x080fe20000410000 */
[-C--:B------:R-:W-:Y:S01]  /*ea40*/  FMUL.FTZ R98, R98, R8.reuse ;  /* 0x0000000862627220 */ /* 0x080fe20000410000 */
[----:B------:R-:W-:Y:S01]  /*ea50*/  FADD.FTZ R0, R14, R35 ;  /* 0x000000230e007221 */ /* 0x000fe20000010000 */
[----:B------:R-:W-:Y:S01]  /*ea60*/  FADD.FTZ R11, R67, R2 ;  /* 0x00000002430b7221 */ /* 0x000fe20000010000 */
[-C--:B------:R-:W-:Y:S01]  /*ea70*/  FMUL.FTZ R99, R99, R8.reuse ;  /* 0x0000000863637220 */ /* 0x080fe20000410000 */
[----:B------:R-:W3:Y:S01]  /*ea80*/  MUFU.EX2 R26, R26 ;  /* 0x0000001a001a7308 */ /* 0x000ee20000000800 */
[----:B------:R-:W-:Y:S01]  /*ea90*/  FADD.FTZ R9, R13, R0 ;  /* 0x000000000d097221 */ /* 0x000fe20000010000 */
[----:B------:R-:W-:Y:S01]  /*eaa0*/  FADD.FTZ R2, R156, R11 ;  /* 0x0000000b9c027221 */ /* 0x000fe20000010000 */
[-C--:B------:R-:W-:Y:S01]  /*eab0*/  FMUL.FTZ R102, R102, R8.reuse ;  /* 0x0000000866667220 */ /* 0x080fe20000410000 */
[-C--:B------:R-:W-:Y:S01]  /*eac0*/  FMUL.FTZ R103, R103, R8.reuse ;  /* 0x0000000867677220 */ /* 0x080fe20000410000 */
[----:B-1----:R-:W-:Y:S01]  /*ead0*/  FADD.FTZ R9, R20, R9 ;  /* 0x0000000914097221 */ /* 0x002fe20000010000 */
[----:B------:R-:W-:Y:S01]  /*eae0*/  FADD.FTZ R11, R61, R2 ;  /* 0x000000023d0b7221 */ /* 0x000fe20000010000 */
[-C--:B------:R-:W-:Y:S01]  /*eaf0*/  FMUL.FTZ R106, R106, R8.reuse ;  /* 0x000000086a6a7220 */ /* 0x080fe20000410000 */
[----:B------:R-:W1:Y:S01]  /*eb00*/  MUFU.EX2 R33, R33 ;  /* 0x0000002100217308 */ /* 0x000e620000000800 */
[----:B--2---:R-:W-:Y:S01]  /*eb10*/  FADD.FTZ R0, R24, R9 ;  /* 0x0000000918007221 */ /* 0x004fe20000010000 */
[----:B------:R-:W-:Y:S01]  /*eb20*/  FADD.FTZ R2, R158, R11 ;  /* 0x0000000b9e027221 */ /* 0x000fe20000010000 */
[-C--:B------:R-:W-:Y:S01]  /*eb30*/  FMUL.FTZ R107, R107, R8.reuse ;  /* 0x000000086b6b7220 */ /* 0x080fe20000410000 */
[-C--:B------:R-:W-:Y:S01]  /*eb40*/  FMUL.FTZ R110, R110, R8.reuse ;  /* 0x000000086e6e7220 */ /* 0x080fe20000410000 */
[----:B0-----:R-:W-:Y:S01]  /*eb50*/  FADD.FTZ R9, R25, R0 ;  /* 0x0000000019097221 */ /* 0x001fe20000010000 */
[----:B------:R-:W-:Y:S01]  /*eb60*/  FADD.FTZ R11, R57, R2 ;  /* 0x00000002390b7221 */ /* 0x000fe20000010000 */
[-C--:B------:R-:W-:Y:S01]  /*eb70*/  FMUL.FTZ R111, R111, R8.reuse ;  /* 0x000000086f6f7220 */ /* 0x080fe20000410000 */
[----:B------:R-:W0:Y:S01]  /*eb80*/  MUFU.EX2 R28, R28 ;  /* 0x0000001c001c7308 */ /* 0x000e220000000800 */
[----:B---3--:R-:W-:Y:S01]  /*eb90*/  FADD.FTZ R0, R26, R9 ;  /* 0x000000091a007221 */ /* 0x008fe20000010000 */
[----:B------:R-:W-:Y:S01]  /*eba0*/  FADD.FTZ R2, R152, R11 ;  /* 0x0000000b98027221 */ /* 0x000fe20000010000 */
[-C--:B------:R-:W-:Y:S01]  /*ebb0*/  FMUL.FTZ R114, R114, R8.reuse ;  /* 0x0000000872727220 */ /* 0x080fe20000410000 */
[-C--:B------:R-:W-:Y:S01]  /*ebc0*/  FMUL.FTZ R115, R115, R8.reuse ;  /* 0x0000000873737220 */ /* 0x080fe20000410000 */
[-C--:B------:R-:W-:Y:S01]  /*ebd0*/  FMUL.FTZ R118, R118, R8.reuse ;  /* 0x0000000876767220 */ /* 0x080fe20000410000 */
[-C--:B------:R-:W-:Y:S01]  /*ebe0*/  FMUL.FTZ R119, R119, R8.reuse ;  /* 0x0000000877777220 */ /* 0x080fe20000410000 */
[-C--:B------:R-:W-:Y:S01]  /*ebf0*/  FMUL.FTZ R122, R122, R8.reuse ;  /* 0x000000087a7a7220 */ /* 0x080fe20000410000 */
[----:B------:R-:W2:Y:S01]  /*ec00*/  MUFU.EX2 R51, R51 ;  /* 0x0000003300337308 */ /* 0x000ea20000000800 */
        /* <DEDUP_REMOVED lines=16> */
[----:B--2---:R-:W-:Y:S01]  /*ed10*/  FADD.FTZ R9, R51, R2 ;  /* 0x0000000233097221 */ /* 0x004fe20000010000 */
[-C--:B------:R-:W-:Y:S01]  /*ed20*/  FMUL.FTZ R147, R147, R8.reuse ;  /* 0x0000000893937220 */ /* 0x080fe20000410000 */
[-C--:B------:R-:W-:Y:S01]  /*ed30*/  FMUL.FTZ R150, R150, R8.reuse ;  /* 0x0000000896967220 */ /* 0x080fe20000410000 */
[----:B------:R-:W-:Y:S01]  /*ed40*/  FMUL.FTZ R151, R151, R8 ;  /* 0x0000000897977220 */ /* 0x000fe20000410000 */
[----:B------:R-:W-:Y:S01]  /*ed50*/  F2FP.F16.F32.PACK_AB R168, R37, R168 ;  /* 0x000000a825a8723e */ /* 0x000fe200000000ff */
[----:B------:R-:W-:Y:S01]  /*ed60*/  FMUL.FTZ R136, R136, R10 ;  /* 0x0000000a88887220 */ /* 0x000fe20000410000 */
[----:B------:R-:W-:Y:S01]  /*ed70*/  F2FP.F16.F32.PACK_AB R170, R43, R170 ;  /* 0x000000aa2baa723e */ /* 0x000fe200000000ff */
[----:B------:R-:W2:Y:S01]  /*ed80*/  MUFU.EX2 R169, R169 ;  /* 0x000000a900a97308 */ /* 0x000ea20000000800 */
[----:B-1----:R-:W-:Y:S01]  /*ed90*/  FADD.FTZ R0, R29, R0 ;  /* 0x000000001d007221 */ /* 0x002fe20000010000 */
[----:B------:R-:W-:Y:S01]  /*eda0*/  F2FP.F16.F32.PACK_AB R164, R49, R164 ;  /* 0x000000a431a4723e */ /* 0x000fe200000000ff */
[----:B------:R-:W-:Y:S01]  /*edb0*/  FMUL.FTZ R137, R137, R10 ;  /* 0x0000000a89897220 */ /* 0x000fe20000410000 */
[----:B------:R-:W-:Y:S01]  /*edc0*/  F2FP.F16.F32.PACK_AB R166, R53, R166 ;  /* 0x000000a635a6723e */ /* 0x000fe200000000ff */
[----:B------:R-:W-:Y:S01]  /*edd0*/  FMUL.FTZ R140, R140, R10 ;  /* 0x0000000a8c8c7220 */ /* 0x000fe20000410000 */
[----:B------:R-:W-:Y:S01]  /*ede0*/  F2FP.F16.F32.PACK_AB R160, R65, R160 ;  /* 0x000000a041a0723e */ /* 0x000fe200000000ff */
[----:B------:R-:W-:Y:S01]  /*edf0*/  FMUL.FTZ R141, R141, R10 ;  /* 0x0000000a8d8d7220 */ /* 0x000fe20000410000 */
[----:B------:R-:W1:Y:S01]  /*ee00*/  MUFU.EX2 R30, R30 ;  /* 0x0000001e001e7308 */ /* 0x000e620000000800 */
[----:B0-----:R-:W-:Y:S01]  /*ee10*/  FADD.FTZ R2, R154, R9 ;  /* 0x000000099a027221 */ /* 0x001fe20000010000 */
[----:B------:R-:W-:Y:S01]  /*ee20*/  F2FP.F16.F32.PACK_AB R162, R67, R162 ;  /* 0x000000a243a2723e */ /* 0x000fe200000000ff */
[----:B------:R-:W-:Y:S01]  /*ee30*/  FMUL.FTZ R144, R144, R10 ;  /* 0x0000000a90907220 */ /* 0x000fe20000410000 */
[----:B------:R-:W-:Y:S01]  /*ee40*/  F2FP.F16.F32.PACK_AB R156, R61, R156 ;  /* 0x0000009c3d9c723e */ /* 0x000fe200000000ff */
[----:B------:R-:W-:Y:S01]  /*ee50*/  FMUL.FTZ R145, R145, R10 ;  /* 0x0000000a91917220 */ /* 0x000fe20000410000 */
[----:B------:R-:W-:Y:S01]  /*ee60*/  F2FP.F16.F32.PACK_AB R158, R57, R158 ;  /* 0x0000009e399e723e */ /* 0x000fe200000000ff */
[----:B------:R-:W-:Y:S01]  /*ee70*/  FMUL.FTZ R148, R148, R10 ;  /* 0x0000000a94947220 */ /* 0x000fe20000410000 */
[----:B------:R-:W0:Y:S01]  /*ee80*/  MUFU.EX2 R7, R7 ;  /* 0x0000000700077308 */ /* 0x000e220000000800 */
[----:B--2---:R-:W-:Y:S01]  /*ee90*/  FADD.FTZ R9, R169, R0 ;  /* 0x00000000a9097221 */ /* 0x004fe20000010000 */
[----:B------:R-:W-:Y:S01]  /*eea0*/  F2FP.F16.F32.PACK_AB R152, R51, R152 ;  /* 0x000000983398723e */ /* 0x000fe200000000ff */
[----:B------:R-:W-:Y:S01]  /*eeb0*/  FMUL.FTZ R149, R149, R10 ;  /* 0x0000000a95957220 */ /* 0x000fe20000410000 */
[----:B------:R-:W-:Y:S01]  /*eec0*/  F2FP.F16.F32.PACK_AB R181, R12, R41 ;  /* 0x000000290cb5723e */ /* 0x000fe200000000ff */
[----:B------:R-:W-:Y:S01]  /*eed0*/  VIADD R3, R3, 0xffffffff ;  /* 0xffffffff03037836 */ /* 0x000fe20000000000 */
[----:B------:R-:W-:Y:S01]  /*eee0*/  F2FP.F16.F32.PACK_AB R183, R14, R183 ;  /* 0x000000b70eb7723e */ /* 0x000fe200000000ff */
[----:B------:R-:W-:Y:S01]  /*eef0*/  IMAD.MOV.U32 R8, RZ, RZ, R5 ;  /* 0x000000ffff087224 */ /* 0x000fe200078e0005 */
[----:B------:R-:W2:Y:S01]  /*ef00*/  MUFU.EX2 R27, R27 ;  /* 0x0000001b001b7308 */ /* 0x000ea20000000800 */
[----:B-1----:R-:W-:Y:S01]  /*ef10*/  FADD.FTZ R0, R30, R9 ;  /* 0x000000091e007221 */ /* 0x002fe20000010000 */
[----:B------:R-:W-:-:S02]  /*ef20*/  F2FP.F16.F32.PACK_AB R177, R20, R13 ;  /* 0x0000000d14b1723e */ /* 0x000fc400000000ff */
[----:B------:R-:W-:Y:S02]  /*ef30*/  F2FP.F16.F32.PACK_AB R179, R25, R24 ;  /* 0x0000001819b3723e */ /* 0x000fe400000000ff */
[----:B------:R-:W-:Y:S02]  /*ef40*/  F2FP.F16.F32.PACK_AB R173, R33, R26 ;  /* 0x0000001a21ad723e */ /* 0x000fe400000000ff */
[----:B------:R-:W1:Y:S01]  /*ef50*/  MUFU.EX2 R32, R32 ;  /* 0x0000002000207308 */ /* 0x000e620000000800 */
[C---:B0-----:R-:W-:Y:S01]  /*ef60*/  FADD.FTZ R2, R7.reuse, R2 ;  /* 0x0000000207027221 */ /* 0x041fe20000010000 */
[----:B------:R-:W-:Y:S02]  /*ef70*/  F2FP.F16.F32.PACK_AB R154, R7, R154 ;  /* 0x0000009a079a723e */ /* 0x000fe400000000ff */
[----:B------:R-:W-:-:S04]  /*ef80*/  F2FP.F16.F32.PACK_AB R169, R30, R169 ;  /* 0x000000a91ea9723e */ /* 0x000fc800000000ff */
[----:B------:R-:W0:Y:S01]  /*ef90*/  MUFU.EX2 R165, R165 ;  /* 0x000000a500a57308 */ /* 0x000e220000000800 */
[----:B--2---:R-:W-:-:S07]  /*efa0*/  FADD.FTZ R7, R27, R0 ;  /* 0x000000001b077221 */ /* 0x004fce0000010000 */
[----:B------:R-:W2:Y:S01]  /*efb0*/  MUFU.EX2 R34, R34 ;  /* 0x0000002200227308 */ /* 0x000ea20000000800 */
[C---:B-1----:R-:W-:Y:S01]  /*efc0*/  FADD.FTZ R0, R32.reuse, R7 ;  /* 0x0000000720007221 */ /* 0x042fe20000010000 */
[----:B------:R-:W-:-:S06]  /*efd0*/  F2FP.F16.F32.PACK_AB R171, R32, R27 ;  /* 0x0000001b20ab723e */ /* 0x000fcc00000000ff */
[----:B------:R1:W3:Y:S01]  /*efe0*/  MUFU.EX2 R38, R175 ;  /* 0x000000af00267308 */ /* 0x0002e20000000800 */
[----:B0-----:R-:W-:-:S07]  /*eff0*/  FADD.FTZ R7, R165, R0 ;  /* 0x00000000a5077221 */ /* 0x001fce0000010000 */
[----:B------:R-:W0:Y:S01]  /*f000*/  MUFU.EX2 R157, R157 ;  /* 0x0000009d009d7308 */ /* 0x000e220000000800 */
[C---:B--2---:R-:W-:Y:S01]  /*f010*/  FADD.FTZ R7, R34.reuse, R7 ;  /* 0x0000000722077221 */ /* 0x044fe20000010000 */
[----:B-1----:R-:W-:Y:S02]  /*f020*/  F2FP.F16.F32.PACK_AB R175, R29, R28 ;  /* 0x0000001c1daf723e */ /* 0x002fe400000000ff */
        /* <DEDUP_REMOVED lines=34> */
[----:B------:R-:W-:Y:S01]  /*f250*/  IMAD.MOV.U32 R7, RZ, RZ, R4 ;  /* 0x000000ffff077224 */ /* 0x000fe200078e0004 */
[----:B------:R-:W-:Y:S06]  /*f260*/  @P2 BRA `(.L_x_1432) ;  /* 0xffffffc400f42947 */ /* 0x000fec000383ffff */
.L_x_1415:
[----:B------:R-:W-:Y:S06]  /*f270*/  BAR.ARV 0x8, 0x180 ;  /* 0x0206000000007b1d */ /* 0x000fec0000002000 */
[----:B------:R-:W-:Y:S05]  /*f280*/  @!P0 BRA `(.L_x_1433) ;  /* 0x0000000000048947 */ /* 0x000fea0003800000 */
[----:B------:R-:W-:Y:S01]  /*f290*/  BPT.TRAP 0x1 ;  /* 0x000000040000795c */ /* 0x000fe20000300000 */
.L_x_1433:
[----:B------:R-:W-:Y:S01]  /*f2a0*/  ULEA UR5, UR45, UR41, 0x3 ;  /* 0x000000292d057291 */ /* 0x000fe2000f8e183f */
[----:B------:R-:W-:-:S05]  /*f2b0*/  IMAD.U32 R3, RZ, RZ, UR46 ;  /* 0x0000002eff037e24 */ /* 0x000fca000f8e00ff */
[----:B------:R-:W-:-:S04]  /*f2c0*/  SHF.L.U32 R3, R3, 0x1f, RZ ;  /* 0x0000001f03037819 */ /* 0x000fc800000006ff */
[----:B------:R0:W1:Y:S01]  /*f2d0*/  SYNCS.PHASECHK.TRANS64.TRYWAIT P2, [UR5+0x28850], R3 ;  /* 0x02885003ff0075a7 */ /* 0x0000620008040145 */
[----:B------:R-:W-:Y:S05]  /*f2e0*/  @!P0 BRA `(.L_x_1434) ;  /* 0x0000000000048947 */ /* 0x000fea0003800000 */
[----:B------:R-:W-:Y:S01]  /*f2f0*/  BPT.TRAP 0x1 ;  /* 0x000000040000795c */ /* 0x000fe20000300000 */
.L_x_1434:
[----:B-1----:R-:W-:Y:S05]  /*f300*/  @P2 BRA `(.L_x_1435) ;  /* 0x0000000000082947 */ /* 0x002fea0003800000 */
[----:B------:R-:W1:Y:S02]  /*f310*/  SYNCS.PHASECHK.TRANS64.TRYWAIT P0, [UR5+0x28850], R3 ;  /* 0x02885003ff0075a7 */ /* 0x000e640008000145 */
[----:B-1----:R-:W-:Y:S05]  /*f320*/  @!P0 BRA `(.L_x_1436) ;  /* 0x0000009000508947 */ /* 0x002fea0003800000 */
.L_x_1435:
[----:B------:R-:W-:Y:S01]  /*f330*/  UIADD3 UR41, UR41, 0x400, URZ ;  /* 0x0000040029297890 */ /* 0x000fe2000fffe03f */
[----:B------:R-:W-:Y:S01]  /*f340*/  WARPGROUP.ARRIVE ;  /* 0x00000000000079c5 */ /* 0x000fe20000000000 */
[----:B------:R-:W-:Y:S01]  /*f350*/  UMOV UR7, 0x40000040 ;  /* 0x4000004000077882 */ /* 0x000fe20000000000 */
[----:B01----:R-:W0:Y:S01]  /*f360*/  SHFL.BFLY PT, R3, R2, 0x2, 0x1f ;  /* 0x0c401f0002037f89 */ /* 0x003e2200000e0000 */
[----:B------:R-:W-:Y:S01]  /*f370*/  USHF.R.U32.HI UR41, URZ, 0x4, UR41 ;  /* 0x000000043f297899 */ /* 0x000fe20008011629 */
[----:B------:R-:W-:Y:S01]  /*f380*/  IMAD.MOV.U32 R9, RZ, RZ, RZ ;  /* 0x000000ffff097224 */ /* 0x000fe200078e00ff */
[----:B------:R-:W-:Y:S01]  /*f390*/  UIADD3 UR47, UR47, 0x1, URZ ;  /* 0x000000012f2f7890 */ /* 0x000fe2000fffe03f */
[----:B------:R-:W1:Y:S01]  /*f3a0*/  SHFL.BFLY PT, R7, R0, 0x2, 0x1f ;  /* 0x0c401f0000077f89 */ /* 0x000e6200000e0000 */
[----:B------:R-:W-:-:S04]  /*f3b0*/  ULOP3.LUT UR41, UR41, 0x3fff, URZ, 0xc0, !UPT ;  /* 0x00003fff29297892 */ /* 0x000fc8000f8ec03f */
        /* <DEDUP_REMOVED lines=9> */
[----:B------:R-:W-:Y:S02]  /*f450*/  IMAD.MOV.U32 R2, RZ, RZ, -0x800000 ;  /* 0xff800000ff027424 */ /* 0x000fe400078e00ff */
[----:B-1----:R-:W-:Y:S01]  /*f460*/  FADD.FTZ R7, R7, R0 ;  /* 0x0000000007077221 */ /* 0x002fe20000010000 */
[----:B------:R-:W-:Y:S01]  /*f470*/  IMAD.MOV.U32 R0, RZ, RZ, -0x800000 ;  /* 0xff800000ff007424 */ /* 0x000fe200078e00ff */
[----:B------:R-:W0:Y:S01]  /*f480*/  SHFL.BFLY PT, R8, R3, 0x1, 0x1f ;  /* 0x0c201f0003087f89 */ /* 0x000e2200000e0000 */
[----:B------:R-:W-:-:S03]  /*f490*/  USEL UR45, UR45, URZ, UP0 ;  /* 0x0000003f2d2d7287 */ /* 0x000fc60008000000 */
[----:B------:R-:W1:Y:S01]  /*f4a0*/  SHFL.BFLY PT, R10, R7, 0x1, 0x1f ;  /* 0x0c201f00070a7f89 */ /* 0x000e6200000e0000 */
[----:B0-----:R-:W-:Y:S01]  /*f4b0*/  FADD.FTZ R12, R3, R8 ;  /* 0x00000008030c7221 */ /* 0x001fe20000010000 */
[----:B-1----:R-:W-:-:S04]  /*f4c0*/  FADD.FTZ R13, R7, R10 ;  /* 0x0000000a070d7221 */ /* 0x002fc80000010000 */
[----:B------:R-:W-:Y:S01]  /*f4d0*/  FSETP.NE.FTZ.AND P0, PT, R12, RZ, PT ;  /* 0x000000ff0c00720b */ /* 0x000fe20003f15000 */
[----:B------:R-:W-:Y:S02]  /*f4e0*/  IMAD.U32 R7, RZ, RZ, UR5 ;  /* 0x00000005ff077e24 */ /* 0x000fe4000f8e00ff */
[----:B------:R-:W-:Y:S01]  /*f4f0*/  IMAD.MOV.U32 R10, RZ, RZ, RZ ;  /* 0x000000ffff0a7224 */ /* 0x000fe200078e00ff */
[----:B------:R-:W-:Y:S01]  /*f500*/  FSETP.NE.FTZ.AND P2, PT, R13, RZ, PT ;  /* 0x000000ff0d00720b */ /* 0x000fe20003f55000 */
[----:B------:R-:W-:-:S05]  /*f510*/  @!P1 VIADD R7, R7, 0x28860 ;  /* 0x0002886007079836 */ /* 0x000fca0000000000 */
[----:B------:R-:W-:-:S03]  /*f520*/  @!P1 PRMT R7, RZ, 0x654, R7 ;  /* 0x00000654ff079816 */ /* 0x000fc60000000007 */
        /* <DEDUP_REMOVED lines=113> */
.L_x_1366:
[----:B------:R-:W0:Y:S01]  /*fc40*/  S2R R4, SR_CgaCtaId ;  /* 0x0000000000047919 */ /* 0x000e220000008800 */
[----:B------:R-:W-:Y:S01]  /*fc50*/  MOV R3, 0x400 ;  /* 0x0000040000037802 */ /* 0x000fe20000000f00 */
[----:B------:R-:W-:Y:S01]  /*fc60*/  BSSY B0, `(.L_x_1437) ;  /* 0x000020d000007945 */ /* 0x000fe20003800000 */
[----:B------:R-:W-:Y:S02]  /*fc70*/  BAR.SYNC.DEFER_BLOCKING 0x5, 0x180 ;  /* 0x0146000000007b1d */ /* 0x000fe40000010000 */
[----:B0-----:R-:W-:-:S05]  /*fc80*/  LEA R3, R4, R3, 0x18 ;  /* 0x0000000304037211 */ /* 0x001fca00078ec0ff */
[----:B------:R-:W0:Y:S02]  /*fc90*/  LDS.128 R4, [R3+0x288d0] ;  /* 0x0288d00003047984 */ /* 0x000e240000000c00 */
[----:B0-----:R-:W-:Y:S02]  /*fca0*/  R2UR UR5, R5 ;  /* 0x00000000050572ca */ /* 0x001fe400000e0000 */
[----:B------:R-:W-:Y:S02]  /*fcb0*/  R2UR UR7, R6 ;  /* 0x00000000060772ca */ /* 0x000fe400000e0000 */
[----:B------:R-:W-:Y:S01]  /*fcc0*/  R2UR UR6, R7 ;  /* 0x00000000070672ca */ /* 0x000fe200000e0000 */
[----:B------:R-:W-:Y:S06]  /*fcd0*/  BAR.ARV 0x4, 0x180 ;  /* 0x0106000000007b1d */ /* 0x000fec0000002000 */
[----:B------:R-:W-:Y:S08]  /*fce0*/  @P0 BRA `(.L_x_1438) ;  /* 0x0000001400300947 */ /* 0x000ff00003800000 */
[----:B------:R-:W0:Y:S01]  /*fcf0*/  S2R R4, SR_SWINHI ;  /* 0x0000000000047919 */ /* 0x000e220000002f00 */
[----:B------:R-:W-:Y:S01]  /*fd00*/  F2FP.F16.F32.PACK_AB R120, R121, R120 ;  /* 0x000000787978723e */ /* 0x000fe200000000ff */
[----:B------:R-:W-:Y:S01]  /*fd10*/  ULDC.64 UR8, c[0x0][0xc00] ;  /* 0x0003000000087ab9 */ /* 0x000fe20000000a00 */
[----:B------:R-:W-:Y:S01]  /*fd20*/  F2FP.F16.F32.PACK_AB R121, R123, R122 ;  /* 0x0000007a7b79723e */ /* 0x000fe200000000ff */
[----:B------:R-:W-:Y:S01]  /*fd30*/  UISETP.NE.U32.AND UP0, UPT, UR8, URZ, UPT ;  /* 0x0000003f0800728c */ /* 0x000fe2000bf05070 */
[----:B------:R-:W-:Y:S01]  /*fd40*/  F2FP.F16.F32.PACK_AB R128, R129, R128 ;  /* 0x000000808180723e */ /* 0x000fe200000000ff */
[----:B------:R-:W1:Y:S01]  /*fd50*/  LDC R49, c[0x0][0xbe8] ;  /* 0x0002fa00ff317b82 */ /* 0x000e620000000800 */
[----:B------:R-:W-:Y:S01]  /*fd60*/  F2FP.F16.F32.PACK_AB R122, R125, R124 ;  /* 0x0000007c7d7a723e */ /* 0x000fe200000000ff */
[----:B------:R-:W-:Y:S01]  /*fd70*/  UISETP.NE.AND.EX UP0, UPT, UR9, URZ, UPT, UP0 ;  /* 0x0000003f0900728c */ /* 0x000fe2000bf05300 */
[----:B------:R-:W-:Y:S02]  /*fd80*/  F2FP.F16.F32.PACK_AB R123, R127, R126 ;  /* 0x0000007e7f7b723e */ /* 0x000fe400000000ff */
[----:B------:R-:W-:Y:S01]  /*fd90*/  F2FP.F16.F32.PACK_AB R129, R131, R130 ;  /* 0x000000828381723e */ /* 0x000fe200000000ff */
[----:B------:R-:W-:Y:S01]  /*fda0*/  ULDC.64 UR8, c[0x0][0xc00] ;  /* 0x0003000000087ab9 */ /* 0x000fe20000000a00 */
[----:B------:R-:W-:Y:S01]  /*fdb0*/  F2FP.F16.F32.PACK_AB R136, R137, R136 ;  /* 0x000000888988723e */ /* 0x000fe200000000ff */
[----:B------:R-:W-:Y:S01]  /*fdc0*/  UIMAD.WIDE UR8, UR37, 0x4, UR8 ;  /* 0x00000004250878a5 */ /* 0x000fe2000f8e0208 */
        /* <DEDUP_REMOVED lines=9> */
[----:B------:R-:W-:Y:S02]  /*fe60*/  MOV R20, R3 ;  /* 0x0000000300147202 */ /* 0x000fe40000000f00 */
[----:B0-----:R-:W-:-:S03]  /*fe70*/  MOV R21, R4 ;  /* 0x0000000400157202 */ /* 0x001fc60000000f00 */
[----:B------:R-:W-:-:S03]  /*fe80*/  IMAD.WIDE R4, R188, 0x2, R20 ;  /* 0x00000002bc047825 */ /* 0x000fc600078e0214 */
[C---:B------:R-:W-:Y:S02]  /*fe90*/  LOP3.LUT R7, R4.reuse, 0x380, RZ, 0xc0, !PT ;  /* 0x0000038004077812 */ /* 0x040fe400078ec0ff */
[C---:B------:R-:W-:Y:S02]  /*fea0*/  IADD3 R31, P6, R4.reuse, 0x20, RZ ;  /* 0x00000020041f7810 */ /* 0x040fe40007fde0ff */
[----:B------:R-:W-:Y:S02]  /*feb0*/  SHF.R.U64 R7, R7, 0x3, RZ ;  /* 0x0000000307077819 */ /* 0x000fe400000012ff */
[C---:B------:R-:W-:Y:S01]  /*fec0*/  IADD3 R10, P5, R4.reuse, 0x40, RZ ;  /* 0x00000040040a7810 */ /* 0x040fe20007fbe0ff */
[--C-:B------:R-:W-:Y:S01]  /*fed0*/  IMAD.X R29, RZ, RZ, R5.reuse, P6 ;  /* 0x000000ffff1d7224 */ /* 0x100fe200030e0605 */
[C---:B------:R-:W-:Y:S02]  /*fee0*/  IADD3 R33, P4, R4.reuse, 0x60, RZ ;  /* 0x0000006004217810 */ /* 0x040fe40007f9e0ff */
[C---:B------:R-:W-:Y:S01]  /*fef0*/  IADD3 R35, P3, R4.reuse, 0x4000, RZ ;  /* 0x0000400004237810 */ /* 0x040fe20007f7e0ff */
[--C-:B------:R-:W-:Y:S01]  /*ff00*/  IMAD.X R27, RZ, RZ, R5.reuse, P5 ;  /* 0x000000ffff1b7224 */ /* 0x100fe200028e0605 */
[C---:B------:R-:W-:Y:S01]  /*ff10*/  IADD3 R37, P2, R4.reuse, 0x4020, RZ ;  /* 0x0000402004257810 */ /* 0x040fe20007f5e0ff */
[--C-:B------:R-:W-:Y:S01]  /*ff20*/  IMAD.X R13, RZ, RZ, R5.reuse, P4 ;  /* 0x000000ffff0d7224 */ /* 0x100fe200020e0605 */
[C---:B------:R-:W-:Y:S01]  /*ff30*/  IADD3 R39, P1, R4.reuse, 0x4040, RZ ;  /* 0x0000404004277810 */ /* 0x040fe20007f3e0ff */
[--C-:B------:R-:W-:Y:S01]  /*ff40*/  IMAD.X R15, RZ, RZ, R5.reuse, P3 ;  /* 0x000000ffff0f7224 */ /* 0x100fe200018e0605 */
[----:B------:R-:W-:Y:S01]  /*ff50*/  IADD3 R41, P0, R4, 0x4060, RZ ;  /* 0x0000406004297810 */ /* 0x000fe20007f1e0ff */
[--C-:B------:R-:W-:Y:S01]  /*ff60*/  IMAD.X R11, RZ, RZ, R5.reuse, P2 ;  /* 0x000000ffff0b7224 */ /* 0x100fe200010e0605 */
[----:B------:R-:W-:Y:S01]  /*ff70*/  LOP3.LUT R4, R7, R4, RZ, 0x3c, !PT ;  /* 0x0000000407047212 */ /* 0x000fe200078e3cff */
[--C-:B------:R-:W-:Y:S01]  /*ff80*/  IMAD.X R9, RZ, RZ, R5.reuse, P1 ;  /* 0x000000ffff097224 */ /* 0x100fe200008e0605 */
[----:B------:R-:W-:Y:S01]  /*ff90*/  LOP3.LUT R7, R10, 0x380, RZ, 0xc0, !PT ;  /* 0x000003800a077812 */ /* 0x000fe200078ec0ff */
[----:B------:R-:W-:Y:S01]  /*ffa0*/  IMAD.X R25, RZ, RZ, R5, P0 ;  /* 0x000000ffff197224 */ /* 0x000fe200000e0605 */
[----:B------:R-:W-:-:S02]  /*ffb0*/  MOV R32, R4 ;  /* 0x0000000400207202 */ /* 0x000fc40000000f00 */
[----:B------:R-:W-:Y:S02]  /*ffc0*/  F2FP.F16.F32.PACK_AB R4, R89, R8 ;  /* 0x000000085904723e */ /* 0x000fe400000000ff */
[----:B------:R-:W-:Y:S02]  /*ffd0*/  LOP3.LUT R6, R31, 0x380, RZ, 0xc0, !PT ;  /* 0x000003801f067812 */ /* 0x000fe400078ec0ff */
[----:B------:R-:W-:Y:S02]  /*ffe0*/  LOP3.LUT R8, R37, 0x380, RZ, 0xc0, !PT ;  /* 0x0000038025087812 */ /* 0x000fe400078ec0ff */
[----:B------:R-:W-:Y:S02]  /*fff0*/  LOP3.LUT R24, R39, 0x380, RZ, 0xc0, !PT ;  /* 0x0000038027187812 */ /* 0x000fe400078ec0ff */
[----:B------:R-:W-:Y:S02]  /*10000*/  LOP3.LUT R12, R33, 0x380, RZ, 0xc0, !PT ;  /* 0x00000380210c7812 */ /* 0x000fe400078ec0ff */
[----:B------:R-:W-:-:S02]  /*10010*/  LOP3.LUT R14, R35, 0x380, RZ, 0xc0, !PT ;  /* 0x00000380230e7812 */ /* 0x000fc400078ec0ff */
[----:B------:R-:W-:Y:S02]  /*10020*/  SHF.R.U64 R7, R7, 0x3, RZ ;  /* 0x0000000307077819 */ /* 0x000fe400000012ff */
[----:B------:R-:W-:Y:S02]  /*10030*/  LOP3.LUT R30, R41, 0x380, RZ, 0xc0, !PT ;  /* 0x00000380291e7812 */ /* 0x000fe400078ec0ff */
[----:B------:R-:W-:Y:S02]  /*10040*/  SHF.R.U64 R6, R6, 0x3, RZ ;  /* 0x0000000306067819 */ /* 0x000fe400000012ff */
[----:B------:R-:W-:Y:S02]  /*10050*/  SHF.R.U64 R8, R8, 0x3, RZ ;  /* 0x0000000308087819 */ /* 0x000fe400000012ff */
[----:B------:R-:W-:Y:S02]  /*10060*/  SHF.R.U64 R24, R24, 0x3, RZ ;  /* 0x0000000318187819 */ /* 0x000fe400000012ff */
[----:B------:R-:W-:-:S02]  /*10070*/  SHF.R.U64 R12, R12, 0x3, RZ ;  /* 0x000000030c0c7819 */ /* 0x000fc400000012ff */
[----:B------:R-:W-:Y:S02]  /*10080*/  SHF.R.U64 R14, R14, 0x3, RZ ;  /* 0x000000030e0e7819 */ /* 0x000fe400000012ff */
[----:B------:R-:W-:Y:S02]  /*10090*/  LOP3.LUT R26, R7, R10, RZ, 0x3c, !PT ;  /* 0x0000000a071a7212 */ /* 0x000fe400078e3cff */
[----:B------:R-:W-:Y:S02]  /*100a0*/  SHF.R.U64 R30, R30, 0x3, RZ ;  /* 0x000000031e1e7819 */ /* 0x000fe400000012ff */
[----:B------:R-:W-:Y:S02]  /*100b0*/  LOP3.LUT R28, R6, R31, RZ, 0x3c, !PT ;  /* 0x0000001f061c7212 */ /* 0x000fe400078e3cff */
[----:B------:R-:W-:Y:S02]  /*100c0*/  LOP3.LUT R10, R8, R37, RZ, 0x3c, !PT ;  /* 0x00000025080a7212 */ /* 0x000fe400078e3cff */
[----:B------:R-:W-:-:S02]  /*100d0*/  F2FP.F16.F32.PACK_AB R5, R91, R90 ;  /* 0x0000005a5b05723e */ /* 0x000fc400000000ff */
[----:B------:R-:W-:Y:S02]  /*100e0*/  F2FP.F16.F32.PACK_AB R6, R93, R92 ;  /* 0x0000005c5d06723e */ /* 0x000fe400000000ff */
[----:B------:R-:W-:Y:S01]  /*100f0*/  F2FP.F16.F32.PACK_AB R7, R95, R94 ;  /* 0x0000005e5f07723e */ /* 0x000fe200000000ff */
[----:B------:R-:W-:Y:S01]  /*10100*/  BAR.SYNC.DEFER_BLOCKING 0x1, 0x100 ;  /* 0x0044000000007b1d */ /* 0x000fe20000010000 */
[----:B------:R-:W-:Y:S02]  /*10110*/  LOP3.LUT R8, R24, R39, RZ, 0x3c, !PT ;  /* 0x0000002718087212 */ /* 0x000fe400078e3cff */
[----:B------:R-:W-:Y:S02]  /*10120*/  LOP3.LUT R12, R12, R33, RZ, 0x3c, !PT ;  /* 0x000000210c0c7212 */ /* 0x000fe400078e3cff */
[----:B------:R-:W-:Y:S02]  /*10130*/  LOP3.LUT R14, R14, R35, RZ, 0x3c, !PT ;  /* 0x000000230e0e7212 */ /* 0x000fe400078e3cff */
[----:B------:R-:W-:-:S02]  /*10140*/  LOP3.LUT R24, R30, R41, RZ, 0x3c, !PT ;  /* 0x000000291e187212 */ /* 0x000fc400078e3cff */
[----:B------:R-:W-:Y:S02]  /*10150*/  MOV R30, R26 ;  /* 0x0000001a001e7202 */ /* 0x000fe40000000f00 */
[----:B------:R-:W-:Y:S02]  /*10160*/  MOV R27, R10 ;  /* 0x0000000a001b7202 */ /* 0x000fe40000000f00 */
[----:B------:R-:W-:Y:S02]  /*10170*/  MOV R26, R8 ;  /* 0x00000008001a7202 */ /* 0x000fe40000000f00 */
[----:B------:R-:W-:Y:S02]  /*10180*/  MOV R31, R28 ;  /* 0x0000001c001f7202 */ /* 0x000fe40000000f00 */
[----:B------:R-:W-:Y:S02]  /*10190*/  F2FP.F16.F32.PACK_AB R8, R97, R96 ;  /* 0x000000606108723e */ /* 0x000fe400000000ff */
[----:B------:R-:W-:-:S02]  /*101a0*/  F2FP.F16.F32.PACK_AB R9, R99, R98 ;  /* 0x000000626309723e */ /* 0x000fc400000000ff */
[----:B------:R-:W-:Y:S02]  /*101b0*/  F2FP.F16.F32.PACK_AB R10, R101, R100 ;  /* 0x00000064650a723e */ /* 0x000fe400000000ff */
[----:B------:R-:W-:Y:S01]  /*101c0*/  F2FP.F16.F32.PACK_AB R11, R103, R102 ;  /* 0x00000066670b723e */ /* 0x000fe200000000ff */
[----:B------:R0:W-:Y:S01]  /*101d0*/  STSM.16.M88.4 [R32], R4 ;  /* 0x0000000420007844 */ /* 0x0001e20000000200 */
[----:B------:R-:W-:Y:S02]  /*101e0*/  MOV R29, R12 ;  /* 0x0000000c001d7202 */ /* 0x000fe40000000f00 */
[----:B------:R-:W-:Y:S01]  /*101f0*/  MOV R28, R14 ;  /* 0x0000000e001c7202 */ /* 0x000fe20000000f00 */
[----:B------:R-:W-:Y:S01]  /*10200*/  STSM.16.M88.4 [R31], R8 ;  /* 0x000000081f007844 */ /* 0x000fe20000000200 */
[----:B------:R-:W-:Y:S02]  /*10210*/  F2FP.F16.F32.PACK_AB R12, R113, R112 ;  /* 0x00000070710c723e */ /* 0x000fe400000000ff */
[----:B------:R-:W-:-:S02]  /*10220*/  F2FP.F16.F32.PACK_AB R13, R115, R114 ;  /* 0x00000072730d723e */ /* 0x000fc400000000ff */
[----:B------:R-:W-:Y:S02]  /*10230*/  F2FP.F16.F32.PACK_AB R14, R117, R116 ;  /* 0x00000074750e723e */ /* 0x000fe400000000ff */
[----:B------:R-:W-:Y:S02]  /*10240*/  F2FP.F16.F32.PACK_AB R15, R119, R118 ;  /* 0x00000076770f723e */ /* 0x000fe400000000ff */
[----:B------:R-:W-:Y:S02]  /*10250*/  MOV R24, R24 ;  /* 0x0000001800187202 */ /* 0x000fe40000000f00 */
[----:B------:R-:W-:Y:S02]  /*10260*/  PLOP3.LUT P0, PT, PT, PT, UP0, 0x80, 0x0 ;  /* 0x000000000000781c */ /* 0x000fe40003f0f008 */
[----:B0-----:R-:W-:Y:S02]  /*10270*/  F2FP.F16.F32.PACK_AB R4, R105, R104 ;  /* 0x000000686904723e */ /* 0x001fe400000000ff */
[----:B------:R-:W-:-:S02]  /*10280*/  F2FP.F16.F32.PACK_AB R5, R107, R106 ;  /* 0x0000006a6b05723e */ /* 0x000fc400000000ff */
[----:B------:R-:W-:Y:S02]  /*10290*/  F2FP.F16.F32.PACK_AB R6, R109, R108 ;  /* 0x0000006c6d06723e */ /* 0x000fe400000000ff */
[----:B------:R-:W-:-:S05]  /*102a0*/  F2FP.F16.F32.PACK_AB R7, R111, R110 ;  /* 0x0000006e6f07723e */ /* 0x000fca00000000ff */
[----:B------:R0:W-:Y:S04]  /*102b0*/  STSM.16.M88.4 [R30], R4 ;  /* 0x000000041e007844 */ /* 0x0001e80000000200 */
[----:B------:R2:W-:Y:S04]  /*102c0*/  STSM.16.M88.4 [R29], R12 ;  /* 0x0000000c1d007844 */ /* 0x0005e80000000200 */
[----:B------:R2:W-:Y:S04]  /*102d0*/  STSM.16.M88.4 [R28], R120 ;  /* 0x000000781c007844 */ /* 0x0005e80000000200 */
[----:B------:R2:W-:Y:S04]  /*102e0*/  STSM.16.M88.4 [R27], R128 ;  /* 0x000000801b007844 */ /* 0x0005e80000000200 */
[----:B------:R2:W-:Y:S01]  /*102f0*/  STSM.16.M88.4 [R26], R136 ;  /* 0x000000881a007844 */ /* 0x0005e20000000200 */
[----:B0-----:R-:W-:-:S02]  /*10300*/  IMAD.U32 R4, RZ, RZ, UR8 ;  /* 0x00000008ff047e24 */ /* 0x001fc4000f8e00ff */
[----:B------:R-:W-:Y:S01]  /*10310*/  IMAD.U32 R5, RZ, RZ, UR9 ;  /* 0x00000009ff057e24 */ /* 0x000fe2000f8e00ff */
[----:B------:R2:W-:Y:S01]  /*10320*/  STSM.16.M88.4 [R24], R144 ;  /* 0x0000009018007844 */ /* 0x0005e20000000200 */
[----:B------:R-:W-:Y:S01]  /*10330*/  ULDC.64 UR8, c[0x0][0xc08] ;  /* 0x0003020000087ab9 */ /* 0x000fe20000000a00 */
[----:B------:R-:W-:Y:S06]  /*10340*/  BAR.SYNC.DEFER_BLOCKING 0x1, 0x100 ;  /* 0x0044000000007b1d */ /* 0x000fec0000010000 */
[----:B------:R-:W3:Y:S01]  /*10350*/  @P0 LDG.E R6, desc[UR50][R4.64] ;  /* 0x0000003204060981 */ /* 0x000ee2000c1e1900 */
[----:B------:R-:W-:Y:S01]  /*10360*/  UISETP.NE.U32.AND UP1, UPT, UR8, URZ, UPT ;  /* 0x0000003f0800728c */ /* 0x000fe2000bf25070 */
[----:B-1----:R-:W-:Y:S01]  /*10370*/  ISETP.NE.AND P1, PT, R49, 0x1, PT ;  /* 0x000000013100780c */ /* 0x002fe20003f25270 */
[----:B------:R-:W-:Y:S01]  /*10380*/  ULDC UR10, c[0x0][0xa88] ;  /* 0x0002a200000a7ab9 */ /* 0x000fe20000000800 */
[----:B------:R-:W-:Y:S01]  /*10390*/  UMOV UR4, URZ ;  /* 0x0000003f00047c82 */ /* 0x000fe20008000000 */
[----:B------:R-:W-:-:S06]  /*103a0*/  UISETP.NE.AND.EX UP1, UPT, UR9, URZ, UPT, UP1 ;  /* 0x0000003f0900728c */ /* 0x000fcc000bf25310 */
[----:B------:R-:W-:-:S04]  /*103b0*/  PLOP3.LUT P2, PT, PT, PT, UP1, 0x80, 0x0 ;  /* 0x000000000000781c */ /* 0x000fc80003f4f018 */
[----:B------:R-:W0:Y:S01]  /*103c0*/  @P1 LDC R7, c[0x0][0xbec] ;  /* 0x0002fb00ff071b82 */ /* 0x000e220000000800 */
[----:B------:R-:W-:Y:S02]  /*103d0*/  @UP1 ULDC.64 UR8, c[0x0][0xc08] ;  /* 0x0003020000081ab9 */ /* 0x000fe40000000a00 */
[----:B------:R-:W-:-:S05]  /*103e0*/  @UP1 UIMAD.WIDE UR8, UR37, 0x4, UR8 ;  /* 0x00000004250818a5 */ /* 0x000fca000f8e0208 */
[----:B------:R-:W1:Y:S01]  /*103f0*/  @P1 LDC R8, c[0x0][0xbf0] ;  /* 0x0002fc00ff081b82 */ /* 0x000e620000000800 */
[----:B------:R-:W-:Y:S02]  /*10400*/  IMAD.U32 R10, RZ, RZ, UR8 ;  /* 0x00000008ff0a7e24 */ /* 0x000fe4000f8e00ff */
[----:B------:R-:W-:Y:S01]  /*10410*/  IMAD.U32 R11, RZ, RZ, UR9 ;  /* 0x00000009ff0b7e24 */ /* 0x000fe2000f8e00ff */
[----:B---3--:R-:W-:Y:S01]  /*10420*/  @P0 R2UR UR4, R6 ;  /* 0x00000000060402ca */ /* 0x008fe200000e0000 */
[----:B------:R-:W-:-:S06]  /*10430*/  IMAD.U32 R6, RZ, RZ, UR10 ;  /* 0x0000000aff067e24 */ /* 0x000fcc000f8e00ff */
[----:B------:R2:W5:Y:S01]  /*10440*/  @P2 LDG.E R6, desc[UR50][R10.64] ;  /* 0x000000320a062981 */ /* 0x000562000c1e1900 */
[----:B01----:R-:W-:Y:S07]  /*10450*/  @P2 BRA `(.L_x_1439) ;  /* 0x0000000000102947 */ /* 0x003fee0003800000 */
[----:B------:R-:W-:Y:S05]  /*10460*/  @!P0 BRA `(.L_x_1439) ;  /* 0x00000000000c8947 */ /* 0x000fea0003800000 */
[----:B------:R-:W3:Y:S04]  /*10470*/  LDG.E R9, desc[UR50][R4.64] ;  /* 0x0000003204097981 */ /* 0x000ee8000c1e1900 */
[----:B-----5:R-:W3:Y:S02]  /*10480*/  LDG.E R6, desc[UR50][R4.64+0x4] ;  /* 0x0000043204067981 */ /* 0x020ee4000c1e1900 */
[----:B---3--:R-:W-:-:S07]  /*10490*/  IMAD.IADD R6, R6, 0x1, -R9 ;  /* 0x0000000106067824 */ /* 0x008fce00078e0a09 */
.L_x_1439:
[----:B------:R-:W-:Y:S01]  /*104a0*/  USHF.R.S32.HI UR9, URZ, 0x1f, UR4 ;  /* 0x0000001f3f097899 */ /* 0x000fe20008011404 */
[----:B--2---:R-:W-:Y:S01]  /*104b0*/  VIADD R10, R17, UR38 ;  /* 0x00000026110a7c36 */ /* 0x004fe20008000000 */
[----:B------:R-:W-:Y:S01]  /*104c0*/  USHF.R.S32.HI UR16, URZ, 0x1f, UR42 ;  /* 0x0000001f3f107899 */ /* 0x000fe2000801142a */
[----:B------:R-:W-:Y:S01]  /*104d0*/  VIADD R24, R187, UR38 ;  /* 0x00000026bb187c36 */ /* 0x000fe20008000000 */
[----:B------:R-:W-:Y:S01]  /*104e0*/  ULDC.64 UR14, c[0x0][0xb90] ;  /* 0x0002e400000e7ab9 */ /* 0x000fe20000000a00 */
[----:B------:R-:W-:Y:S01]  /*104f0*/  UMOV UR8, UR4 ;  /* 0x0000000400087c82 */ /* 0x000fe20008000000 */
[----:B------:R-:W-:Y:S01]  /*10500*/  UIMAD UR12, UR16, UR14, URZ ;  /* 0x0000000e100c72a4 */ /* 0x000fe2000f8e023f */
[----:B------:R-:W-:Y:S01]  /*10510*/  @P1 IMAD.HI.U32 R5, R10, R7, RZ ;  /* 0x000000070a051227 */ /* 0x000fe200078e00ff */
[----:B------:R-:W-:Y:S01]  /*10520*/  UIMAD.WIDE.U32 UR10, UR42, UR14, UR8 ;  /* 0x0000000e2a0a72a5 */ /* 0x000fe2000f8e0008 */
[----:B------:R-:W0:Y:S01]  /*10530*/  @P1 LDC R53, c[0x0][0xbec] ;  /* 0x0002fb00ff351b82 */ /* 0x000e220000000800 */
[----:B------:R-:W-:Y:S01]  /*10540*/  USHF.R.S32.HI UR8, URZ, 0x1f, UR37 ;  /* 0x0000001f3f087899 */ /* 0x000fe20008011425 */
[----:B------:R-:W-:Y:S01]  /*10550*/  IMAD.MOV.U32 R4, RZ, RZ, R10 ;  /* 0x000000ffff047224 */ /* 0x000fe200078e000a */
[----:B------:R-:W-:Y:S01]  /*10560*/  UIMAD UR12, UR42, UR15, UR12 ;  /* 0x0000000f2a0c72a4 */ /* 0x000fe2000f8e020c */
[----:B------:R-:W-:Y:S01]  /*10570*/  @P1 SHF.R.U32.HI R4, RZ, R8, R5 ;  /* 0x00000008ff041219 */ /* 0x000fe20000011605 */
[----:B------:R-:W-:Y:S01]  /*10580*/  USEL UR18, UR8, URZ, !UP0 ;  /* 0x0000003f08127287 */ /* 0x000fe2000c000000 */
[----:B------:R-:W-:Y:S01]  /*10590*/  IMAD R5, R184, 0x40, R18 ;  /* 0x00000040b8057824 */ /* 0x000fe200078e0212 */
[----:B------:R-:W-:Y:S01]  /*105a0*/  ULDC.64 UR14, c[0x0][0xb98] ;  /* 0x0002e600000e7ab9 */ /* 0x000fe20000000a00 */
[----:B------:R-:W-:Y:S01]  /*105b0*/  USEL UR17, UR37, URZ, !UP0 ;  /* 0x0000003f25117287 */ /* 0x000fe2000c000000 */
[----:B------:R-:W-:Y:S01]  /*105c0*/  IMAD.MOV R8, RZ, RZ, -R4 ;  /* 0x000000ffff087224 */ /* 0x000fe200078e0a04 */
[----:B------:R-:W-:Y:S01]  /*105d0*/  UIMAD UR8, UR18, UR14, URZ ;  /* 0x0000000e120872a4 */ /* 0x000fe2000f8e023f */
[----:B------:R-:W-:Y:S01]  /*105e0*/  IMAD.WIDE R20, R5, 0x2, R20 ;  /* 0x0000000205147825 */ /* 0x000fe200078e0214 */
[----:B------:R-:W-:Y:S01]  /*105f0*/  UIADD3 UR11, UR11, UR12, URZ ;  /* 0x0000000c0b0b7290 */ /* 0x000fe2000fffe03f */
[----:B------:R-:W-:Y:S01]  /*10600*/  SHF.R.S32.HI R5, RZ, 0x1f, R4 ;  /* 0x0000001fff057819 */ /* 0x000fe20000011404 */
[----:B------:R-:W-:Y:S01]  /*10610*/  UIMAD UR8, UR17, UR15, UR8 ;  /* 0x0000000f110872a4 */ /* 0x000fe2000f8e0208 */
[----:B------:R-:W-:Y:S01]  /*10620*/  IMAD R7, R49, R8, R10 ;  /* 0x0000000831077224 */ /* 0x000fe200078e020a */
[----:B------:R-:W-:Y:S01]  /*10630*/  UIMAD.WIDE.U32 UR10, UR17, UR14, UR10 ;  /* 0x0000000e110a72a5 */ /* 0x000fe2000f8e000a */
[----:B------:R-:W-:Y:S01]  /*10640*/  IADD3 R11, P3, R20, 0x2000, RZ ;  /* 0x00002000140b7810 */ /* 0x000fe20007f7e0ff */
[----:B-----5:R-:W-:Y:S01]  /*10650*/  IMAD R51, R6, R49, RZ ;  /* 0x0000003106337224 */ /* 0x020fe200078e02ff */
[----:B------:R-:W-:Y:S01]  /*10660*/  IADD3 R13, P0, R20, 0x1000, RZ ;  /* 0x00001000140d7810 */ /* 0x000fe20007f1e0ff */
[----:B------:R-:W-:Y:S01]  /*10670*/  IMAD.U32 R10, RZ, RZ, UR8 ;  /* 0x00000008ff0a7e24 */ /* 0x000fe2000f8e00ff */
[----:B------:R-:W-:Y:S01]  /*10680*/  SHF.R.S32.HI R8, RZ, 0x1f, R7 ;  /* 0x0000001fff087819 */ /* 0x000fe20000011407 */
[----:B------:R-:W-:Y:S01]  /*10690*/  ULDC.64 UR12, c[0x0][0xaa0] ;  /* 0x0002a800000c7ab9 */ /* 0x000fe20000000a00 */
[----:B------:R-:W-:-:S02]  /*106a0*/  IADD3 R4, P2, R4, UR10, RZ ;  /* 0x0000000a04047c10 */ /* 0x000fc4000ff5e0ff */
[----:B------:R-:W-:Y:S02]  /*106b0*/  LOP3.LUT R9, R11, 0x380, RZ, 0xc0, !PT ;  /* 0x000003800b097812 */ /* 0x000fe400078ec0ff */
[----:B------:R-:W-:Y:S01]  /*106c0*/  IADD3.X R5, R5, UR11, R10, P2, !PT ;  /* 0x0000000b05057c10 */ /* 0x000fe200097fe40a */
[----:B------:R-:W-:Y:S01]  /*106d0*/  ULDC.64 UR10, c[0x0][0xb88] ;  /* 0x0002e200000a7ab9 */ /* 0x000fe20000000a00 */
[----:B------:R-:W-:Y:S01]  /*106e0*/  LOP3.LUT R12, R13, 0x380, RZ, 0xc0, !PT ;  /* 0x000003800d0c7812 */ /* 0x000fe200078ec0ff */
[----:B------:R-:W-:Y:S01]  /*106f0*/  IMAD R10, R8, UR10, RZ ;  /* 0x0000000a080a7c24 */ /* 0x000fe2000f8e02ff */
[----:B------:R-:W-:Y:S01]  /*10700*/  SHF.R.U64 R8, R9, 0x3, RZ ;  /* 0x0000000309087819 */ /* 0x000fe200000012ff */
[C---:B------:R-:W-:Y:S01]  /*10710*/  IMAD.WIDE.U32 R4, R7.reuse, UR10, R4 ;  /* 0x0000000a07047c25 */ /* 0x040fe2000f8e0004 */
[----:B------:R-:W-:Y:S02]  /*10720*/  SHF.R.U64 R12, R12, 0x3, RZ ;  /* 0x000000030c0c7819 */ /* 0x000fe400000012ff */
[C---:B------:R-:W-:Y:S01]  /*10730*/  IADD3 R41, P6, R20.reuse, 0x4000, RZ ;  /* 0x0000400014297810 */ /* 0x040fe20007fde0ff */
[----:B------:R-:W-:Y:S01]  /*10740*/  IMAD R9, R7, UR11, R10 ;  /* 0x0000000b07097c24 */ /* 0x000fe2000f8e020a */
[----:B------:R-:W-:Y:S01]  /*10750*/  ULDC.64 UR10, c[0x0][0xb50] ;  /* 0x0002d400000a7ab9 */ /* 0x000fe20000000a00 */
[----:B------:R-:W-:-:S02]  /*10760*/  IADD3 R7, P2, R20, 0x3000, RZ ;  /* 0x0000300014077810 */ /* 0x000fc40007f5e0ff */
[----:B------:R-:W-:Y:S01]  /*10770*/  IMAD.IADD R9, R5, 0x1, R9 ;  /* 0x0000000105097824 */ /* 0x000fe200078e0209 */
[C---:B------:R-:W-:Y:S02]  /*10780*/  LEA R10, P4, R4.reuse, UR10, 0x2 ;  /* 0x0000000a040a7c11 */ /* 0x040fe4000f8810ff */
[----:B------:R-:W-:Y:S02]  /*10790*/  LOP3.LUT R5, R7, 0x380, RZ, 0xc0, !PT ;  /* 0x0000038007057812 */ /* 0x000fe400078ec0ff */
[----:B------:R-:W-:Y:S01]  /*107a0*/  LEA.HI.X R14, R4, UR11, R9, 0x2, P4 ;  /* 0x0000000b040e7c11 */ /* 0x000fe2000a0f1409 */
[----:B------:R-:W-:Y:S01]  /*107b0*/  SHFL.IDX PT, R44, R10, RZ, 0x1c1f ;  /* 0x001c1fff0a2c7589 */ /* 0x000fe200000e0000 */
[----:B------:R-:W-:Y:S01]  /*107c0*/  SHF.R.U64 R4, R5, 0x3, RZ ;  /* 0x0000000305047819 */ /* 0x000fe200000012ff */
[--C-:B------:R-:W-:Y:S01]  /*107d0*/  IMAD.X R5, RZ, RZ, R21.reuse, P2 ;  /* 0x000000ffff057224 */ /* 0x100fe200010e0615 */
[----:B------:R-:W-:Y:S01]  /*107e0*/  LOP3.LUT R12, R12, R13, RZ, 0x3c, !PT ;  /* 0x0000000d0c0c7212 */ /* 0x000fe200078e3cff */
[----:B------:R-:W1:Y:S01]  /*107f0*/  SHFL.IDX PT, R45, R14, RZ, 0x1c1f ;  /* 0x001c1fff0e2d7589 */ /* 0x000e6200000e0000 */
[----:B------:R-:W-:Y:S01]  /*10800*/  LOP3.LUT R4, R4, R7, RZ, 0x3c, !PT ;  /* 0x0000000704047212 */ /* 0x000fe200078e3cff */
[--C-:B------:R-:W-:Y:S01]  /*10810*/  IMAD.X R13, RZ, RZ, R21.reuse, P0 ;  /* 0x000000ffff0d7224 */ /* 0x100fe200000e0615 */
[----:B------:R-:W-:Y:S01]  /*10820*/  LOP3.LUT P0, RZ, R185, 0x3, RZ, 0xc0, !PT ;  /* 0x00000003b9ff7812 */ /* 0x000fe2000780c0ff */
[----:B------:R-:W-:Y:S01]  /*10830*/  SHFL.IDX PT, R46, R10, 0x1, 0x1c1f ;  /* 0x003c1f000a2e7f89 */ /* 0x000fe200000e0000 */
[----:B------:R-:W-:Y:S01]  /*10840*/  VIADD R7, R24, 0x8 ;  /* 0x0000000818077836 */ /* 0x000fe20000000000 */
[----:B------:R-:W-:Y:S01]  /*10850*/  IADD3 R37, P5, R20, 0x5000, RZ ;  /* 0x0000500014257810 */ /* 0x000fe20007fbe0ff */
[----:B------:R-:W-:Y:S01]  /*10860*/  IMAD.X R9, RZ, RZ, R21, P3 ;  /* 0x000000ffff097224 */ /* 0x000fe200018e0615 */
[----:B------:R-:W2:Y:S01]  /*10870*/  SHFL.IDX PT, R47, R14, 0x1, 0x1c1f ;  /* 0x003c1f000e2f7f89 */ /* 0x000ea200000e0000 */
[----:B------:R-:W-:-:S02]  /*10880*/  ISETP.GE.OR P2, PT, R24, R51, P0 ;  /* 0x000000331800720c */ /* 0x000fc40000746670 */
[----:B------:R-:W-:Y:S02]  /*10890*/  ISETP.GE.OR P0, PT, R7, R51, P0 ;  /* 0x000000330700720c */ /* 0x000fe40000706670 */
[C---:B------:R-:W-:Y:S02]  /*108a0*/  IADD3 R33, P4, R20.reuse, 0x6000, RZ ;  /* 0x0000600014217810 */ /* 0x040fe40007f9e0ff */
[----:B------:R-:W-:Y:S02]  /*108b0*/  LOP3.LUT R15, R20, 0x380, RZ, 0xc0, !PT ;  /* 0x00000380140f7812 */ /* 0x000fe400078ec0ff */
[----:B------:R-:W-:Y:S02]  /*108c0*/  LOP3.LUT R40, R41, 0x380, RZ, 0xc0, !PT ;  /* 0x0000038029287812 */ /* 0x000fe400078ec0ff */
[----:B------:R-:W-:Y:S02]  /*108d0*/  LOP3.LUT R36, R37, 0x380, RZ, 0xc0, !PT ;  /* 0x0000038025247812 */ /* 0x000fe400078ec0ff */
[----:B------:R-:W-:-:S02]  /*108e0*/  LOP3.LUT R32, R33, 0x380, RZ, 0xc0, !PT ;  /* 0x0000038021207812 */ /* 0x000fc400078ec0ff */
[----:B------:R-:W-:Y:S01]  /*108f0*/  SHF.R.U64 R15, R15, 0x3, RZ ;  /* 0x000000030f0f7819 */ /* 0x000fe200000012ff */
[----:B-1----:R-:W-:Y:S01]  /*10900*/  @!P2 ST.E desc[UR50][R44.64], R2 ;  /* 0x000000022c00a985 */ /* 0x002fe2000c101932 */
[----:B------:R-:W-:Y:S02]  /*10910*/  LOP3.LUT R8, R8, R11, RZ, 0x3c, !PT ;  /* 0x0000000b08087212 */ /* 0x000fe400078e3cff */
[----:B------:R-:W-:Y:S02]  /*10920*/  IADD3 R11, P3, R20, 0x7000, RZ ;  /* 0x00007000140b7810 */ /* 0x000fe40007f7e0ff */
[----:B------:R-:W-:Y:S02]  /*10930*/  SHF.R.U64 R40, R40, 0x3, RZ ;  /* 0x0000000328287819 */ /* 0x000fe400000012ff */
[----:B------:R-:W-:Y:S01]  /*10940*/  SHF.R.U64 R36, R36, 0x3, RZ ;  /* 0x0000000324247819 */ /* 0x000fe200000012ff */
[----:B--2---:R1:W-:Y:S01]  /*10950*/  @!P0 ST.E desc[UR50][R46.64], R0 ;  /* 0x000000002e008985 */ /* 0x0043e2000c101932 */
[----:B------:R-:W-:Y:S01]  /*10960*/  SHF.R.U64 R32, R32, 0x3, RZ ;  /* 0x0000000320207819 */ /* 0x000fe200000012ff */
[----:B------:R-:W-:Y:S01]  /*10970*/  IMAD.X R25, RZ, RZ, R21, P3 ;  /* 0x000000ffff197224 */ /* 0x000fe200018e0615 */
[----:B------:R-:W-:-:S02]  /*10980*/  LOP3.LUT R20, R15, R20, RZ, 0x3c, !PT ;  /* 0x000000140f147212 */ /* 0x000fc400078e3cff */
[----:B------:R-:W-:Y:S01]  /*10990*/  LOP3.LUT R40, R40, R41, RZ, 0x3c, !PT ;  /* 0x0000002928287212 */ /* 0x000fe200078e3cff */
[--C-:B------:R-:W-:Y:S01]  /*109a0*/  IMAD.X R41, RZ, RZ, R21.reuse, P6 ;  /* 0x000000ffff297224 */ /* 0x100fe200030e0615 */
[----:B------:R-:W-:Y:S01]  /*109b0*/  LOP3.LUT R36, R36, R37, RZ, 0x3c, !PT ;  /* 0x0000002524247212 */ /* 0x000fe200078e3cff */
[--C-:B------:R-:W-:Y:S01]  /*109c0*/  IMAD.X R37, RZ, RZ, R21.reuse, P5 ;  /* 0x000000ffff257224 */ /* 0x100fe200028e0615 */
[----:B------:R-:W-:Y:S01]  /*109d0*/  LOP3.LUT R32, R32, R33, RZ, 0x3c, !PT ;  /* 0x0000002120207212 */ /* 0x000fe200078e3cff */
[----:B------:R-:W-:Y:S01]  /*109e0*/  IMAD.X R33, RZ, RZ, R21, P4 ;  /* 0x000000ffff217224 */ /* 0x000fe200020e0615 */
[----:B------:R2:W5:Y:S01]  /*109f0*/  LD.E.128 R28, desc[UR50][R20.64] ;  /* 0x00000032141c7980 */ /* 0x000562000c101d00 */
[----:B------:R-:W-:Y:S01]  /*10a00*/  UIMAD UR10, UR9, UR12, URZ ;  /* 0x0000000c090a72a4 */ /* 0x000fe2000f8e023f */
[----:B-1----:R-:W-:Y:S01]  /*10a10*/  IMAD R0, R22, 0x20, R184 ;  /* 0x0000002016007824 */ /* 0x002fe200078e02b8 */
[----:B------:R-:W-:Y:S01]  /*10a20*/  LOP3.LUT R6, R11, 0x380, RZ, 0xc0, !PT ;  /* 0x000003800b067812 */ /* 0x000fe200078ec0ff */
[----:B------:R-:W5:Y:S04]  /*10a30*/  LD.E.128 R12, desc[UR50][R12.64] ;  /* 0x000000320c0c7980 */ /* 0x000f68000c101d00 */
[----:B------:R-:W5:Y:S01]  /*10a40*/  LD.E.128 R40, desc[UR50][R40.64] ;  /* 0x0000003228287980 */ /* 0x000f62000c101d00 */
[----:B--2---:R-:W1:Y:S01]  /*10a50*/  @P1 LDC R21, c[0x0][0xbf0] ;  /* 0x0002fc00ff151b82 */ /* 0x004e620000000800 */
[----:B------:R-:W-:-:S02]  /*10a60*/  UIMAD.WIDE.U32 UR8, UR4, UR12, URZ ;  /* 0x0000000c040872a5 */ /* 0x000fc4000f8e003f */
[----:B------:R-:W5:Y:S01]  /*10a70*/  LD.E.128 R36, desc[UR50][R36.64] ;  /* 0x0000003224247980 */ /* 0x000f62000c101d00 */
[----:B------:R-:W-:Y:S01]  /*10a80*/  UIMAD UR10, UR4, UR13, UR10 ;  /* 0x0000000d040a72a4 */ /* 0x000fe2000f8e020a */
[----:B------:R-:W-:Y:S01]  /*10a90*/  VIADD R44, R0, UR38 ;  /* 0x00000026002c7c36 */ /* 0x000fe20008000000 */
[----:B------:R-:W-:Y:S01]  /*10aa0*/  SHF.R.U64 R6, R6, 0x3, RZ ;  /* 0x0000000306067819 */ /* 0x000fe200000012ff */
[----:B------:R-:W-:Y:S01]  /*10ab0*/  ULDC.64 UR12, c[0x0][0xae8] ;  /* 0x0002ba00000c7ab9 */ /* 0x000fe20000000a00 */
[----:B------:R-:W-:Y:S01]  /*10ac0*/  UIADD3 UR9, UR9, UR10, URZ ;  /* 0x0000000a09097290 */ /* 0x000fe2000fffe03f */
[----:B------:R-:W5:Y:S01]  /*10ad0*/  LD.E.128 R32, desc[UR50][R32.64] ;  /* 0x0000003220207980 */ /* 0x000f62000c101d00 */
[----:B------:R-:W-:Y:S01]  /*10ae0*/  UIMAD UR4, UR16, UR12, URZ ;  /* 0x0000000c100472a4 */ /* 0x000fe2000f8e023f */
[----:B0-----:R-:W-:Y:S01]  /*10af0*/  @P1 IMAD.HI.U32 R0, R44, R53, RZ ;  /* 0x000000352c001227 */ /* 0x001fe200078e00ff */
[----:B------:R-:W-:Y:S01]  /*10b00*/  UIMAD.WIDE.U32 UR8, UR42, UR12, UR8 ;  /* 0x0000000c2a0872a5 */ /* 0x000fe2000f8e0008 */
[----:B------:R-:W-:Y:S01]  /*10b10*/  LOP3.LUT R24, R6, R11, RZ, 0x3c, !PT ;  /* 0x0000000b06187212 */ /* 0x000fe200078e3cff */
[----:B------:R-:W-:Y:S01]  /*10b20*/  UIMAD UR4, UR42, UR13, UR4 ;  /* 0x0000000d2a0472a4 */ /* 0x000fe2000f8e0204 */
[----:B------:R-:W-:Y:S01]  /*10b30*/  IMAD.MOV.U32 R45, RZ, RZ, R44 ;  /* 0x000000ffff2d7224 */ /* 0x000fe200078e002c */
[----:B------:R-:W-:Y:S01]  /*10b40*/  ULDC.64 UR10, c[0x0][0xaf0] ;  /* 0x0002bc00000a7ab9 */ /* 0x000fe20000000a00 */
[----:B------:R-:W5:Y:S01]  /*10b50*/  LD.E.128 R8, desc[UR50][R8.64] ;  /* 0x0000003208087980 */ /* 0x000f62000c101d00 */
[----:B------:R-:W-:-:S02]  /*10b60*/  UIADD3 UR9, UR9, UR4, URZ ;  /* 0x0000000409097290 */ /* 0x000fc4000fffe03f */
[----:B------:R-:W-:Y:S01]  /*10b70*/  UIMAD UR4, UR18, UR10, URZ ;  /* 0x0000000a120472a4 */ /* 0x000fe2000f8e023f */
[----:B------:R-:W5:Y:S01]  /*10b80*/  LD.E.128 R4, desc[UR50][R4.64] ;  /* 0x0000003204047980 */ /* 0x000f62000c101d00 */
[----:B------:R-:W-:Y:S02]  /*10b90*/  UIMAD.WIDE.U32 UR8, UR17, UR10, UR8 ;  /* 0x0000000a110872a5 */ /* 0x000fe4000f8e0008 */
[----:B------:R-:W-:Y:S01]  /*10ba0*/  UIMAD UR4, UR17, UR11, UR4 ;  /* 0x0000000b110472a4 */ /* 0x000fe2000f8e0204 */
[----:B-1----:R-:W-:Y:S01]  /*10bb0*/  @P1 SHF.R.U32.HI R45, RZ, R21, R0 ;  /* 0x00000015ff2d1219 */ /* 0x002fe20000011600 */
[----:B------:R-:W5:Y:S01]  /*10bc0*/  LD.E.128 R24, desc[UR50][R24.64] ;  /* 0x0000003218187980 */ /* 0x000f62000c101d00 */
[----:B------:R-:W-:Y:S01]  /*10bd0*/  ULDC.64 UR10, c[0x0][0xae0] ;  /* 0x0002b800000a7ab9 */ /* 0x000fe20000000a00 */
[----:B------:R-:W-:Y:S01]  /*10be0*/  UIADD3 UR4, UR9, UR4, URZ ;  /* 0x0000000409047290 */ /* 0x000fe2000fffe03f */
[--C-:B------:R-:W-:Y:S01]  /*10bf0*/  SHF.R.S32.HI R0, RZ, 0x1f, R45.reuse ;  /* 0x0000001fff007819 */ /* 0x100fe2000001142d */
[----:B------:R-:W-:Y:S01]  /*10c00*/  IMAD.MOV R2, RZ, RZ, -R45 ;  /* 0x000000ffff027224 */ /* 0x000fe200078e0a2d */
[----:B------:R-:W-:Y:S01]  /*10c10*/  @!PT LDS RZ, [RZ] ;  /* 0x00000000fffff984 */ /* 0x000fe20000000800 */
[----:B------:R-:W-:Y:S01]  /*10c20*/  @!PT LDS RZ, [RZ] ;  /* 0x00000000fffff984 */ /* 0x000fe20000000800 */
[----:B------:R-:W-:Y:S01]  /*10c30*/  @!PT LDS RZ, [RZ] ;  /* 0x00000000fffff984 */ /* 0x000fe20000000800 */
[----:B------:R-:W-:Y:S01]  /*10c40*/  @!PT LDS RZ, [RZ] ;  /* 0x00000000fffff984 */ /* 0x000fe20000000800 */
[----:B------:R0:W-:Y:S06]  /*10c50*/  MEMBAR.ALL.CTA ;  /* 0x0000000000007992 */ /* 0x0001ec0000008000 */
[----:B0-----:R-:W0:Y:S01]  /*10c60*/  FENCE.VIEW.ASYNC.S ;  /* 0x00000000000073c6 */ /* 0x001e220000000000 */
[----:B------:R-:W-:-:S02]  /*10c70*/  IMAD.U32 R21, RZ, RZ, UR9 ;  /* 0x00000009ff157e24 */ /* 0x000fc4000f8e00ff */
[----:B------:R-:W-:Y:S02]  /*10c80*/  IMAD R0, R0, UR10, RZ ;  /* 0x0000000a00007c24 */ /* 0x000fe4000f8e02ff */
[----:B------:R-:W-:Y:S02]  /*10c90*/  IMAD R47, R49, R2, R44 ;  /* 0x00000002312f7224 */ /* 0x000fe400078e022c */
[----:B------:R-:W-:Y:S01]  /*10ca0*/  IMAD.U32 R20, RZ, RZ, UR8 ;  /* 0x00000008ff147e24 */ /* 0x000fe2000f8e00ff */
[----:B------:R-:W-:Y:S01]  /*10cb0*/  ULDC.64 UR8, c[0x0][0xad8] ;  /* 0x0002b60000087ab9 */ /* 0x000fe20000000a00 */
[----:B------:R-:W-:Y:S02]  /*10cc0*/  IMAD.U32 R21, RZ, RZ, UR4 ;  /* 0x00000004ff157e24 */ /* 0x000fe4000f8e00ff */
[C---:B------:R-:W-:Y:S01]  /*10cd0*/  IMAD R49, R45.reuse, UR11, R0 ;  /* 0x0000000b2d317c24 */ /* 0x040fe2000f8e0200 */
        /* <DEDUP_REMOVED lines=17> */
[----:B0-----:R0:W1:Y:S01]  /*10df0*/  SHFL.IDX PT, R20, R44, RZ, 0x181f ;  /* 0x00181fff2c147589 */ /* 0x00106200000e0000 */
        /* <DEDUP_REMOVED lines=10> */
[-C--:B0-2---:R-:W-:Y:S02]  /*10ea0*/  @!P2 LEA.HI.X R3, R18, R0.reuse, R190, 0x1, P4 ;  /* 0x000000001203a211 */ /* 0x085fe400020f0cbe */
[----:B------:R-:W-:-:S03]  /*10eb0*/  @!P3 LEA.HI.X R21, R19, R0, R189, 0x1, P5 ;  /* 0x000000001315b211 */ /* 0x000fc600028f0cbd */
[----:B-----5:R3:W-:Y:S04]  /*10ec0*/  @!P2 ST.E.128 desc[UR50][R2.64], R28 ;  /* 0x0000001c0200a985 */ /* 0x0207e8000c101d32 */
[----:B------:R3:W-:Y:S02]  /*10ed0*/  @!P3 ST.E.128 desc[UR50][R20.64], R40 ;  /* 0x000000281400b985 */ /* 0x0007e4000c101d32 */
.L_x_1441:
[----:B------:R-:W-:Y:S05]  /*10ee0*/  BSYNC B1 ;  /* 0x0000000000017941 */ /* 0x000fea0003800000 */
.L_x_1440:
        /* <DEDUP_REMOVED lines=9> */
[-C--:B0---4-:R-:W-:Y:S02]  /*10f80*/  @!P3 LEA.HI.X R3, R18, R0.reuse, R190, 0x1, P0 ;  /* 0x000000001203b211 */ /* 0x091fe400000f0cbe */
[----:B------:R-:W-:-:S03]  /*10f90*/  @!P4 LEA.HI.X R21, R19, R0, R189, 0x1, P2 ;  /* 0x000000001315c211 */ /* 0x000fc600010f0cbd */
[----:B-----5:R3:W-:Y:S04]  /*10fa0*/  @!P3 ST.E.128 desc[UR50][R2.64], R12 ;  /* 0x0000000c0200b985 */ /* 0x0207e8000c101d32 */
[----:B------:R3:W-:Y:S02]  /*10fb0*/  @!P4 ST.E.128 desc[UR50][R20.64], R36 ;  /* 0x000000241400c985 */ /* 0x0007e4000c101d32 */
.L_x_1443:
[----:B------:R-:W-:Y:S05]  /*10fc0*/  BSYNC B1 ;  /* 0x0000000000017941 */ /* 0x000fea0003800000 */
.L_x_1442:
[----:B----4-:R4:W0:Y:S01]  /*10fd0*/  SHFL.IDX PT, R0, R45, 0x2, 0x181f ;  /* 0x00581f002d007f89 */ /* 0x01082200000e0000 */
[----:B------:R-:W-:Y:S03]  /*10fe0*/  BSSY B1, `(.L_x_1444) ;  /* 0x000000c000017945 */ /* 0x000fe60003800000 */
[----:B---3-5:R4:W3:Y:S01]  /*10ff0*/  SHFL.IDX PT, R12, R44, 0x2, 0x181f ;  /* 0x00581f002c0c7f89 */ /* 0x0288e200000e0000 */
[----:B------:R-:W-:Y:S05]  /*11000*/  @P1 BRA `(.L_x_1445) ;  /* 0x0000000000241947 */ /* 0x000fea0003800000 */
[----:B------:R-:W-:Y:S02]  /*11010*/  ULDC UR4, c[0x0][0xac8] ;  /* 0x0002b20000047ab9 */ /* 0x000fe40000000800 */
[----:B------:R-:W-:Y:S02]  /*11020*/  ISETP.GE.AND P2, PT, R18, UR4, PT ;  /* 0x0000000412007c0c */ /* 0x000fe4000bf46270 */
[----:B------:R-:W-:-:S11]  /*11030*/  ISETP.GE.AND P3, PT, R19, UR4, PT ;  /* 0x0000000413007c0c */ /* 0x000fd6000bf66270 */
[CC--:B---3--:R-:W-:Y:S02]  /*11040*/  @!P2 LEA R2, P0, R18.reuse, R12.reuse, 0x1 ;  /* 0x0000000c1202a211 */ /* 0x0c8fe400078008ff */
[C---:B------:R-:W-:Y:S02]  /*11050*/  @!P3 LEA R12, P1, R19.reuse, R12, 0x1 ;  /* 0x0000000c130cb211 */ /* 0x040fe400078208ff */
[-C--:B0-----:R-:W-:Y:S02]  /*11060*/  @!P2 LEA.HI.X R3, R18, R0.reuse, R190, 0x1, P0 ;  /* 0x000000001203a211 */ /* 0x081fe400000f0cbe */
[----:B------:R-:W-:-:S03]  /*11070*/  @!P3 LEA.HI.X R13, R19, R0, R189, 0x1, P1 ;  /* 0x00000000130db211 */ /* 0x000fc600008f0cbd */
[----:B------:R0:W-:Y:S04]  /*11080*/  @!P2 ST.E.128 desc[UR50][R2.64], R8 ;  /* 0x000000080200a985 */ /* 0x0001e8000c101d32 */
[----:B------:R0:W-:Y:S02]  /*11090*/  @!P3 ST.E.128 desc[UR50][R12.64], R32 ;  /* 0x000000200c00b985 */ /* 0x0001e4000c101d32 */
.L_x_1445:
[----:B------:R-:W-:Y:S05]  /*110a0*/  BSYNC B1 ;  /* 0x0000000000017941 */ /* 0x000fea0003800000 */
.L_x_1444:
[----:B0-----:R-:W-:Y:S01]  /*110b0*/  VIADD R0, R46, 0x60 ;  /* 0x000000602e007836 */ /* 0x001fe20000000000 */
[----:B--2-4-:R-:W0:Y:S04]  /*110c0*/  SHFL.IDX PT, R45, R45, 0x3, 0x181f ;  /* 0x00781f002d2d7f89 */ /* 0x014e2800000e0000 */
[----:B------:R-:W-:Y:S01]  /*110d0*/  ISETP.GE.AND P0, PT, R0, R51, PT ;  /* 0x000000330000720c */ /* 0x000fe20003f06270 */
[----:B------:R-:W2:-:S12]  /*110e0*/  SHFL.IDX PT, R44, R44, 0x3, 0x181f ;  /* 0x00781f002c2c7f89 */ /* 0x000e9800000e0000 */
[----:B------:R-:W-:Y:S05]  /*110f0*/  @P0 BRA `(.L_x_1446) ;  /* 0x0000000c000c0947 */ /* 0x000fea0003800000 */
[----:B------:R-:W-:Y:S02]  /*11100*/  ULDC UR4, c[0x0][0xac8] ;  /* 0x0002b20000047ab9 */ /* 0x000fe40000000800 */
[----:B------:R-:W-:-:S13]  /*11110*/  ISETP.GE.AND P1, PT, R18, UR4, PT ;  /* 0x0000000412007c0c */ /* 0x000fda000bf26270 */
[----:B--2---:R-:W-:-:S04]  /*11120*/  @!P1 LEA R2, P0, R18, R44, 0x1 ;  /* 0x0000002c12029211 */ /* 0x004fc800078008ff */
[----:B0-----:R-:W-:Y:S02]  /*11130*/  @!P1 LEA.HI.X R3, R18, R45, R190, 0x1, P0 ;  /* 0x0000002d12039211 */ /* 0x001fe400000f0cbe */
[----:B------:R-:W-:-:S03]  /*11140*/  ISETP.GE.AND P0, PT, R19, UR4, PT ;  /* 0x0000000413007c0c */ /* 0x000fc6000bf06270 */
[----:B------:R4:W-:Y:S10]  /*11150*/  @!P1 ST.E.128 desc[UR50][R2.64], R4 ;  /* 0x0000000402009985 */ /* 0x0009f4000c101d32 */
[----:B------:R-:W-:Y:S05]  /*11160*/  @P0 BRA `(.L_x_1446) ;  /* 0x0000000800f00947 */ /* 0x000fea0003800000 */
[----:B----4-:R-:W-:-:S04]  /*11170*/  LEA R2, P0, R19, R44, 0x1 ;  /* 0x0000002c13027211 */ /* 0x010fc800078008ff */
[----:B------:R-:W-:-:S05]  /*11180*/  LEA.HI.X R3, R19, R45, R189, 0x1, P0 ;  /* 0x0000002d13037211 */ /* 0x000fca00000f0cbd */
[----:B------:R0:W-:Y:S01]  /*11190*/  ST.E.128 desc[UR50][R2.64], R24 ;  /* 0x0000001802007985 */ /* 0x0001e2000c101d32 */
[----:B------:R-:W-:Y:S05]  /*111a0*/  BRA `(.L_x_1446) ;  /* 0x0000000800e07947 */ /* 0x000fea0003800000 */
.L_x_1438:
[----:B------:R-:W-:Y:S01]  /*111b0*/  ULDC.64 UR8, c[0x0][0xc00] ;  /* 0x0003000000087ab9 */ /* 0x000fe20000000a00 */
[----:B------:R-:W-:Y:S01]  /*111c0*/  ULDC UR4, c[0x0][0xa88] ;  /* 0x0002a20000047ab9 */ /* 0x000fe20000000800 */
[----:B------:R-:W-:Y:S01]  /*111d0*/  UISETP.NE.U32.AND UP0, UPT, UR8, URZ, UPT ;  /* 0x0000003f0800728c */ /* 0x000fe2000bf05070 */
[----:B------:R-:W0:Y:S03]  /*111e0*/  LDC R11, c[0x0][0xbe8] ;  /* 0x0002fa00ff0b7b82 */ /* 0x000e260000000800 */
[----:B------:R-:W-:-:S03]  /*111f0*/  UISETP.NE.AND.EX UP0, UPT, UR9, URZ, UPT, UP0 ;  /* 0x0000003f0900728c */ /* 0x000fc6000bf05300 */
[----:B------:R-:W-:Y:S02]  /*11200*/  ULDC.64 UR8, c[0x0][0xc00] ;  /* 0x0003000000087ab9 */ /* 0x000fe40000000a00 */
[----:B------:R-:W-:Y:S01]  /*11210*/  UIMAD.WIDE UR8, UR37, 0x4, UR8 ;  /* 0x00000004250878a5 */ /* 0x000fe2000f8e0208 */
[----:B------:R-:W-:-:S05]  /*11220*/  PLOP3.LUT P2, PT, PT, PT, UP0, 0x80, 0x0 ;  /* 0x000000000000781c */ /* 0x000fca0003f4f008 */
[----:B------:R-:W-:Y:S02]  /*11230*/  IMAD.U32 R2, RZ, RZ, UR8 ;  /* 0x00000008ff027e24 */ /* 0x000fe4000f8e00ff */
[----:B------:R-:W-:Y:S01]  /*11240*/  IMAD.U32 R3, RZ, RZ, UR9 ;  /* 0x00000009ff037e24 */ /* 0x000fe2000f8e00ff */
[----:B------:R-:W-:Y:S02]  /*11250*/  ULDC.64 UR8, c[0x0][0xc08] ;  /* 0x0003020000087ab9 */ /* 0x000fe40000000a00 */
[----:B------:R-:W-:Y:S01]  /*11260*/  UISETP.NE.U32.AND UP1, UPT, UR8, URZ, UPT ;  /* 0x0000003f0800728c */ /* 0x000fe2000bf25070 */
[----:B------:R-:W-:Y:S02]  /*11270*/  IMAD.U32 R0, RZ, RZ, UR4 ;  /* 0x00000004ff007e24 */ /* 0x000fe4000f8e00ff */
[----:B------:R-:W2:Y:S01]  /*11280*/  @P2 LDG.E R6, desc[UR50][R2.64] ;  /* 0x0000003202062981 */ /* 0x000ea2000c1e1900 */
[----:B------:R-:W-:-:S06]  /*11290*/  UISETP.NE.AND.EX UP1, UPT, UR9, URZ, UPT, UP1 ;  /* 0x0000003f0900728c */ /* 0x000fcc000bf25310 */
[----:B------:R-:W-:-:S05]  /*112a0*/  PLOP3.LUT P3, PT, PT, PT, UP1, 0x80, 0x0 ;  /* 0x000000000000781c */ /* 0x000fca0003f6f018 */
[----:B------:R-:W-:Y:S02]  /*112b0*/  @UP1 ULDC.64 UR8, c[0x0][0xc08] ;  /* 0x0003020000081ab9 */ /* 0x000fe40000000a00 */
[----:B------:R-:W-:-:S06]  /*112c0*/  @UP1 UIMAD.WIDE UR8, UR37, 0x4, UR8 ;  /* 0x00000004250818a5 */ /* 0x000fcc000f8e0208 */
[----:B------:R-:W-:Y:S02]  /*112d0*/  IMAD.U32 R4, RZ, RZ, UR8 ;  /* 0x00000008ff047e24 */ /* 0x000fe4000f8e00ff */
[----:B------:R-:W-:-:S05]  /*112e0*/  IMAD.U32 R5, RZ, RZ, UR9 ;  /* 0x00000009ff057e24 */ /* 0x000fca000f8e00ff */
[----:B------:R1:W5:Y:S01]  /*112f0*/  @P3 LDG.E R0, desc[UR50][R4.64] ;  /* 0x0000003204003981 */ /* 0x000362000c1e1900 */
[----:B0-----:R-:W-:Y:S01]  /*11300*/  ISETP.NE.AND P0, PT, R11, 0x1, PT ;  /* 0x000000010b00780c */ /* 0x001fe20003f05270 */
[----:B------:R-:W-:Y:S01]  /*11310*/  UMOV UR4, URZ ;  /* 0x0000003f00047c82 */ /* 0x000fe20008000000 */
[----:B------:R-:W-:Y:S01]  /*11320*/  USHF.R.S32.HI UR12, URZ, 0x1f, UR42 ;  /* 0x0000001f3f0c7899 */ /* 0x000fe2000801142a */
[----:B------:R-:W-:-:S10]  /*11330*/  ISETP.GE.AND P1, PT, R191, 0x80, PT ;  /* 0x00000080bf00780c */ /* 0x000fd40003f26270 */
[----:B------:R-:W0:Y:S01]  /*11340*/  @P0 LDC R9, c[0x0][0xbec] ;  /* 0x0002fb00ff090b82 */ /* 0x000e220000000800 */
[----:B--2---:R-:W-:Y:S01]  /*11350*/  @P2 R2UR UR4, R6 ;  /* 0x00000000060422ca */ /* 0x004fe200000e0000 */
[----:B01----:R-:W-:-:S14]  /*11360*/  @P3 BRA `(.L_x_1447) ;  /* 0x0000000000103947 */ /* 0x003fdc0003800000 */
[----:B------:R-:W-:Y:S05]  /*11370*/  @!P2 BRA `(.L_x_1447) ;  /* 0x00000000000ca947 */ /* 0x000fea0003800000 */
[----:B------:R-:W2:Y:S04]  /*11380*/  LDG.E R5, desc[UR50][R2.64] ;  /* 0x0000003202057981 */ /* 0x000ea8000c1e1900 */
[----:B-----5:R-:W2:Y:S02]  /*11390*/  LDG.E R0, desc[UR50][R2.64+0x4] ;  /* 0x0000043202007981 */ /* 0x020ea4000c1e1900 */
[----:B--2---:R-:W-:-:S07]  /*113a0*/  IMAD.IADD R0, R0, 0x1, -R5 ;  /* 0x0000000100007824 */ /* 0x004fce00078e0a05 */
.L_x_1447:
[----:B------:R-:W-:Y:S01]  /*113b0*/  USHF.R.S32.HI UR8, URZ, 0x1f, UR37 ;  /* 0x0000001f3f087899 */ /* 0x000fe20008011425 */
[----:B------:R-:W-:Y:S01]  /*113c0*/  BSSY B1, `(.L_x_1448) ;  /* 0x000002e000017945 */ /* 0x000fe20003800000 */
[----:B------:R-:W-:Y:S02]  /*113d0*/  USHF.R.S32.HI UR11, URZ, 0x1f, UR4 ;  /* 0x0000001f3f0b7899 */ /* 0x000fe40008011404 */
[----:B------:R-:W-:Y:S02]  /*113e0*/  USEL UR13, UR37, URZ, !UP0 ;  /* 0x0000003f250d7287 */ /* 0x000fe4000c000000 */
[----:B------:R-:W-:Y:S01]  /*113f0*/  USEL UR14, UR8, URZ, !UP0 ;  /* 0x0000003f080e7287 */ /* 0x000fe2000c000000 */
[----:B------:R-:W-:Y:S11]  /*11400*/  @P1 BRA `(.L_x_1449) ;  /* 0x0000000000a41947 */ /* 0x000ff60003800000 */
[----:B------:R-:W0:Y:S01]  /*11410*/  S2R R3, SR_TID.X ;  /* 0x0000000000037919 */ /* 0x000e220000002100 */
[----:B------:R-:W1:Y:S01]  /*11420*/  LDC R7, c[0x0][0xbe8] ;  /* 0x0002fa00ff077b82 */ /* 0x000e620000000800 */
[----:B------:R-:W-:Y:S02]  /*11430*/  IMAD.U32 R4, RZ, RZ, UR38 ;  /* 0x00000026ff047e24 */ /* 0x000fe4000f8e00ff */
[----:B-1---5:R-:W-:-:S03]  /*11440*/  IMAD R2, R0, R7, RZ ;  /* 0x0000000700027224 */ /* 0x022fc600078e02ff */
[----:B0-----:R-:W-:-:S04]  /*11450*/  IADD3 R4, R4, -0x80, R3 ;  /* 0xffffff8004047810 */ /* 0x001fc80007ffe003 */
[----:B------:R-:W-:-:S13]  /*11460*/  ISETP.GE.AND P1, PT, R4, R2, PT ;  /* 0x000000020400720c */ /* 0x000fda0003f26270 */
[----:B------:R-:W-:Y:S05]  /*11470*/  @P1 BRA `(.L_x_1449) ;  /* 0x0000000000881947 */ /* 0x000fea0003800000 */
[----:B------:R-:W-:Y:S01]  /*11480*/  ISETP.NE.AND P1, PT, R7, 0x1, PT ;  /* 0x000000010700780c */ /* 0x000fe20003f25270 */
[----:B------:R-:W-:Y:S01]  /*11490*/  ULDC.64 UR16, c[0x0][0xb90] ;  /* 0x0002e40000107ab9 */ /* 0x000fe20000000a00 */
[----:B------:R-:W-:Y:S01]  /*114a0*/  UMOV UR8, UR4 ;  /* 0x0000000400087c82 */ /* 0x000fe20008000000 */
[----:B------:R-:W-:Y:S01]  /*114b0*/  UIMAD UR10, UR12, UR16, URZ ;  /* 0x000000100c0a72a4 */ /* 0x000fe2000f8e023f */
[----:B------:R-:W-:Y:S01]  /*114c0*/  IMAD.MOV.U32 R2, RZ, RZ, R4 ;  /* 0x000000ffff027224 */ /* 0x000fe200078e0004 */
[----:B------:R-:W-:Y:S02]  /*114d0*/  UMOV UR9, UR11 ;  /* 0x0000000b00097c82 */ /* 0x000fe40008000000 */
[----:B------:R-:W-:Y:S02]  /*114e0*/  UIMAD.WIDE.U32 UR8, UR42, UR16, UR8 ;  /* 0x000000102a0872a5 */ /* 0x000fe4000f8e0008 */
[----:B------:R-:W-:-:S03]  /*114f0*/  UIMAD UR10, UR42, UR17, UR10 ;  /* 0x000000112a0a72a4 */ /* 0x000fc6000f8e020a */
[----:B------:R-:W-:Y:S01]  /*11500*/  ULDC.64 UR16, c[0x0][0xb98] ;  /* 0x0002e60000107ab9 */ /* 0x000fe20000000a00 */
[----:B------:R-:W0:Y:S01]  /*11510*/  @P1 LDC R3, c[0x0][0xbec] ;  /* 0x0002fb00ff031b82 */ /* 0x000e220000000800 */
[----:B------:R-:W-:Y:S02]  /*11520*/  UIADD3 UR9, UR9, UR10, URZ ;  /* 0x0000000a09097290 */ /* 0x000fe4000fffe03f */
[----:B------:R-:W-:Y:S02]  /*11530*/  UIMAD UR10, UR14, UR16, URZ ;  /* 0x000000100e0a72a4 */ /* 0x000fe4000f8e023f */
[----:B------:R-:W-:Y:S02]  /*11540*/  UIMAD.WIDE.U32 UR8, UR13, UR16, UR8 ;  /* 0x000000100d0872a5 */ /* 0x000fe4000f8e0008 */
[----:B------:R-:W-:Y:S01]  /*11550*/  UIMAD UR10, UR13, UR17, UR10 ;  /* 0x000000110d0a72a4 */ /* 0x000fe2000f8e020a */
[----:B------:R-:W1:Y:S02]  /*11560*/  @P1 LDC R6, c[0x0][0xbf0] ;  /* 0x0002fc00ff061b82 */ /* 0x000e640000000800 */
[----:B------:R-:W-:Y:S01]  /*11570*/  ULDC.64 UR16, c[0x0][0xb88] ;  /* 0x0002e20000107ab9 */ /* 0x000fe20000000a00 */
[----:B0-----:R-:W-:-:S05]  /*11580*/  @P1 IMAD.HI.U32 R3, R4, R3, RZ ;  /* 0x0000000304031227 */ /* 0x001fca00078e00ff */
[----:B-1----:R-:W-:Y:S01]  /*11590*/  @P1 SHF.R.U32.HI R2, RZ, R6, R3 ;  /* 0x00000006ff021219 */ /* 0x002fe20000011603 */
[----:B------:R-:W-:-:S03]  /*115a0*/  IMAD.U32 R6, RZ, RZ, UR10 ;  /* 0x0000000aff067e24 */ /* 0x000fc6000f8e00ff */
[--C-:B------:R-:W-:Y:S01]  /*115b0*/  SHF.R.S32.HI R3, RZ, 0x1f, R2.reuse ;  /* 0x0000001fff037819 */ /* 0x100fe20000011402 */
[----:B------:R-:W-:Y:S01]  /*115c0*/  IMAD.MOV R5, RZ, RZ, -R2 ;  /* 0x000000ffff057224 */ /* 0x000fe200078e0a02 */
[----:B------:R-:W-:-:S03]  /*115d0*/  IADD3 R2, P1, R2, UR8, RZ ;  /* 0x0000000802027c10 */ /* 0x000fc6000ff3e0ff */
[----:B------:R-:W-:Y:S01]  /*115e0*/  IMAD R5, R7, R5, R4 ;  /* 0x0000000507057224 */ /* 0x000fe200078e0204 */
[----:B------:R-:W-:Y:S01]  /*115f0*/  IADD3.X R3, R3, UR9, R6, P1, !PT ;  /* 0x0000000903037c10 */ /* 0x000fe20008ffe406 */
[----:B------:R-:W-:-:S03]  /*11600*/  ULDC.64 UR8, c[0x0][0xb50] ;  /* 0x0002d40000087ab9 */ /* 0x000fc60000000a00 */
[----:B------:R-:W-:Y:S01]  /*11610*/  SHF.R.S32.HI R4, RZ, 0x1f, R5 ;  /* 0x0000001fff047819 */ /* 0x000fe20000011405 */
[----:B------:R-:W-:-:S04]  /*11620*/  IMAD.WIDE.U32 R2, R5, UR16, R2 ;  /* 0x0000001005027c25 */ /* 0x000fc8000f8e0002 */
[----:B------:R-:W-:-:S04]  /*11630*/  IMAD R4, R4, UR16, RZ ;  /* 0x0000001004047c24 */ /* 0x000fc8000f8e02ff */
[----:B------:R-:W-:Y:S01]  /*11640*/  IMAD R7, R5, UR17, R4 ;  /* 0x0000001105077c24 */ /* 0x000fe2000f8e0204 */
[----:B------:R-:W-:-:S03]  /*11650*/  LEA R4, P1, R2, UR8, 0x2 ;  /* 0x0000000802047c11 */ /* 0x000fc6000f8210ff */
[----:B------:R-:W-:-:S05]  /*11660*/  IMAD.IADD R3, R3, 0x1, R7 ;  /* 0x0000000103037824 */ /* 0x000fca00078e0207 */
[----:B------:R-:W-:Y:S01]  /*11670*/  LEA.HI.X R5, R2, UR9, R3, 0x2, P1 ;  /* 0x0000000902057c11 */ /* 0x000fe200088f1403 */
[----:B------:R-:W-:-:S05]  /*11680*/  IMAD.MOV.U32 R3, RZ, RZ, -0x800000 ;  /* 0xff800000ff037424 */ /* 0x000fca00078e00ff */
[----:B------:R0:W-:Y:S02]  /*11690*/  STG.E desc[UR50][R4.64], R3 ;  /* 0x0000000304007986 */ /* 0x0001e4000c101932 */
.L_x_1449:
[----:B------:R-:W-:Y:S05]  /*116a0*/  BSYNC B1 ;  /* 0x0000000000017941 */ /* 0x000fea0003800000 */
.L_x_1448:
[----:B0-----:R-:W0:Y:S01]  /*116b0*/  @P0 LDC R3, c[0x0][0xbf0] ;  /* 0x0002fc00ff030b82 */ /* 0x001e220000000800 */
[----:B------:R-:W-:Y:S01]  /*116c0*/  ULDC.64 UR16, c[0x0][0xaa0] ;  /* 0x0002a80000107ab9 */ /* 0x000fe20000000a00 */
[----:B------:R-:W-:Y:S01]  /*116d0*/  IMAD R2, R22, 0x20, R184 ;  /* 0x0000002016027824 */ /* 0x000fe200078e02b8 */
[----:B------:R-:W-:Y:S01]  /*116e0*/  UIMAD UR10, UR11, UR16, URZ ;  /* 0x000000100b0a72a4 */ /* 0x000fe2000f8e023f */
[----:B------:R-:W-:Y:S01]  /*116f0*/  BSSY B1, `(.L_x_1450) ;  /* 0x0000039000017945 */ /* 0x000fe20003800000 */
[----:B------:R-:W-:Y:S01]  /*11700*/  UIMAD.WIDE.U32 UR8, UR4, UR16, URZ ;  /* 0x00000010040872a5 */ /* 0x000fe2000f8e003f */
[----:B------:R-:W-:Y:S01]  /*11710*/  VIADD R6, R2, UR38 ;  /* 0x0000002602067c36 */ /* 0x000fe20008000000 */
[----:B------:R-:W-:-:S03]  /*11720*/  UIMAD UR10, UR4, UR17, UR10 ;  /* 0x00000011040a72a4 */ /* 0x000fc6000f8e020a */
[----:B------:R-:W-:Y:S01]  /*11730*/  ULDC.64 UR16, c[0x0][0xae8] ;  /* 0x0002ba0000107ab9 */ /* 0x000fe20000000a00 */
[----:B------:R-:W-:Y:S01]  /*11740*/  UIADD3 UR9, UR9, UR10, URZ ;  /* 0x0000000a09097290 */ /* 0x000fe2000fffe03f */
[----:B------:R-:W-:Y:S01]  /*11750*/  @P0 IMAD.HI.U32 R2, R6, R9, RZ ;  /* 0x0000000906020227 */ /* 0x000fe200078e00ff */
[----:B------:R-:W-:Y:S02]  /*11760*/  UIMAD UR4, UR12, UR16, URZ ;  /* 0x000000100c0472a4 */ /* 0x000fe4000f8e023f */
[----:B------:R-:W-:Y:S01]  /*11770*/  UIMAD.WIDE.U32 UR8, UR42, UR16, UR8 ;  /* 0x000000102a0872a5 */ /* 0x000fe2000f8e0008 */
[----:B------:R-:W-:Y:S01]  /*11780*/  IMAD.MOV.U32 R5, RZ, RZ, R6 ;  /* 0x000000ffff057224 */ /* 0x000fe200078e0006 */
[----:B------:R-:W-:Y:S01]  /*11790*/  UIMAD UR4, UR42, UR17, UR4 ;  /* 0x000000112a0472a4 */ /* 0x000fe2000f8e0204 */
[----:B------:R-:W-:-:S03]  /*117a0*/  ULDC.64 UR10, c[0x0][0xaf0] ;  /* 0x0002bc00000a7ab9 */ /* 0x000fc60000000a00 */
[----:B------:R-:W-:Y:S02]  /*117b0*/  UIADD3 UR9, UR9, UR4, URZ ;  /* 0x0000000409097290 */ /* 0x000fe4000fffe03f */
[----:B------:R-:W-:Y:S01]  /*117c0*/  UIMAD UR4, UR14, UR10, URZ ;  /* 0x0000000a0e0472a4 */ /* 0x000fe2000f8e023f */
[----:B0-----:R-:W-:Y:S01]  /*117d0*/  @P0 SHF.R.U32.HI R5, RZ, R3, R2 ;  /* 0x00000003ff050219 */ /* 0x001fe20000011602 */
        /* <DEDUP_REMOVED lines=18> */
[----:B-----5:R-:W-:Y:S02]  /*11900*/  IMAD R11, R0, R11, RZ ;  /* 0x0000000b000b7224 */ /* 0x020fe400078e02ff */
        /* <DEDUP_REMOVED lines=23> */
.L_x_1451:
[----:B------:R-:W-:Y:S05]  /*11a80*/  BSYNC B1 ;  /* 0x0000000000017941 */ /* 0x000fea0003800000 */
.L_x_1450:
        /* <DEDUP_REMOVED lines=13> */
.L_x_1453:
[----:B------:R-:W-:Y:S05]  /*11b60*/  BSYNC B1 ;  /* 0x0000000000017941 */ /* 0x000fea0003800000 */
.L_x_1452:
        /* <DEDUP_REMOVED lines=13> */
.L_x_1455:
[----:B------:R-:W-:Y:S05]  /*11c40*/  BSYNC B1 ;  /* 0x0000000000017941 */ /* 0x000fea0003800000 */
.L_x_1454:
[----:B0-----:R-:W-:Y:S01]  /*11c50*/  VIADD R0, R6, 0x60 ;  /* 0x0000006006007836 */ /* 0x001fe20000000000 */
[----:B--2-4-:R-:W0:Y:S04]  /*11c60*/  SHFL.IDX PT, R5, R5, 0x3, 0x181f ;  /* 0x00781f0005057f89 */ /* 0x014e2800000e0000 */
[----:B------:R-:W-:Y:S01]  /*11c70*/  ISETP.GE.AND P0, PT, R0, R11, PT ;  /* 0x0000000b0000720c */ /* 0x000fe20003f06270 */
[----:B-1-3--:R1:W2:-:S12]  /*11c80*/  SHFL.IDX PT, R2, R4, 0x3, 0x181f ;  /* 0x00781f0004027f89 */ /* 0x00a29800000e0000 */
[----:B-1----:R-:W-:Y:S05]  /*11c90*/  @P0 BRA `(.L_x_1446) ;  /* 0x0000000000240947 */ /* 0x002fea0003800000 */
[----:B------:R-:W-:Y:S02]  /*11ca0*/  ULDC UR4, c[0x0][0xac8] ;  /* 0x0002b20000047ab9 */ /* 0x000fe40000000800 */
        /* <DEDUP_REMOVED lines=8> */
.L_x_1446:
[----:B------:R-:W-:Y:S05]  /*11d30*/  BSYNC B0 ;  /* 0x0000000000007941 */ /* 0x000fea0003800000 */
.L_x_1437:
[----:B------:R-:W-:Y:S02]  /*11d40*/  ULDC UR4, c[0x0][0xc3c] ;  /* 0x00030f0000047ab9 */ /* 0x000fe40000000800 */
[----:B------:R-:W-:-:S06]  /*11d50*/  UISETP.GE.AND UP0, UPT, UR6, UR4, UPT ;  /* 0x000000040600728c */ /* 0x000fcc000bf06270 */
[----:B------:R-:W-:-:S13]  /*11d60*/  PLOP3.LUT P0, PT, PT, PT, UP0, 0x80, 0x0 ;  /* 0x000000000000781c */ /* 0x000fda0003f0f008 */
[----:B------:R-:W-:Y:S05]  /*11d70*/  @!P0 BRA `(.L_x_1456) ;  /* 0xfffffef000248947 */ /* 0x000fea000383ffff */
[----:B------:R-:W-:Y:S05]  /*11d80*/  EXIT ;  /* 0x000000000000794d */ /* 0x000fea0003800000 */
.L_x_1355:
[----:B------:R-:W-:-:S08]  /*11d90*/  NOP ;  /* 0x0000000000007918 */ /* 0x000fd00000000000 */
[----:B------:R-:W0:-:S00]  /*11da0*/  USETMAXREG.DEALLOC.CTAPOOL 0x18 ;  /* 0x00000018000079c8 */ /* 0x000e0000080e0500 */
        /* <DEDUP_REMOVED lines=13> */
[----:B------:R-:W2:Y:S01]  /*11e80*/  LDS.128 R16, [UR4+0x288d0] ;  /* 0x0288d004ff107984 */ /* 0x000ea20008000c00 */
[----:B------:R-:W-:Y:S06]  /*11e90*/  BAR.ARV 0x4, 0x180 ;  /* 0x0106000000007b1d */ /* 0x000fec0000002000 */
[----:B------:R-:W-:Y:S05]  /*11ea0*/  BRA `(.L_x_1458) ;  /* 0x0000000800847947 */ /* 0x000fea0003800000 */
.L_x_1457:
[----:B------:R-:W1:Y:S01]  /*11eb0*/  S2R R0, SR_TID.X ;  /* 0x0000000000007919 */ /* 0x000e620000002100 */
[----:B------:R-:W-:Y:S01]  /*11ec0*/  ULDC UR4, c[0x0][0xc3c] ;  /* 0x00030f0000047ab9 */ /* 0x000fe20000000800 */
[----:B------:R-:W2:Y:S01]  /*11ed0*/  S2UR UR6, SR_CTAID.X ;  /* 0x00000000000679c3 */ /* 0x000ea20000002500 */
[----:B------:R-:W-:Y:S01]  /*11ee0*/  ULDC UR5, c[0x0][0xc38] ;  /* 0x00030e0000057ab9 */ /* 0x000fe20000000800 */
[----:B-1----:R-:W-:-:S04]  /*11ef0*/  LOP3.LUT R0, R0, 0x1f, RZ, 0xc0, !PT ;  /* 0x0000001f00007812 */ /* 0x002fc800078ec0ff */
[----:B------:R-:W-:-:S04]  /*11f00*/  ISETP.NE.AND P0, PT, R0, 0x1f, PT ;  /* 0x0000001f0000780c */ /* 0x000fc80003f05270 */
[----:B------:R-:W-:-:S13]  /*11f10*/  ISETP.GE.OR P1, PT, R0, UR4, !P0 ;  /* 0x0000000400007c0c */ /* 0x000fda000c726670 */
[----:B0-----:R-:W0:Y:S02]  /*11f20*/  @!P1 LDC.64 R2, c[0x0][0xc80] ;  /* 0x00032000ff029b82 */ /* 0x001e240000000a00 */
[----:B0-----:R-:W-:-:S05]  /*11f30*/  @!P1 IMAD.WIDE.U32 R2, R0, 0x4, R2 ;  /* 0x0000000400029825 */ /* 0x001fca00078e0002 */
[----:B------:R-:W3:Y:S01]  /*11f40*/  @!P1 LDG.E R4, desc[UR50][R2.64] ;  /* 0x0000003202049981 */ /* 0x000ee2000c1e1900 */
[C---:B------:R-:W-:Y:S01]  /*11f50*/  ISETP.NE.AND P1, PT, R0.reuse, RZ, PT ;  /* 0x000000ff0000720c */ /* 0x040fe20003f25270 */
[----:B------:R-:W-:Y:S01]  /*11f60*/  UMOV UR4, URZ ;  /* 0x0000003f00047c82 */ /* 0x000fe20008000000 */
[C---:B------:R-:W-:Y:S01]  /*11f70*/  ISETP.GE.U32.AND P2, PT, R0.reuse, 0x2, PT ;  /* 0x000000020000780c */ /* 0x040fe20003f46070 */
[----:B------:R-:W-:Y:S01]  /*11f80*/  IMAD.MOV.U32 R16, RZ, RZ, RZ ;  /* 0x000000ffff107224 */ /* 0x000fe200078e00ff */
[C---:B------:R-:W-:Y:S02]  /*11f90*/  ISETP.GE.U32.AND P3, PT, R0.reuse, 0x4, PT ;  /* 0x000000040000780c */ /* 0x040fe40003f66070 */
[C---:B------:R-:W-:Y:S02]  /*11fa0*/  ISETP.GE.U32.AND P4, PT, R0.reuse, 0x8, PT ;  /* 0x000000080000780c */ /* 0x040fe40003f86070 */
[----:B------:R-:W-:Y:S01]  /*11fb0*/  ISETP.GE.U32.AND P5, PT, R0, 0x10, PT ;  /* 0x000000100000780c */ /* 0x000fe20003fa6070 */
[----:B---3--:R-:W0:Y:S02]  /*11fc0*/  SHFL.UP PT, R5, R4, 0x1, RZ ;  /* 0x0420000004057989 */ /* 0x008e2400000e00ff */
        /* <DEDUP_REMOVED lines=15> */
[----:B0-----:R-:W-:-:S04]  /*120c0*/  IMAD R6, R6, UR5, RZ ;  /* 0x0000000506067c24 */ /* 0x001fc8000f8e02ff */
[----:B------:R-:W-:Y:S01]  /*120d0*/  IMAD.MOV.U32 R3, RZ, RZ, R6 ;  /* 0x000000ffff037224 */ /* 0x000fe200078e0006 */
[----:B--2---:R-:W-:-:S13]  /*120e0*/  ISETP.GT.AND P6, PT, R6, UR6, PT ;  /* 0x0000000606007c0c */ /* 0x004fda000bfc4270 */
[----:B------:R-:W-:Y:S05]  /*120f0*/  @P6 BRA `(.L_x_1459) ;  /* 0x00000000009c6947 */ /* 0x000fea0003800000 */
[----:B------:R-:W0:Y:S01]  /*12100*/  LDC R5, c[0x0][0xc3c] ;  /* 0x00030f00ff057b82 */ /* 0x000e220000000800 */
[----:B------:R-:W-:Y:S01]  /*12110*/  IMAD.MOV.U32 R6, RZ, RZ, R3 ;  /* 0x000000ffff067224 */ /* 0x000fe200078e0003 */
[----:B------:R-:W-:Y:S01]  /*12120*/  UMOV UR4, URZ ;  /* 0x0000003f00047c82 */ /* 0x000fe20008000000 */
[----:B------:R-:W-:Y:S01]  /*12130*/  ULDC UR7, c[0x0][0xc3c] ;  /* 0x00030f0000077ab9 */ /* 0x000fe20000000800 */
[----:B------:R-:W-:-:S05]  /*12140*/  ULDC UR5, c[0x0][0xc38] ;  /* 0x00030e0000057ab9 */ /* 0x000fca0000000800 */
.L_x_1463:
        /* <DEDUP_REMOVED lines=9> */
[----:B------:R-:W0:Y:S02]  /*121e0*/  LDC.64 R2, c[0x0][0xc80] ;  /* 0x00032000ff027b82 */ /* 0x000e240000000a00 */
[----:B0-----:R-:W-:-:S05]  /*121f0*/  IMAD.WIDE R2, R7, 0x4, R2 ;  /* 0x0000000407027825 */ /* 0x001fca00078e0202 */
[----:B------:R0:W5:Y:S02]  /*12200*/  LDG.E R4, desc[UR50][R2.64] ;  /* 0x0000003202047981 */ /* 0x000164000c1e1900 */
.L_x_1462:
[----:B------:R-:W-:Y:S05]  /*12210*/  BSYNC B0 ;  /* 0x0000000000007941 */ /* 0x000fea0003800000 */
.L_x_1461:
        /* <DEDUP_REMOVED lines=20> */
[----:B------:R-:W-:-:S07]  /*12360*/  IMAD.MOV.U32 R5, RZ, RZ, R9 ;  /* 0x000000ffff057224 */ /* 0x000fce00078e0009 */
.L_x_1459:
[----:B------:R-:W-:-:S04]  /*12370*/  IMAD.IADD R6, R6, 0x1, -R3 ;  /* 0x0000000106067824 */ /* 0x000fc800078e0a03 */
[----:B------:R-:W-:-:S05]  /*12380*/  IMAD R2, R5, UR5, R6 ;  /* 0x0000000505027c24 */ /* 0x000fca000f8e0206 */
[----:B------:R-:W-:Y:S02]  /*12390*/  ISETP.GT.AND P0, PT, R2, UR6, PT ;  /* 0x0000000602007c0c */ /* 0x000fe4000bf04270 */
[----:B------:R-:W0:Y:S11]  /*123a0*/  LDC.64 R2, c[0x0][0xc90] ;  /* 0x00032400ff027b82 */ /* 0x000e360000000a00 */
[----:B------:R-:W-:-:S04]  /*123b0*/  VOTE.ANY R11, PT, !P0 ;  /* 0x00000000000b7806 */ /* 0x000fc800040e0100 */
[----:B------:R-:W1:Y:S02]  /*123c0*/  POPC R7, R11 ;  /* 0x0000000b00077309 */ /* 0x000e640000000000 */
[----:B-1----:R-:W-:-:S04]  /*123d0*/  VIADD R19, R7, UR4 ;  /* 0x0000000407137c36 */ /* 0x002fc80008000000 */
[----:B0-----:R-:W-:-:S05]  /*123e0*/  IMAD.WIDE R2, R19, 0x4, R2 ;  /* 0x0000000413027825 */ /* 0x001fca00078e0202 */
[----:B------:R-:W2:Y:S01]  /*123f0*/  LDG.E R9, desc[UR50][R2.64] ;  /* 0x0000003202097981 */ /* 0x000ea2000c1e1900 */
[----:B------:R-:W-:-:S03]  /*12400*/  ISETP.NE.AND P0, PT, R11, RZ, PT ;  /* 0x000000ff0b00720c */ /* 0x000fc60003f05270 */
[----:B------:R-:W2:Y:S02]  /*12410*/  SHFL.IDX PT, R4, R4, R7, 0x1f ;  /* 0x00001f0704047589 */ /* 0x000ea400000e0000 */
[----:B--2---:R-:W-:-:S05]  /*12420*/  IMAD R8, R4, R9, RZ ;  /* 0x0000000904087224 */ /* 0x004fca00078e02ff */
[----:B------:R-:W-:-:S04]  /*12430*/  IABS R10, R8 ;  /* 0x00000008000a7213 */ /* 0x000fc80000000000 */
[----:B------:R-:W0:Y:S08]  /*12440*/  I2F.RP R12, R10 ;  /* 0x0000000a000c7306 */ /* 0x000e300000209400 */
[----:B0-----:R-:W0:Y:S02]  /*12450*/  MUFU.RCP R12, R12 ;  /* 0x0000000c000c7308 */ /* 0x001e240000001000 */
[----:B0-----:R-:W-:-:S06]  /*12460*/  VIADD R13, R12, 0xffffffe ;  /* 0x0ffffffe0c0d7836 */ /* 0x001fcc0000000000 */
[----:B------:R0:W1:Y:S01]  /*12470*/  F2I.FTZ.U32.TRUNC.NTZ R3, R13 ;  /* 0x0000000d00037305 */ /* 0x000062000021f000 */
[----:B------:R-:W-:Y:S05]  /*12480*/  @!P0 BRA `(.L_x_1464) ;  /* 0x0000000000088947 */ /* 0x000fea0003800000 */
[----:B------:R-:W-:-:S06]  /*12490*/  VIADD R16, R7, 0xffffffff ;  /* 0xffffffff07107836 */ /* 0x000fcc0000000000 */
[----:B------:R2:W3:Y:S02]  /*124a0*/  SHFL.IDX PT, R16, R5, R16, 0x1f ;  /* 0x00001f1005107589 */ /* 0x0004e400000e0000 */
.L_x_1464:
[--C-:B-12---:R-:W-:Y:S02]  /*124b0*/  IMAD.MOV R5, RZ, RZ, -R3.reuse ;  /* 0x000000ffff057224 */ /* 0x106fe400078e0a03 */
[----:B---3--:R-:W-:Y:S01]  /*124c0*/  IMAD R16, R16, UR5, R6 ;  /* 0x0000000510107c24 */ /* 0x008fe2000f8e0206 */
[----:B------:R-:W-:Y:S01]  /*124d0*/  IABS R6, R8 ;  /* 0x0000000800067213 */ /* 0x000fe20000000000 */
[----:B------:R-:W-:Y:S02]  /*124e0*/  IMAD R5, R5, R10, RZ ;  /* 0x0000000a05057224 */ /* 0x000fe400078e02ff */
[----:B------:R-:W-:Y:S02]  /*124f0*/  IMAD.MOV.U32 R2, RZ, RZ, RZ ;  /* 0x000000ffff027224 */ /* 0x000fe400078e00ff */
[----:B------:R-:W-:Y:S02]  /*12500*/  IMAD.MOV R6, RZ, RZ, -R6 ;  /* 0x000000ffff067224 */ /* 0x000fe400078e0a06 */
[----:B------:R-:W-:Y:S01]  /*12510*/  IMAD.HI.U32 R2, R3, R5, R2 ;  /* 0x0000000503027227 */ /* 0x000fe200078e0002 */
[----:B------:R-:W-:-:S04]  /*12520*/  IADD3 R5, -R16, UR6, RZ ;  /* 0x0000000610057c10 */ /* 0x000fc8000fffe1ff */
[----:B------:R-:W-:-:S05]  /*12530*/  IABS R3, R5 ;  /* 0x0000000500037213 */ /* 0x000fca0000000000 */
        /* <DEDUP_REMOVED lines=12> */
[----:B------:R-:W-:Y:S02]  /*12600*/  IMAD R6, R9, R2, RZ ;  /* 0x0000000209067224 */ /* 0x000fe400078e02ff */
[----:B------:R-:W-:Y:S02]  /*12610*/  IMAD.MOV R2, RZ, RZ, -R2 ;  /* 0x000000ffff027224 */ /* 0x000fe400078e0a02 */
[----:B------:R-:W-:Y:S02]  /*12620*/  IMAD.MOV R10, RZ, RZ, -R6 ;  /* 0x000000ffff0a7224 */ /* 0x000fe400078e0a06 */
[----:B------:R-:W-:-:S03]  /*12630*/  IMAD R5, R8, R2, R5 ;  /* 0x0000000208057224 */ /* 0x000fc600078e0205 */
[----:B------:R-:W-:-:S04]  /*12640*/  VIADDMNMX R9, R10, UR5, R9, PT ;  /* 0x000000050a097c46 */ /* 0x000fc8000b800109 */
[-C--:B------:R-:W-:Y:S02]  /*12650*/  IABS R7, R9.reuse ;  /* 0x0000000900077213 */ /* 0x080fe40000000000 */
[----:B------:R-:W-:Y:S02]  /*12660*/  IABS R8, R9 ;  /* 0x0000000900087213 */ /* 0x000fe40000000000 */
[----:B------:R-:W1:Y:S03]  /*12670*/  I2F.RP R10, R7 ;  /* 0x00000007000a7306 */ /* 0x000e660000209400 */
[----:B------:R-:W-:-:S05]  /*12680*/  IMAD.MOV R8, RZ, RZ, -R8 ;  /* 0x000000ffff087224 */ /* 0x000fca00078e0a08 */
[----:B-1----:R-:W1:Y:S02]  /*12690*/  MUFU.RCP R10, R10 ;  /* 0x0000000a000a7308 */ /* 0x002e640000001000 */
[----:B-1----:R-:W-:-:S06]  /*126a0*/  VIADD R3, R10, 0xffffffe ;  /* 0x0ffffffe0a037836 */ /* 0x002fcc0000000000 */
[----:B------:R-:W1:Y:S02]  /*126b0*/  F2I.FTZ.U32.TRUNC.NTZ R3, R3 ;  /* 0x0000000300037305 */ /* 0x000e64000021f000 */
[----:B-1----:R-:W-:-:S04]  /*126c0*/  IMAD.MOV R2, RZ, RZ, -R3 ;  /* 0x000000ffff027224 */ /* 0x002fc800078e0a03 */
[----:B------:R-:W-:Y:S02]  /*126d0*/  IMAD R11, R2, R7, RZ ;  /* 0x00000007020b7224 */ /* 0x000fe400078e02ff */
[----:B------:R-:W-:-:S04]  /*126e0*/  IMAD.MOV.U32 R2, RZ, RZ, RZ ;  /* 0x000000ffff027224 */ /* 0x000fc800078e00ff */
[----:B------:R-:W-:Y:S01]  /*126f0*/  IMAD.HI.U32 R2, R3, R11, R2 ;  /* 0x0000000b03027227 */ /* 0x000fe200078e0002 */
[----:B------:R-:W-:Y:S02]  /*12700*/  IABS R11, R5 ;  /* 0x00000005000b7213 */ /* 0x000fe40000000000 */
[C---:B------:R-:W-:Y:S01]  /*12710*/  LOP3.LUT R3, R5.reuse, R9, RZ, 0x3c, !PT ;  /* 0x0000000905037212 */ /* 0x040fe200078e3cff */
[----:B------:R-:W-:Y:S02]  /*12720*/  IMAD.IADD R5, R5, 0x1, R6 ;  /* 0x0000000105057824 */ /* 0x000fe400078e0206 */
[----:B------:R-:W-:Y:S01]  /*12730*/  IMAD.HI.U32 R2, R2, R11, RZ ;  /* 0x0000000b02027227 */ /* 0x000fe200078e00ff */
[----:B------:R-:W-:-:S03]  /*12740*/  ISETP.GE.AND P2, PT, R3, RZ, PT ;  /* 0x000000ff0300720c */ /* 0x000fc60003f46270 */
[----:B------:R-:W-:-:S05]  /*12750*/  IMAD R8, R2, R8, R11 ;  /* 0x0000000802087224 */ /* 0x000fca00078e020b */
[----:B------:R-:W-:-:S13]  /*12760*/  ISETP.GT.U32.AND P1, PT, R7, R8, PT ;  /* 0x000000080700720c */ /* 0x000fda0003f24070 */
[----:B------:R-:W-:Y:S02]  /*12770*/  @!P1 IMAD.IADD R8, R8, 0x1, -R7 ;  /* 0x0000000108089824 */ /* 0x000fe400078e0a07 */
[----:B------:R-:W-:Y:S01]  /*12780*/  @!P1 VIADD R2, R2, 0x1 ;  /* 0x0000000102029836 */ /* 0x000fe20000000000 */
[----:B------:R-:W-:Y:S02]  /*12790*/  ISETP.NE.AND P1, PT, R9, RZ, PT ;  /* 0x000000ff0900720c */ /* 0x000fe40003f25270 */
[----:B------:R-:W-:-:S13]  /*127a0*/  ISETP.GE.U32.AND P0, PT, R8, R7, PT ;  /* 0x000000070800720c */ /* 0x000fda0003f06070 */
[----:B------:R-:W-:-:S04]  /*127b0*/  @P0 VIADD R2, R2, 0x1 ;  /* 0x0000000102020836 */ /* 0x000fc80000000000 */
[----:B------:R-:W-:Y:S01]  /*127c0*/  @!P2 IMAD.MOV R2, RZ, RZ, -R2 ;  /* 0x000000ffff02a224 */ /* 0x000fe200078e0a02 */
[----:B------:R-:W-:Y:S01]  /*127d0*/  @!P1 LOP3.LUT R2, RZ, R9, RZ, 0x33, !PT ;  /* 0x00000009ff029212 */ /* 0x000fe200078e33ff */
[----:B------:R-:W-:-:S03]  /*127e0*/  IMAD.MOV R9, RZ, RZ, -R9 ;  /* 0x000000ffff097224 */ /* 0x000fc600078e0a09 */
[----:B------:R-:W-:Y:S01]  /*127f0*/  LOP3.LUT R17, RZ, R2, RZ, 0x33, !PT ;  /* 0x00000002ff117212 */ /* 0x000fe200078e33ff */
[----:B------:R-:W-:-:S04]  /*12800*/  IMAD R18, R2, R9, R5 ;  /* 0x0000000902127224 */ /* 0x000fc800078e0205 */
[----:B------:R-:W-:Y:S01]  /*12810*/  IMAD.IADD R17, R4, 0x1, R17 ;  /* 0x0000000104117824 */ /* 0x000fe200078e0211 */
[----:B------:R-:W-:Y:S06]  /*12820*/  BRA `(.L_x_1465) ;  /* 0x00000000000c7947 */ /* 0x000fec0003800000 */
.L_x_1460:
[----:B------:R-:W-:Y:S02]  /*12830*/  IMAD.MOV.U32 R17, RZ, RZ, RZ ;  /* 0x000000ffff117224 */ /* 0x000fe400078e00ff */
[----:B------:R-:W-:Y:S02]  /*12840*/  IMAD.U32 R16, RZ, RZ, UR6 ;  /* 0x00000006ff107e24 */ /* 0x000fe4000f8e00ff */
[----:B------:R-:W-:-:S07]  /*12850*/  IMAD.MOV.U32 R18, RZ, RZ, RZ ;  /* 0x000000ffff127224 */ /* 0x000fce00078e00ff */
.L_x_1465:
[----:B------:R-:W-:-:S13]  /*12860*/  ISETP.NE.AND P0, PT, R0, RZ, PT ;  /* 0x000000ff0000720c */ /* 0x000fda0003f05270 */
[----:B------:R-:W1:Y:S01]  /*12870*/  @!P0 S2R R3, SR_CgaCtaId ;  /* 0x0000000000038919 */ /* 0x000e620000008800 */
[----:B------:R-:W-:-:S04]  /*12880*/  @!P0 MOV R0, 0x400 ;  /* 0x0000040000008802 */ /* 0x000fc80000000f00 */
[----:B-1----:R-:W-:-:S05]  /*12890*/  @!P0 LEA R0, R3, R0, 0x18 ;  /* 0x0000000003008211 */ /* 0x002fca00078ec0ff */
[----:B------:R1:W-:Y:S01]  /*128a0*/  @!P0 STS.128 [R0+0x288d0], R16 ;  /* 0x0288d01000008388 */ /* 0x0003e20000000c00 */
[----:B------:R-:W-:Y:S06]  /*128b0*/  BAR.ARV 0x5, 0x180 ;  /* 0x0146000000007b1d */ /* 0x000fec0000002000 */
.L_x_1458:
[----:B-1----:R-:W-:Y:S01]  /*128c0*/  IMAD.MOV.U32 R0, RZ, RZ, 0x1 ;  /* 0x00000001ff007424 */ /* 0x002fe200078e00ff */
[----:B------:R1:W-:Y:S01]  /*128d0*/  STL [R1+0x4], RZ ;  /* 0x000004ff01007387 */ /* 0x0003e20000100800 */
[----:B------:R-:W-:Y:S02]  /*128e0*/  ULDC UR4, c[0x0][0xc3c] ;  /* 0x00030f0000047ab9 */ /* 0x000fe40000000800 */
[----:B--2---:R-:W-:Y:S01]  /*128f0*/  ISETP.GE.AND P0, PT, R19, UR4, PT ;  /* 0x0000000413007c0c */ /* 0x004fe2000bf06270 */
[----:B------:R1:W-:Y:S04]  /*12900*/  STL [R1+0x10], R0 ;  /* 0x0000100001007387 */ /* 0x0003e80000100800 */
[----:B------:R1:W-:Y:S08]  /*12910*/  STL [R1+0x3c], RZ ;  /* 0x00003cff01007387 */ /* 0x0003f00000100800 */
[----:B-1----:R-:W-:Y:S05]  /*12920*/  @P0 BRA `(.L_x_1466) ;  /* 0x0000005400200947 */ /* 0x002fea0003800000 */
[----:B------:R-:W1:Y:S01]  /*12930*/  S2R R5, SR_TID.X ;  /* 0x0000000000057919 */ /* 0x000e620000002100 */
[----:B------:R-:W2:Y:S01]  /*12940*/  S2UR UR5, SR_CgaCtaId ;  /* 0x00000000000579c3 */ /* 0x000ea20000008800 */
[----:B------:R-:W-:Y:S01]  /*12950*/  UMOV UR4, 0x400 ;  /* 0x0000040000047882 */ /* 0x000fe20000000000 */
[----:B------:R-:W-:Y:S01]  /*12960*/  BSSY B8, `(.L_x_1466) ;  /* 0x0000544000087945 */ /* 0x000fe20003800000 */
[----:B------:R-:W-:Y:S01]  /*12970*/  ULDC UR37, c[0x0][0xc] ;  /* 0x0000030000257ab9 */ /* 0x000fe20000000800 */
[----:B------:R-:W-:Y:S01]  /*12980*/  ULDC.64 UR38, c[0x0][0x198] ;  /* 0x0000660000267ab9 */ /* 0x000fe20000000a00 */
[----:B--2---:R-:W-:Y:S01]  /*12990*/  ULEA UR4, UR5, UR4, 0x18 ;  /* 0x0000000405047291 */ /* 0x004fe2000f8ec03f */
[C---:B-1----:R-:W-:Y:S01]  /*129a0*/  IMAD.SHL.U32 R0, R5.reuse, 0x8, RZ ;  /* 0x0000000805007824 */ /* 0x042fe200078e00ff */
[----:B------:R-:W-:-:S04]  /*129b0*/  LOP3.LUT R4, R5, 0x7f, RZ, 0xc0, !PT ;  /* 0x0000007f05047812 */ /* 0x000fc800078ec0ff */
[C---:B0-----:R-:W-:Y:S02]  /*129c0*/  LOP3.LUT R2, R0.reuse, 0x1f8, RZ, 0xc0, !PT ;  /* 0x000001f800027812 */ /* 0x041fe400078ec0ff */
        /* <DEDUP_REMOVED lines=10> */
[----:B------:R0:W-:Y:S01]  /*12a70*/  STL [R1], R4 ;  /* 0x0000000401007387 */ /* 0x0001e20000100800 */
[----:B------:R-:W-:-:S03]  /*12a80*/  IMAD.MOV.U32 R2, RZ, RZ, 0x1 ;  /* 0x00000001ff027424 */ /* 0x000fc600078e00ff */
[----:B------:R0:W-:Y:S04]  /*12a90*/  STL [R1+0x24], R3 ;  /* 0x0000240301007387 */ /* 0x0001e80000100800 */
[----:B------:R0:W-:Y:S04]  /*12aa0*/  STL [R1+0x3c], RZ ;  /* 0x00003cff01007387 */ /* 0x0001e80000100800 */
[----:B------:R0:W-:Y:S04]  /*12ab0*/  STL [R1+0x10], R2 ;  /* 0x0000100201007387 */ /* 0x0001e80000100800 */
[----:B------:R0:W-:Y:S02]  /*12ac0*/  STL [R1+0x4], RZ ;  /* 0x000004ff01007387 */ /* 0x0001e40000100800 */
.L_x_1573:
[----:B------:R-:W-:Y:S05]  /*12ad0*/  YIELD ;  /* 0x0000000000007946 */ /* 0x000fea0003800000 */
[----:B------:R-:W-:Y:S01]  /*12ae0*/  ULDC.64 UR4, c[0x0][0xa28] ;  /* 0x00028a0000047ab9 */ /* 0x000fe20000000a00 */
[----:B--2---:R-:W-:Y:S01]  /*12af0*/  IMAD.MOV.U32 R0, RZ, RZ, RZ ;  /* 0x000000ffff007224 */ /* 0x004fe200078e00ff */
[----:B------:R-:W-:Y:S01]  /*12b00*/  ISETP.NE.U32.AND P0, PT, RZ, UR4, PT ;  /* 0x00000004ff007c0c */ /* 0x000fe2000bf05070 */
[----:B0-----:R-:W0:Y:S01]  /*12b10*/  LDC.64 R4, c[0x0][0xa00] ;  /* 0x00028000ff047b82 */ /* 0x001e220000000a00 */
[----:B-1----:R-:W-:Y:S01]  /*12b20*/  CS2R R8, SRZ ;  /* 0x0000000000087805 */ /* 0x002fe2000001ff00 */
[----:B------:R-:W-:Y:S01]  /*12b30*/  ULDC.64 UR6, c[0x0][0xa08] ;  /* 0x0002820000067ab9 */ /* 0x000fe20000000a00 */
[----:B------:R-:W-:Y:S01]  /*12b40*/  ISETP.NE.AND.EX P0, PT, RZ, UR5, PT, P0 ;  /* 0x00000005ff007c0c */ /* 0x000fe2000bf05300 */
[----:B------:R-:W-:-:S12]  /*12b50*/  ULDC.64 UR4, c[0x0][0xa18] ;  /* 0x0002860000047ab9 */ /* 0x000fd80000000a00 */
[----:B------:R-:W1:Y:S02]  /*12b60*/  @P0 LDC.64 R2, c[0x0][0xa28] ;  /* 0x00028a00ff020b82 */ /* 0x000e640000000a00 */
[----:B-1----:R-:W-:-:S05]  /*12b70*/  @P0 IMAD.WIDE R2, R19, 0x4, R2 ;  /* 0x0000000413020825 */ /* 0x002fca00078e0202 */
[----:B------:R1:W5:Y:S01]  /*12b80*/  @P0 LDG.E R0, desc[UR50][R2.64] ;  /* 0x0000003202000981 */ /* 0x000362000c1e1900 */
[----:B------:R-:W-:Y:S01]  /*12b90*/  ISETP.NE.U32.AND P0, PT, RZ, UR4, PT ;  /* 0x00000004ff007c0c */ /* 0x000fe2000bf05070 */
[----:B0-----:R-:W-:Y:S01]  /*12ba0*/  IMAD.WIDE R4, R19, 0x4, R4 ;  /* 0x0000000413047825 */ /* 0x001fe200078e0204 */
[----:B------:R-:W-:Y:S02]  /*12bb0*/  ISETP.NE.U32.AND P1, PT, RZ, UR6, PT ;  /* 0x00000006ff007c0c */ /* 0x000fe4000bf25070 */
[----:B------:R-:W-:Y:S01]  /*12bc0*/  ISETP.NE.AND.EX P2, PT, RZ, UR5, PT, P0 ;  /* 0x00000005ff007c0c */ /* 0x000fe2000bf45300 */
[----:B------:R-:W-:Y:S01]  /*12bd0*/  ULDC.64 UR4, c[0x0][0xa00] ;  /* 0x0002800000047ab9 */ /* 0x000fe20000000a00 */
[----:B------:R-:W-:Y:S02]  /*12be0*/  ISETP.NE.AND.EX P1, PT, RZ, UR7, PT, P1 ;  /* 0x00000007ff007c0c */ /* 0x000fe4000bf25310 */
[----:B------:R-:W-:Y:S01]  /*12bf0*/  ISETP.NE.U32.AND P0, PT, RZ, UR4, PT ;  /* 0x00000004ff007c0c */ /* 0x000fe2000bf05070 */
[----:B-1----:R-:W0:Y:S03]  /*12c00*/  LDC.64 R2, c[0x0][0xa08] ;  /* 0x00028200ff027b82 */ /* 0x002e260000000a00 */
[----:B------:R-:W-:-:S05]  /*12c10*/  ISETP.NE.AND.EX P0, PT, RZ, UR5, PT, P0 ;  /* 0x00000005ff007c0c */ /* 0x000fca000bf05300 */
[----:B---3--:R-:W1:Y:S08]  /*12c20*/  @P2 LDC.64 R6, c[0x0][0xa18] ;  /* 0x00028600ff062b82 */ /* 0x008e700000000a00 */
[----:B------:R-:W2:Y:S01]  /*12c30*/  @P0 LDG.E R9, desc[UR50][R4.64] ;  /* 0x0000003204090981 */ /* 0x000ea2000c1e1900 */
[----:B------:R-:W-:Y:S01]  /*12c40*/  ULDC UR4, c[0x0][0x288] ;  /* 0x0000a20000047ab9 */ /* 0x000fe20000000800 */
[----:B0-----:R-:W-:-:S05]  /*12c50*/  IMAD.WIDE R2, R19, 0x4, R2 ;  /* 0x0000000413027825 */ /* 0x001fca00078e0202 */
[----:B------:R-:W5:Y:S01]  /*12c60*/  @P1 LDG.E R8, desc[UR50][R2.64] ;  /* 0x0000003202081981 */ /* 0x000f62000c1e1900 */
[----:B-1----:R-:W-:-:S03]  /*12c70*/  @P2 IMAD.WIDE R6, R19, 0x4, R6 ;  /* 0x0000000413062825 */ /* 0x002fc600078e0206 */
[----:B--2---:R0:W-:Y:S02]  /*12c80*/  STL [R1+0x34], R9 ;  /* 0x0000340901007387 */ /* 0x0041e40000100800 */
[----:B0-----:R-:W-:Y:S01]  /*12c90*/  IMAD.U32 R9, RZ, RZ, UR4 ;  /* 0x00000004ff097e24 */ /* 0x001fe2000f8e00ff */
[----:B------:R-:W-:-:S05]  /*12ca0*/  ULDC.64 UR4, c[0x0][0x418] ;  /* 0x0001060000047ab9 */ /* 0x000fca0000000a00 */
        /* <DEDUP_REMOVED lines=11> */
[----:B------:R-:W0:Y:S04]  /*12d60*/  LDG.E R7, desc[UR50][R4.64] ;  /* 0x0000003204077981 */ /* 0x000e28000c1e1900 */
[----:B------:R-:W0:Y:S02]  /*12d70*/  LDG.E R4, desc[UR50][R4.64+0x4] ;  /* 0x0000043204047981 */ /* 0x000e24000c1e1900 */
[----:B0-----:R-:W-:-:S05]  /*12d80*/  IMAD.IADD R9, R4, 0x1, -R7 ;  /* 0x0000000104097824 */ /* 0x001fca00078e0a07 */
[----:B------:R1:W-:Y:S02]  /*12d90*/  STL [R1+0x30], R9 ;  /* 0x0000300901007387 */ /* 0x0003e40000100800 */
.L_x_1467:
[----:B-----5:R-:W-:Y:S01]  /*12da0*/  IMAD.IADD R4, R8, 0x1, R0 ;  /* 0x0000000108047824 */ /* 0x020fe200078e0200 */
[----:B------:R-:W-:Y:S02]  /*12db0*/  ULDC.64 UR4, c[0x0][0xa20] ;  /* 0x0002880000047ab9 */ /* 0x000fe40000000a00 */
[----:B------:R-:W-:Y:S02]  /*12dc0*/  ISETP.NE.U32.AND P0, PT, RZ, UR4, PT ;  /* 0x00000004ff007c0c */ /* 0x000fe4000bf05070 */
[----:B------:R2:W-:Y:S02]  /*12dd0*/  STL [R1+0x14], R4 ;  /* 0x0000140401007387 */ /* 0x0005e40000100800 */
[----:B------:R-:W-:-:S13]  /*12de0*/  ISETP.NE.AND.EX P0, PT, RZ, UR5, PT, P0 ;  /* 0x00000005ff007c0c */ /* 0x000fda000bf05300 */
[----:B--2---:R-:W-:Y:S05]  /*12df0*/  @!P0 BRA `(.L_x_1468) ;  /* 0x0000000000108947 */ /* 0x004fea0003800000 */
[----:B------:R-:W2:Y:S02]  /*12e00*/  LDC.64 R2, c[0x0][0xa20] ;  /* 0x00028800ff027b82 */ /* 0x000ea40000000a00 */
[----:B--2---:R-:W-:-:S05]  /*12e10*/  IMAD.WIDE R2, R19, 0x4, R2 ;  /* 0x0000000413027825 */ /* 0x004fca00078e0202 */
[----:B------:R2:W5:Y:S01]  /*12e20*/  LDG.E R6, desc[UR50][R2.64] ;  /* 0x0000003202067981 */ /* 0x000562000c1e1900 */
[----:B------:R-:W-:Y:S05]  /*12e30*/  BRA `(.L_x_1469) ;  /* 0x0000000000107947 */ /* 0x000fea0003800000 */
.L_x_1468:
[----:B------:R-:W-:Y:S05]  /*12e40*/  @!P1 BRA `(.L_x_1469) ;  /* 0x00000000000c9947 */ /* 0x000fea0003800000 */
[----:B------:R-:W2:Y:S04]  /*12e50*/  LDG.E R6, desc[UR50][R2.64] ;  /* 0x0000003202067981 */ /* 0x000ea8000c1e1900 */
[----:B------:R-:W2:Y:S02]  /*12e60*/  LDG.E R2, desc[UR50][R2.64+0x4] ;  /* 0x0000043202027981 */ /* 0x000ea4000c1e1900 */
[----:B--2---:R-:W-:-:S07]  /*12e70*/  IMAD.IADD R6, R2, 0x1, -R6 ;  /* 0x0000000102067824 */ /* 0x004fce00078e0a06 */
.L_x_1469:
[----:B--2---:R-:W2:Y:S01]  /*12e80*/  LDC R2, c[0x0][0x448] ;  /* 0x00011200ff027b82 */ /* 0x004ea20000000800 */
[----:B------:R-:W-:Y:S02]  /*12e90*/  IMAD.SHL.U32 R8, R17, 0x80, RZ ;  /* 0x0000008011087824 */ /* 0x000fe400078e00ff */
[----:B-----5:R-:W-:Y:S02]  /*12ea0*/  IMAD.IADD R0, R6, 0x1, -R0 ;  /* 0x0000000106007824 */ /* 0x020fe400078e0a00 */
[----:B------:R-:W-:Y:S01]  /*12eb0*/  VIADD R4, R8, 0x7f ;  /* 0x0000007f08047836 */ /* 0x000fe20000000000 */
[----:B------:R3:W-:Y:S03]  /*12ec0*/  STL [R1+0x2c], R8 ;  /* 0x00002c0801007387 */ /* 0x0007e60000100800 */
[----:B------:R-:W-:Y:S01]  /*12ed0*/  IMAD.MOV.U32 R6, RZ, RZ, R4 ;  /* 0x000000ffff067224 */ /* 0x000fe200078e0004 */
[----:B--2---:R-:W-:-:S13]  /*12ee0*/  ISETP.NE.AND P1, PT, R2, 0x1, PT ;  /* 0x000000010200780c */ /* 0x004fda0003f25270 */
[----:B------:R-:W2:Y:S08]  /*12ef0*/  @P1 LDC R3, c[0x0][0x44c] ;  /* 0x00011300ff031b82 */ /* 0x000eb00000000800 */
[----:B------:R-:W4:Y:S01]  /*12f00*/  @P1 LDC R2, c[0x0][0x450] ;  /* 0x00011400ff021b82 */ /* 0x000f220000000800 */
[----:B--2---:R-:W-:-:S05]  /*12f10*/  @P1 IMAD.HI.U32 R3, R4, R3, RZ ;  /* 0x0000000304031227 */ /* 0x004fca00078e00ff */
[----:B----4-:R-:W-:Y:S02]  /*12f20*/  @P1 SHF.R.U32.HI R6, RZ, R2, R3 ;  /* 0x00000002ff061219 */ /* 0x010fe40000011603 */
[----:B------:R-:W-:-:S05]  /*12f30*/  IADD3 R2, R0, 0x1, -R9 ;  /* 0x0000000100027810 */ /* 0x000fca0007ffe809 */
[----:B------:R-:W-:Y:S02]  /*12f40*/  IMAD.IADD R6, R2, 0x1, R6 ;  /* 0x0000000102067824 */ /* 0x000fe400078e0206 */
[----:B------:R-:W2:Y:S02]  /*12f50*/  LDC.64 R2, c[0x0][0x9e0] ;  /* 0x00027800ff027b82 */ /* 0x000ea40000000a00 */
[----:B--2---:R-:W-:Y:S01]  /*12f60*/  ISETP.GE.AND P2, PT, R3, 0x1, PT ;  /* 0x000000010300780c */ /* 0x004fe20003f46270 */
[----:B------:R-:W-:-:S12]  /*12f70*/  IMAD.IADD R2, R6, 0x1, R2 ;  /* 0x0000000106027824 */ /* 0x000fd800078e0202 */
[----:B---3--:R-:W-:Y:S05]  /*12f80*/  @!P2 BRA `(.L_x_1470) ;  /* 0x000000000048a947 */ /* 0x008fea0003800000 */
[C---:B------:R-:W-:Y:S01]  /*12f90*/  ISETP.GT.AND P0, PT, R6.reuse, RZ, PT ;  /* 0x000000ff0600720c */ /* 0x040fe20003f04270 */
[----:B------:R-:W-:Y:S01]  /*12fa0*/  BSSY B0, `(.L_x_1471) ;  /* 0x000000e000007945 */ /* 0x000fe20003800000 */
[----:B------:R-:W-:-:S11]  /*12fb0*/  VIADD R7, R6, 0xffffffff ;  /* 0xffffffff06077836 */ /* 0x000fd60000000000 */
[----:B------:R-:W-:Y:S05]  /*12fc0*/  @P0 BRA `(.L_x_1472) ;  /* 0x00000000001c0947 */ /* 0x000fea0003800000 */
[----:B------:R-:W-:Y:S01]  /*12fd0*/  ISETP.NE.AND P0, PT, R3, 0x1, PT ;  /* 0x000000010300780c */ /* 0x000fe20003f05270 */
[----:B------:R-:W-:-:S12]  /*12fe0*/  IMAD.MOV R6, RZ, RZ, -R6 ;  /* 0x000000ffff067224 */ /* 0x000fd800078e0a06 */
[----:B------:R-:W2:Y:S02]  /*12ff0*/  @P0 LDC.64 R4, c[0x0][0x9e8] ;  /* 0x00027a00ff040b82 */ /* 0x000ea40000000a00 */
[----:B--2---:R-:W-:-:S05]  /*13000*/  @P0 IMAD.HI.U32 R4, R6, R4, RZ ;  /* 0x0000000406040227 */ /* 0x004fca00078e00ff */
[----:B------:R-:W-:-:S04]  /*13010*/  @P0 SHF.R.U32.HI R6, RZ, R5, R4 ;  /* 0x00000005ff060219 */ /* 0x000fc80000011604 */
[----:B------:R-:W-:Y:S01]  /*13020*/  LOP3.LUT R7, RZ, R6, RZ, 0x33, !PT ;  /* 0x00000006ff077212 */ /* 0x000fe200078e33ff */
[----:B------:R-:W-:Y:S06]  /*13030*/  BRA `(.L_x_1473) ;  /* 0x0000000000107947 */ /* 0x000fec0003800000 */
.L_x_1472:
[----:B------:R-:W-:-:S13]  /*13040*/  ISETP.NE.AND P0, PT, R3, 0x1, PT ;  /* 0x000000010300780c */ /* 0x000fda0003f05270 */
[----:B------:R-:W2:Y:S02]  /*13050*/  @P0 LDC.64 R4, c[0x0][0x9e8] ;  /* 0x00027a00ff040b82 */ /* 0x000ea40000000a00 */
[----:B--2---:R-:W-:-:S05]  /*13060*/  @P0 IMAD.HI.U32 R4, R7, R4, RZ ;  /* 0x0000000407040227 */ /* 0x004fca00078e00ff */
[----:B------:R-:W-:-:S07]  /*13070*/  @P0 SHF.R.U32.HI R7, RZ, R5, R4 ;  /* 0x00000005ff070219 */ /* 0x000fce0000011604 */
.L_x_1473:
[----:B------:R-:W-:Y:S05]  /*13080*/  BSYNC B0 ;  /* 0x0000000000007941 */ /* 0x000fea0003800000 */
.L_x_1471:
[----:B------:R-:W-:-:S05]  /*13090*/  IMAD R7, R7, R3, R3 ;  /* 0x0000000307077224 */ /* 0x000fca00078e0203 */
[----:B------:R-:W-:-:S07]  /*130a0*/  VIMNMX R2, R2, R7, PT ;  /* 0x0000000702027248 */ /* 0x000fce0003fe0100 */
.L_x_1470:
[----:B------:R-:W2:Y:S01]  /*130b0*/  @P1 LDC R5, c[0x0][0x44c] ;  /* 0x00011300ff051b82 */ /* 0x000ea20000000800 */
[----:B------:R-:W-:Y:S01]  /*130c0*/  IMAD.MOV.U32 R6, RZ, RZ, R8 ;  /* 0x000000ffff067224 */ /* 0x000fe200078e0008 */
[----:B------:R-:W-:-:S06]  /*130d0*/  ULDC UR4, c[0x0][0x9dc] ;  /* 0x0002770000047ab9 */ /* 0x000fcc0000000800 */
[----:B------:R-:W3:Y:S01]  /*130e0*/  @P1 LDC R4, c[0x0][0x450] ;  /* 0x00011400ff041b82 */ /* 0x000ee20000000800 */
[----:B--2---:R-:W-:-:S05]  /*130f0*/  @P1 IMAD.HI.U32 R5, R8, R5, RZ ;  /* 0x0000000508051227 */ /* 0x004fca00078e00ff */
[----:B---3--:R-:W-:Y:S01]  /*13100*/  @P1 SHF.R.U32.HI R6, RZ, R4, R5 ;  /* 0x00000004ff061219 */ /* 0x008fe20000011605 */
[----:B------:R-:W-:-:S03]  /*13110*/  VIADD R4, R2, 0x7f ;  /* 0x0000007f02047836 */ /* 0x000fc60000000000 */
[----:B------:R-:W-:Y:S01]  /*13120*/  IADD3 R2, R6, R0, -R9 ;  /* 0x0000000006027210 */ /* 0x000fe20007ffe809 */
[----:B------:R-:W-:Y:S01]  /*13130*/  VIADD R0, R0, 0x7f ;  /* 0x0000007f00007836 */ /* 0x000fe20000000000 */
[----:B------:R-:W-:-:S04]  /*13140*/  SHF.R.S32.HI R5, RZ, 0x1f, R4 ;  /* 0x0000001fff057819 */ /* 0x000fc80000011404 */
[----:B------:R-:W-:Y:S02]  /*13150*/  LEA.HI R5, R5, R4, RZ, 0x7 ;  /* 0x0000000405057211 */ /* 0x000fe400078f38ff */
[----:B------:R-:W-:Y:S02]  /*13160*/  SHF.R.S32.HI R4, RZ, 0x1f, R0 ;  /* 0x0000001fff047819 */ /* 0x000fe40000011400 */
[----:B------:R-:W-:Y:S02]  /*13170*/  SHF.R.S32.HI R5, RZ, 0x7, R5 ;  /* 0x00000007ff057819 */ /* 0x000fe40000011405 */
[----:B------:R-:W-:Y:S01]  /*13180*/  LEA.HI R4, R4, R0, RZ, 0x7 ;  /* 0x0000000004047211 */ /* 0x000fe200078f38ff */
[----:B------:R-:W-:-:S03]  /*13190*/  VIADD R0, R2, -UR4 ;  /* 0x8000000402007c36 */ /* 0x000fc60008000000 */
[----:B------:R-:W-:-:S04]  /*131a0*/  SHF.R.S32.HI R4, RZ, 0x7, R4 ;  /* 0x00000007ff047819 */ /* 0x000fc80000011404 */
[----:B------:R-:W-:-:S05]  /*131b0*/  VIMNMX R7, R4, R5, PT ;  /* 0x0000000504077248 */ /* 0x000fca0003fe0100 */
[----:B------:R2:W-:Y:S01]  /*131c0*/  STL [R1+0x28], R7 ;  /* 0x0000280701007387 */ /* 0x0005e20000100800 */
[----:B------:R-:W-:Y:S05]  /*131d0*/  @!P2 BRA `(.L_x_1474) ;  /* 0x000000000044a947 */ /* 0x000fea0003800000 */
[----:B------:R-:W-:Y:S01]  /*131e0*/  ISETP.GT.AND P0, PT, R2, -0x1, PT ;  /* 0xffffffff0200780c */ /* 0x000fe20003f04270 */
[----:B------:R-:W-:-:S12]  /*131f0*/  BSSY B0, `(.L_x_1475) ;  /* 0x000000d000007945 */ /* 0x000fd80003800000 */
[----:B------:R-:W-:Y:S05]  /*13200*/  @P0 BRA `(.L_x_1476) ;  /* 0x00000000001c0947 */ /* 0x000fea0003800000 */
[----:B------:R-:W-:Y:S02]  /*13210*/  ISETP.NE.AND P0, PT, R3, 0x1, PT ;  /* 0x000000010300780c */ /* 0x000fe40003f05270 */
[----:B------:R-:W-:-:S11]  /*13220*/  LOP3.LUT R2, RZ, R2, RZ, 0x33, !PT ;  /* 0x00000002ff027212 */ /* 0x000fd600078e33ff */
[----:B------:R-:W3:Y:S02]  /*13230*/  @P0 LDC.64 R4, c[0x0][0x9e8] ;  /* 0x00027a00ff040b82 */ /* 0x000ee40000000a00 */
[----:B---3--:R-:W-:-:S05]  /*13240*/  @P0 IMAD.HI.U32 R4, R2, R4, RZ ;  /* 0x0000000402040227 */ /* 0x008fca00078e00ff */
[----:B------:R-:W-:-:S04]  /*13250*/  @P0 SHF.R.U32.HI R2, RZ, R5, R4 ;  /* 0x00000005ff020219 */ /* 0x000fc80000011604 */
[----:B------:R-:W-:Y:S01]  /*13260*/  LOP3.LUT R2, RZ, R2, RZ, 0x33, !PT ;  /* 0x00000002ff027212 */ /* 0x000fe200078e33ff */
[----:B------:R-:W-:Y:S06]  /*13270*/  BRA `(.L_x_1477) ;  /* 0x0000000000107947 */ /* 0x000fec0003800000 */
.L_x_1476:
[----:B------:R-:W-:-:S13]  /*13280*/  ISETP.NE.AND P0, PT, R3, 0x1, PT ;  /* 0x000000010300780c */ /* 0x000fda0003f05270 */
[----:B------:R-:W3:Y:S02]  /*13290*/  @P0 LDC.64 R4, c[0x0][0x9e8] ;  /* 0x00027a00ff040b82 */ /* 0x000ee40000000a00 */
[----:B---3--:R-:W-:-:S05]  /*132a0*/  @P0 IMAD.HI.U32 R4, R2, R4, RZ ;  /* 0x0000000402040227 */ /* 0x008fca00078e00ff */
[----:B------:R-:W-:-:S07]  /*132b0*/  @P0 SHF.R.U32.HI R2, RZ, R5, R4 ;  /* 0x00000005ff020219 */ /* 0x000fce0000011604 */
.L_x_1477:
[----:B------:R-:W-:Y:S05]  /*132c0*/  BSYNC B0 ;  /* 0x0000000000007941 */ /* 0x000fea0003800000 */
.L_x_1475:
[----:B------:R-:W-:-:S05]  /*132d0*/  IMAD R2, R2, R3, RZ ;  /* 0x0000000302027224 */ /* 0x000fca00078e02ff */
[----:B------:R-:W-:-:S07]  /*132e0*/  VIMNMX R0, R0, R2, !PT ;  /* 0x0000000200007248 */ /* 0x000fce0007fe0100 */
.L_x_1474:
[----:B------:R-:W-:Y:S01]  /*132f0*/  SHF.R.S32.HI R2, RZ, 0x1f, R0 ;  /* 0x0000001fff027819 */ /* 0x000fe20000011400 */
[----:B------:R-:W-:Y:S03]  /*13300*/  BSSY B7, `(.L_x_1478) ;  /* 0x00003e4000077945 */ /* 0x000fe60003800000 */
[----:B------:R-:W-:-:S04]  /*13310*/  LEA.HI R2, R2, R0, RZ, 0x7 ;  /* 0x0000000002027211 */ /* 0x000fc800078f38ff */
[----:B------:R-:W-:-:S04]  /*13320*/  SHF.R.S32.HI R2, RZ, 0x7, R2 ;  /* 0x00000007ff027819 */ /* 0x000fc80000011402 */
[----:B------:R-:W-:-:S04]  /*13330*/  VIMNMX R3, RZ, R2, !PT ;  /* 0x00000002ff037248 */ /* 0x000fc80007fe0100 */
[----:B------:R-:W-:Y:S01]  /*13340*/  ISETP.GT.AND P0, PT, R7, R3, PT ;  /* 0x000000030700720c */ /* 0x000fe20003f04270 */
[----:B------:R3:W-:-:S12]  /*13350*/  STL [R1+0x20], R3 ;  /* 0x0000200301007387 */ /* 0x0007d80000100800 */
[----:B---3--:R-:W-:Y:S05]  /*13360*/  @P0 BRA `(.L_x_1479) ;  /* 0x0000000000440947 */ /* 0x008fea0003800000 */
[----:B------:R-:W3:Y:S02]  /*13370*/  S2R R3, SR_TID.X ;  /* 0x0000000000037919 */ /* 0x000ee40000002100 */
[----:B---3--:R-:W-:-:S04]  /*13380*/  LOP3.LUT R3, R3, 0x7f, RZ, 0xc0, !PT ;  /* 0x0000007f03037812 */ /* 0x008fc800078ec0ff */
[----:B------:R-:W-:-:S13]  /*13390*/  ISETP.NE.AND P0, PT, R3, RZ, PT ;  /* 0x000000ff0300720c */ /* 0x000fda0003f05270 */
[----:B------:R-:W-:Y:S05]  /*133a0*/  @P0 BRA `(.L_x_1480) ;  /* 0x0000003c00640947 */ /* 0x000fea0003800000 */
[----:B------:R-:W3:Y:S01]  /*133b0*/  S2R R5, SR_LANEID ;  /* 0x0000000000057919 */ /* 0x000ee20000000000 */
[----:B------:R-:W-:Y:S01]  /*133c0*/  VOTEU.ANY UR4, UPT, PT ;  /* 0x0000000000047886 */ /* 0x000fe200038e0100 */
[----:B------:R-:W4:Y:S01]  /*133d0*/  LDC.64 R2, c[0x0][0xc60] ;  /* 0x00031800ff027b82 */ /* 0x000f220000000a00 */
[----:B------:R-:W3:Y:S02]  /*133e0*/  FLO.U32 R0, UR4 ;  /* 0x0000000400007d00 */ /* 0x000ee400080e0000 */
[----:B---3--:R-:W-:-:S06]  /*133f0*/  ISETP.EQ.U32.AND P0, PT, R0, R5, PT ;  /* 0x000000050000720c */ /* 0x008fcc0003f02070 */
[----:B------:R-:W4:Y:S07]  /*13400*/  POPC R5, UR4 ;  /* 0x0000000400057d09 */ /* 0x000f2e0008000000 */
[----:B----4-:R-:W3:Y:S01]  /*13410*/  @P0 ATOMG.E.ADD.STRONG.GPU PT, R3, desc[UR50][R2.64], R5 ;  /* 0x00000005020309a8 */ /* 0x010ee200081ee1f2 */
[----:B------:R-:W4:Y:S02]  /*13420*/  S2R R4, SR_LTMASK ;  /* 0x0000000000047919 */ /* 0x000f240000003900 */
[----:B----4-:R-:W-:-:S04]  /*13430*/  LOP3.LUT R4, R4, UR4, RZ, 0xc0, !PT ;  /* 0x0000000404047c12 */ /* 0x010fc8000f8ec0ff */
[----:B--2---:R-:W2:Y:S01]  /*13440*/  POPC R7, R4 ;  /* 0x0000000400077309 */ /* 0x004ea20000000000 */
[----:B---3--:R-:W2:Y:S02]  /*13450*/  SHFL.IDX PT, R0, R3, R0, 0x1f ;  /* 0x00001f0003007589 */ /* 0x008ea400000e0000 */
[----:B--2---:R-:W-:Y:S01]  /*13460*/  IADD3 R16, R0, UR37, R7 ;  /* 0x0000002500107c10 */ /* 0x004fe2000fffe007 */
[----:B------:R-:W-:Y:S06]  /*13470*/  BRA `(.L_x_1480) ;  /* 0x0000003c00307947 */ /* 0x000fec0003800000 */
.L_x_1479:
[----:B------:R-:W3:Y:S01]  /*13480*/  LDL R17, [R1] ;  /* 0x0000000001117983 */ /* 0x000ee20000100800 */
[----:B------:R-:W-:Y:S01]  /*13490*/  BSSY B6, `(.L_x_1481) ;  /* 0x0000014000067945 */ /* 0x000fe20003800000 */
[----:B---3--:R-:W-:-:S05]  /*134a0*/  VIADD R0, R17, 0x18400 ;  /* 0x0001840011007836 */ /* 0x008fca0000000000 */
[----:B------:R-:W-:-:S13]  /*134b0*/  LOP3.LUT P0, RZ, R0, 0x3ff, RZ, 0xc0, !PT ;  /* 0x000003ff00ff7812 */ /* 0x000fda000780c0ff */
[----:B------:R-:W-:Y:S05]  /*134c0*/  @!P0 BRA `(.L_x_1482) ;  /* 0x0000000000408947 */ /* 0x000fea0003800000 */
[----:B------:R-:W-:Y:S01]  /*134d0*/  MOV R2, 0x0 ;  /* 0x0000000000027802 */ /* 0x000fe20000000f00 */
[----:B------:R-:W-:Y:S01]  /*134e0*/  ULDC.64 UR6, c[0x4][0xa0] ;  /* 0x0100280000067ab9 */ /* 0x000fe20000000a00 */
[----:B------:R-:W-:Y:S01]  /*134f0*/  ULDC.64 UR8, c[0x4][0xa8] ;  /* 0x01002a0000087ab9 */ /* 0x000fe20000000a00 */
[----:B------:R-:W-:Y:S01]  /*13500*/  ULDC.64 UR4, c[0x4][0x8] ;  /* 0x0100020000047ab9 */ /* 0x000fe20000000a00 */
[----:B------:R-:W-:Y:S02]  /*13510*/  IMAD.U32 R4, RZ, RZ, UR6 ;  /* 0x00000006ff047e24 */ /* 0x000fe4000f8e00ff */
[----:B------:R-:W3:Y:S01]  /*13520*/  LDC.64 R2, c[0x4][R2] ;  /* 0x0100000002027b82 */ /* 0x000ee20000000a00 */
[----:B------:R-:W-:Y:S02]  /*13530*/  IMAD.U32 R5, RZ, RZ, UR7 ;  /* 0x00000007ff057e24 */ /* 0x000fe4000f8e00ff */
[----:B------:R-:W-:Y:S02]  /*13540*/  IMAD.U32 R6, RZ, RZ, UR8 ;  /* 0x00000008ff067e24 */ /* 0x000fe4000f8e00ff */
[----:B--2---:R-:W-:-:S02]  /*13550*/  IMAD.U32 R7, RZ, RZ, UR9 ;  /* 0x00000009ff077e24 */ /* 0x004fc4000f8e00ff */
[----:B------:R-:W-:Y:S02]  /*13560*/  IMAD.U32 R10, RZ, RZ, UR4 ;  /* 0x00000004ff0a7e24 */ /* 0x000fe4000f8e00ff */
[----:B------:R-:W-:Y:S02]  /*13570*/  IMAD.U32 R11, RZ, RZ, UR5 ;  /* 0x00000005ff0b7e24 */ /* 0x000fe4000f8e00ff */
[----:B------:R-:W-:Y:S02]  /*13580*/  IMAD.MOV.U32 R8, RZ, RZ, 0x70 ;  /* 0x00000070ff087424 */ /* 0x000fe400078e00ff */
[----:B------:R-:W-:Y:S02]  /*13590*/  IMAD.MOV.U32 R12, RZ, RZ, 0x1 ;  /* 0x00000001ff0c7424 */ /* 0x000fe400078e00ff */
[----:B------:R-:W-:-:S07]  /*135a0*/  IMAD.MOV.U32 R13, RZ, RZ, RZ ;  /* 0x000000ffff0d7224 */ /* 0x000fce00078e00ff */
[----:B------:R-:W-:-:S07]  /*135b0*/  LEPC R20, `(.L_x_1482) ;  /* 0x000000001014794e */ /* 0x000fce0000000000 */
[----:B01-3--:R-:W-:Y:S05]  /*135c0*/  CALL.ABS.NOINC R2 ;  /* 0x0000000002007343 */ /* 0x00bfea0003c00000 */
.L_x_1482:
[----:B------:R-:W-:Y:S05]  /*135d0*/  BSYNC B6 ;  /* 0x0000000000067941 */ /* 0x000fea0003800000 */
.L_x_1481:
        /* <DEDUP_REMOVED lines=8> */
[----:B------:R3:W4:Y:S01]  /*13660*/  LDC.64 R2, c[0x4][R17] ;  /* 0x0100000011027b82 */ /* 0x0007220000000a00 */
[----:B------:R-:W-:Y:S02]  /*13670*/  IMAD.U32 R4, RZ, RZ, UR6 ;  /* 0x00000006ff047e24 */ /* 0x000fe4000f8e00ff */
[----:B------:R-:W-:Y:S02]  /*13680*/  IMAD.U32 R5, RZ, RZ, UR7 ;  /* 0x00000007ff057e24 */ /* 0x000fe4000f8e00ff */
[----:B------:R-:W-:Y:S02]  /*13690*/  IMAD.U32 R6, RZ, RZ, UR8 ;  /* 0x00000008ff067e24 */ /* 0x000fe4000f8e00ff */
[----:B--2---:R-:W-:-:S02]  /*136a0*/  IMAD.U32 R7, RZ, RZ, UR9 ;  /* 0x00000009ff077e24 */ /* 0x004fc4000f8e00ff */
[----:B------:R-:W-:Y:S02]  /*136b0*/  IMAD.U32 R10, RZ, RZ, UR4 ;  /* 0x00000004ff0a7e24 */ /* 0x000fe4000f8e00ff */
[----:B------:R-:W-:Y:S02]  /*136c0*/  IMAD.U32 R11, RZ, RZ, UR5 ;  /* 0x00000005ff0b7e24 */ /* 0x000fe4000f8e00ff */
[----:B------:R-:W-:Y:S02]  /*136d0*/  IMAD.MOV.U32 R8, RZ, RZ, 0x70 ;  /* 0x00000070ff087424 */ /* 0x000fe400078e00ff */
[----:B------:R-:W-:Y:S02]  /*136e0*/  IMAD.MOV.U32 R12, RZ, RZ, 0x1 ;  /* 0x00000001ff0c7424 */ /* 0x000fe400078e00ff */
[----:B---3--:R-:W-:-:S07]  /*136f0*/  IMAD.MOV.U32 R13, RZ, RZ, RZ ;  /* 0x000000ffff0d7224 */ /* 0x008fce00078e00ff */
[----:B------:R-:W-:-:S07]  /*13700*/  LEPC R20, `(.L_x_1485) ;  /* 0x000000001014794e */ /* 0x000fce0000000000 */
[----:B01--4-:R-:W-:Y:S05]  /*13710*/  CALL.ABS.NOINC R2 ;  /* 0x0000000002007343 */ /* 0x013fea0003c00000 */
.L_x_1485:
        /* <DEDUP_REMOVED lines=15> */
.L_x_1484:
[----:B------:R-:W-:Y:S05]  /*13810*/  BSYNC B6 ;  /* 0x0000000000067941 */ /* 0x000fea0003800000 */
.L_x_1483:
[----:B------:R-:W-:Y:S01]  /*13820*/  ULDC.64 UR4, c[0x0][0x9f8] ;  /* 0x00027e0000047ab9 */ /* 0x000fe20000000a00 */
[----:B------:R-:W3:Y:S01]  /*13830*/  LDL R17, [R1+0x28] ;  /* 0x0000280001117983 */ /* 0x000ee20000100800 */
[----:B------:R-:W-:Y:S01]  /*13840*/  ISETP.NE.U32.AND P0, PT, RZ, UR4, PT ;  /* 0x00000004ff007c0c */ /* 0x000fe2000bf05070 */
[----:B--2---:R-:W-:-:S03]  /*13850*/  IMAD.MOV.U32 R7, RZ, RZ, R19 ;  /* 0x000000ffff077224 */ /* 0x004fc600078e0013 */
[----:B------:R-:W-:Y:S01]  /*13860*/  ISETP.NE.AND.EX P0, PT, RZ, UR5, PT, P0 ;  /* 0x00000005ff007c0c */ /* 0x000fe2000bf05300 */
[----:B------:R-:W-:-:S12]  /*13870*/  ULDC.64 UR4, c[0x0][0xa08] ;  /* 0x0002820000047ab9 */ /* 0x000fd80000000a00 */
[----:B------:R-:W2:Y:S02]  /*13880*/  @P0 LDC.64 R2, c[0x0][0x9f8] ;  /* 0x00027e00ff020b82 */ /* 0x000ea40000000a00 */
[----:B--2---:R-:W-:-:S05]  /*13890*/  @P0 IMAD.WIDE R2, R19, 0x4, R2 ;  /* 0x0000000413020825 */ /* 0x004fca00078e0202 */
[----:B------:R2:W4:Y:S02]  /*138a0*/  @P0 LDG.E R7, desc[UR50][R2.64] ;  /* 0x0000003202070981 */ /* 0x000524000c1e1900 */
[----:B--2---:R-:W2:Y:S02]  /*138b0*/  LDC.64 R2, c[0x0][0x418] ;  /* 0x00010600ff027b82 */ /* 0x004ea40000000a00 */
[----:B--2---:R-:W-:Y:S01]  /*138c0*/  LOP3.LUT P0, RZ, R2, UR4, RZ, 0xfc, !PT ;  /* 0x0000000402ff7c12 */ /* 0x004fe2000f80fcff */
[----:B------:R-:W-:-:S03]  /*138d0*/  UMOV UR4, 0xffffffff ;  /* 0xffffffff00047882 */ /* 0x000fc60000000000 */
[----:B------:R-:W-:Y:S01]  /*138e0*/  LOP3.LUT P0, RZ, R3, UR5, RZ, 0xfc, P0 ;  /* 0x0000000503ff7c12 */ /* 0x000fe2000800fcff */
[----:B---3--:R-:W-:Y:S01]  /*138f0*/  VIADD R0, R17, 0xffffffff ;  /* 0xffffffff11007836 */ /* 0x008fe20000000000 */
[----:B----4-:R-:W-:Y:S01]  /*13900*/  SHF.R.S32.HI R8, RZ, 0x1f, R7 ;  /* 0x0000001fff087819 */ /* 0x010fe20000011407 */
[----:B------:R2:W-:Y:S01]  /*13910*/  STL [R1+0xc], R7 ;  /* 0x00000c0701007387 */ /* 0x0005e20000100800 */
[----:B------:R-:W-:-:S03]  /*13920*/  SEL R17, R7, RZ, !P0 ;  /* 0x000000ff07117207 */ /* 0x000fc60004000000 */
[----:B------:R2:W-:Y:S01]  /*13930*/  STL [R1+0x1c], R8 ;  /* 0x00001c0801007387 */ /* 0x0005e20000100800 */
[----:B------:R-:W-:Y:S05]  /*13940*/  BRA.DIV UR4, `(.L_x_1486) ;  /* 0x0000004a04e07947 */ /* 0x000fea000b800000 */
[----:B------:R-:W3:Y:S02]  /*13950*/  S2R R4, SR_TID.X ;  /* 0x0000000000047919 */ /* 0x000ee40000002100 */
[----:B---3--:R-:W-:-:S04]  /*13960*/  SHF.R.U32.HI R4, RZ, 0x5, R4 ;  /* 0x00000005ff047819 */ /* 0x008fc80000011604 */
[----:B------:R-:W-:-:S05]  /*13970*/  LOP3.LUT R4, R4, 0x3, RZ, 0xc0, !PT ;  /* 0x0000000304047812 */ /* 0x000fca00078ec0ff */
[----:B------:R3:W4:Y:S02]  /*13980*/  SHFL.IDX PT, R14, R4, RZ, 0x1f ;  /* 0x00001fff040e7589 */ /* 0x00072400000e0000 */
.L_x_1589:
[----:B---3--:R-:W3:Y:S01]  /*13990*/  LDL.LU R4, [R1+0x18] ;  /* 0x0000180001047983 */ /* 0x008ee20000300800 */
[----:B------:R-:W-:Y:S02]  /*139a0*/  PLOP3.LUT P1, PT, PT, PT, PT, 0x8, 0x0 ;  /* 0x000000000000781c */ /* 0x000fe40003f2e170 */
[----:B----4-:R-:W-:Y:S01]  /*139b0*/  ISETP.NE.AND P0, PT, R14, RZ, PT ;  /* 0x000000ff0e00720c */ /* 0x010fe20003f05270 */
[----:B------:R4:W-:Y:S01]  /*139c0*/  STL [R1+0x8], R0 ;  /* 0x0000080001007387 */ /* 0x0009e20000100800 */
[----:B---3--:R-:W-:-:S09]  /*139d0*/  LOP3.LUT R4, R4, 0xfffffffe, RZ, 0xc0, !PT ;  /* 0xfffffffe04047812 */ /* 0x008fd200078ec0ff */
[----:B------:R-:W-:-:S05]  /*139e0*/  @P1 LOP3.LUT R4, R4, 0x1, RZ, 0xfc, !PT ;  /* 0x0000000104041812 */ /* 0x000fca00078efcff */
[----:B------:R4:W-:Y:S01]  /*139f0*/  STL [R1+0x18], R4 ;  /* 0x0000180401007387 */ /* 0x0009e20000100800 */
[----:B------:R-:W-:Y:S05]  /*13a00*/  @P0 BRA `(.L_x_1487) ;  /* 0x0000000400300947 */ /* 0x000fea0003800000 */
[----:B------:R-:W-:-:S03]  /*13a10*/  UMOV UR4, 0xffffffff ;  /* 0xffffffff00047882 */ /* 0x000fc60000000000 */
[----:B------:R-:W-:Y:S05]  /*13a20*/  BRA.DIV UR4, `(.L_x_1488) ;  /* 0x0000004a04dc7947 */ /* 0x000fea000b800000 */
[----:B------:R-:W-:-:S13]  /*13a30*/  ELECT P6, URZ, PT ;  /* 0x00000000003f782f */ /* 0x000fda00038c0000 */
.L_x_1592:
[----:B------:R-:W-:Y:S05]  /*13a40*/  @!P6 BRA `(.L_x_1487) ;  /* 0x000000040020e947 */ /* 0x000fea0003800000 */
[----:B------:R-:W-:-:S04]  /*13a50*/  ISETP.NE.U32.AND P0, PT, R2, RZ, PT ;  /* 0x000000ff0200720c */ /* 0x000fc80003f05070 */
[----:B------:R-:W-:-:S13]  /*13a60*/  ISETP.NE.AND.EX P0, PT, R3, RZ, PT, P0 ;  /* 0x000000ff0300720c */ /* 0x000fda0003f05300 */
[----:B------:R-:W-:Y:S05]  /*13a70*/  @!P0 BRA `(.L_x_1489) ;  /* 0x0000000000508947 */ /* 0x000fea0003800000 */
[----:B------:R-:W3:Y:S01]  /*13a80*/  LDC R6, c[0x0][0x43c] ;  /* 0x00010f00ff067b82 */ /* 0x000ee20000000800 */
[----:B01----:R-:W-:Y:S01]  /*13a90*/  IMAD.MOV.U32 R9, RZ, RZ, R0 ;  /* 0x000000ffff097224 */ /* 0x003fe200078e0000 */
[----:B------:R-:W-:-:S03]  /*13aa0*/  ULDC.64 UR4, c[0x0][0x428] ;  /* 0x00010a0000047ab9 */ /* 0x000fc60000000a00 */
[----:B----4-:R-:W-:Y:S01]  /*13ab0*/  IMAD.MOV.U32 R0, RZ, RZ, R9 ;  /* 0x000000ffff007224 */ /* 0x010fe200078e0009 */
[----:B---3--:R-:W-:-:S13]  /*13ac0*/  ISETP.NE.AND P0, PT, R6, 0x1, PT ;  /* 0x000000010600780c */ /* 0x008fda0003f05270 */
[----:B------:R-:W0:Y:S02]  /*13ad0*/  @P0 LDC.64 R4, c[0x0][0x440] ;  /* 0x00011000ff040b82 */ /* 0x000e240000000a00 */
[----:B0-----:R-:W-:-:S05]  /*13ae0*/  @P0 IMAD.HI.U32 R4, R9, R4, RZ ;  /* 0x0000000409040227 */ /* 0x001fca00078e00ff */
[----:B------:R-:W-:-:S04]  /*13af0*/  @P0 SHF.R.U32.HI R0, RZ, R5, R4 ;  /* 0x00000005ff000219 */ /* 0x000fc80000011604 */
[--C-:B------:R-:W-:Y:S01]  /*13b00*/  SHF.R.S32.HI R5, RZ, 0x1f, R0.reuse ;  /* 0x0000001fff057819 */ /* 0x100fe20000011400 */
[----:B------:R-:W-:-:S04]  /*13b10*/  IMAD.MOV R4, RZ, RZ, -R0 ;  /* 0x000000ffff047224 */ /* 0x000fc800078e0a00 */
[----:B------:R-:W-:Y:S02]  /*13b20*/  IMAD R9, R6, R4, R9 ;  /* 0x0000000406097224 */ /* 0x000fe400078e0209 */
[----:B------:R-:W-:Y:S02]  /*13b30*/  IMAD R6, R8, UR4, RZ ;  /* 0x0000000408067c24 */ /* 0x000fe4000f8e02ff */
[----:B------:R-:W-:Y:S01]  /*13b40*/  IMAD.MOV.U32 R4, RZ, RZ, R0 ;  /* 0x000000ffff047224 */ /* 0x000fe200078e0000 */
[----:B------:R3:W-:Y:S01]  /*13b50*/  STL [R1+0x8], R9 ;  /* 0x0000080901007387 */ /* 0x0007e20000100800 */
[C---:B------:R-:W-:Y:S02]  /*13b60*/  IMAD R0, R7.reuse, UR5, R6 ;  /* 0x0000000507007c24 */ /* 0x040fe4000f8e0206 */
[----:B------:R-:W-:-:S04]  /*13b70*/  IMAD.WIDE.U32 R4, R7, UR4, R4 ;  /* 0x0000000407047c25 */ /* 0x000fc8000f8e0004 */
[----:B------:R-:W-:Y:S01]  /*13b80*/  IMAD.IADD R0, R5, 0x1, R0 ;  /* 0x0000000105007824 */ /* 0x000fe200078e0200 */
[----:B------:R-:W-:-:S04]  /*13b90*/  LEA R2, P0, R4, R2, 0x2 ;  /* 0x0000000204027211 */ /* 0x000fc800078010ff */
[----:B------:R-:W-:-:S05]  /*13ba0*/  LEA.HI.X R3, R4, R3, R0, 0x2, P0 ;  /* 0x0000000304037211 */ /* 0x000fca00000f1400 */
[----:B------:R3:W5:Y:S04]  /*13bb0*/  LDG.E R17, desc[UR50][R2.64] ;  /* 0x0000003202117981 */ /* 0x000768000c1e1900 */
.L_x_1489:
[----:B--2---:R-:W2:Y:S04]  /*13bc0*/  LDL R7, [R1] ;  /* 0x0000000001077983 */ /* 0x004ea80000100800 */
[----:B----4-:R-:W2:Y:S04]  /*13bd0*/  LDL R0, [R1+0x4] ;  /* 0x0000040001007983 */ /* 0x010ea80000100800 */
[----:B---3--:R-:W3:Y:S01]  /*13be0*/  LDL R2, [R1+0x10] ;  /* 0x0000100001027983 */ /* 0x008ee20000100800 */
[----:B--2---:R-:W-:Y:S01]  /*13bf0*/  IMAD R0, R0, 0x8, R7 ;  /* 0x0000000800007824 */ /* 0x004fe200078e0207 */
[----:B---3--:R-:W-:-:S04]  /*13c00*/  SHF.L.U32 R2, R2, 0x1f, RZ ;  /* 0x0000001f02027819 */ /* 0x008fc800000006ff */
[----:B------:R-:W2:Y:S02]  /*13c10*/  SYNCS.PHASECHK.TRANS64.TRYWAIT P0, [R0+URZ+0x28840], R2 ;  /* 0x02884002000075a7 */ /* 0x000ea4000800017f */
[----:B--2---:R-:W-:Y:S05]  /*13c20*/  @!P0 BRA `(.L_x_1490) ;  /* 0x00000048007c8947 */ /* 0x004fea0003800000 */
.L_x_1593:
        /* <DEDUP_REMOVED lines=11> */
.L_x_1491:
[----:B------:R-:W3:Y:S04]  /*13ce0*/  LDL R5, [R1] ;  /* 0x0000000001057983 */ /* 0x000ee80000100800 */
[----:B------:R-:W3:Y:S04]  /*13cf0*/  LDL R4, [R1+0x4] ;  /* 0x0000040001047983 */ /* 0x000ee80000100800 */
[----:B------:R-:W4:Y:S04]  /*13d00*/  LDL R6, [R1+0x8] ;  /* 0x0000080001067983 */ /* 0x000f280000100800 */
[----:B------:R-:W4:Y:S04]  /*13d10*/  LDL R3, [R1+0x14] ;  /* 0x0000140001037983 */ /* 0x000f280000100800 */
[----:B--2---:R-:W2:Y:S01]  /*13d20*/  LDL.LU R2, [R1+0x18] ;  /* 0x0000180001027983 */ /* 0x004ea20000300800 */
[----:B------:R-:W-:-:S02]  /*13d30*/  R2UR UR9, R0 ;  /* 0x00000000000972ca */ /* 0x000fc400000e0000 */
[----:B------:R-:W-:Y:S01]  /*13d40*/  PLOP3.LUT P0, PT, PT, PT, PT, 0x80, 0x0 ;  /* 0x000000000000781c */ /* 0x000fe20003f0f070 */
[----:B------:R-:W-:Y:S01]  /*13d50*/  UIADD3 UR4, UP0, UR38, 0x370, URZ ;  /* 0x0000037026047890 */ /* 0x000fe2000ff1e03f */
[----:B------:R-:W-:Y:S02]  /*13d60*/  R2UR UR12, R18 ;  /* 0x00000000120c72ca */ /* 0x000fe400000e0000 */
[----:B-----5:R-:W-:-:S07]  /*13d70*/  R2UR UR13, R17 ;  /* 0x00000000110d72ca */ /* 0x020fce00000e0000 */
[----:B------:R-:W-:Y:S01]  /*13d80*/  UIADD3 UR9, UR9, 0x28830, URZ ;  /* 0x0002883009097890 */ /* 0x000fe2000fffe03f */
[----:B------:R-:W-:Y:S01]  /*13d90*/  UMOV UR10, URZ ;  /* 0x0000003f000a7c82 */ /* 0x000fe20008000000 */
[----:B------:R-:W-:Y:S01]  /*13da0*/  UMOV UR7, 0x14f00000 ;  /* 0x14f0000000077882 */ /* 0x000fe20000000000 */
[----:B------:R-:W-:Y:S01]  /*13db0*/  UMOV UR15, 0x40 ;  /* 0x00000040000f7882 */ /* 0x000fe20000000000 */
[----:B---3--:R-:W-:Y:S01]  /*13dc0*/  IMAD R0, R4, 0x8000, R5 ;  /* 0x0000800004007824 */ /* 0x008fe200078e0205 */
[----:B----4-:R-:W-:-:S04]  /*13dd0*/  R2UR UR11, R6 ;  /* 0x00000000060b72ca */ /* 0x010fc800000e0000 */
[----:B------:R-:W-:Y:S02]  /*13de0*/  R2UR UR6, R0 ;  /* 0x00000000000672ca */ /* 0x000fe400000e0000 */
[----:B------:R-:W-:Y:S02]  /*13df0*/  R2UR UR5, R3 ;  /* 0x00000000030572ca */ /* 0x000fe400000e0000 */
[----:B--2---:R-:W-:-:S09]  /*13e00*/  LOP3.LUT R2, R2, 0xfffffffe, RZ, 0xc0, !PT ;  /* 0xfffffffe02027812 */ /* 0x004fd200078ec0ff */
[----:B------:R-:W-:Y:S02]  /*13e10*/  UIADD3 UR8, UR6, 0x18400, URZ ;  /* 0x0001840006087890 */ /* 0x000fe4000fffe03f */
[----:B------:R-:W-:Y:S02]  /*13e20*/  ULEA UR11, UR11, UR5, 0x7 ;  /* 0x000000050b0b7291 */ /* 0x000fe4000f8e383f */
[----:B------:R-:W-:Y:S02]  /*13e30*/  UIADD3.X UR5, URZ, UR39, URZ, UP0, !UPT ;  /* 0x000000273f057290 */ /* 0x000fe400087fe43f */
[----:B------:R-:W-:Y:S01]  /*13e40*/  UIADD3 UR14, UR6, 0x1c400, URZ ;  /* 0x0001c400060e7890 */ /* 0x000fe2000fffe03f */
[----:B------:R-:W-:Y:S02]  /*13e50*/  @P0 LOP3.LUT R2, R2, 0x1, RZ, 0xfc, !PT ;  /* 0x0000000102020812 */ /* 0x000fe400078efcff */
[----:B------:R-:W-:-:S04]  /*13e60*/  UMOV UR6, 0x0 ;  /* 0x0000000000067882 */ /* 0x000fc80000000000 */
[----:B------:R2:W-:Y:S01]  /*13e70*/  UTMALDG.4D [UR8], [UR4], desc[UR6] ;  /* 0x00000608040075b4 */ /* 0x0005e20008019000 */
[----:B------:R3:W-:Y:S01]  /*13e80*/  STL [R1+0x18], R2 ;  /* 0x0000180201007387 */ /* 0x0007e20000100800 */
[----:B--2---:R-:W-:Y:S01]  /*13e90*/  UMOV UR8, UR14 ;  /* 0x0000000e00087c82 */ /* 0x004fe20008000000 */
[----:B------:R-:W-:Y:S02]  /*13ea0*/  UMOV UR10, UR15 ;  /* 0x0000000f000a7c82 */ /* 0x000fe40008000000 */
[----:B------:R3:W-:Y:S01]  /*13eb0*/  UTMALDG.4D [UR8], [UR4], desc[UR6] ;  /* 0x00000608040075b4 */ /* 0x0007e20008019000 */
[----:B------:R-:W-:Y:S02]  /*13ec0*/  NOP ;  /* 0x0000000000007918 */ /* 0x000fe40000000000 */
.L_x_1487:
[----:B----4-:R-:W4:Y:S04]  /*13ed0*/  LDL R0, [R1] ;  /* 0x0000000001007983 */ /* 0x010f280000100800 */
[----:B------:R-:W5:Y:S01]  /*13ee0*/  LDL.LU R3, [R1+0x34] ;  /* 0x0000340001037983 */ /* 0x000f620000300800 */
[----:B------:R-:W-:Y:S05]  /*13ef0*/  WARPSYNC.ALL ;  /* 0x0000000000007948 */ /* 0x000fea0003800000 */
[----:B---3--:R-:W-:Y:S01]  /*13f00*/  ULDC.64 UR4, c[0x0][0x298] ;  /* 0x0000a60000047ab9 */ /* 0x008fe20000000a00 */
[----:B------:R-:W-:Y:S01]  /*13f10*/  BSSY B6, `(.L_x_1492) ;  /* 0x000001c000067945 */ /* 0x000fe20003800000 */
[----:B------:R-:W-:Y:S01]  /*13f20*/  BAR.SYNC.DEFER_BLOCKING 0x8, 0x180 ;  /* 0x0206000000007b1d */ /* 0x000fe20000010000 */
[----:B----4-:R-:W-:Y:S01]  /*13f30*/  VIADD R0, R0, 0x10400 ;  /* 0x0001040000007836 */ /* 0x010fe20000000000 */
[----:B-----5:R-:W-:Y:S01]  /*13f40*/  SHF.R.S32.HI R2, RZ, 0x1f, R3 ;  /* 0x0000001fff027819 */ /* 0x020fe20000011403 */
[----:B------:R-:W-:-:S03]  /*13f50*/  IMAD.WIDE.U32 R4, R3, UR4, RZ ;  /* 0x0000000403047c25 */ /* 0x000fc6000f8e00ff */
[----:B------:R-:W-:Y:S01]  /*13f60*/  LOP3.LUT P0, RZ, R0, 0x3ff, RZ, 0xc0, !PT ;  /* 0x000003ff00ff7812 */ /* 0x000fe2000780c0ff */
[----:B------:R-:W-:Y:S01]  /*13f70*/  IMAD R2, R2, UR4, RZ ;  /* 0x0000000402027c24 */ /* 0x000fe2000f8e02ff */
[----:B------:R3:W-:Y:S03]  /*13f80*/  STL.64 [R1+0x40], R4 ;  /* 0x0000400401007387 */ /* 0x0007e60000100a00 */
[----:B------:R-:W-:-:S04]  /*13f90*/  IMAD R2, R3, UR5, R2 ;  /* 0x0000000503027c24 */ /* 0x000fc8000f8e0202 */
[----:B------:R-:W-:-:S05]  /*13fa0*/  IMAD.IADD R0, R5, 0x1, R2 ;  /* 0x0000000105007824 */ /* 0x000fca00078e0202 */
[----:B------:R3:W-:Y:S01]  /*13fb0*/  STL [R1+0x34], R0 ;  /* 0x0000340001007387 */ /* 0x0007e20000100800 */
[----:B------:R-:W-:Y:S05]  /*13fc0*/  @!P0 BRA `(.L_x_1493) ;  /* 0x0000000000408947 */ /* 0x000fea0003800000 */
[----:B------:R-:W-:Y:S01]  /*13fd0*/  MOV R2, 0x0 ;  /* 0x0000000000027802 */ /* 0x000fe20000000f00 */
[----:B------:R-:W-:Y:S01]  /*13fe0*/  ULDC.64 UR4, c[0x4][0xa0] ;  /* 0x0100280000047ab9 */ /* 0x000fe20000000a00 */
[----:B------:R-:W-:Y:S01]  /*13ff0*/  ULDC.64 UR6, c[0x4][0xa8] ;  /* 0x01002a0000067ab9 */ /* 0x000fe20000000a00 */
[----:B------:R-:W-:Y:S01]  /*14000*/  ULDC.64 UR8, c[0x4][0x20] ;  /* 0x0100080000087ab9 */ /* 0x000fe20000000a00 */
[----:B---3--:R-:W-:Y:S02]  /*14010*/  IMAD.U32 R4, RZ, RZ, UR4 ;  /* 0x00000004ff047e24 */ /* 0x008fe4000f8e00ff */
        /* <DEDUP_REMOVED lines=11> */
.L_x_1493:
[----:B------:R-:W-:Y:S05]  /*140d0*/  BSYNC B6 ;  /* 0x0000000000067941 */ /* 0x000fea0003800000 */
.L_x_1492:
[----:B---3--:R-:W3:Y:S01]  /*140e0*/  LDL.LU R0, [R1+0x34] ;  /* 0x0000340001007983 */ /* 0x008ee20000300800 */
[----:B--2---:R-:W2:Y:S01]  /*140f0*/  LDC R7, c[0x0][0x448] ;  /* 0x00011200ff077b82 */ /* 0x004ea20000000800 */
[----:B------:R-:W-:Y:S01]  /*14100*/  ULDC.64 UR4, c[0x0][0x2d8] ;  /* 0x0000b60000047ab9 */ /* 0x000fe20000000a00 */
[----:B------:R-:W-:Y:S01]  /*14110*/  ULDC.64 UR6, c[0x0][0x280] ;  /* 0x0000a00000067ab9 */ /* 0x000fe20000000a00 */
[----:B------:R-:W3:Y:S04]  /*14120*/  LDL.LU.64 R2, [R1+0x40] ;  /* 0x0000400001027983 */ /* 0x000ee80000300a00 */
[----:B------:R-:W4:Y:S01]  /*14130*/  LDL R8, [R1+0x2c] ;  /* 0x00002c0001087983 */ /* 0x000f220000100800 */
[----:B------:R-:W0:Y:S01]  /*14140*/  S2R R5, SR_TID.X ;  /* 0x0000000000057919 */ /* 0x000e220000002100 */
[----:B------:R-:W1:Y:S01]  /*14150*/  S2R R6, SR_TID.X ;  /* 0x0000000000067919 */ /* 0x000e620000002100 */
[----:B0-----:R-:W-:-:S04]  /*14160*/  LOP3.LUT R5, R5, 0x7f, RZ, 0xc0, !PT ;  /* 0x0000007f05057812 */ /* 0x001fc800078ec0ff */
[----:B------:R-:W-:Y:S01]  /*14170*/  SHF.R.U32.HI R5, RZ, 0x3, R5 ;  /* 0x00000003ff057819 */ /* 0x000fe20000011605 */
[----:B-1----:R-:W-:-:S05]  /*14180*/  IMAD.SHL.U32 R9, R6, 0x10, RZ ;  /* 0x0000001006097824 */ /* 0x002fca00078e00ff */
[----:B------:R-:W-:Y:S01]  /*14190*/  LOP3.LUT R9, R5, 0x70, R9, 0xf8, !PT ;  /* 0x0000007005097812 */ /* 0x000fe200078ef809 */
[----:B---3--:R-:W-:Y:S01]  /*141a0*/  IMAD.MOV.U32 R3, RZ, RZ, R0 ;  /* 0x000000ffff037224 */ /* 0x008fe200078e0000 */
[----:B------:R-:W-:-:S05]  /*141b0*/  SHF.R.S32.HI R0, RZ, 0x1f, R18 ;  /* 0x0000001fff007819 */ /* 0x000fca0000011412 */
[----:B------:R-:W-:Y:S02]  /*141c0*/  IMAD R0, R0, UR4, RZ ;  /* 0x0000000400007c24 */ /* 0x000fe4000f8e02ff */
[----:B------:R-:W-:-:S04]  /*141d0*/  IMAD.WIDE.U32 R2, R18, UR4, R2 ;  /* 0x0000000412027c25 */ /* 0x000fc8000f8e0002 */
[----:B------:R-:W-:Y:S01]  /*141e0*/  IMAD R0, R18, UR5, R0 ;  /* 0x0000000512007c24 */ /* 0x000fe2000f8e0200 */
[----:B------:R-:W-:Y:S02]  /*141f0*/  ULDC.64 UR4, c[0x0][0xa00] ;  /* 0x0002800000047ab9 */ /* 0x000fe40000000a00 */
[----:B------:R-:W-:Y:S01]  /*14200*/  ISETP.NE.U32.AND P0, PT, RZ, UR4, PT ;  /* 0x00000004ff007c0c */ /* 0x000fe2000bf05070 */
[----:B------:R-:W-:Y:S01]  /*14210*/  IMAD.IADD R3, R3, 0x1, R0 ;  /* 0x0000000103037824 */ /* 0x000fe200078e0200 */
[----:B------:R-:W-:Y:S02]  /*14220*/  SHF.R.S32.HI R0, RZ, 0x1f, R19 ;  /* 0x0000001fff007819 */ /* 0x000fe40000011413 */
[----:B------:R-:W-:Y:S01]  /*14230*/  ISETP.NE.AND.EX P0, PT, RZ, UR5, PT, P0 ;  /* 0x00000005ff007c0c */ /* 0x000fe2000bf05300 */
[----:B------:R-:W-:-:S03]  /*14240*/  ULDC.64 UR4, c[0x0][0x2e0] ;  /* 0x0000b80000047ab9 */ /* 0x000fc60000000a00 */
[----:B------:R-:W-:Y:S02]  /*14250*/  SEL R4, R0, RZ, !P0 ;  /* 0x000000ff00047207 */ /* 0x000fe40004000000 */
[----:B------:R-:W-:Y:S02]  /*14260*/  SEL R0, R19, RZ, !P0 ;  /* 0x000000ff13007207 */ /* 0x000fe40004000000 */
[----:B--2---:R-:W-:Y:S01]  /*14270*/  ISETP.NE.AND P0, PT, R7, 0x1, PT ;  /* 0x000000010700780c */ /* 0x004fe20003f05270 */
[----:B------:R-:W-:-:S12]  /*14280*/  IMAD R4, R4, UR4, RZ ;  /* 0x0000000404047c24 */ /* 0x000fd8000f8e02ff */
[----:B------:R-:W0:Y:S01]  /*14290*/  @P0 LDC R5, c[0x0][0x44c] ;  /* 0x00011300ff050b82 */ /* 0x000e220000000800 */
[----:B------:R-:W-:-:S07]  /*142a0*/  IMAD.WIDE.U32 R2, R0, UR4, R2 ;  /* 0x0000000400027c25 */ /* 0x000fce000f8e0002 */
[----:B------:R-:W1:Y:S01]  /*142b0*/  @P0 LDC R6, c[0x0][0x450] ;  /* 0x00011400ff060b82 */ /* 0x000e620000000800 */
[----:B------:R-:W-:Y:S01]  /*142c0*/  IMAD R0, R0, UR5, R4 ;  /* 0x0000000500007c24 */ /* 0x000fe2000f8e0204 */
[----:B------:R-:W-:Y:S01]  /*142d0*/  ULDC.64 UR4, c[0x0][0x2d0] ;  /* 0x0000b40000047ab9 */ /* 0x000fe20000000a00 */
[----:B----4-:R-:W-:Y:S02]  /*142e0*/  IMAD.IADD R4, R9, 0x1, R8 ;  /* 0x0000000109047824 */ /* 0x010fe400078e0208 */
[----:B------:R-:W2:Y:S01]  /*142f0*/  S2R R9, SR_TID.X ;  /* 0x0000000000097919 */ /* 0x000ea20000002100 */
[----:B------:R-:W-:Y:S02]  /*14300*/  IMAD.IADD R3, R3, 0x1, R0 ;  /* 0x0000000103037824 */ /* 0x000fe400078e0200 */
[----:B------:R-:W-:Y:S02]  /*14310*/  IMAD.MOV.U32 R0, RZ, RZ, R4 ;  /* 0x000000ffff007224 */ /* 0x000fe400078e0004 */
[----:B0-----:R-:W-:-:S05]  /*14320*/  @P0 IMAD.HI.U32 R5, R4, R5, RZ ;  /* 0x0000000504050227 */ /* 0x001fca00078e00ff */
[----:B-1----:R-:W-:-:S05]  /*14330*/  @P0 SHF.R.U32.HI R0, RZ, R6, R5 ;  /* 0x00000006ff000219 */ /* 0x002fca0000011605 */
[----:B------:R-:W-:-:S04]  /*14340*/  IMAD.MOV R5, RZ, RZ, -R0 ;  /* 0x000000ffff057224 */ /* 0x000fc800078e0a00 */
[----:B------:R-:W-:Y:S01]  /*14350*/  IMAD R4, R7, R5, R4 ;  /* 0x0000000507047224 */ /* 0x000fe200078e0204 */
[----:B------:R-:W-:Y:S01]  /*14360*/  SHF.R.S32.HI R5, RZ, 0x1f, R0 ;  /* 0x0000001fff057819 */ /* 0x000fe20000011400 */
[----:B------:R-:W-:-:S04]  /*14370*/  IMAD.WIDE.U32 R2, R0, UR4, R2 ;  /* 0x0000000400027c25 */ /* 0x000fc8000f8e0002 */
[----:B------:R-:W-:Y:S02]  /*14380*/  IMAD R5, R5, UR4, RZ ;  /* 0x0000000405057c24 */ /* 0x000fe4000f8e02ff */
[----:B--2---:R-:W-:Y:S02]  /*14390*/  IMAD.SHL.U32 R9, R9, 0x8, RZ ;  /* 0x0000000809097824 */ /* 0x004fe400078e00ff */
[----:B------:R-:W-:Y:S01]  /*143a0*/  IMAD R0, R0, UR5, R5 ;  /* 0x0000000500007c24 */ /* 0x000fe2000f8e0205 */
[----:B------:R-:W-:Y:S02]  /*143b0*/  ULDC.64 UR4, c[0x0][0x2c8] ;  /* 0x0000b20000047ab9 */ /* 0x000fe40000000a00 */
[----:B------:R-:W-:Y:S01]  /*143c0*/  LOP3.LUT R9, R9, 0x38, RZ, 0xc0, !PT ;  /* 0x0000003809097812 */ /* 0x000fe200078ec0ff */
[----:B------:R-:W-:Y:S01]  /*143d0*/  IMAD.IADD R3, R3, 0x1, R0 ;  /* 0x0000000103037824 */ /* 0x000fe200078e0200 */
[----:B------:R-:W-:Y:S02]  /*143e0*/  SHF.R.S32.HI R0, RZ, 0x1f, R4 ;  /* 0x0000001fff007819 */ /* 0x000fe40000011404 */
[----:B------:R-:W-:Y:S01]  /*143f0*/  LOP3.LUT R9, R9, 0x40, RZ, 0xfc, !PT ;  /* 0x0000004009097812 */ /* 0x000fe200078efcff */
[----:B------:R-:W-:-:S04]  /*14400*/  IMAD.WIDE.U32 R2, R4, UR4, R2 ;  /* 0x0000000404027c25 */ /* 0x000fc8000f8e0002 */
[----:B------:R-:W-:Y:S01]  /*14410*/  IMAD R0, R0, UR4, RZ ;  /* 0x0000000400007c24 */ /* 0x000fe2000f8e02ff */
[----:B------:R-:W-:Y:S02]  /*14420*/  ULDC UR4, c[0x0][0x2b8] ;  /* 0x0000ae0000047ab9 */ /* 0x000fe40000000800 */
[----:B------:R-:W-:Y:S02]  /*14430*/  ISETP.GE.AND P1, PT, R9, UR4, PT ;  /* 0x0000000409007c0c */ /* 0x000fe4000bf26270 */
[----:B------:R0:W5:Y:S01]  /*14440*/  LDL R9, [R1+0x24] ;  /* 0x0000240001097983 */ /* 0x0001620000100800 */
[----:B------:R-:W1:Y:S01]  /*14450*/  S2R R5, SR_TID.X ;  /* 0x0000000000057919 */ /* 0x000e620000002100 */
[----:B------:R-:W-:Y:S01]  /*14460*/  IMAD R0, R4, UR5, R0 ;  /* 0x0000000504007c24 */ /* 0x000fe2000f8e0200 */
[----:B------:R-:W-:-:S03]  /*14470*/  LEA R4, P2, R2, UR6, 0x1 ;  /* 0x0000000602047c11 */ /* 0x000fc6000f8408ff */
[----:B------:R-:W-:-:S05]  /*14480*/  IMAD.IADD R0, R3, 0x1, R0 ;  /* 0x0000000103007824 */ /* 0x000fca00078e0200 */
[----:B------:R-:W-:Y:S01]  /*14490*/  LEA.HI.X R3, R2, UR7, R0, 0x1, P2 ;  /* 0x0000000702037c11 */ /* 0x000fe200090f0c00 */
[----:B-1----:R-:W-:-:S05]  /*144a0*/  IMAD.SHL.U32 R10, R5, 0x8, RZ ;  /* 0x00000008050a7824 */ /* 0x002fca00078e00ff */
[----:B------:R-:W-:-:S04]  /*144b0*/  LOP3.LUT R10, R10, 0x38, RZ, 0xc0, !PT ;  /* 0x000000380a0a7812 */ /* 0x000fc800078ec0ff */
[----:B------:R-:W-:Y:S01]  /*144c0*/  ISETP.GE.AND P0, PT, R10, UR4, PT ;  /* 0x000000040a007c0c */ /* 0x000fe2000bf06270 */
[----:B------:R-:W-:-:S03]  /*144d0*/  UMOV UR4, 0xffffffff ;  /* 0xffffffff00047882 */ /* 0x000fc60000000000 */
[----:B0-----:R-:W-:Y:S09]  /*144e0*/  BRA.DIV UR4, `(.L_x_1494) ;  /* 0x0000004204607947 */ /* 0x001ff2000b800000 */
[----:B------:R-:W0:Y:S01]  /*144f0*/  S2R R5, SR_TID.X ;  /* 0x0000000000057919 */ /* 0x000e220000002100 */
[----:B------:R-:W2:Y:S01]  /*14500*/  LDL.LU R8, [R1+0x2c] ;  /* 0x00002c0001087983 */ /* 0x000ea20000300800 */
[----:B0-----:R-:W-:-:S04]  /*14510*/  LOP3.LUT R5, R5, 0x7f, RZ, 0xc0, !PT ;  /* 0x0000007f05057812 */ /* 0x001fc800078ec0ff */
[----:B------:R-:W-:Y:S02]  /*14520*/  SHF.R.U32.HI R6, RZ, 0x3, R5 ;  /* 0x00000003ff067819 */ /* 0x000fe40000011605 */
[----:B------:R-:W3:Y:S03]  /*14530*/  LDL.LU R5, [R1+0x30] ;  /* 0x0000300001057983 */ /* 0x000ee60000300800 */
[----:B--2---:R-:W-:Y:S02]  /*14540*/  IMAD.IADD R0, R6, 0x1, R8 ;  /* 0x0000000106007824 */ /* 0x004fe400078e0208 */
[----:B------:R-:W-:Y:S01]  /*14550*/  SHFL.IDX PT, R6, R3, RZ, 0x181f ;  /* 0x00181fff03067589 */ /* 0x000fe200000e0000 */
[----:B---3--:R-:W-:-:S03]  /*14560*/  IMAD R2, R5, R7, RZ ;  /* 0x0000000705027224 */ /* 0x008fc600078e02ff */
[----:B------:R-:W0:Y:S02]  /*14570*/  SHFL.IDX PT, R7, R4, RZ, 0x181f ;  /* 0x00181fff04077589 */ /* 0x000e2400000e0000 */
[C---:B------:R-:W-:Y:S01]  /*14580*/  ISETP.GE.AND P4, PT, R0.reuse, R2, PT ;  /* 0x000000020000720c */ /* 0x040fe20003f86270 */
[----:B------:R-:W-:-:S05]  /*14590*/  VIADD R5, R0, 0x10 ;  /* 0x0000001000057836 */ /* 0x000fca0000000000 */
[----:B------:R-:W-:Y:S02]  /*145a0*/  ISETP.GE.AND P2, PT, R5, R2, PT ;  /* 0x000000020500720c */ /* 0x000fe40003f46270 */
[----:B------:R-:W1:Y:S04]  /*145b0*/  SHFL.IDX PT, R5, R4, 0x1, 0x181f ;  /* 0x00381f0004057f89 */ /* 0x000e6800000e0000 */
[----:B------:R-:W2:Y:S01]  /*145c0*/  SHFL.IDX PT, R8, R3, 0x1, 0x181f ;  /* 0x00381f0003087f89 */ /* 0x000ea200000e0000 */
[----:B0-----:R-:W-:-:S05]  /*145d0*/  @!P4 LEA R7, P3, R10, R7, 0x1 ;  /* 0x000000070a07c211 */ /* 0x001fca00078608ff */
[----:B------:R-:W-:-:S05]  /*145e0*/  @!P4 IMAD.X R6, RZ, RZ, R6, P3 ;  /* 0x000000ffff06c224 */ /* 0x000fca00018e0606 */
[----:B------:R-:W-:-:S04]  /*145f0*/  @!P4 LOP3.LUT R7, R7, R6, RZ, 0x3c, !PT ;  /* 0x000000060707c212 */ /* 0x000fc800078e3cff */
[----:B------:R-:W-:-:S04]  /*14600*/  @!P4 LOP3.LUT R6, R7, R6, RZ, 0x3c, !PT ;  /* 0x000000060706c212 */ /* 0x000fc800078e3cff */
[----:B------:R-:W-:-:S05]  /*14610*/  @!P4 LOP3.LUT R7, R7, R6, RZ, 0x3c, !PT ;  /* 0x000000060707c212 */ /* 0x000fca00078e3cff */
[----:B-----5:R-:W-:Y:S04]  /*14620*/  @!P4 LDGSTS.E.BYPASS.LTC128B.128 [R9+0x10400], desc[UR50][R6.64], !P0 ;  /* 0x104000000609cfae */ /* 0x020fe8000c101d72 */
[----:B------:R1:W-:Y:S02]  /*14630*/  @!P4 LDGSTS.E.BYPASS.LTC128B.128 [R9+0x14400], desc[UR50][R6.64+0x80], !P1 ;  /* 0x144000800609cfae */ /* 0x0003e4000c901d72 */
[----:B-1----:R-:W-:-:S05]  /*14640*/  @!P2 LEA R7, P3, R10, R5, 0x1 ;  /* 0x000000050a07a211 */ /* 0x002fca00078608ff */
[----:B--2---:R-:W-:-:S05]  /*14650*/  @!P2 IMAD.X R6, RZ, RZ, R8, P3 ;  /* 0x000000ffff06a224 */ /* 0x004fca00018e0608 */
[----:B------:R-:W-:-:S04]  /*14660*/  @!P2 LOP3.LUT R7, R7, R6, RZ, 0x3c, !PT ;  /* 0x000000060707a212 */ /* 0x000fc800078e3cff */
[----:B------:R-:W-:Y:S01]  /*14670*/  @!P2 LOP3.LUT R6, R7, R6, RZ, 0x3c, !PT ;  /* 0x000000060706a212 */ /* 0x000fe200078e3cff */
[----:B------:R-:W-:-:S03]  /*14680*/  VIADD R5, R0, 0x20 ;  /* 0x0000002000057836 */ /* 0x000fc60000000000 */
        /* <DEDUP_REMOVED lines=49> */
[----:B------:R-:W-:Y:S01]  /*149a0*/  @!P2 IMAD.MOV.U32 R6, RZ, RZ, R5 ;  /* 0x000000ffff06a224 */ /* 0x000fe200078e0005 */
[----:B------:R-:W0:Y:S04]  /*149b0*/  SHFL.IDX PT, R3, R3, 0x7, 0x181f ;  /* 0x00f81f0003037f89 */ /* 0x000e2800000e0000 */
[----:B------:R1:W-:Y:S04]  /*149c0*/  @!P2 LDGSTS.E.BYPASS.LTC128B.128 [R9+0x13400], desc[UR50][R6.64], !P0 ;  /* 0x134000000609afae */ /* 0x0003e8000c101d72 */
[----:B------:R1:W-:Y:S04]  /*149d0*/  @!P2 LDGSTS.E.BYPASS.LTC128B.128 [R9+0x17400], desc[UR50][R6.64+0x80], !P1 ;  /* 0x174000800609afae */ /* 0x0003e8000c901d72 */
[----:B------:R-:W2:Y:S02]  /*149e0*/  SHFL.IDX PT, R4, R4, 0x7, 0x181f ;  /* 0x00f81f0004047f89 */ /* 0x000ea400000e0000 */
.L_x_1610:
[----:B------:R-:W-:Y:S01]  /*149f0*/  VIADD R0, R0, 0x70 ;  /* 0x0000007000007836 */ /* 0x000fe20000000000 */
[----:B------:R-:W-:Y:S04]  /*14a00*/  BSSY B0, `(.L_x_1495) ;  /* 0x000000a000007945 */ /* 0x000fe80003800000 */
[----:B------:R-:W-:-:S13]  /*14a10*/  ISETP.GE.AND P2, PT, R0, R2, PT ;  /* 0x000000020000720c */ /* 0x000fda0003f46270 */
[----:B------:R-:W-:Y:S05]  /*14a20*/  @P2 BRA `(.L_x_1496) ;  /* 0x00000000001c2947 */ /* 0x000fea0003800000 */
[----:B--2---:R-:W-:-:S05]  /*14a30*/  LEA R2, P2, R10, R4, 0x1 ;  /* 0x000000040a027211 */ /* 0x004fca00078408ff */
[----:B0-----:R-:W-:-:S05]  /*14a40*/  IMAD.X R3, RZ, RZ, R3, P2 ;  /* 0x000000ffff037224 */ /* 0x001fca00010e0603 */
[----:B------:R-:W-:Y:S01]  /*14a50*/  @!PT LDS RZ, [RZ] ;  /* 0x00000000fffff984 */ /* 0x000fe20000000800 */
[----:B------:R-:W-:Y:S01]  /*14a60*/  @!PT LDS RZ, [RZ] ;  /* 0x00000000fffff984 */ /* 0x000fe20000000800 */
[----:B------:R-:W-:Y:S01]  /*14a70*/  @!PT LDS RZ, [RZ] ;  /* 0x00000000fffff984 */ /* 0x000fe20000000800 */
[----:B------:R3:W-:Y:S04]  /*14a80*/  LDGSTS.E.BYPASS.LTC128B.128 [R9+0x13c00], desc[UR50][R2.64], !P0 ;  /* 0x13c0000002097fae */ /* 0x0007e8000c101d72 */
[----:B------:R3:W-:Y:S02]  /*14a90*/  LDGSTS.E.BYPASS.LTC128B.128 [R9+0x17c00], desc[UR50][R2.64+0x80], !P1 ;  /* 0x17c0008002097fae */ /* 0x0007e4000c901d72 */
.L_x_1496:
[----:B------:R-:W-:Y:S05]  /*14aa0*/  BSYNC B0 ;  /* 0x0000000000007941 */ /* 0x000fea0003800000 */
.L_x_1495:
[----:B-1-3--:R-:W3:Y:S01]  /*14ab0*/  LDL R9, [R1] ;  /* 0x0000000001097983 */ /* 0x00aee20000100800 */
[----:B------:R-:W-:Y:S01]  /*14ac0*/  PLOP3.LUT P0, PT, PT, PT, PT, 0x80, 0x0 ;  /* 0x000000000000781c */ /* 0x000fe20003f0f070 */
[----:B------:R-:W-:Y:S01]  /*14ad0*/  NOP ;  /* 0x0000000000007918 */ /* 0x000fe20000000000 */
[----:B---3--:R-:W-:-:S11]  /*14ae0*/  VIADD R10, R9, 0x28800 ;  /* 0x00028800090a7836 */ /* 0x008fd60000000000 */
.L_x_1497:
[----:B------:R-:W3:Y:S01]  /*14af0*/  LDL R2, [R1] ;  /* 0x0000000001027983 */ /* 0x000ee20000100800 */
[----:B------:R-:W-:Y:S02]  /*14b00*/  PLOP3.LUT P1, PT, P1, P0, PT, 0xa2, 0x0 ;  /* 0x000000000000781c */ /* 0x000fe40000f21472 */
[----:B---3--:R-:W-:-:S08]  /*14b10*/  @P0 R2UR P1, UR4, R2 ;  /* 0x00000000020402ca */ /* 0x008fd00000020000 */
[----:B------:R-:W-:-:S05]  /*14b20*/  @P0 PLOP3.LUT P0, PT, P1, PT, PT, 0x80, 0x0 ;  /* 0x000000000000081c */ /* 0x000fca0000f0f070 */
[----:B------:R-:W-:Y:S01]  /*14b30*/  @!P1 SYNCS.ARRIVE.TRANS64.RED.A0T1 RZ, [UR4+0x28800], RZ ;  /* 0x028800ffffff99a7 */ /* 0x000fe20008200404 */
[----:B------:R-:W-:Y:S07]  /*14b40*/  @!P1 ARRIVES.LDGSTSBAR.64.TRANSCNT [UR4+0x28800] ;  /* 0x02880000ff0099b0 */ /* 0x000fee0008000a84 */
[----:B------:R-:W-:Y:S05]  /*14b50*/  @P0 BRA.U.ANY `(.L_x_1497) ;  /* 0xfffffffd00e40947 */ /* 0x000fea000393ffff */
[----:B0-----:R-:W3:Y:S02]  /*14b60*/  LDL.LU R3, [R1+0x3c] ;  /* 0x00003c0001037983 */ /* 0x001ee40000300800 */
[----:B---3--:R-:W-:-:S05]  /*14b70*/  VIADD R3, R3, 0x1 ;  /* 0x0000000103037836 */ /* 0x008fca0000000000 */
        /* <DEDUP_REMOVED lines=10> */
.L_x_1611:
[----:B------:R-:W-:Y:S05]  /*14c20*/  BSYNC B0 ;  /* 0x0000000000007941 */ /* 0x000fea0003800000 */
.L_x_1498:
[----:B------:R-:W3:Y:S04]  /*14c30*/  LDL R3, [R1+0x28] ;  /* 0x0000280001037983 */ /* 0x000ee80000100800 */
[----:B0-----:R-:W4:Y:S01]  /*14c40*/  LDL R2, [R1+0x20] ;  /* 0x0000200001027983 */ /* 0x001f220000100800 */
[----:B------:R-:W-:Y:S01]  /*14c50*/  BSSY B0, `(.L_x_1500) ;  /* 0x00001f3000007945 */ /* 0x000fe20003800000 */
[----:B---3--:R-:W-:-:S05]  /*14c60*/  VIADD R0, R3, 0xfffffffe ;  /* 0xfffffffe03007836 */ /* 0x008fca0000000000 */
[----:B----4-:R-:W-:-:S13]  /*14c70*/  ISETP.GE.AND P0, PT, R0, R2, PT ;  /* 0x000000020000720c */ /* 0x010fda0003f06270 */
[----:B------:R-:W-:Y:S05]  /*14c80*/  @!P0 BRA `(.L_x_1501) ;  /* 0x0000001c00bc8947 */ /* 0x000fea0003800000 */
[----:B------:R-:W-:Y:S01]  /*14c90*/  LOP3.LUT R8, RZ, R2, RZ, 0x33, !PT ;  /* 0x00000002ff087212 */ /* 0x000fe200078e33ff */
[----:B------:R-:W-:Y:S01]  /*14ca0*/  IMAD.MOV R2, RZ, RZ, -R3 ;  /* 0x000000ffff027224 */ /* 0x000fe200078e0a03 */
[----:B------:R-:W-:Y:S04]  /*14cb0*/  BSSY B2, `(.L_x_1502) ;  /* 0x00000a9000027945 */ /* 0x000fe80003800000 */
[----:B------:R-:W-:-:S05]  /*14cc0*/  VIADDMNMX R8, R2, 0x1, R8, !PT ;  /* 0x0000000102087846 */ /* 0x000fca0007800108 */
[----:B------:R-:W-:-:S05]  /*14cd0*/  IMAD.IADD R2, R3, 0x1, R8 ;  /* 0x0000000103027824 */ /* 0x000fca00078e0208 */
[----:B------:R-:W-:-:S04]  /*14ce0*/  LOP3.LUT R2, R2, 0x1, RZ, 0xc0, !PT ;  /* 0x0000000102027812 */ /* 0x000fc800078ec0ff */
[----:B------:R-:W-:-:S13]  /*14cf0*/  ISETP.NE.U32.AND P0, PT, R2, 0x1, PT ;  /* 0x000000010200780c */ /* 0x000fda0003f05070 */
[----:B------:R-:W-:Y:S05]  /*14d00*/  @P0 BRA `(.L_x_1503) ;  /* 0x00000008008c0947 */ /* 0x000fea0003800000 */
[----:B------:R-:W3:Y:S04]  /*14d10*/  LDL R5, [R1+0x18] ;  /* 0x0000180001057983 */ /* 0x000ee80000100800 */
[----:B--2---:R-:W2:Y:S04]  /*14d20*/  LDL R4, [R1+0x4] ;  /* 0x0000040001047983 */ /* 0x004ea80000100800 */
[----:B------:R-:W4:Y:S01]  /*14d30*/  LDL R3, [R1+0x10] ;  /* 0x0000100001037983 */ /* 0x000f220000100800 */
[----:B------:R-:W-:Y:S01]  /*14d40*/  BSSY B1, `(.L_x_1504) ;  /* 0x000009b000017945 */ /* 0x000fe20003800000 */
[----:B---3--:R-:W-:Y:S01]  /*14d50*/  LOP3.LUT P1, RZ, R5, 0x1, RZ, 0xc0, !PT ;  /* 0x0000000105ff7812 */ /* 0x008fe2000782c0ff */
[----:B--2---:R-:W-:-:S05]  /*14d60*/  VIADD R6, R4, 0x1 ;  /* 0x0000000104067836 */ /* 0x004fca0000000000 */
        /* <DEDUP_REMOVED lines=11> */
[----:B------:R-:W0:Y:S01]  /*14e20*/  LDC R5, c[0x0][0x43c] ;  /* 0x00010f00ff057b82 */ /* 0x000e220000000800 */
[----:B------:R-:W-:Y:S02]  /*14e30*/  ULDC.64 UR6, c[0x0][0x428] ;  /* 0x00010a0000067ab9 */ /* 0x000fe40000000a00 */
[----:B------:R-:W3:Y:S01]  /*14e40*/  LDL R7, [R1+0xc] ;  /* 0x00000c0001077983 */ /* 0x000ee20000100800 */
        /* <DEDUP_REMOVED lines=15> */
.L_x_1506:
[----:B------:R-:W2:Y:S01]  /*14f40*/  LDL R2, [R1] ;  /* 0x0000000001027983 */ /* 0x000ea20000100800 */
[----:B------:R-:W-:Y:S01]  /*14f50*/  BSSY B3, `(.L_x_1507) ;  /* 0x0000005000037945 */ /* 0x000fe20003800000 */
[----:B--2---:R-:W-:Y:S01]  /*14f60*/  IMAD R3, R6, 0x8, R2 ;  /* 0x0000000806037824 */ /* 0x004fe200078e0202 */
[----:B------:R-:W-:-:S04]  /*14f70*/  SHF.L.U32 R2, R9, 0x1f, RZ ;  /* 0x0000001f09027819 */ /* 0x000fc800000006ff */
[----:B------:R-:W1:Y:S02]  /*14f80*/  SYNCS.PHASECHK.TRANS64.TRYWAIT P0, [R3+URZ+0x28840], R2 ;  /* 0x02884002030075a7 */ /* 0x000e64000800017f */
[----:B-1----:R-:W-:Y:S05]  /*14f90*/  @!P0 BRA `(.L_x_1508) ;  /* 0x0000004000848947 */ /* 0x002fea0003800000 */
.L_x_1612:
[----:B------:R-:W-:Y:S05]  /*14fa0*/  BSYNC B3 ;  /* 0x0000000000037941 */ /* 0x000fea0003800000 */
.L_x_1507:
        /* <DEDUP_REMOVED lines=12> */
.L_x_1510:
[----:B------:R-:W-:Y:S05]  /*15070*/  BSYNC B3 ;  /* 0x0000000000037941 */ /* 0x000fea0003800000 */
.L_x_1509:
[----:B------:R-:W2:Y:S04]  /*15080*/  LDL R5, [R1] ;  /* 0x0000000001057983 */ /* 0x000ea80000100800 */
        /* <DEDUP_REMOVED lines=12> */
.L_x_1511:
        /* <DEDUP_REMOVED lines=16> */
.L_x_1512:
        /* <DEDUP_REMOVED lines=17> */
.L_x_1613:
[----:B------:R-:W-:Y:S05]  /*15360*/  BSYNC B3 ;  /* 0x0000000000037941 */ /* 0x000fea0003800000 */
.L_x_1513:
[----:B------:R1:W5:Y:S01]  /*15370*/  LDL R15, [R1+0x4] ;  /* 0x00000400010f7983 */ /* 0x0003620000100800 */
[----:B------:R-:W-:Y:S01]  /*15380*/  BSSY B3, `(.L_x_1515) ;  /* 0x000000d000037945 */ /* 0x000fe20003800000 */
[----:B------:R-:W-:Y:S02]  /*15390*/  IMAD.MOV.U32 R12, RZ, RZ, 0x0 ;  /* 0x00000000ff0c7424 */ /* 0x000fe400078e00ff */
[----:B------:R-:W-:Y:S01]  /*153a0*/  IMAD.MOV.U32 R13, RZ, RZ, 0x14f00000 ;  /* 0x14f00000ff0d7424 */ /* 0x000fe200078e00ff */
[----:B------:R-:W-:Y:S06]  /*153b0*/  @P1 BRA `(.L_x_1516) ;  /* 0x0000000000241947 */ /* 0x000fec0003800000 */
[----:B------:R-:W2:Y:S01]  /*153c0*/  LDL R7, [R1] ;  /* 0x0000000001077983 */ /* 0x000ea20000100800 */
[----:B------:R-:W3:Y:S01]  /*153d0*/  S2R R5, SR_TID.X ;  /* 0x0000000000057919 */ /* 0x000ee20000002100 */
[----:B0-----:R-:W-:Y:S01]  /*153e0*/  IMAD.MOV.U32 R3, RZ, RZ, 0x8000 ;  /* 0x00008000ff037424 */ /* 0x001fe200078e00ff */
[----:B---3--:R-:W-:-:S04]  /*153f0*/  LOP3.LUT R5, R5, 0x1f, RZ, 0xc0, !PT ;  /* 0x0000001f05057812 */ /* 0x008fc800078ec0ff */
[----:B------:R-:W-:Y:S01]  /*15400*/  ISETP.NE.AND P0, PT, R5, RZ, PT ;  /* 0x000000ff0500720c */ /* 0x000fe20003f05270 */
[----:B--2--5:R-:W-:-:S04]  /*15410*/  IMAD R2, R15, 0x8, R7 ;  /* 0x000000080f027824 */ /* 0x024fc800078e0207 */
[----:B------:R2:W-:Y:S08]  /*15420*/  SYNCS.ARRIVE.TRANS64 RZ, [R2+URZ+0x28850], R3 ;  /* 0x0288500302ff79a7 */ /* 0x0005f0000800003f */
[----:B------:R-:W-:Y:S05]  /*15430*/  @!P0 BRA `(.L_x_1516) ;  /* 0x0000000000048947 */ /* 0x000fea0003800000 */
[----:B------:R-:W-:Y:S01]  /*15440*/  BPT.TRAP 0x1 ;  /* 0x000000040000795c */ /* 0x000fe20000300000 */
.L_x_1516:
[----:B------:R-:W-:Y:S05]  /*15450*/  BSYNC B3 ;  /* 0x0000000000037941 */ /* 0x000fea0003800000 */
.L_x_1515:
[----:B0-2---:R-:W2:Y:S04]  /*15460*/  LDL R2, [R1] ;  /* 0x0000000001027983 */ /* 0x005ea80000100800 */
[----:B------:R-:W3:Y:S04]  /*15470*/  LDL R7, [R1+0x14] ;  /* 0x0000140001077983 */ /* 0x000ee80000100800 */
[----:B------:R-:W3:Y:S01]  /*15480*/  LDL.LU R3, [R1+0x8] ;  /* 0x0000080001037983 */ /* 0x000ee20000300800 */
[----:B------:R-:W-:Y:S01]  /*15490*/  R2UR UR10, R11 ;  /* 0x000000000b0a72ca */ /* 0x000fe200000e0000 */
[----:B------:R-:W-:Y:S01]  /*154a0*/  UIADD3 UR4, UP0, UR38, 0x470, URZ ;  /* 0x0000047026047890 */ /* 0x000fe2000ff1e03f */
[----:B------:R-:W-:-:S02]  /*154b0*/  R2UR UR6, R12 ;  /* 0x000000000c0672ca */ /* 0x000fc400000e0000 */
[----:B------:R-:W-:Y:S01]  /*154c0*/  R2UR UR7, R13 ;  /* 0x000000000d0772ca */ /* 0x000fe200000e0000 */
[----:B------:R-:W-:Y:S01]  /*154d0*/  UIADD3.X UR5, URZ, UR39, URZ, UP0, !UPT ;  /* 0x000000273f057290 */ /* 0x000fe200087fe43f */
[----:B------:R-:W-:Y:S01]  /*154e0*/  PLOP3.LUT P0, PT, PT, PT, PT, 0x80, 0x0 ;  /* 0x000000000000781c */ /* 0x000fe20003f0f070 */
[C-C-:B--2--5:R-:W-:Y:S02]  /*154f0*/  IMAD R5, R15.reuse, 0x8, R2.reuse ;  /* 0x000000080f057824 */ /* 0x164fe400078e0202 */
[----:B------:R-:W-:Y:S02]  /*15500*/  IMAD R2, R15, 0x8000, R2 ;  /* 0x000080000f027824 */ /* 0x000fe400078e0202 */
[----:B------:R-:W-:Y:S02]  /*15510*/  VIADD R5, R5, 0x28850 ;  /* 0x0002885005057836 */ /* 0x000fe40000000000 */
[----:B---3--:R-:W-:Y:S02]  /*15520*/  IMAD R3, R3, 0x80, R7 ;  /* 0x0000008003037824 */ /* 0x008fe400078e0207 */
[----:B------:R-:W-:-:S07]  /*15530*/  VIADD R7, R2, 0x400 ;  /* 0x0000040002077836 */ /* 0x000fce0000000000 */
.L_x_1517:
        /* <DEDUP_REMOVED lines=15> */
.L_x_1518:
        /* <DEDUP_REMOVED lines=12> */
.L_x_1505:
[----:B------:R-:W-:Y:S05]  /*156f0*/  BSYNC B1 ;  /* 0x0000000000017941 */ /* 0x000fea0003800000 */
.L_x_1504:
[----:B0-----:R-:W2:Y:S04]  /*15700*/  LDL R0, [R1+0x28] ;  /* 0x0000280001007983 */ /* 0x001ea80000100800 */
[----:B------:R0:W-:Y:S04]  /*15710*/  STL [R1+0x4], R6 ;  /* 0x0000040601007387 */ /* 0x0001e80000100800 */
[----:B------:R0:W-:Y:S02]  /*15720*/  STL [R1+0x10], R9 ;  /* 0x0000100901007387 */ /* 0x0001e40000100800 */
[----:B0-2---:R-:W-:-:S07]  /*15730*/  VIADD R0, R0, 0xfffffffd ;  /* 0xfffffffd00007836 */ /* 0x005fce0000000000 */
.L_x_1503:
[----:B------:R-:W-:Y:S05]  /*15740*/  BSYNC B2 ;  /* 0x0000000000027941 */ /* 0x000fea0003800000 */
.L_x_1502:
[----:B------:R-:W3:Y:S01]  /*15750*/  LDL.LU R2, [R1+0x28] ;  /* 0x0000280001027983 */ /* 0x000ee20000300800 */
[----:B------:R-:W-:Y:S01]  /*15760*/  VIADD R8, R8, 0xfffffffe ;  /* 0xfffffffe08087836 */ /* 0x000fe20000000000 */
[----:B---3--:R-:W-:-:S04]  /*15770*/  LOP3.LUT R2, RZ, R2, RZ, 0x33, !PT ;  /* 0x00000002ff027212 */ /* 0x008fc800078e33ff */
[----:B------:R-:W-:-:S13]  /*15780*/  ISETP.NE.AND P0, PT, R8, R2, PT ;  /* 0x000000020800720c */ /* 0x000fda0003f05270 */
[----:B------:R-:W-:Y:S05]  /*15790*/  @!P0 BRA `(.L_x_1501) ;  /* 0x0000001000f88947 */ /* 0x000fea0003800000 */
[----:B------:R-:W-:-:S07]  /*157a0*/  IMAD.MOV.U32 R9, RZ, RZ, R17 ;  /* 0x000000ffff097224 */ /* 0x000fce00078e0011 */
.L_x_1549:
[----:B--2---:R-:W2:Y:S04]  /*157b0*/  LDL R4, [R1+0x18] ;  /* 0x0000180001047983 */ /* 0x004ea80000100800 */
[----:B---3--:R-:W3:Y:S04]  /*157c0*/  LDL R3, [R1+0x4] ;  /* 0x0000040001037983 */ /* 0x008ee80000100800 */
[----:B------:R-:W4:Y:S01]  /*157d0*/  LDL R2, [R1+0x10] ;  /* 0x0000100001027983 */ /* 0x000f220000100800 */
[----:B------:R-:W-:Y:S05]  /*157e0*/  YIELD ;  /* 0x0000000000007946 */ /* 0x000fea0003800000 */
[----:B------:R-:W-:Y:S01]  /*157f0*/  BSSY B1, `(.L_x_1519) ;  /* 0x0000098000017945 */ /* 0x000fe20003800000 */
[----:B--2---:R-:W-:Y:S01]  /*15800*/  LOP3.LUT P1, RZ, R4, 0x1, RZ, 0xc0, !PT ;  /* 0x0000000104ff7812 */ /* 0x004fe2000782c0ff */
[----:B---3--:R-:W-:-:S05]  /*15810*/  VIADD R4, R3, 0x1 ;  /* 0x0000000103047836 */ /* 0x008fca0000000000 */
[----:B------:R-:W-:-:S04]  /*15820*/  ISETP.NE.AND P0, PT, R4, 0x2, PT ;  /* 0x000000020400780c */ /* 0x000fc80003f05270 */
[----:B------:R-:W-:Y:S02]  /*15830*/  SEL R5, RZ, 0x1, P0 ;  /* 0x00000001ff057807 */ /* 0x000fe40000000000 */
[----:B------:R-:W-:Y:S02]  /*15840*/  SEL R4, R4, RZ, P0 ;  /* 0x000000ff04047207 */ /* 0x000fe40000000000 */
[----:B----4-:R-:W-:Y:S01]  /*15850*/  LOP3.LUT R5, R2, R5, RZ, 0x3c, !PT ;  /* 0x0000000502057212 */ /* 0x010fe200078e3cff */
[----:B0-----:R-:W-:Y:S06]  /*15860*/  @!P1 BRA `(.L_x_1520) ;  /* 0x0000000800409947 */ /* 0x001fec0003800000 */
        /* <DEDUP_REMOVED lines=19> */
[----:B------:R-:W-:-:S04]  /*159a0*/  IMAD.WIDE.U32 R2, R11, UR6, R2 ;  /* 0x000000060b027c25 */ /* 0x000fc8000f8e0002 */
[----:B------:R-:W-:Y:S01]  /*159b0*/  IMAD.IADD R3, R6, 0x1, R3 ;  /* 0x0000000106037824 */ /* 0x000fe200078e0203 */
[----:B------:R-:W-:-:S04]  /*159c0*/  LEA R6, P0, R2, UR4, 0x2 ;  /* 0x0000000402067c11 */ /* 0x000fc8000f8010ff */
[----:B------:R-:W-:-:S05]  /*159d0*/  LEA.HI.X R7, R2, UR5, R3, 0x2, P0 ;  /* 0x0000000502077c11 */ /* 0x000fca00080f1403 */
[----:B------:R0:W5:Y:S04]  /*159e0*/  LDG.E R9, desc[UR50][R6.64] ;  /* 0x0000003206097981 */ /* 0x000168000c1e1900 */
.L_x_1521:
[----:B------:R-:W2:Y:S01]  /*159f0*/  LDL R2, [R1] ;  /* 0x0000000001027983 */ /* 0x000ea20000100800 */
[----:B------:R-:W-:Y:S01]  /*15a00*/  BSSY B2, `(.L_x_1522) ;  /* 0x0000005000027945 */ /* 0x000fe20003800000 */
[----:B--2---:R-:W-:Y:S01]  /*15a10*/  IMAD R3, R4, 0x8, R2 ;  /* 0x0000000804037824 */ /* 0x004fe200078e0202 */
[----:B------:R-:W-:-:S04]  /*15a20*/  SHF.L.U32 R2, R5, 0x1f, RZ ;  /* 0x0000001f05027819 */ /* 0x000fc800000006ff */
[----:B------:R-:W2:Y:S02]  /*15a30*/  SYNCS.PHASECHK.TRANS64.TRYWAIT P0, [R3+URZ+0x28840], R2 ;  /* 0x02884002030075a7 */ /* 0x000ea4000800017f */
[----:B--2---:R-:W-:Y:S05]  /*15a40*/  @!P0 BRA `(.L_x_1523) ;  /* 0x0000003800008947 */ /* 0x004fea0003800000 */
.L_x_1614:
[----:B------:R-:W-:Y:S05]  /*15a50*/  BSYNC B2 ;  /* 0x0000000000027941 */ /* 0x000fea0003800000 */
.L_x_1522:
        /* <DEDUP_REMOVED lines=12> */
.L_x_1525:
[----:B------:R-:W-:Y:S05]  /*15b20*/  BSYNC B2 ;  /* 0x0000000000027941 */ /* 0x000fea0003800000 */
.L_x_1524:
[----:B--2---:R-:W2:Y:S04]  /*15b30*/  LDL R2, [R1] ;  /* 0x0000000001027983 */ /* 0x004ea80000100800 */
        /* <DEDUP_REMOVED lines=12> */
.L_x_1526:
        /* <DEDUP_REMOVED lines=16> */
.L_x_1527:
        /* <DEDUP_REMOVED lines=17> */
.L_x_1615:
[----:B------:R-:W-:Y:S05]  /*15e10*/  BSYNC B2 ;  /* 0x0000000000027941 */ /* 0x000fea0003800000 */
.L_x_1528:
[----:B------:R-:W-:Y:S01]  /*15e20*/  BSSY B2, `(.L_x_1530) ;  /* 0x000000b000027945 */ /* 0x000fe20003800000 */
[----:B------:R-:W-:Y:S02]  /*15e30*/  IMAD.MOV.U32 R12, RZ, RZ, 0x0 ;  /* 0x00000000ff0c7424 */ /* 0x000fe400078e00ff */
[----:B------:R-:W-:Y:S01]  /*15e40*/  IMAD.MOV.U32 R13, RZ, RZ, 0x14f00000 ;  /* 0x14f00000ff0d7424 */ /* 0x000fe200078e00ff */
[----:B------:R-:W-:Y:S06]  /*15e50*/  @P1 BRA `(.L_x_1531) ;  /* 0x00000000001c1947 */ /* 0x000fec0003800000 */
[----:B------:R-:W2:Y:S01]  /*15e60*/  S2R R6, SR_TID.X ;  /* 0x0000000000067919 */ /* 0x000ea20000002100 */
[----:B0-----:R-:W-:-:S04]  /*15e70*/  IMAD.MOV.U32 R3, RZ, RZ, 0x8000 ;  /* 0x00008000ff037424 */ /* 0x001fc800078e00ff */
[----:B------:R3:W-:Y:S01]  /*15e80*/  SYNCS.ARRIVE.TRANS64 RZ, [R2+URZ+0x50], R3 ;  /* 0x0000500302ff79a7 */ /* 0x0007e2000800003f */
[----:B--2---:R-:W-:-:S04]  /*15e90*/  LOP3.LUT R6, R6, 0x1f, RZ, 0xc0, !PT ;  /* 0x0000001f06067812 */ /* 0x004fc800078ec0ff */
[----:B------:R-:W-:-:S13]  /*15ea0*/  ISETP.NE.AND P0, PT, R6, RZ, PT ;  /* 0x000000ff0600720c */ /* 0x000fda0003f05270 */
[----:B---3--:R-:W-:Y:S05]  /*15eb0*/  @!P0 BRA `(.L_x_1531) ;  /* 0x0000000000048947 */ /* 0x008fea0003800000 */
[----:B------:R-:W-:Y:S01]  /*15ec0*/  BPT.TRAP 0x1 ;  /* 0x000000040000795c */ /* 0x000fe20000300000 */
.L_x_1531:
[----:B------:R-:W-:Y:S05]  /*15ed0*/  BSYNC B2 ;  /* 0x0000000000027941 */ /* 0x000fea0003800000 */
.L_x_1530:
[----:B------:R-:W2:Y:S04]  /*15ee0*/  LDL R15, [R1] ;  /* 0x00000000010f7983 */ /* 0x000ea80000100800 */
[----:B0-----:R-:W2:Y:S04]  /*15ef0*/  LDL.LU R3, [R1+0x4] ;  /* 0x0000040001037983 */ /* 0x001ea80000300800 */
[----:B------:R-:W3:Y:S04]  /*15f00*/  LDL R7, [R1+0x14] ;  /* 0x0000140001077983 */ /* 0x000ee80000100800 */
[----:B------:R-:W3:Y:S01]  /*15f10*/  LDL.LU R6, [R1+0x8] ;  /* 0x0000080001067983 */ /* 0x000ee20000300800 */
[----:B------:R-:W-:Y:S01]  /*15f20*/  R2UR UR10, R11 ;  /* 0x000000000b0a72ca */ /* 0x000fe200000e0000 */
[----:B------:R-:W-:Y:S01]  /*15f30*/  UIADD3 UR4, UP0, UR38, 0x470, URZ ;  /* 0x0000047026047890 */ /* 0x000fe2000ff1e03f */
[----:B------:R-:W-:Y:S01]  /*15f40*/  R2UR UR6, R12 ;  /* 0x000000000c0672ca */ /* 0x000fe200000e0000 */
[----:B------:R-:W-:Y:S01]  /*15f50*/  VIADD R2, R2, 0x50 ;  /* 0x0000005002027836 */ /* 0x000fe20000000000 */
[----:B------:R-:W-:Y:S01]  /*15f60*/  R2UR UR7, R13 ;  /* 0x000000000d0772ca */ /* 0x000fe200000e0000 */
[----:B------:R-:W-:Y:S01]  /*15f70*/  UIADD3.X UR5, URZ, UR39, URZ, UP0, !UPT ;  /* 0x000000273f057290 */ /* 0x000fe200087fe43f */
[----:B------:R-:W-:Y:S01]  /*15f80*/  PLOP3.LUT P0, PT, PT, PT, PT, 0x80, 0x0 ;  /* 0x000000000000781c */ /* 0x000fe20003f0f070 */
[----:B--2---:R-:W-:-:S02]  /*15f90*/  IMAD R3, R3, 0x8000, R15 ;  /* 0x0000800003037824 */ /* 0x004fc400078e020f */
[----:B---3--:R-:W-:Y:S02]  /*15fa0*/  IMAD R6, R6, 0x80, R7 ;  /* 0x0000008006067824 */ /* 0x008fe400078e0207 */
[----:B------:R-:W-:-:S08]  /*15fb0*/  VIADD R7, R3, 0x400 ;  /* 0x0000040003077836 */ /* 0x000fd00000000000 */
.L_x_1532:
        /* <DEDUP_REMOVED lines=15> */
.L_x_1533:
        /* <DEDUP_REMOVED lines=12> */
.L_x_1520:
[----:B------:R-:W-:Y:S05]  /*16170*/  BSYNC B1 ;  /* 0x0000000000017941 */ /* 0x000fea0003800000 */
.L_x_1519:
[----:B------:R-:W2:Y:S01]  /*16180*/  LDL R2, [R1+0x18] ;  /* 0x0000180001027983 */ /* 0x000ea20000100800 */
[----:B------:R-:W-:Y:S01]  /*16190*/  VIADD R3, R4, 0x1 ;  /* 0x0000000104037836 */ /* 0x000fe20000000000 */
[----:B------:R-:W-:Y:S01]  /*161a0*/  BSSY B1, `(.L_x_1534) ;  /* 0x0000099000017945 */ /* 0x000fe20003800000 */
[----:B------:R-:W-:-:S03]  /*161b0*/  VIADD R6, R0, 0xffffffff ;  /* 0xffffffff00067836 */ /* 0x000fc60000000000 */
        /* <DEDUP_REMOVED lines=9> */
[----:B------:R-:W-:Y:S01]  /*16250*/  IMAD.MOV.U32 R7, RZ, RZ, R6 ;  /* 0x000000ffff077224 */ /* 0x000fe200078e0006 */
[----:B------:R-:W-:-:S04]  /*16260*/  ISETP.NE.U32.AND P0, PT, RZ, UR4, PT ;  /* 0x00000004ff007c0c */ /* 0x000fc8000bf05070 */
[----:B------:R-:W-:-:S13]  /*16270*/  ISETP.NE.AND.EX P0, PT, RZ, UR5, PT, P0 ;  /* 0x00000005ff007c0c */ /* 0x000fda000bf05300 */
[----:B------:R-:W-:Y:S05]  /*16280*/  @!P0 BRA `(.L_x_1536) ;  /* 0x00000000004c8947 */ /* 0x000fea0003800000 */
[----:B------:R-:W3:Y:S01]  /*16290*/  LDL R14, [R1+0x1c] ;  /* 0x00001c00010e7983 */ /* 0x000ee20000100800 */
[----:B0-----:R-:W0:Y:S01]  /*162a0*/  LDC R8, c[0x0][0x43c] ;  /* 0x00010f00ff087b82 */ /* 0x001e220000000800 */
[----:B------:R-:W-:Y:S02]  /*162b0*/  ULDC.64 UR6, c[0x0][0x428] ;  /* 0x00010a0000067ab9 */ /* 0x000fe40000000a00 */
[----:B------:R-:W4:Y:S01]  /*162c0*/  LDL R13, [R1+0xc] ;  /* 0x00000c00010d7983 */ /* 0x000f220000100800 */
        /* <DEDUP_REMOVED lines=8> */
[----:B---3--:R-:W-:-:S04]  /*16350*/  IMAD R8, R14, UR6, RZ ;  /* 0x000000060e087c24 */ /* 0x008fc8000f8e02ff */
[C---:B----4-:R-:W-:Y:S02]  /*16360*/  IMAD R8, R13.reuse, UR7, R8 ;  /* 0x000000070d087c24 */ /* 0x050fe4000f8e0208 */
[----:B------:R-:W-:-:S04]  /*16370*/  IMAD.WIDE.U32 R2, R13, UR6, R2 ;  /* 0x000000060d027c25 */ /* 0x000fc8000f8e0002 */
[----:B------:R-:W-:Y:S01]  /*16380*/  IMAD.IADD R3, R8, 0x1, R3 ;  /* 0x0000000108037824 */ /* 0x000fe200078e0203 */
[----:B------:R-:W-:-:S04]  /*16390*/  LEA R8, P0, R2, UR4, 0x2 ;  /* 0x0000000402087c11 */ /* 0x000fc8000f8010ff */
[----:B------:R-:W-:-:S06]  /*163a0*/  LEA.HI.X R9, R2, UR5, R3, 0x2, P0 ;  /* 0x0000000502097c11 */ /* 0x000fcc00080f1403 */
[----:B------:R3:W5:Y:S03]  /*163b0*/  LDG.E R9, desc[UR50][R8.64] ;  /* 0x0000003208097981 */ /* 0x000766000c1e1900 */
.L_x_1536:
[----:B------:R-:W4:Y:S01]  /*163c0*/  LDL R2, [R1] ;  /* 0x0000000001027983 */ /* 0x000f220000100800 */
[----:B------:R-:W-:Y:S01]  /*163d0*/  SHF.L.U32 R3, R11, 0x1f, RZ ;  /* 0x0000001f0b037819 */ /* 0x000fe200000006ff */
[----:B------:R-:W-:Y:S01]  /*163e0*/  BSSY B2, `(.L_x_1537) ;  /* 0x0000004000027945 */ /* 0x000fe20003800000 */
[----:B----4-:R-:W-:-:S04]  /*163f0*/  IMAD R2, R12, 0x8, R2 ;  /* 0x000000080c027824 */ /* 0x010fc800078e0202 */
[----:B------:R-:W4:Y:S02]  /*16400*/  SYNCS.PHASECHK.TRANS64.TRYWAIT P0, [R2+URZ+0x28840], R3 ;  /* 0x02884003020075a7 */ /* 0x000f24000800017f */
[----:B----4-:R-:W-:Y:S05]  /*16410*/  @!P0 BRA `(.L_x_1538) ;  /* 0x0000002c00b48947 */ /* 0x010fea0003800000 */
.L_x_1616:
[----:B------:R-:W-:Y:S05]  /*16420*/  BSYNC B2 ;  /* 0x0000000000027941 */ /* 0x000fea0003800000 */
.L_x_1537:
[----:B0--3--:R-:W0:Y:S01]  /*16430*/  S2R R8, SR_TID.X ;  /* 0x0000000000087919 */ /* 0x009e220000002100 */
[----:B------:R-:W-:Y:S01]  /*16440*/  BSSY B2, `(.L_x_1539) ;  /* 0x000000b000027945 */ /* 0x000fe20003800000 */
[----:B0-----:R-:W-:-:S04]  /*16450*/  LOP3.LUT R8, R8, 0x7f, RZ, 0xc0, !PT ;  /* 0x0000007f08087812 */ /* 0x001fc800078ec0ff */
[----:B------:R-:W-:-:S13]  /*16460*/  ISETP.NE.AND P1, PT, R8, RZ, PT ;  /* 0x000000ff0800720c */ /* 0x000fda0003f25270 */
[----:B------:R-:W-:Y:S05]  /*16470*/  @P1 BRA `(.L_x_1540) ;  /* 0x00000000001c1947 */ /* 0x000fea0003800000 */
[----:B------:R-:W0:Y:S01]  /*16480*/  S2R R8, SR_TID.X ;  /* 0x0000000000087919 */ /* 0x000e220000002100 */
[----:B----4-:R-:W-:-:S04]  /*16490*/  IMAD.MOV.U32 R3, RZ, RZ, 0x8000 ;  /* 0x00008000ff037424 */ /* 0x010fc800078e00ff */
[----:B------:R3:W-:Y:S01]  /*164a0*/  SYNCS.ARRIVE.TRANS64 RZ, [R2+URZ+0x28830], R3 ;  /* 0x0288300302ff79a7 */ /* 0x0007e2000800003f */
[----:B0-----:R-:W-:-:S04]  /*164b0*/  LOP3.LUT R8, R8, 0x1f, RZ, 0xc0, !PT ;  /* 0x0000001f08087812 */ /* 0x001fc800078ec0ff */
[----:B------:R-:W-:-:S13]  /*164c0*/  ISETP.NE.AND P0, PT, R8, RZ, PT ;  /* 0x000000ff0800720c */ /* 0x000fda0003f05270 */
[----:B---3--:R-:W-:Y:S05]  /*164d0*/  @!P0 BRA `(.L_x_1540) ;  /* 0x0000000000048947 */ /* 0x008fea0003800000 */
[----:B------:R-:W-:Y:S01]  /*164e0*/  BPT.TRAP 0x1 ;  /* 0x000000040000795c */ /* 0x000fe20000300000 */
.L_x_1540:
[----:B------:R-:W-:Y:S05]  /*164f0*/  BSYNC B2 ;  /* 0x0000000000027941 */ /* 0x000fea0003800000 */
.L_x_1539:
[----:B----4-:R-:W3:Y:S04]  /*16500*/  LDL R2, [R1+0x4] ;  /* 0x0000040001027983 */ /* 0x010ee80000100800 */
[----:B--2---:R-:W2:Y:S04]  /*16510*/  LDL R11, [R1] ;  /* 0x00000000010b7983 */ /* 0x004ea80000100800 */
        /* <DEDUP_REMOVED lines=8> */
[C---:B---3--:R-:W-:Y:S02]  /*165a0*/  IMAD R3, R2.reuse, 0x8, R10 ;  /* 0x0000000802037824 */ /* 0x048fe400078e020a */
[----:B--2---:R-:W-:Y:S02]  /*165b0*/  IMAD R2, R2, 0x8000, R11 ;  /* 0x0000800002027824 */ /* 0x004fe400078e020b */
[----:B------:R-:W-:-:S02]  /*165c0*/  VIADD R3, R3, 0x30 ;  /* 0x0000003003037836 */ /* 0x000fc40000000000 */
[----:B----4-:R-:W-:Y:S02]  /*165d0*/  IMAD R8, R7, 0x80, R8 ;  /* 0x0000008007087824 */ /* 0x010fe400078e0208 */
[----:B------:R-:W-:-:S07]  /*165e0*/  VIADD R11, R2, 0x18400 ;  /* 0x00018400020b7836 */ /* 0x000fce0000000000 */
.L_x_1541:
        /* <DEDUP_REMOVED lines=16> */
.L_x_1542:
        /* <DEDUP_REMOVED lines=15> */
.L_x_1617:
[----:B------:R-:W-:Y:S05]  /*167e0*/  BSYNC B2 ;  /* 0x0000000000027941 */ /* 0x000fea0003800000 */
.L_x_1543:
[----:B------:R-:W-:Y:S01]  /*167f0*/  BSSY B2, `(.L_x_1545) ;  /* 0x000000b000027945 */ /* 0x000fe20003800000 */
[----:B------:R-:W-:Y:S02]  /*16800*/  IMAD.MOV.U32 R12, RZ, RZ, 0x0 ;  /* 0x00000000ff0c7424 */ /* 0x000fe400078e00ff */
[----:B------:R-:W-:Y:S01]  /*16810*/  IMAD.MOV.U32 R13, RZ, RZ, 0x14f00000 ;  /* 0x14f00000ff0d7424 */ /* 0x000fe200078e00ff */
[----:B------:R-:W-:Y:S06]  /*16820*/  @P1 BRA `(.L_x_1546) ;  /* 0x00000000001c1947 */ /* 0x000fec0003800000 */
[----:B------:R-:W2:Y:S02]  /*16830*/  S2R R3, SR_TID.X ;  /* 0x0000000000037919 */ /* 0x000ea40000002100 */
[----:B--2---:R-:W-:Y:S01]  /*16840*/  LOP3.LUT R8, R3, 0x1f, RZ, 0xc0, !PT ;  /* 0x0000001f03087812 */ /* 0x004fe200078ec0ff */
[----:B------:R-:W-:-:S03]  /*16850*/  IMAD.MOV.U32 R3, RZ, RZ, 0x8000 ;  /* 0x00008000ff037424 */ /* 0x000fc600078e00ff */
[----:B------:R-:W-:Y:S01]  /*16860*/  ISETP.NE.AND P0, PT, R8, RZ, PT ;  /* 0x000000ff0800720c */ /* 0x000fe20003f05270 */
[----:B------:R2:W-:-:S12]  /*16870*/  SYNCS.ARRIVE.TRANS64 RZ, [R2+URZ+0x50], R3 ;  /* 0x0000500302ff79a7 */ /* 0x0005d8000800003f */
[----:B--2---:R-:W-:Y:S05]  /*16880*/  @!P0 BRA `(.L_x_1546) ;  /* 0x0000000000048947 */ /* 0x004fea0003800000 */
[----:B------:R-:W-:Y:S01]  /*16890*/  BPT.TRAP 0x1 ;  /* 0x000000040000795c */ /* 0x000fe20000300000 */
.L_x_1546:
[----:B------:R-:W-:Y:S05]  /*168a0*/  BSYNC B2 ;  /* 0x0000000000027941 */ /* 0x000fea0003800000 */
.L_x_1545:
[----:B------:R-:W2:Y:S04]  /*168b0*/  LDL R8, [R1] ;  /* 0x0000000001087983 */ /* 0x000ea80000100800 */
[----:B0-----:R-:W3:Y:S04]  /*168c0*/  LDL R5, [R1+0x14] ;  /* 0x0000140001057983 */ /* 0x001ee80000100800 */
        /* <DEDUP_REMOVED lines=11> */
.L_x_1547:
        /* <DEDUP_REMOVED lines=15> */
.L_x_1548:
        /* <DEDUP_REMOVED lines=12> */
.L_x_1535:
[----:B------:R-:W-:Y:S05]  /*16b30*/  BSYNC B1 ;  /* 0x0000000000017941 */ /* 0x000fea0003800000 */
.L_x_1534:
[----:B------:R-:W4:Y:S01]  /*16b40*/  LDL R2, [R1+0x20] ;  /* 0x0000200001027983 */ /* 0x000f220000100800 */
[----:B------:R-:W-:Y:S01]  /*16b50*/  VIADD R0, R0, 0xfffffffe ;  /* 0xfffffffe00007836 */ /* 0x000fe20000000000 */
[----:B----4-:R-:W-:-:S13]  /*16b60*/  ISETP.GT.AND P0, PT, R6, R2, PT ;  /* 0x000000020600720c */ /* 0x010fda0003f04270 */
[----:B------:R-:W-:Y:S05]  /*16b70*/  @P0 BRA `(.L_x_1549) ;  /* 0xffffffec000c0947 */ /* 0x000fea000383ffff */
.L_x_1501:
[----:B------:R-:W-:Y:S05]  /*16b80*/  BSYNC B0 ;  /* 0x0000000000007941 */ /* 0x000fea0003800000 */
.L_x_1500:
[----:B------:R-:W4:Y:S01]  /*16b90*/  S2R R2, SR_TID.X ;  /* 0x0000000000027919 */ /* 0x000f220000002100 */
[----:B------:R-:W-:Y:S01]  /*16ba0*/  BSSY B0, `(.L_x_1550) ;  /* 0x0000010000007945 */ /* 0x000fe20003800000 */
[----:B----4-:R-:W-:-:S04]  /*16bb0*/  LOP3.LUT R6, R2, 0x7f, RZ, 0xc0, !PT ;  /* 0x0000007f02067812 */ /* 0x010fc800078ec0ff */
[----:B------:R-:W-:-:S13]  /*16bc0*/  ISETP.NE.AND P0, PT, R6, RZ, PT ;  /* 0x000000ff0600720c */ /* 0x000fda0003f05270 */
[----:B------:R-:W-:Y:S05]  /*16bd0*/  @P0 BRA `(.L_x_1551) ;  /* 0x0000000000300947 */ /* 0x000fea0003800000 */
[----:B------:R-:W4:Y:S01]  /*16be0*/  S2R R3, SR_LANEID ;  /* 0x0000000000037919 */ /* 0x000f220000000000 */
[----:B------:R-:W-:Y:S01]  /*16bf0*/  VOTEU.ANY UR4, UPT, PT ;  /* 0x0000000000047886 */ /* 0x000fe200038e0100 */
[----:B--2---:R-:W2:Y:S01]  /*16c00*/  LDC.64 R4, c[0x0][0xc60] ;  /* 0x00031800ff047b82 */ /* 0x004ea20000000a00 */
[----:B------:R-:W4:Y:S08]  /*16c10*/  FLO.U32 R0, UR4 ;  /* 0x0000000400007d00 */ /* 0x000f3000080e0000 */
[----:B------:R-:W2:Y:S01]  /*16c20*/  POPC R2, UR4 ;  /* 0x0000000400027d09 */ /* 0x000ea20008000000 */
[----:B----4-:R-:W-:-:S13]  /*16c30*/  ISETP.EQ.U32.AND P0, PT, R0, R3, PT ;  /* 0x000000030000720c */ /* 0x010fda0003f02070 */
[----:B--2---:R-:W2:Y:S01]  /*16c40*/  @P0 ATOMG.E.ADD.STRONG.GPU PT, R5, desc[UR50][R4.64], R2 ;  /* 0x00000002040509a8 */ /* 0x004ea200081ee1f2 */
[----:B------:R-:W4:Y:S02]  /*16c50*/  S2R R3, SR_LTMASK ;  /* 0x0000000000037919 */ /* 0x000f240000003900 */
[----:B----4-:R-:W-:-:S06]  /*16c60*/  LOP3.LUT R3, R3, UR4, RZ, 0xc0, !PT ;  /* 0x0000000403037c12 */ /* 0x010fcc000f8ec0ff */
[----:B------:R-:W4:Y:S01]  /*16c70*/  POPC R3, R3 ;  /* 0x0000000300037309 */ /* 0x000f220000000000 */
[----:B--2---:R-:W4:Y:S02]  /*16c80*/  SHFL.IDX PT, R0, R5, R0, 0x1f ;  /* 0x00001f0005007589 */ /* 0x004f2400000e0000 */
[----:B----4-:R-:W-:-:S07]  /*16c90*/  IADD3 R16, R0, UR37, R3 ;  /* 0x0000002500107c10 */ /* 0x010fce000fffe003 */
.L_x_1551:
[----:B------:R-:W-:Y:S05]  /*16ca0*/  BSYNC B0 ;  /* 0x0000000000007941 */ /* 0x000fea0003800000 */
.L_x_1550:
[----:B------:R-:W4:Y:S01]  /*16cb0*/  LDL R0, [R1+0x18] ;  /* 0x0000180001007983 */ /* 0x000f220000100800 */
[----:B------:R-:W-:Y:S01]  /*16cc0*/  BSSY B0, `(.L_x_1552) ;  /* 0x000003e000007945 */ /* 0x000fe20003800000 */
[----:B----4-:R-:W-:-:S13]  /*16cd0*/  LOP3.LUT P0, RZ, R0, 0x1, RZ, 0xc0, !PT ;  /* 0x0000000100ff7812 */ /* 0x010fda000780c0ff */
[----:B------:R-:W-:Y:S05]  /*16ce0*/  @!P0 BRA `(.L_x_1553) ;  /* 0x0000000000ec8947 */ /* 0x000fea0003800000 */
[----:B------:R-:W4:Y:S04]  /*16cf0*/  LDL R3, [R1] ;  /* 0x0000000001037983 */ /* 0x000f280000100800 */
[----:B------:R-:W4:Y:S04]  /*16d00*/  LDL R0, [R1+0x4] ;  /* 0x0000040001007983 */ /* 0x000f280000100800 */
[----:B------:R-:W5:Y:S01]  /*16d10*/  LDL R2, [R1+0x10] ;  /* 0x0000100001027983 */ /* 0x000f620000100800 */
[----:B------:R-:W-:Y:S01]  /*16d20*/  BSSY B1, `(.L_x_1554) ;  /* 0x0000006000017945 */ /* 0x000fe20003800000 */
[----:B------:R-:W-:Y:S01]  /*16d30*/  ISETP.NE.AND P1, PT, R6, RZ, PT ;  /* 0x000000ff0600720c */ /* 0x000fe20003f25270 */
[----:B----4-:R-:W-:Y:S01]  /*16d40*/  IMAD R0, R0, 0x8, R3 ;  /* 0x0000000800007824 */ /* 0x010fe200078e0203 */
[----:B-----5:R-:W-:-:S04]  /*16d50*/  SHF.L.U32 R3, R2, 0x1f, RZ ;  /* 0x0000001f02037819 */ /* 0x020fc800000006ff */
[----:B------:R-:W4:Y:S02]  /*16d60*/  SYNCS.PHASECHK.TRANS64.TRYWAIT P0, [R0+URZ+0x28860], R3 ;  /* 0x02886003000075a7 */ /* 0x000f24000800017f */
[----:B----4-:R-:W-:Y:S05]  /*16d70*/  @!P0 BRA `(.L_x_1555) ;  /* 0x0000002400848947 */ /* 0x010fea0003800000 */
.L_x_1618:
[----:B------:R-:W-:Y:S05]  /*16d80*/  BSYNC B1 ;  /* 0x0000000000017941 */ /* 0x000fea0003800000 */
.L_x_1554:
[----:B------:R-:W-:Y:S04]  /*16d90*/  BSSY B1, `(.L_x_1556) ;  /* 0x0000009000017945 */ /* 0x000fe80003800000 */
[----:B------:R-:W-:Y:S05]  /*16da0*/  @P1 BRA `(.L_x_1557) ;  /* 0x00000000001c1947 */ /* 0x000fea0003800000 */
[----:B------:R-:W5:Y:S01]  /*16db0*/  S2R R2, SR_TID.X ;  /* 0x0000000000027919 */ /* 0x000f620000002100 */
[----:B----4-:R-:W-:-:S04]  /*16dc0*/  IMAD.MOV.U32 R3, RZ, RZ, 0x8000 ;  /* 0x00008000ff037424 */ /* 0x010fc800078e00ff */
[----:B------:R4:W-:Y:S01]  /*16dd0*/  SYNCS.ARRIVE.TRANS64 RZ, [R0+URZ+0x28850], R3 ;  /* 0x0288500300ff79a7 */ /* 0x0009e2000800003f */
[----:B-----5:R-:W-:-:S04]  /*16de0*/  LOP3.LUT R2, R2, 0x1f, RZ, 0xc0, !PT ;  /* 0x0000001f02027812 */ /* 0x020fc800078ec0ff */
[----:B------:R-:W-:-:S13]  /*16df0*/  ISETP.NE.AND P0, PT, R2, RZ, PT ;  /* 0x000000ff0200720c */ /* 0x000fda0003f05270 */
[----:B----4-:R-:W-:Y:S05]  /*16e00*/  @!P0 BRA `(.L_x_1557) ;  /* 0x0000000000048947 */ /* 0x010fea0003800000 */
[----:B------:R-:W-:Y:S01]  /*16e10*/  BPT.TRAP 0x1 ;  /* 0x000000040000795c */ /* 0x000fe20000300000 */
.L_x_1557:
[----:B------:R-:W-:Y:S05]  /*16e20*/  BSYNC B1 ;  /* 0x0000000000017941 */ /* 0x000fea0003800000 */
.L_x_1556:
[----:B------:R-:W5:Y:S04]  /*16e30*/  LDL.LU R5, [R1+0x14] ;  /* 0x0000140001057983 */ /* 0x000f680000300800 */
[----:B------:R-:W5:Y:S04]  /*16e40*/  LDL.LU R2, [R1+0x8] ;  /* 0x0000080001027983 */ /* 0x000f680000300800 */
[----:B--2---:R-:W2:Y:S04]  /*16e50*/  LDL R4, [R1] ;  /* 0x0000000001047983 */ /* 0x004ea80000100800 */
[----:B----4-:R-:W2:Y:S01]  /*16e60*/  LDL R3, [R1+0x4] ;  /* 0x0000040001037983 */ /* 0x010ea20000100800 */
[----:B------:R-:W-:Y:S01]  /*16e70*/  UIADD3 UR4, UP0, UR38, 0x470, URZ ;  /* 0x0000047026047890 */ /* 0x000fe2000ff1e03f */
[----:B------:R-:W-:Y:S01]  /*16e80*/  PLOP3.LUT P0, PT, PT, PT, PT, 0x80, 0x0 ;  /* 0x000000000000781c */ /* 0x000fe20003f0f070 */
[----:B------:R-:W-:Y:S01]  /*16e90*/  VIADD R0, R0, 0x28850 ;  /* 0x0002885000007836 */ /* 0x000fe20000000000 */
[----:B------:R-:W-:Y:S01]  /*16ea0*/  UMOV UR6, 0x0 ;  /* 0x0000000000067882 */ /* 0x000fe20000000000 */
[----:B------:R-:W-:Y:S01]  /*16eb0*/  UIADD3.X UR5, URZ, UR39, URZ, UP0, !UPT ;  /* 0x000000273f057290 */ /* 0x000fe200087fe43f */
[----:B------:R-:W-:Y:S01]  /*16ec0*/  UMOV UR7, 0x14f00000 ;  /* 0x14f0000000077882 */ /* 0x000fe20000000000 */
[----:B------:R-:W-:Y:S01]  /*16ed0*/  UMOV UR10, URZ ;  /* 0x0000003f000a7c82 */ /* 0x000fe20008000000 */
[----:B-----5:R-:W-:-:S02]  /*16ee0*/  IMAD R2, R2, 0x80, R5 ;  /* 0x0000008002027824 */ /* 0x020fc400078e0205 */
[----:B--2---:R-:W-:-:S04]  /*16ef0*/  IMAD R3, R3, 0x8000, R4 ;  /* 0x0000800003037824 */ /* 0x004fc800078e0204 */
[----:B------:R-:W-:-:S07]  /*16f00*/  VIADD R4, R3, 0x400 ;  /* 0x0000040003047836 */ /* 0x000fce0000000000 */
.L_x_1558:
        /* <DEDUP_REMOVED lines=10> */
[----:B------:R-:W-:Y:S01]  /*16fb0*/  PLOP3.LUT P0, PT, PT, PT, PT, 0x80, 0x0 ;  /* 0x000000000000781c */ /* 0x000fe20003f0f070 */
[----:B------:R-:W-:Y:S01]  /*16fc0*/  VIADD R3, R3, 0x4400 ;  /* 0x0000440003037836 */ /* 0x000fe20000000000 */
[----:B------:R-:W-:Y:S01]  /*16fd0*/  UMOV UR6, 0x0 ;  /* 0x0000000000067882 */ /* 0x000fe20000000000 */
[----:B------:R-:W-:Y:S01]  /*16fe0*/  UMOV UR7, 0x14f00000 ;  /* 0x14f0000000077882 */ /* 0x000fe20000000000 */
[----:B------:R-:W-:-:S09]  /*16ff0*/  UMOV UR10, 0x40 ;  /* 0x00000040000a7882 */ /* 0x000fd20000000000 */
.L_x_1559:
        /* <DEDUP_REMOVED lines=9> */
[----:B----4-:R-:W-:Y:S05]  /*17090*/  @P0 BRA.U.ANY `(.L_x_1559) ;  /* 0xfffffffd00d80947 */ /* 0x010fea000393ffff */
.L_x_1553:
[----:B------:R-:W-:Y:S05]  /*170a0*/  BSYNC B0 ;  /* 0x0000000000007941 */ /* 0x000fea0003800000 */
.L_x_1552:
[----:B------:R-:W4:Y:S04]  /*170b0*/  LDL.LU R5, [R1+0x4] ;  /* 0x0000040001057983 */ /* 0x000f280000300800 */
[----:B--2---:R-:W2:Y:S01]  /*170c0*/  LDL.LU R4, [R1+0x10] ;  /* 0x0000100001047983 */ /* 0x004ea20000300800 */
[----:B----4-:R-:W-:-:S05]  /*170d0*/  VIADD R0, R5, 0x1 ;  /* 0x0000000105007836 */ /* 0x010fca0000000000 */
[----:B------:R-:W-:-:S04]  /*170e0*/  ISETP.NE.AND P0, PT, R0, 0x2, PT ;  /* 0x000000020000780c */ /* 0x000fc80003f05270 */
[----:B------:R-:W-:Y:S02]  /*170f0*/  SEL R2, RZ, 0x1, P0 ;  /* 0x00000001ff027807 */ /* 0x000fe40000000000 */
[----:B------:R-:W-:Y:S02]  /*17100*/  SEL R0, R0, RZ, P0 ;  /* 0x000000ff00007207 */ /* 0x000fe40000000000 */
[----:B--2---:R-:W-:-:S03]  /*17110*/  LOP3.LUT R4, R4, R2, RZ, 0x3c, !PT ;  /* 0x0000000204047212 */ /* 0x004fc600078e3cff */
[----:B------:R2:W-:Y:S04]  /*17120*/  STL [R1+0x4], R0 ;  /* 0x0000040001007387 */ /* 0x0005e80000100800 */
[----:B------:R2:W-:Y:S02]  /*17130*/  STL [R1+0x10], R4 ;  /* 0x0000100401007387 */ /* 0x0005e40000100800 */
.L_x_1480:
[----:B------:R-:W-:Y:S05]  /*17140*/  BSYNC B7 ;  /* 0x0000000000077941 */ /* 0x000fea0003800000 */
.L_x_1478:
[----:B--2---:R-:W2:Y:S02]  /*17150*/  LDL R0, [R1+0x18] ;  /* 0x0000180001007983 */ /* 0x004ea40000100800 */
[----:B--2---:R-:W-:-:S13]  /*17160*/  LOP3.LUT P0, RZ, R0, 0x2, RZ, 0xc0, !PT ;  /* 0x0000000200ff7812 */ /* 0x004fda000780c0ff */
[----:B------:R-:W-:Y:S05]  /*17170*/  @!P0 BRA `(.L_x_1560) ;  /* 0x0000000000288947 */ /* 0x000fea0003800000 */
[----:B------:R-:W-:Y:S05]  /*17180*/  WARPSYNC.ALL ;  /* 0x0000000000007948 */ /* 0x000fea0003800000 */
[----:B------:R-:W2:Y:S08]  /*17190*/  S2UR UR5, SR_CgaCtaId ;  /* 0x00000000000579c3 */ /* 0x000eb00000008800 */
[----:B------:R-:W-:Y:S06]  /*171a0*/  BAR.SYNC.DEFER_BLOCKING 0x5, 0x180 ;  /* 0x0146000000007b1d */ /* 0x000fec0000010000 */
[----:B------:R-:W-:-:S02]  /*171b0*/  UMOV UR4, 0x400 ;  /* 0x0000040000047882 */ /* 0x000fc40000000000 */
[----:B--2---:R-:W-:-:S06]  /*171c0*/  ULEA UR4, UR5, UR4, 0x18 ;  /* 0x0000000405047291 */ /* 0x004fcc000f8ec03f */
[----:B------:R-:W-:-:S05]  /*171d0*/  IMAD.U32 R0, RZ, RZ, UR4 ;  /* 0x00000004ff007e24 */ /* 0x000fca000f8e00ff */
[----:B------:R2:W4:Y:S04]  /*171e0*/  LDS.128 R16, [R0+0x288d0] ;  /* 0x0288d00000107984 */ /* 0x0005280000000c00 */
[----:B------:R2:W-:Y:S01]  /*171f0*/  STL [R1], R0 ;  /* 0x0000000001007387 */ /* 0x0005e20000100800 */
[----:B------:R-:W-:Y:S06]  /*17200*/  BAR.ARV 0x4, 0x180 ;  /* 0x0106000000007b1d */ /* 0x000fec0000002000 */
[----:B------:R-:W-:Y:S05]  /*17210*/  BRA `(.L_x_1561) ;  /* 0x0000000800d47947 */ /* 0x000fea0003800000 */
.L_x_1560:
[----:B------:R-:W2:Y:S01]  /*17220*/  S2R R0, SR_TID.X ;  /* 0x0000000000007919 */ /* 0x000ea20000002100 */
[----:B------:R-:W-:Y:S01]  /*17230*/  UMOV UR4, 0xffffffff ;  /* 0xffffffff00047882 */ /* 0x000fe20000000000 */
[----:B--2---:R-:W-:-:S04]  /*17240*/  LOP3.LUT R4, R0, 0x1f, RZ, 0xc0, !PT ;  /* 0x0000001f00047812 */ /* 0x004fc800078ec0ff */
[----:B------:R-:W-:Y:S01]  /*17250*/  ISETP.NE.AND P0, PT, R4, 0x1f, PT ;  /* 0x0000001f0400780c */ /* 0x000fe20003f05270 */
[----:B------:R-:W-:-:S12]  /*17260*/  BRA.DIV UR4, `(.L_x_1562) ;  /* 0x00000022045c7947 */ /* 0x000fd8000b800000 */
[----:B------:R-:W-:Y:S01]  /*17270*/  IMAD.IADD R5, R19, 0x1, R4 ;  /* 0x0000000113057824 */ /* 0x000fe200078e0204 */
[----:B------:R-:W-:-:S04]  /*17280*/  ULDC UR4, c[0x0][0xc3c] ;  /* 0x00030f0000047ab9 */ /* 0x000fc80000000800 */
[----:B------:R-:W-:-:S13]  /*17290*/  ISETP.GE.OR P1, PT, R5, UR4, !P0 ;  /* 0x0000000405007c0c */ /* 0x000fda000c726670 */
[----:B------:R-:W2:Y:S02]  /*172a0*/  @!P1 LDC.64 R2, c[0x0][0xc80] ;  /* 0x00032000ff029b82 */ /* 0x000ea40000000a00 */
[----:B--2---:R-:W-:-:S06]  /*172b0*/  @!P1 IMAD.WIDE R2, R5, 0x4, R2 ;  /* 0x0000000405029825 */ /* 0x004fcc00078e0202 */
[----:B------:R2:W4:Y:S01]  /*172c0*/  @!P1 LDG.E R3, desc[UR50][R2.64] ;  /* 0x0000003202039981 */ /* 0x000522000c1e1900 */
[C---:B------:R-:W-:Y:S02]  /*172d0*/  ISETP.GE.U32.AND P2, PT, R4.reuse, 0x2, PT ;  /* 0x000000020400780c */ /* 0x040fe40003f46070 */
[C---:B------:R-:W-:Y:S01]  /*172e0*/  ISETP.GE.U32.AND P3, PT, R4.reuse, 0x4, PT ;  /* 0x000000040400780c */ /* 0x040fe20003f66070 */
[----:B------:R-:W-:Y:S01]  /*172f0*/  SHFL.IDX PT, R0, R16, RZ, 0x1f ;  /* 0x00001fff10007589 */ /* 0x000fe200000e0000 */
[C---:B------:R-:W-:Y:S02]  /*17300*/  ISETP.GE.U32.AND P4, PT, R4.reuse, 0x8, PT ;  /* 0x000000080400780c */ /* 0x040fe40003f86070 */
[C---:B------:R-:W-:Y:S01]  /*17310*/  ISETP.GE.U32.AND P5, PT, R4.reuse, 0x10, PT ;  /* 0x000000100400780c */ /* 0x040fe20003fa6070 */
[----:B--2---:R-:W-:Y:S02]  /*17320*/  IMAD.MOV.U32 R2, RZ, RZ, RZ ;  /* 0x000000ffff027224 */ /* 0x004fe400078e00ff */
[----:B----4-:R-:W-:Y:S01]  /*17330*/  @!P1 IMAD.MOV.U32 R2, RZ, RZ, R3 ;  /* 0x000000ffff029224 */ /* 0x010fe200078e0003 */
[----:B------:R-:W-:-:S04]  /*17340*/  ISETP.NE.AND P1, PT, R4, RZ, PT ;  /* 0x000000ff0400720c */ /* 0x000fc80003f25270 */
[----:B------:R-:W2:Y:S02]  /*17350*/  SHFL.UP PT, R14, R2, 0x1, RZ ;  /* 0x04200000020e7989 */ /* 0x000ea400000e00ff */
[----:B--2---:R-:W-:-:S05]  /*17360*/  SEL R5, R14, RZ, P1 ;  /* 0x000000ff0e057207 */ /* 0x004fca0000800000 */
[----:B------:R-:W-:Y:S02]  /*17370*/  IMAD.IADD R3, R2, 0x1, R5 ;  /* 0x0000000102037824 */ /* 0x000fe400078e0205 */
[----:B------:R-:W-:Y:S04]  /*17380*/  SHFL.IDX PT, R5, R16, 0x1, 0x1f ;  /* 0x00201f0010057f89 */ /* 0x000fe800000e0000 */
[----:B------:R-:W2:Y:S02]  /*17390*/  SHFL.UP PT, R14, R3, 0x2, RZ ;  /* 0x04400000030e7989 */ /* 0x000ea400000e00ff */
[----:B--2---:R-:W-:-:S05]  /*173a0*/  SEL R14, R14, RZ, P2 ;  /* 0x000000ff0e0e7207 */ /* 0x004fca0001000000 */
[----:B------:R-:W-:-:S05]  /*173b0*/  IMAD.IADD R3, R3, 0x1, R14 ;  /* 0x0000000103037824 */ /* 0x000fca00078e020e */
        /* <DEDUP_REMOVED lines=9> */
[----:B------:R2:W4:Y:S02]  /*17450*/  SHFL.IDX PT, R14, R3, 0x1f, 0x1f ;  /* 0x03e01f00030e7f89 */ /* 0x00052400000e0000 */
.L_x_1628:
[----:B------:R-:W-:Y:S02]  /*17460*/  ULDC UR4, c[0x0][0xc38] ;  /* 0x00030e0000047ab9 */ /* 0x000fe40000000800 */
[----:B------:R-:W-:-:S04]  /*17470*/  IMAD.U32 R4, RZ, RZ, UR4 ;  /* 0x00000004ff047e24 */ /* 0x000fc8000f8e00ff */
[----:B----4-:R-:W-:-:S04]  /*17480*/  IMAD R16, R14, R4, RZ ;  /* 0x000000040e107224 */ /* 0x010fc800078e02ff */
[----:B------:R-:W-:-:S05]  /*17490*/  IMAD.IADD R5, R5, 0x1, R16 ;  /* 0x0000000105057824 */ /* 0x000fca00078e0210 */
[----:B------:R-:W-:-:S13]  /*174a0*/  ISETP.GT.AND P6, PT, R5, R0, PT ;  /* 0x000000000500720c */ /* 0x000fda0003fc4270 */
[----:B------:R-:W-:Y:S05]  /*174b0*/  @P6 BRA `(.L_x_1563) ;  /* 0x00000000009c6947 */ /* 0x000fea0003800000 */
.L_x_1568:
[----:B------:R-:W4:Y:S01]  /*174c0*/  LDC R4, c[0x0][0xc3c] ;  /* 0x00030f00ff047b82 */ /* 0x000f220000000800 */
[----:B------:R-:W-:-:S05]  /*174d0*/  VIADD R19, R19, 0x1f ;  /* 0x0000001f13137836 */ /* 0x000fca0000000000 */
[----:B----4-:R-:W-:-:S13]  /*174e0*/  ISETP.GE.AND P6, PT, R19, R4, PT ;  /* 0x000000041300720c */ /* 0x010fda0003fc6270 */
[----:B------:R-:W-:Y:S05]  /*174f0*/  @P6 BRA `(.L_x_1564) ;  /* 0x0000000400d06947 */ /* 0x000fea0003800000 */
[----:B------:R-:W4:Y:S01]  /*17500*/  S2R R2, SR_TID.X ;  /* 0x0000000000027919 */ /* 0x000f220000002100 */
[----:B------:R-:W-:Y:S01]  /*17510*/  BSSY B0, `(.L_x_1565) ;  /* 0x0000009000007945 */ /* 0x000fe20003800000 */
[----:B----4-:R-:W-:-:S05]  /*17520*/  LOP3.LUT R2, R2, 0x1f, RZ, 0xc0, !PT ;  /* 0x0000001f02027812 */ /* 0x010fca00078ec0ff */
[----:B---3--:R-:W-:Y:S02]  /*17530*/  IMAD.IADD R7, R19, 0x1, R2 ;  /* 0x0000000113077824 */ /* 0x008fe400078e0202 */
[----:B------:R-:W-:-:S03]  /*17540*/  IMAD.MOV.U32 R2, RZ, RZ, RZ ;  /* 0x000000ffff027224 */ /* 0x000fc600078e00ff */
[----:B------:R-:W-:-:S13]  /*17550*/  ISETP.GE.OR P6, PT, R7, R4, !P0 ;  /* 0x000000040700720c */ /* 0x000fda00047c6670 */
[----:B------:R-:W-:Y:S05]  /*17560*/  @P6 BRA `(.L_x_1566) ;  /* 0x00000000000c6947 */ /* 0x000fea0003800000 */
[----:B--2---:R-:W2:Y:S02]  /*17570*/  LDC.64 R2, c[0x0][0xc80] ;  /* 0x00032000ff027b82 */ /* 0x004ea40000000a00 */
[----:B--2---:R-:W-:-:S06]  /*17580*/  IMAD.WIDE R2, R7, 0x4, R2 ;  /* 0x0000000407027825 */ /* 0x004fcc00078e0202 */
[----:B------:R3:W5:Y:S02]  /*17590*/  LDG.E R2, desc[UR50][R2.64] ;  /* 0x0000003202027981 */ /* 0x000764000c1e1900 */
.L_x_1566:
[----:B------:R-:W-:Y:S05]  /*175a0*/  BSYNC B0 ;  /* 0x0000000000007941 */ /* 0x000fea0003800000 */
.L_x_1565:
[----:B------:R-:W-:-:S03]  /*175b0*/  UMOV UR4, 0xffffffff ;  /* 0xffffffff00047882 */ /* 0x000fc60000000000 */
[----:B------:R-:W-:Y:S05]  /*175c0*/  BRA.DIV UR4, `(.L_x_1567) ;  /* 0x0000002204a87947 */ /* 0x000fea000b800000 */
[----:B-----5:R-:W2:Y:S02]  /*175d0*/  SHFL.UP PT, R14, R2, 0x1, RZ ;  /* 0x04200000020e7989 */ /* 0x020ea400000e00ff */
[----:B--23--:R-:W-:-:S05]  /*175e0*/  SEL R3, R14, RZ, P1 ;  /* 0x000000ff0e037207 */ /* 0x00cfca0000800000 */
        /* <DEDUP_REMOVED lines=13> */
[----:B------:R2:W3:Y:S02]  /*176c0*/  SHFL.IDX PT, R14, R3, 0x1f, 0x1f ;  /* 0x03e01f00030e7f89 */ /* 0x0004e400000e0000 */
.L_x_1636:
[----:B------:R-:W-:Y:S02]  /*176d0*/  ULDC UR4, c[0x0][0xc38] ;  /* 0x00030e0000047ab9 */ /* 0x000fe40000000800 */
[----:B------:R-:W-:-:S04]  /*176e0*/  IMAD.U32 R4, RZ, RZ, UR4 ;  /* 0x00000004ff047e24 */ /* 0x000fc8000f8e00ff */
[----:B---3--:R-:W-:-:S04]  /*176f0*/  IMAD R16, R14, R4, RZ ;  /* 0x000000040e107224 */ /* 0x008fc800078e02ff */
[----:B------:R-:W-:-:S05]  /*17700*/  IMAD.IADD R5, R16, 0x1, R5 ;  /* 0x0000000110057824 */ /* 0x000fca00078e0205 */
[----:B------:R-:W-:-:S13]  /*17710*/  ISETP.GT.AND P6, PT, R5, R0, PT ;  /* 0x000000000500720c */ /* 0x000fda0003fc4270 */
[----:B------:R-:W-:Y:S05]  /*17720*/  @!P6 BRA `(.L_x_1568) ;  /* 0xfffffffc0064e947 */ /* 0x000fea000383ffff */
.L_x_1563:
[----:B------:R-:W-:Y:S01]  /*17730*/  IMAD.IADD R16, R5, 0x1, -R16 ;  /* 0x0000000105107824 */ /* 0x000fe200078e0a10 */
[----:B------:R-:W-:-:S03]  /*17740*/  UMOV UR4, 0xffffffff ;  /* 0xffffffff00047882 */ /* 0x000fc60000000000 */
[----:B------:R-:W-:-:S05]  /*17750*/  IMAD R5, R3, R4, R16 ;  /* 0x0000000403057224 */ /* 0x000fca00078e0210 */
[----:B------:R-:W-:Y:S01]  /*17760*/  ISETP.GT.AND P6, PT, R5, R0, PT ;  /* 0x000000000500720c */ /* 0x000fe20003fc4270 */
[----:B------:R-:W-:-:S12]  /*17770*/  BRA.DIV UR4, `(.L_x_1569) ;  /* 0x0000002204fc7947 */ /* 0x000fd8000b800000 */
[----:B------:R-:W-:-:S04]  /*17780*/  VOTE.ANY R5, PT, !P6 ;  /* 0x0000000000057806 */ /* 0x000fc800070e0100 */
[----:B------:R-:W4:Y:S02]  /*17790*/  POPC R6, R5 ;  /* 0x0000000500067309 */ /* 0x000f240000000000 */
[----:B----4-:R4:W0:Y:S02]  /*177a0*/  SHFL.IDX PT, R17, R2, R6, 0x1f ;  /* 0x00001f0602117589 */ /* 0x01082400000e0000 */
.L_x_1640:
[----:B------:R-:W-:Y:S01]  /*177b0*/  ISETP.NE.AND P0, PT, R5, RZ, PT ;  /* 0x000000ff0500720c */ /* 0x000fe20003f05270 */
[----:B------:R-:W-:-:S12]  /*177c0*/  IMAD.MOV.U32 R5, RZ, RZ, RZ ;  /* 0x000000ffff057224 */ /* 0x000fd800078e00ff */
[----:B------:R-:W-:Y:S05]  /*177d0*/  @!P0 BRA `(.L_x_1570) ;  /* 0x0000000000108947 */ /* 0x000fea0003800000 */
[----:B------:R-:W-:Y:S01]  /*177e0*/  UMOV UR4, 0xffffffff ;  /* 0xffffffff00047882 */ /* 0x000fe20000000000 */
[----:B------:R-:W-:Y:S02]  /*177f0*/  VIADD R12, R6, 0xffffffff ;  /* 0xffffffff060c7836 */ /* 0x000fe40000000000 */
[----:B------:R-:W-:Y:S05]  /*17800*/  BRA.DIV UR4, `(.L_x_1571) ;  /* 0x0000002604207947 */ /* 0x000fea000b800000 */
[----:B------:R0:W0:Y:S02]  /*17810*/  SHFL.IDX PT, R5, R3, R12, 0x1f ;  /* 0x00001f0c03057589 */ /* 0x00002400000e0000 */
.L_x_1570:
[----:B0-2-4-:R-:W0:Y:S01]  /*17820*/  LDC.64 R2, c[0x0][0xc90] ;  /* 0x00032400ff027b82 */ /* 0x015e220000000a00 */
[----:B------:R-:W-:-:S04]  /*17830*/  IMAD.IADD R19, R6, 0x1, R19 ;  /* 0x0000000106137824 */ /* 0x000fc800078e0213 */
[----:B0-----:R-:W-:-:S05]  /*17840*/  IMAD.WIDE R2, R19, 0x4, R2 ;  /* 0x0000000413027825 */ /* 0x001fca00078e0202 */
[----:B---3--:R-:W2:Y:S01]  /*17850*/  LDG.E R7, desc[UR50][R2.64] ;  /* 0x0000003202077981 */ /* 0x008ea2000c1e1900 */
[----:B------:R-:W-:-:S04]  /*17860*/  IMAD R16, R5, R4, R16 ;  /* 0x0000000405107224 */ /* 0x000fc800078e0210 */
[----:B------:R-:W-:Y:S02]  /*17870*/  IMAD.IADD R0, R0, 0x1, -R16 ;  /* 0x0000000100007824 */ /* 0x000fe400078e0a10 */
[----:B--2---:R-:W-:-:S05]  /*17880*/  IMAD R6, R17, R7, RZ ;  /* 0x0000000711067224 */ /* 0x004fca00078e02ff */
[----:B------:R-:W-:-:S04]  /*17890*/  IABS R8, R6 ;  /* 0x0000000600087213 */ /* 0x000fc80000000000 */
[----:B------:R-:W0:Y:S08]  /*178a0*/  I2F.RP R2, R8 ;  /* 0x0000000800027306 */ /* 0x000e300000209400 */
[----:B0-----:R-:W0:Y:S02]  /*178b0*/  MUFU.RCP R2, R2 ;  /* 0x0000000200027308 */ /* 0x001e240000001000 */
[----:B0-----:R-:W-:-:S06]  /*178c0*/  VIADD R2, R2, 0xffffffe ;  /* 0x0ffffffe02027836 */ /* 0x001fcc0000000000 */
[----:B------:R-:W0:Y:S02]  /*178d0*/  F2I.FTZ.U32.TRUNC.NTZ R3, R2 ;  /* 0x0000000200037305 */ /* 0x000e24000021f000 */
[----:B0-----:R-:W-:-:S04]  /*178e0*/  IMAD.MOV R2, RZ, RZ, -R3 ;  /* 0x000000ffff027224 */ /* 0x001fc800078e0a03 */
[----:B------:R-:W-:Y:S02]  /*178f0*/  IMAD R5, R2, R8, RZ ;  /* 0x0000000802057224 */ /* 0x000fe400078e02ff */
[----:B------:R-:W-:-:S04]  /*17900*/  IMAD.MOV.U32 R2, RZ, RZ, RZ ;  /* 0x000000ffff027224 */ /* 0x000fc800078e00ff */
[----:B------:R-:W-:Y:S01]  /*17910*/  IMAD.HI.U32 R2, R3, R5, R2 ;  /* 0x0000000503027227 */ /* 0x000fe200078e0002 */
[----:B------:R-:W-:Y:S02]  /*17920*/  IABS R3, R0 ;  /* 0x0000000000037213 */ /* 0x000fe40000000000 */
[----:B------:R-:W-:-:S03]  /*17930*/  IABS R5, R6 ;  /* 0x0000000600057213 */ /* 0x000fc60000000000 */
[----:B------:R-:W-:-:S04]  /*17940*/  IMAD.HI.U32 R2, R2, R3, RZ ;  /* 0x0000000302027227 */ /* 0x000fc800078e00ff */
[----:B------:R-:W-:-:S04]  /*17950*/  IMAD.MOV R5, RZ, RZ, -R5 ;  /* 0x000000ffff057224 */ /* 0x000fc800078e0a05 */
        /* <DEDUP_REMOVED lines=15> */
[----:B------:R-:W-:Y:S01]  /*17a50*/  VIADDMNMX R4, R3, R4, R7, PT ;  /* 0x0000000403047246 */ /* 0x000fe20003800107 */
[----:B------:R-:W-:-:S03]  /*17a60*/  IMAD.IADD R5, R0, 0x1, R5 ;  /* 0x0000000100057824 */ /* 0x000fc600078e0205 */
        /* <DEDUP_REMOVED lines=23> */
[----:B------:R-:W-:Y:S01]  /*17be0*/  @!P1 LOP3.LUT R2, RZ, R4, RZ, 0x33, !PT ;  /* 0x00000004ff029212 */ /* 0x000fe200078e33ff */
[----:B------:R-:W-:-:S04]  /*17bf0*/  IMAD.MOV R4, RZ, RZ, -R4 ;  /* 0x000000ffff047224 */ /* 0x000fc800078e0a04 */
[----:B------:R-:W-:Y:S01]  /*17c00*/  IMAD R18, R2, R4, R5 ;  /* 0x0000000402127224 */ /* 0x000fe200078e0205 */
[----:B------:R-:W-:-:S05]  /*17c10*/  LOP3.LUT R2, RZ, R2, RZ, 0x33, !PT ;  /* 0x00000002ff027212 */ /* 0x000fca00078e33ff */
[----:B------:R-:W-:Y:S01]  /*17c20*/  IMAD.IADD R17, R17, 0x1, R2 ;  /* 0x0000000111117824 */ /* 0x000fe200078e0202 */
[----:B------:R-:W-:Y:S06]  /*17c30*/  BRA `(.L_x_1572) ;  /* 0x00000000001c7947 */ /* 0x000fec0003800000 */
.L_x_1564:
[----:B------:R-:W-:Y:S01]  /*17c40*/  UMOV UR4, URZ ;  /* 0x0000003f00047c82 */ /* 0x000fe20008000000 */
[----:B------:R-:W-:Y:S01]  /*17c50*/  UMOV UR5, URZ ;  /* 0x0000003f00057c82 */ /* 0x000fe20008000000 */
[----:B------:R-:W-:Y:S01]  /*17c60*/  ULDC UR6, c[0x0][0xc3c] ;  /* 0x00030f0000067ab9 */ /* 0x000fe20000000800 */
[----:B------:R-:W-:Y:S02]  /*17c70*/  IMAD.MOV.U32 R16, RZ, RZ, R0 ;  /* 0x000000ffff107224 */ /* 0x000fe400078e0000 */
[----:B------:R-:W-:Y:S02]  /*17c80*/  IMAD.U32 R17, RZ, RZ, UR4 ;  /* 0x00000004ff117e24 */ /* 0x000fe4000f8e00ff */
[----:B------:R-:W-:Y:S02]  /*17c90*/  IMAD.U32 R18, RZ, RZ, UR5 ;  /* 0x00000005ff127e24 */ /* 0x000fe4000f8e00ff */
[----:B------:R-:W-:-:S07]  /*17ca0*/  IMAD.U32 R19, RZ, RZ, UR6 ;  /* 0x00000006ff137e24 */ /* 0x000fce000f8e00ff */
.L_x_1572:
[----:B------:R4:W5:Y:S01]  /*17cb0*/  LDL R2, [R1] ;  /* 0x0000000001027983 */ /* 0x0009620000100800 */
[----:B------:R-:W0:Y:S01]  /*17cc0*/  S2R R0, SR_TID.X ;  /* 0x0000000000007919 */ /* 0x000e220000002100 */
[----:B------:R-:W-:Y:S05]  /*17cd0*/  WARPSYNC.ALL ;  /* 0x0000000000007948 */ /* 0x000fea0003800000 */
[----:B0-----:R-:W-:Y:S01]  /*17ce0*/  LOP3.LUT R0, R0, 0x1f, RZ, 0xc0, !PT ;  /* 0x0000001f00007812 */ /* 0x001fe200078ec0ff */
[----:B------:R-:W-:Y:S03]  /*17cf0*/  BAR.SYNC.DEFER_BLOCKING 0x4, 0x180 ;  /* 0x0106000000007b1d */ /* 0x000fe60000010000 */
[----:B------:R-:W-:-:S13]  /*17d00*/  ISETP.NE.AND P0, PT, R0, RZ, PT ;  /* 0x000000ff0000720c */ /* 0x000fda0003f05270 */
[----:B--2---:R-:W5:Y:S01]  /*17d10*/  @!P0 S2R R3, SR_CgaCtaId ;  /* 0x0000000000038919 */ /* 0x004f620000008800 */
[----:B------:R-:W-:-:S04]  /*17d20*/  @!P0 MOV R0, 0x400 ;  /* 0x0000040000008802 */ /* 0x000fc80000000f00 */
[----:B-----5:R-:W-:-:S05]  /*17d30*/  @!P0 LEA R2, R3, R0, 0x18 ;  /* 0x0000000003028211 */ /* 0x020fca00078ec0ff */
[----:B------:R4:W-:Y:S04]  /*17d40*/  @!P0 STS.128 [R2+0x288d0], R16 ;  /* 0x0288d01002008388 */ /* 0x0009e80000000c00 */
[----:B------:R4:W-:Y:S01]  /*17d50*/  @!P0 STL [R1], R2 ;  /* 0x0000000201008387 */ /* 0x0009e20000100800 */
[----:B------:R-:W-:Y:S06]  /*17d60*/  BAR.ARV 0x5, 0x180 ;  /* 0x0146000000007b1d */ /* 0x000fec0000002000 */
.L_x_1561:
[----:B------:R-:W-:Y:S02]  /*17d70*/  ULDC UR4, c[0x0][0xc3c] ;  /* 0x00030f0000047ab9 */ /* 0x000fe40000000800 */
[----:B----4-:R-:W-:-:S13]  /*17d80*/  ISETP.GE.AND P0, PT, R19, UR4, PT ;  /* 0x0000000413007c0c */ /* 0x010fda000bf06270 */
[----:B------:R-:W-:Y:S05]  /*17d90*/  @!P0 BRA `(.L_x_1573) ;  /* 0xffffffac004c8947 */ /* 0x000fea000383ffff */
[----:B------:R-:W-:Y:S05]  /*17da0*/  BSYNC B8 ;  /* 0x0000000000087941 */ /* 0x000fea0003800000 */
.L_x_1466:
[----:B--2---:R-:W2:Y:S01]  /*17db0*/  LDL.LU R0, [R1+0x3c] ;  /* 0x00003c0001007983 */ /* 0x004ea20000300800 */
[----:B------:R-:W-:Y:S01]  /*17dc0*/  BSSY B0, `(.L_x_1574) ;  /* 0x000000b000007945 */ /* 0x000fe20003800000 */
[----:B------:R-:W4:Y:S01]  /*17dd0*/  S2R R5, SR_CgaCtaId ;  /* 0x0000000000057919 */ /* 0x000f220000008800 */
[----:B--2---:R-:W-:-:S05]  /*17de0*/  VIADD R0, R0, 0x1 ;  /* 0x0000000100007836 */ /* 0x004fca0000000000 */
[----:B0-----:R-:W-:-:S04]  /*17df0*/  LEA.HI R2, R0, R0, RZ, 0x1 ;  /* 0x0000000000027211 */ /* 0x001fc800078f08ff */
[----:B------:R-:W-:-:S05]  /*17e00*/  LOP3.LUT R3, R2, 0xfffffffe, RZ, 0xc0, !PT ;  /* 0xfffffffe02037812 */ /* 0x000fca00078ec0ff */
[----:B------:R-:W-:Y:S01]  /*17e10*/  IMAD.IADD R3, R0, 0x1, -R3 ;  /* 0x0000000100037824 */ /* 0x000fe200078e0a03 */
[----:B------:R-:W-:-:S04]  /*17e20*/  MOV R0, 0x400 ;  /* 0x0000040000007802 */ /* 0x000fc80000000f00 */
[----:B----4-:R-:W-:Y:S02]  /*17e30*/  LEA R0, R5, R0, 0x18 ;  /* 0x0000000005007211 */ /* 0x010fe400078ec0ff */
[----:B------:R-:W-:-:S04]  /*17e40*/  SHF.L.U32 R3, R3, 0x1f, RZ ;  /* 0x0000001f03037819 */ /* 0x000fc800000006ff */
[----:B------:R-:W0:Y:S02]  /*17e50*/  SYNCS.PHASECHK.TRANS64.TRYWAIT P0, [R0+URZ+0x28820], R3 ;  /* 0x02882003000075a7 */ /* 0x000e24000800017f */
[----:B0-----:R-:W-:Y:S05]  /*17e60*/  @!P0 BRA `(.L_x_1575) ;  /* 0x0000001c00b08947 */ /* 0x001fea0003800000 */
.L_x_1643:
[----:B------:R-:W-:Y:S05]  /*17e70*/  BSYNC B0 ;  /* 0x0000000000007941 */ /* 0x000fea0003800000 */
.L_x_1574:
[----:B------:R-:W-:-:S03]  /*17e80*/  UMOV UR4, 0xffffffff ;  /* 0xffffffff00047882 */ /* 0x000fc60000000000 */
[----:B------:R-:W-:Y:S05]  /*17e90*/  BRA.DIV UR4, `(.L_x_1576) ;  /* 0x0000001e04b87947 */ /* 0x000fea000b800000 */
[----:B------:R-:W2:Y:S02]  /*17ea0*/  S2R R2, SR_TID.X ;  /* 0x0000000000027919 */ /* 0x000ea40000002100 */
[----:B--2---:R-:W-:-:S04]  /*17eb0*/  SHF.R.U32.HI R2, RZ, 0x5, R2 ;  /* 0x00000005ff027819 */ /* 0x004fc80000011602 */
[----:B------:R-:W-:-:S05]  /*17ec0*/  LOP3.LUT R2, R2, 0x3, RZ, 0xc0, !PT ;  /* 0x0000000302027812 */ /* 0x000fca00078ec0ff */
[----:B------:R2:W4:Y:S02]  /*17ed0*/  SHFL.IDX PT, R14, R2, RZ, 0x1f ;  /* 0x00001fff020e7589 */ /* 0x00052400000e0000 */
.L_x_1646:
[----:B----4-:R-:W-:Y:S01]  /*17ee0*/  ISETP.NE.AND P0, PT, R14, RZ, PT ;  /* 0x000000ff0e00720c */ /* 0x010fe20003f05270 */
[----:B------:R-:W-:-:S12]  /*17ef0*/  BSSY B0, `(.L_x_1577) ;  /* 0x0000027000007945 */ /* 0x000fd80003800000 */
[----:B------:R-:W-:Y:S05]  /*17f00*/  @P0 BRA `(.L_x_1578) ;  /* 0x0000000000940947 */ /* 0x000fea0003800000 */
[----:B------:R-:W-:-:S03]  /*17f10*/  UMOV UR4, 0xffffffff ;  /* 0xffffffff00047882 */ /* 0x000fc60000000000 */
[----:B------:R-:W-:Y:S05]  /*17f20*/  BRA.DIV UR4, `(.L_x_1579) ;  /* 0x0000001e04c87947 */ /* 0x000fea000b800000 */
[----:B------:R-:W-:-:S13]  /*17f30*/  ELECT P6, URZ, PT ;  /* 0x00000000003f782f */ /* 0x000fda00038c0000 */
.L_x_1649:
[----:B------:R-:W-:Y:S05]  /*17f40*/  @!P6 BRA `(.L_x_1578) ;  /* 0x000000000084e947 */ /* 0x000fea0003800000 */
[----:B------:R-:W-:-:S06]  /*17f50*/  ULOP3.LUT UR4, UR36, 0x2, URZ, 0xfc, !UPT ;  /* 0x0000000224047892 */ /* 0x000fcc000f8efc3f */
[----:B--2---:R-:W-:-:S05]  /*17f60*/  IMAD.U32 R2, RZ, RZ, UR4 ;  /* 0x00000004ff027e24 */ /* 0x004fca000f8e00ff */
[----:B------:R-:W-:-:S13]  /*17f70*/  ISETP.NE.AND P2, PT, R2, 0x3, PT ;  /* 0x000000030200780c */ /* 0x000fda0003f45270 */
[----:B------:R-:W-:Y:S05]  /*17f80*/  @!P2 BRA `(.L_x_1580) ;  /* 0x000000000004a947 */ /* 0x000fea0003800000 */
[----:B------:R-:W-:Y:S01]  /*17f90*/  BPT.TRAP 0x1 ;  /* 0x000000040000795c */ /* 0x000fe20000300000 */
.L_x_1580:
[----:B0-----:R-:W2:Y:S04]  /*17fa0*/  LDL R3, [R1+0x4] ;  /* 0x0000040001037983 */ /* 0x001ea80000100800 */
[----:B---3--:R-:W3:Y:S01]  /*17fb0*/  LDL.LU R7, [R1+0x10] ;  /* 0x0000100001077983 */ /* 0x008ee20000300800 */
[----:B------:R-:W-:-:S04]  /*17fc0*/  VIADD R2, R0, 0x28840 ;  /* 0x0002884000027836 */ /* 0x000fc80000000000 */
[C---:B--2---:R-:W-:Y:S02]  /*17fd0*/  IMAD R6, R3.reuse, 0x8, R2 ;  /* 0x0000000803067824 */ /* 0x044fe400078e0202 */
[----:B------:R-:W-:Y:S01]  /*17fe0*/  VIADD R3, R3, 0x1 ;  /* 0x0000000103037836 */ /* 0x000fe20000000000 */
[----:B---3--:R-:W-:-:S04]  /*17ff0*/  SHF.L.U32 R5, R7, 0x1f, RZ ;  /* 0x0000001f07057819 */ /* 0x008fc800000006ff */
        /* <DEDUP_REMOVED lines=8> */
.L_x_1650:
[----:B------:R-:W2:Y:S02]  /*18080*/  SYNCS.PHASECHK.TRANS64.TRYWAIT P0, [R7+URZ], R2 ;  /* 0x00000002070075a7 */ /* 0x000ea4000800017f */
[----:B--2---:R-:W-:Y:S05]  /*18090*/  @!P0 BRA `(.L_x_1582) ;  /* 0x0000001c00a08947 */ /* 0x004fea0003800000 */
.L_x_1651:
[----:B------:R-:W-:Y:S05]  /*180a0*/  @!P2 BRA `(.L_x_1583) ;  /* 0x000000000004a947 */ /* 0x000fea0003800000 */
[----:B------:R-:W-:Y:S01]  /*180b0*/  BPT.TRAP 0x1 ;  /* 0x000000040000795c */ /* 0x000fe20000300000 */
.L_x_1583:
[----:B------:R-:W3:Y:S01]  /*180c0*/  LDL.LU R4, [R1+0x4] ;  /* 0x0000040001047983 */ /* 0x000ee20000300800 */
[----:B------:R-:W-:-:S04]  /*180d0*/  VIADD R0, R0, 0x28860 ;  /* 0x0002886000007836 */ /* 0x000fc80000000000 */
[----:B---3--:R-:W-:-:S04]  /*180e0*/  IMAD R4, R4, 0x8, R0 ;  /* 0x0000000804047824 */ /* 0x008fc800078e0200 */
[----:B------:R-:W3:Y:S02]  /*180f0*/  SYNCS.PHASECHK.TRANS64.TRYWAIT P0, [R4+URZ], R5 ;  /* 0x00000005040075a7 */ /* 0x000ee4000800017f */
[----:B---3--:R-:W-:Y:S05]  /*18100*/  @!P0 BRA `(.L_x_1584) ;  /* 0x0000001c00988947 */ /* 0x008fea0003800000 */
.L_x_1652:
[----:B------:R-:W-:-:S07]  /*18110*/  IMAD R3, R3, 0x8, R0 ;  /* 0x0000000803037824 */ /* 0x000fce00078e0200 */
.L_x_1585:
[----:B----4-:R4:W0:Y:S02]  /*18120*/  SYNCS.PHASECHK.TRANS64.TRYWAIT P0, [R3+URZ], R2 ;  /* 0x00000002030075a7 */ /* 0x010824000800017f */
[----:B0-----:R-:W-:Y:S05]  /*18130*/  @!P0 NANOSLEEP.SYNCS 0x989680 ;  /* 0x009896800000895d */ /* 0x001fea0003900000 */
[----:B------:R-:W0:Y:S02]  /*18140*/  @!P0 SYNCS.PHASECHK.TRANS64 P0, [R3+URZ], R2 ;  /* 0x00000002030085a7 */ /* 0x000e24000800007f */
[----:B0-----:R-:W-:Y:S05]  /*18150*/  @!P0 BRA `(.L_x_1585) ;  /* 0xfffffffc00f08947 */ /* 0x001fea000383ffff */
.L_x_1578:
[----:B------:R-:W-:Y:S05]  /*18160*/  BSYNC B0 ;  /* 0x0000000000007941 */ /* 0x000fea0003800000 */
.L_x_1577:
[----:B------:R-:W-:Y:S05]  /*18170*/  EXIT ;  /* 0x000000000000794d */ /* 0x000fea0003800000 */
.L_x_1368:
[----:B0-----:R-:W-:-:S04]  /*18180*/  IMAD.U32 R3, RZ, RZ, UR41 ;  /* 0x00000029ff037e24 */ /* 0x001fc8000f8e00ff */
[----:B------:R0:W1:Y:S03]  /*18190*/  SYNCS.PHASECHK.TRANS64.TRYWAIT P1, [R3+URZ+0x28800], R0 ;  /* 0x02880000030075a7 */ /* 0x000066000802017f */
[----:B-1----:R-:W-:Y:S05]  /*181a0*/  @!P1 NANOSLEEP.SYNCS 0x989680 ;  /* 0x009896800000995d */ /* 0x002fea0003900000 */
[----:B------:R-:W1:Y:S02]  /*181b0*/  @!P1 SYNCS.PHASECHK.TRANS64 P1, [R3+URZ+0x28800], R0 ;  /* 0x02880000030095a7 */ /* 0x000e64000802007f */
[----:B-1----:R-:W-:Y:S05]  /*181c0*/  @!P1 BRA `(.L_x_1368) ;  /* 0xfffffffc00ec9947 */ /* 0x002fea000383ffff */
[----:B------:R-:W-:Y:S05]  /*181d0*/  BRA `(.L_x_1586) ;  /* 0xfffffe9800807947 */ /* 0x000fea000383ffff */
.L_x_1372:
[----:B-1----:R1:W2:Y:S02]  /*181e0*/  SYNCS.PHASECHK.TRANS64.TRYWAIT P2, [R7+URZ+0x28830], R0 ;  /* 0x02883000070075a7 */ /* 0x0022a4000804017f */
[----:B--2---:R-:W-:Y:S05]  /*181f0*/  @!P2 NANOSLEEP.SYNCS 0x989680 ;  /* 0x009896800000a95d */ /* 0x004fea0003900000 */
[----:B------:R-:W2:Y:S02]  /*18200*/  @!P2 SYNCS.PHASECHK.TRANS64 P2, [R7+URZ+0x28830], R0 ;  /* 0x028830000700a5a7 */ /* 0x000ea4000804007f */
[----:B--2---:R-:W-:Y:S05]  /*18210*/  @!P2 BRA `(.L_x_1372) ;  /* 0xfffffffc00f0a947 */ /* 0x004fea000383ffff */
[----:B------:R-:W-:Y:S05]  /*18220*/  BRA `(.L_x_1371) ;  /* 0xfffffe9800a47947 */ /* 0x000fea000383ffff */
.L_x_1388:
[----:B-1----:R-:W-:-:S04]  /*18230*/  IMAD.U32 R7, RZ, RZ, UR6 ;  /* 0x00000006ff077e24 */ /* 0x002fc8000f8e00ff */
[----:B------:R1:W2:Y:S03]  /*18240*/  SYNCS.PHASECHK.TRANS64.TRYWAIT P2, [R7+URZ+0x28830], R6 ;  /* 0x02883006070075a7 */ /* 0x0002a6000804017f */
[----:B--2---:R-:W-:Y:S05]  /*18250*/  @!P2 NANOSLEEP.SYNCS 0x989680 ;  /* 0x009896800000a95d */ /* 0x004fea0003900000 */
[----:B------:R-:W2:Y:S02]  /*18260*/  @!P2 SYNCS.PHASECHK.TRANS64 P2, [R7+URZ+0x28830], R6 ;  /* 0x028830060700a5a7 */ /* 0x000ea4000804007f */
[----:B--2---:R-:W-:Y:S05]  /*18270*/  @!P2 BRA `(.L_x_1388) ;  /* 0xfffffffc00eca947 */ /* 0x004fea000383ffff */
[----:B------:R-:W-:Y:S05]  /*18280*/  BRA `(.L_x_1385) ;  /* 0xfffffed4004c7947 */ /* 0x000fea000383ffff */
.L_x_1392:
[----:B-1----:R-:W-:-:S04]  /*18290*/  IMAD.U32 R7, RZ, RZ, UR6 ;  /* 0x00000006ff077e24 */ /* 0x002fc8000f8e00ff */
[----:B------:R1:W2:Y:S03]  /*182a0*/  SYNCS.PHASECHK.TRANS64.TRYWAIT P2, [R7+URZ+0x28850], R6 ;  /* 0x02885006070075a7 */ /* 0x0002a6000804017f */
[----:B--2---:R-:W-:Y:S05]  /*182b0*/  @!P2 NANOSLEEP.SYNCS 0x989680 ;  /* 0x009896800000a95d */ /* 0x004fea0003900000 */
[----:B------:R-:W2:Y:S02]  /*182c0*/  @!P2 SYNCS.PHASECHK.TRANS64 P2, [R7+URZ+0x28850], R6 ;  /* 0x028850060700a5a7 */ /* 0x000ea4000804007f */
[----:B--2---:R-:W-:Y:S05]  /*182d0*/  @!P2 BRA `(.L_x_1392) ;  /* 0xfffffffc00eca947 */ /* 0x004fea000383ffff */
[----:B------:R-:W-:Y:S05]  /*182e0*/  BRA `(.L_x_1389) ;  /* 0xfffffed8000c7947 */ /* 0x000fea000383ffff */
.L_x_1409:
[----:B-1----:R-:W-:-:S04]  /*182f0*/  IMAD.U32 R5, RZ, RZ, UR6 ;  /* 0x00000006ff057e24 */ /* 0x002fc8000f8e00ff */
[----:B------:R1:W2:Y:S03]  /*18300*/  SYNCS.PHASECHK.TRANS64.TRYWAIT P2, [R5+URZ+0x28830], R4 ;  /* 0x02883004050075a7 */ /* 0x0002a6000804017f */
[----:B--2---:R-:W-:Y:S05]  /*18310*/  @!P2 NANOSLEEP.SYNCS 0x989680 ;  /* 0x009896800000a95d */ /* 0x004fea0003900000 */
[----:B------:R-:W2:Y:S02]  /*18320*/  @!P2 SYNCS.PHASECHK.TRANS64 P2, [R5+URZ+0x28830], R4 ;  /* 0x028830040500a5a7 */ /* 0x000ea4000804007f */
[----:B--2---:R-:W-:Y:S05]  /*18330*/  @!P2 BRA `(.L_x_1409) ;  /* 0xfffffffc00eca947 */ /* 0x004fea000383ffff */
[----:B------:R-:W-:Y:S05]  /*18340*/  BRA `(.L_x_1406) ;  /* 0xffffff0c00fc7947 */ /* 0x000fea000383ffff */
.L_x_1413:
[----:B-1----:R-:W-:-:S04]  /*18350*/  IMAD.U32 R5, RZ, RZ, UR6 ;  /* 0x00000006ff057e24 */ /* 0x002fc8000f8e00ff */
[----:B------:R1:W2:Y:S03]  /*18360*/  SYNCS.PHASECHK.TRANS64.TRYWAIT P2, [R5+URZ+0x28850], R4 ;  /* 0x02885004050075a7 */ /* 0x0002a6000804017f */
[----:B--2---:R-:W-:Y:S05]  /*18370*/  @!P2 NANOSLEEP.SYNCS 0x989680 ;  /* 0x009896800000a95d */ /* 0x004fea0003900000 */
[----:B------:R-:W2:Y:S02]  /*18380*/  @!P2 SYNCS.PHASECHK.TRANS64 P2, [R5+URZ+0x28850], R4 ;  /* 0x028850040500a5a7 */ /* 0x000ea4000804007f */
[----:B--2---:R-:W-:Y:S05]  /*18390*/  @!P2 BRA `(.L_x_1413) ;  /* 0xfffffffc00eca947 */ /* 0x004fea000383ffff */
[----:B------:R-:W-:Y:S05]  /*183a0*/  BRA `(.L_x_1410) ;  /* 0xffffff1000bc7947 */ /* 0x000fea000383ffff */
.L_x_1419:
[----:B-1----:R-:W-:-:S04]  /*183b0*/  IMAD.U32 R5, RZ, RZ, UR6 ;  /* 0x00000006ff057e24 */ /* 0x002fc8000f8e00ff */
[----:B------:R1:W2:Y:S03]  /*183c0*/  SYNCS.PHASECHK.TRANS64.TRYWAIT P2, [R5+URZ+0x28830], R4 ;  /* 0x02883004050075a7 */ /* 0x0002a6000804017f */
[----:B--2---:R-:W-:Y:S05]  /*183d0*/  @!P2 NANOSLEEP.SYNCS 0x989680 ;  /* 0x009896800000a95d */ /* 0x004fea0003900000 */
[----:B------:R-:W2:Y:S02]  /*183e0*/  @!P2 SYNCS.PHASECHK.TRANS64 P2, [R5+URZ+0x28830], R4 ;  /* 0x028830040500a5a7 */ /* 0x000ea4000804007f */
[----:B--2---:R-:W-:Y:S05]  /*183f0*/  @!P2 BRA `(.L_x_1419) ;  /* 0xfffffffc00eca947 */ /* 0x004fea000383ffff */
[----:B------:R-:W-:Y:S05]  /*18400*/  BRA `(.L_x_1416) ;  /* 0xffffff3400d47947 */ /* 0x000fea000383ffff */
.L_x_1423:
[----:B-1----:R-:W-:-:S04]  /*18410*/  IMAD.U32 R5, RZ, RZ, UR6 ;  /* 0x00000006ff057e24 */ /* 0x002fc8000f8e00ff */
[----:B------:R1:W2:Y:S03]  /*18420*/  SYNCS.PHASECHK.TRANS64.TRYWAIT P2, [R5+URZ+0x28850], R4 ;  /* 0x02885004050075a7 */ /* 0x0002a6000804017f */
[----:B--2---:R-:W-:Y:S05]  /*18430*/  @!P2 NANOSLEEP.SYNCS 0x989680 ;  /* 0x009896800000a95d */ /* 0x004fea0003900000 */
[----:B------:R-:W2:Y:S02]  /*18440*/  @!P2 SYNCS.PHASECHK.TRANS64 P2, [R5+URZ+0x28850], R4 ;  /* 0x028850040500a5a7 */ /* 0x000ea4000804007f */
[----:B--2---:R-:W-:Y:S05]  /*18450*/  @!P2 BRA `(.L_x_1423) ;  /* 0xfffffffc00eca947 */ /* 0x004fea000383ffff */
[----:B------:R-:W-:Y:S05]  /*18460*/  BRA `(.L_x_1420) ;  /* 0xffffff3800947947 */ /* 0x000fea000383ffff */
.L_x_1436:
[----:B-1----:R-:W-:-:S04]  /*18470*/  IMAD.U32 R8, RZ, RZ, UR5 ;  /* 0x00000005ff087e24 */ /* 0x002fc8000f8e00ff */
[----:B------:R1:W2:Y:S03]  /*18480*/  SYNCS.PHASECHK.TRANS64.TRYWAIT P0, [R8+URZ+0x28850], R3 ;  /* 0x02885003080075a7 */ /* 0x0002a6000800017f */
[----:B--2---:R-:W-:Y:S05]  /*18490*/  @!P0 NANOSLEEP.SYNCS 0x989680 ;  /* 0x009896800000895d */ /* 0x004fea0003900000 */
[----:B------:R-:W2:Y:S02]  /*184a0*/  @!P0 SYNCS.PHASECHK.TRANS64 P0, [R8+URZ+0x28850], R3 ;  /* 0x02885003080085a7 */ /* 0x000ea4000800007f */
[----:B--2---:R-:W-:Y:S05]  /*184b0*/  @!P0 BRA `(.L_x_1436) ;  /* 0xfffffffc00ec8947 */ /* 0x004fea000383ffff */
[----:B------:R-:W-:Y:S05]  /*184c0*/  BRA `(.L_x_1435) ;  /* 0xffffff6c00987947 */ /* 0x000fea000383ffff */
.L_x_1486:
[----:B------:R-:W3:Y:S01]  /*184d0*/  S2R R4, SR_TID.X ;  /* 0x0000000000047919 */ /* 0x000ee20000002100 */
[----:B------:R-:W-:Y:S01]  /*184e0*/  BSSY B0, `(.L_x_1587) ;  /* 0x000000a000007945 */ /* 0x000fe20003800000 */
[----:B------:R-:W-:Y:S02]  /*184f0*/  IMAD.MOV.U32 R12, RZ, RZ, RZ ;  /* 0x000000ffff0c7224 */ /* 0x000fe400078e00ff */
[----:B------:R-:W-:Y:S02]  /*18500*/  IMAD.MOV.U32 R11, RZ, RZ, 0x1f ;  /* 0x0000001fff0b7424 */ /* 0x000fe400078e00ff */
[----:B------:R-:W-:Y:S01]  /*18510*/  IMAD.MOV.U32 R15, RZ, RZ, -0x1 ;  /* 0xffffffffff0f7424 */ /* 0x000fe200078e00ff */
[----:B---3--:R-:W-:-:S04]  /*18520*/  SHF.R.U32.HI R4, RZ, 0x5, R4 ;  /* 0x00000005ff047819 */ /* 0x008fc80000011604 */
[----:B------:R-:W-:-:S05]  /*18530*/  LOP3.LUT R4, R4, 0x3, RZ, 0xc0, !PT ;  /* 0x0000000304047812 */ /* 0x000fca00078ec0ff */
[----:B------:R-:W-:-:S07]  /*18540*/  IMAD.MOV.U32 R13, RZ, RZ, R4 ;  /* 0x000000ffff0d7224 */ /* 0x000fce00078e0004 */
[----:B012---:R-:W-:Y:S05]  /*18550*/  WARPSYNC.COLLECTIVE R15, `(.L_x_1588) ;  /* 0x000000000f087348 */ /* 0x007fea0003c00000 */
[----:B------:R3:W4:Y:S02]  /*18560*/  SHFL.IDX P6, R14, R13, R12, R11 ;  /* 0x0000000c0d0e7389 */ /* 0x00072400000c000b */
[----:B01234-:R-:W-:Y:S01]  /*18570*/  ENDCOLLECTIVE ;  /* 0x000000000000791b */ /* 0x01ffe20003800000 */
.L_x_1588:
[----:B------:R-:W-:Y:S05]  /*18580*/  BSYNC B0 ;  /* 0x0000000000007941 */ /* 0x000fea0003800000 */
.L_x_1587:
[----:B------:R-:W-:Y:S05]  /*18590*/  BRA `(.L_x_1589) ;  /* 0xffffffb000fc7947 */ /* 0x000fea000383ffff */
.L_x_1488:
[----:B------:R-:W-:Y:S01]  /*185a0*/  BSSY B0, `(.L_x_1590) ;  /* 0x0000006000007945 */ /* 0x000fe20003800000 */
[----:B------:R-:W-:-:S07]  /*185b0*/  IMAD.MOV.U32 R15, RZ, RZ, -0x1 ;  /* 0xffffffffff0f7424 */ /* 0x000fce00078e00ff */
[----:B012-4-:R-:W-:Y:S05]  /*185c0*/  WARPSYNC.COLLECTIVE R15, `(.L_x_1591) ;  /* 0x000000000f0c7348 */ /* 0x017fea0003c00000 */
[----:B------:R-:W-:Y:S02]  /*185d0*/  ELECT P6, UR62, PT ;  /* 0x00000000003e782f */ /* 0x000fe400038c0000 */
[----:B------:R-:W-:Y:S01]  /*185e0*/  MOV R14, UR62 ;  /* 0x0000003e000e7c02 */ /* 0x000fe20008000f00 */
[----:B012-4-:R-:W-:Y:S10]  /*185f0*/  ENDCOLLECTIVE ;  /* 0x000000000000791b */ /* 0x017ff40003800000 */
.L_x_1591:
[----:B------:R-:W-:Y:S05]  /*18600*/  BSYNC B0 ;  /* 0x0000000000007941 */ /* 0x000fea0003800000 */
.L_x_1590:
[----:B------:R-:W-:Y:S05]  /*18610*/  BRA `(.L_x_1592) ;  /* 0xffffffb400087947 */ /* 0x000fea000383ffff */
.L_x_1490:
[----:B--2---:R2:W3:Y:S02]  /*18620*/  SYNCS.PHASECHK.TRANS64.TRYWAIT P0, [R0+URZ+0x28840], R2 ;  /* 0x02884002000075a7 */ /* 0x0044e4000800017f */
[----:B---3--:R-:W-:Y:S05]  /*18630*/  @!P0 NANOSLEEP.SYNCS 0x989680 ;  /* 0x009896800000895d */ /* 0x008fea0003900000 */
[----:B------:R-:W3:Y:S02]  /*18640*/  @!P0 SYNCS.PHASECHK.TRANS64 P0, [R0+URZ+0x28840], R2 ;  /* 0x02884002000085a7 */ /* 0x000ee4000800007f */
[----:B---3--:R-:W-:Y:S05]  /*18650*/  @!P0 BRA `(.L_x_1490) ;  /* 0xfffffffc00f08947 */ /* 0x008fea000383ffff */
[----:B------:R-:W-:Y:S05]  /*18660*/  BRA `(.L_x_1593) ;  /* 0xffffffb400707947 */ /* 0x000fea000383ffff */
.L_x_1494:
[----:B------:R-:W2:Y:S01]  /*18670*/  LDL.LU R11, [R1+0x30] ;  /* 0x00003000010b7983 */ /* 0x000ea20000300800 */
[----:B------:R-:W-:Y:S01]  /*18680*/  IMAD.MOV.U32 R13, RZ, RZ, R3 ;  /* 0x000000ffff0d7224 */ /* 0x000fe200078e0003 */
[----:B------:R-:W-:Y:S01]  /*18690*/  LOP3.LUT R5, R5, 0x7f, RZ, 0xc0, !PT ;  /* 0x0000007f05057812 */ /* 0x000fe200078ec0ff */
[----:B------:R-:W-:Y:S02]  /*186a0*/  IMAD.MOV.U32 R12, RZ, RZ, RZ ;  /* 0x000000ffff0c7224 */ /* 0x000fe400078e00ff */
[----:B------:R-:W-:Y:S01]  /*186b0*/  IMAD.MOV.U32 R15, RZ, RZ, -0x1 ;  /* 0xffffffffff0f7424 */ /* 0x000fe200078e00ff */
[----:B------:R-:W-:-:S05]  /*186c0*/  SHF.R.U32.HI R5, RZ, 0x3, R5 ;  /* 0x00000003ff057819 */ /* 0x000fca0000011605 */
[----:B------:R-:W-:-:S04]  /*186d0*/  IMAD.IADD R0, R5, 0x1, R8 ;  /* 0x0000000105007824 */ /* 0x000fc800078e0208 */
[----:B------:R-:W-:Y:S02]  /*186e0*/  VIADD R5, R0, 0x10 ;  /* 0x0000001000057836 */ /* 0x000fe40000000000 */
[----:B--2---:R-:W-:Y:S02]  /*186f0*/  IMAD R2, R11, R7, RZ ;  /* 0x000000070b027224 */ /* 0x004fe400078e02ff */
[----:B------:R-:W-:-:S03]  /*18700*/  IMAD.MOV.U32 R11, RZ, RZ, 0x181f ;  /* 0x0000181fff0b7424 */ /* 0x000fc600078e00ff */
[----:B------:R-:W-:-:S13]  /*18710*/  ISETP.GE.AND P2, PT, R0, R2, PT ;  /* 0x000000020000720c */ /* 0x000fda0003f46270 */
[----:B-----5:R-:W-:Y:S05]  /*18720*/  WARPSYNC.COLLECTIVE R15, `(.L_x_1594) ;  /* 0x000000000f087348 */ /* 0x020fea0003c00000 */
[----:B------:R0:W1:Y:S02]  /*18730*/  SHFL.IDX P6, R14, R13, R12, R11 ;  /* 0x0000000c0d0e7389 */ /* 0x00006400000c000b */
[----:B01---5:R-:W-:Y:S01]  /*18740*/  ENDCOLLECTIVE ;  /* 0x000000000000791b */ /* 0x023fe20003800000 */
.L_x_1594:
[----:B------:R-:W-:Y:S02]  /*18750*/  IMAD.MOV.U32 R13, RZ, RZ, R4 ;  /* 0x000000ffff0d7224 */ /* 0x000fe400078e0004 */
[----:B------:R-:W-:-:S07]  /*18760*/  IMAD.MOV.U32 R6, RZ, RZ, R14 ;  /* 0x000000ffff067224 */ /* 0x000fce00078e000e */
[----:B------:R-:W-:Y:S05]  /*18770*/  WARPSYNC.COLLECTIVE R15, `(.L_x_1595) ;  /* 0x000000000f087348 */ /* 0x000fea0003c00000 */
[----:B------:R0:W1:Y:S02]  /*18780*/  SHFL.IDX P6, R14, R13, R12, R11 ;  /* 0x0000000c0d0e7389 */ /* 0x00006400000c000b */
[----:B01----:R-:W-:Y:S01]  /*18790*/  ENDCOLLECTIVE ;  /* 0x000000000000791b */ /* 0x003fe20003800000 */
.L_x_1595:
[----:B------:R-:W-:Y:S02]  /*187a0*/  IMAD.MOV.U32 R13, RZ, RZ, R3 ;  /* 0x000000ffff0d7224 */ /* 0x000fe400078e0003 */
[----:B------:R-:W-:Y:S02]  /*187b0*/  IMAD.MOV.U32 R12, RZ, RZ, 0x1 ;  /* 0x00000001ff0c7424 */ /* 0x000fe400078e00ff */
[----:B------:R-:W-:-:S07]  /*187c0*/  IMAD.MOV.U32 R7, RZ, RZ, R14 ;  /* 0x000000ffff077224 */ /* 0x000fce00078e000e */
[----:B------:R-:W-:Y:S05]  /*187d0*/  WARPSYNC.COLLECTIVE R15, `(.L_x_1596) ;  /* 0x000000000f087348 */ /* 0x000fea0003c00000 */
[----:B------:R0:W1:Y:S02]  /*187e0*/  SHFL.IDX P6, R14, R13, R12, R11 ;  /* 0x0000000c0d0e7389 */ /* 0x00006400000c000b */
[----:B01----:R-:W-:Y:S01]  /*187f0*/  ENDCOLLECTIVE ;  /* 0x000000000000791b */ /* 0x003fe20003800000 */
.L_x_1596:
[----:B------:R-:W-:-:S05]  /*18800*/  @!P2 LEA R7, P3, R10, R7, 0x1 ;  /* 0x000000070a07a211 */ /* 0x000fca00078608ff */
[----:B------:R-:W-:-:S05]  /*18810*/  @!P2 IMAD.X R6, RZ, RZ, R6, P3 ;  /* 0x000000ffff06a224 */ /* 0x000fca00018e0606 */
[----:B------:R-:W-:Y:S01]  /*18820*/  @!P2 LOP3.LUT R7, R7, R6, RZ, 0x3c, !PT ;  /* 0x000000060707a212 */ /* 0x000fe200078e3cff */
[----:B------:R-:W-:-:S03]  /*18830*/  IMAD.MOV.U32 R13, RZ, RZ, R4 ;  /* 0x000000ffff0d7224 */ /* 0x000fc600078e0004 */
[----:B------:R-:W-:-:S04]  /*18840*/  @!P2 LOP3.LUT R6, R7, R6, RZ, 0x3c, !PT ;  /* 0x000000060706a212 */ /* 0x000fc800078e3cff */
[----:B------:R-:W-:Y:S01]  /*18850*/  @!P2 LOP3.LUT R7, R7, R6, RZ, 0x3c, !PT ;  /* 0x000000060707a212 */ /* 0x000fe200078e3cff */
[----:B------:R-:W-:-:S07]  /*18860*/  IMAD.MOV.U32 R8, RZ, RZ, R14 ;  /* 0x000000ffff087224 */ /* 0x000fce00078e000e */
[----:B------:R-:W-:Y:S05]  /*18870*/  WARPSYNC.COLLECTIVE R15, `(.L_x_1597) ;  /* 0x000000000f087348 */ /* 0x000fea0003c00000 */
[----:B------:R0:W1:Y:S02]  /*18880*/  SHFL.IDX P6, R14, R13, R12, R11 ;  /* 0x0000000c0d0e7389 */ /* 0x00006400000c000b */
[----:B01----:R-:W-:Y:S01]  /*18890*/  ENDCOLLECTIVE ;  /* 0x000000000000791b */ /* 0x003fe20003800000 */
.L_x_1597:
[----:B------:R-:W-:Y:S01]  /*188a0*/  @!PT LDS RZ, [RZ] ;  /* 0x00000000fffff984 */ /* 0x000fe20000000800 */
[----:B------:R-:W-:Y:S01]  /*188b0*/  @!PT LDS RZ, [RZ] ;  /* 0x00000000fffff984 */ /* 0x000fe20000000800 */
[----:B------:R-:W-:Y:S01]  /*188c0*/  @!PT LDS RZ, [RZ] ;  /* 0x00000000fffff984 */ /* 0x000fe20000000800 */
[----:B------:R0:W-:Y:S04]  /*188d0*/  @!P2 LDGSTS.E.BYPASS.LTC128B.128 [R9+0x10400], desc[UR50][R6.64], !P0 ;  /* 0x104000000609afae */ /* 0x0001e8000c101d72 */
[----:B------:R0:W-:Y:S01]  /*188e0*/  @!P2 LDGSTS.E.BYPASS.LTC128B.128 [R9+0x14400], desc[UR50][R6.64+0x80], !P1 ;  /* 0x144000800609afae */ /* 0x0001e2000c901d72 */
[----:B------:R-:W-:Y:S01]  /*188f0*/  ISETP.GE.AND P2, PT, R5, R2, PT ;  /* 0x000000020500720c */ /* 0x000fe20003f46270 */
[----:B------:R-:W-:Y:S02]  /*18900*/  IMAD.MOV.U32 R13, RZ, RZ, R3 ;  /* 0x000000ffff0d7224 */ /* 0x000fe400078e0003 */
[----:B------:R-:W-:Y:S02]  /*18910*/  IMAD.MOV.U32 R12, RZ, RZ, 0x2 ;  /* 0x00000002ff0c7424 */ /* 0x000fe400078e00ff */
[----:B------:R-:W-:-:S08]  /*18920*/  IMAD.MOV.U32 R5, RZ, RZ, R14 ;  /* 0x000000ffff057224 */ /* 0x000fd000078e000e */
[----:B0-----:R-:W-:Y:S05]  /*18930*/  WARPSYNC.COLLECTIVE R15, `(.L_x_1598) ;  /* 0x000000000f087348 */ /* 0x001fea0003c00000 */
[----:B------:R1:W2:Y:S02]  /*18940*/  SHFL.IDX P6, R14, R13, R12, R11 ;  /* 0x0000000c0d0e7389 */ /* 0x0002a400000c000b */
[----:B012---:R-:W-:Y:S01]  /*18950*/  ENDCOLLECTIVE ;  /* 0x000000000000791b */ /* 0x007fe20003800000 */
.L_x_1598:
[----:B------:R-:W-:Y:S01]  /*18960*/  @!P2 LEA R7, P3, R10, R5, 0x1 ;  /* 0x000000050a07a211 */ /* 0x000fe200078608ff */
[----:B------:R-:W-:-:S04]  /*18970*/  VIADD R5, R0, 0x20 ;  /* 0x0000002000057836 */ /* 0x000fc80000000000 */
[----:B------:R-:W-:-:S05]  /*18980*/  @!P2 IMAD.X R6, RZ, RZ, R8, P3 ;  /* 0x000000ffff06a224 */ /* 0x000fca00018e0608 */
[----:B------:R-:W-:Y:S01]  /*18990*/  @!P2 LOP3.LUT R7, R7, R6, RZ, 0x3c, !PT ;  /* 0x000000060707a212 */ /* 0x000fe200078e3cff */
[----:B------:R-:W-:-:S03]  /*189a0*/  IMAD.MOV.U32 R13, RZ, RZ, R4 ;  /* 0x000000ffff0d7224 */ /* 0x000fc600078e0004 */
[----:B------:R-:W-:-:S04]  /*189b0*/  @!P2 LOP3.LUT R6, R7, R6, RZ, 0x3c, !PT ;  /* 0x000000060706a212 */ /* 0x000fc800078e3cff */
[----:B------:R-:W-:-:S05]  /*189c0*/  @!P2 LOP3.LUT R7, R7, R6, RZ, 0x3c, !PT ;  /* 0x000000060707a212 */ /* 0x000fca00078e3cff */
[----:B------:R-:W-:Y:S01]  /*189d0*/  @!PT LDS RZ, [RZ] ;  /* 0x00000000fffff984 */ /* 0x000fe20000000800 */
[----:B------:R-:W-:Y:S01]  /*189e0*/  @!PT LDS RZ, [RZ] ;  /* 0x00000000fffff984 */ /* 0x000fe20000000800 */
[----:B------:R-:W-:Y:S01]  /*189f0*/  @!PT LDS RZ, [RZ] ;  /* 0x00000000fffff984 */ /* 0x000fe20000000800 */
[----:B------:R-:W-:Y:S04]  /*18a00*/  @!P2 LDGSTS.E.BYPASS.LTC128B.128 [R9+0x10c00], desc[UR50][R6.64], !P0 ;  /* 0x10c000000609afae */ /* 0x000fe8000c101d72 */
[----:B------:R0:W-:Y:S01]  /*18a10*/  @!P2 LDGSTS.E.BYPASS.LTC128B.128 [R9+0x14c00], desc[UR50][R6.64+0x80], !P1 ;  /* 0x14c000800609afae */ /* 0x0001e2000c901d72 */
[----:B------:R-:W-:Y:S01]  /*18a20*/  ISETP.GE.AND P2, PT, R5, R2, PT ;  /* 0x000000020500720c */ /* 0x000fe20003f46270 */
[----:B0-----:R-:W-:-:S12]  /*18a30*/  IMAD.MOV.U32 R6, RZ, RZ, R14 ;  /* 0x000000ffff067224 */ /* 0x001fd800078e000e */
[----:B------:R-:W-:Y:S05]  /*18a40*/  WARPSYNC.COLLECTIVE R15, `(.L_x_1599) ;  /* 0x000000000f087348 */ /* 0x000fea0003c00000 */
[----:B------:R0:W1:Y:S02]  /*18a50*/  SHFL.IDX P6, R14, R13, R12, R11 ;  /* 0x0000000c0d0e7389 */ /* 0x00006400000c000b */
[----:B01----:R-:W-:Y:S01]  /*18a60*/  ENDCOLLECTIVE ;  /* 0x000000000000791b */ /* 0x003fe20003800000 */
.L_x_1599:
[----:B------:R-:W-:Y:S02]  /*18a70*/  IMAD.MOV.U32 R13, RZ, RZ, R3 ;  /* 0x000000ffff0d7224 */ /* 0x000fe400078e0003 */
[----:B------:R-:W-:Y:S02]  /*18a80*/  IMAD.MOV.U32 R12, RZ, RZ, 0x3 ;  /* 0x00000003ff0c7424 */ /* 0x000fe400078e00ff */
[----:B------:R-:W-:-:S07]  /*18a90*/  IMAD.MOV.U32 R5, RZ, RZ, R14 ;  /* 0x000000ffff057224 */ /* 0x000fce00078e000e */
[----:B------:R-:W-:Y:S05]  /*18aa0*/  WARPSYNC.COLLECTIVE R15, `(.L_x_1600) ;  /* 0x000000000f087348 */ /* 0x000fea0003c00000 */
[----:B------:R0:W1:Y:S02]  /*18ab0*/  SHFL.IDX P6, R14, R13, R12, R11 ;  /* 0x0000000c0d0e7389 */ /* 0x00006400000c000b */
[----:B01----:R-:W-:Y:S01]  /*18ac0*/  ENDCOLLECTIVE ;  /* 0x000000000000791b */ /* 0x003fe20003800000 */
.L_x_1600:
[----:B------:R-:W-:-:S05]  /*18ad0*/  @!P2 LEA R5, P3, R10, R5, 0x1 ;  /* 0x000000050a05a211 */ /* 0x000fca00078608ff */
[----:B------:R-:W-:-:S04]  /*18ae0*/  @!P2 IMAD.X R6, RZ, RZ, R6, P3 ;  /* 0x000000ffff06a224 */ /* 0x000fc800018e0606 */
[----:B------:R-:W-:Y:S02]  /*18af0*/  @!P2 IMAD.MOV.U32 R7, RZ, RZ, R6 ;  /* 0x000000ffff07a224 */ /* 0x000fe400078e0006 */
[----:B------:R-:W-:Y:S02]  /*18b00*/  @!P2 IMAD.MOV.U32 R6, RZ, RZ, R5 ;  /* 0x000000ffff06a224 */ /* 0x000fe400078e0005 */
[----:B------:R-:W-:Y:S02]  /*18b10*/  IMAD.MOV.U32 R13, RZ, RZ, R4 ;  /* 0x000000ffff0d7224 */ /* 0x000fe400078e0004 */
[----:B------:R-:W-:Y:S01]  /*18b20*/  VIADD R5, R0, 0x30 ;  /* 0x0000003000057836 */ /* 0x000fe20000000000 */
        /* <DEDUP_REMOVED lines=10> */
.L_x_1601:
[----:B------:R-:W-:Y:S02]  /*18bd0*/  IMAD.MOV.U32 R13, RZ, RZ, R3 ;  /* 0x000000ffff0d7224 */ /* 0x000fe400078e0003 */
[----:B------:R-:W-:Y:S02]  /*18be0*/  IMAD.MOV.U32 R12, RZ, RZ, 0x4 ;  /* 0x00000004ff0c7424 */ /* 0x000fe400078e00ff */
[----:B------:R-:W-:-:S07]  /*18bf0*/  IMAD.MOV.U32 R5, RZ, RZ, R14 ;  /* 0x000000ffff057224 */ /* 0x000fce00078e000e */
[----:B------:R-:W-:Y:S05]  /*18c00*/  WARPSYNC.COLLECTIVE R15, `(.L_x_1602) ;  /* 0x000000000f087348 */ /* 0x000fea0003c00000 */
[----:B------:R0:W1:Y:S02]  /*18c10*/  SHFL.IDX P6, R14, R13, R12, R11 ;  /* 0x0000000c0d0e7389 */ /* 0x00006400000c000b */
[----:B01----:R-:W-:Y:S01]  /*18c20*/  ENDCOLLECTIVE ;  /* 0x000000000000791b */ /* 0x003fe20003800000 */
.L_x_1602:
        /* <DEDUP_REMOVED lines=16> */
.L_x_1603:
[----:B------:R-:W-:Y:S02]  /*18d30*/  IMAD.MOV.U32 R13, RZ, RZ, R3 ;  /* 0x000000ffff0d7224 */ /* 0x000fe400078e0003 */
[----:B------:R-:W-:Y:S02]  /*18d40*/  IMAD.MOV.U32 R12, RZ, RZ, 0x5 ;  /* 0x00000005ff0c7424 */ /* 0x000fe400078e00ff */
[----:B------:R-:W-:-:S07]  /*18d50*/  IMAD.MOV.U32 R5, RZ, RZ, R14 ;  /* 0x000000ffff057224 */ /* 0x000fce00078e000e */
[----:B------:R-:W-:Y:S05]  /*18d60*/  WARPSYNC.COLLECTIVE R15, `(.L_x_1604) ;  /* 0x000000000f087348 */ /* 0x000fea0003c00000 */
[----:B------:R0:W1:Y:S02]  /*18d70*/  SHFL.IDX P6, R14, R13, R12, R11 ;  /* 0x0000000c0d0e7389 */ /* 0x00006400000c000b */
[----:B01----:R-:W-:Y:S01]  /*18d80*/  ENDCOLLECTIVE ;  /* 0x000000000000791b */ /* 0x003fe20003800000 */
.L_x_1604:
        /* <DEDUP_REMOVED lines=16> */
.L_x_1605:
[----:B------:R-:W-:Y:S02]  /*18e90*/  IMAD.MOV.U32 R13, RZ, RZ, R3 ;  /* 0x000000ffff0d7224 */ /* 0x000fe400078e0003 */
[----:B------:R-:W-:Y:S02]  /*18ea0*/  IMAD.MOV.U32 R12, RZ, RZ, 0x6 ;  /* 0x00000006ff0c7424 */ /* 0x000fe400078e00ff */
[----:B------:R-:W-:-:S07]  /*18eb0*/  IMAD.MOV.U32 R5, RZ, RZ, R14 ;  /* 0x000000ffff057224 */ /* 0x000fce00078e000e */
[----:B------:R-:W-:Y:S05]  /*18ec0*/  WARPSYNC.COLLECTIVE R15, `(.L_x_1606) ;  /* 0x000000000f087348 */ /* 0x000fea0003c00000 */
[----:B------:R0:W1:Y:S02]  /*18ed0*/  SHFL.IDX P6, R14, R13, R12, R11 ;  /* 0x0000000c0d0e7389 */ /* 0x00006400000c000b */
[----:B01----:R-:W-:Y:S01]  /*18ee0*/  ENDCOLLECTIVE ;  /* 0x000000000000791b */ /* 0x003fe20003800000 */
.L_x_1606:
[----:B------:R-:W-:-:S05]  /*18ef0*/  @!P2 LEA R5, P3, R10, R5, 0x1 ;  /* 0x000000050a05a211 */ /* 0x000fca00078608ff */
[----:B------:R-:W-:-:S04]  /*18f00*/  @!P2 IMAD.X R6, RZ, RZ, R6, P3 ;  /* 0x000000ffff06a224 */ /* 0x000fc800018e0606 */
[----:B------:R-:W-:Y:S02]  /*18f10*/  @!P2 IMAD.MOV.U32 R7, RZ, RZ, R6 ;  /* 0x000000ffff07a224 */ /* 0x000fe400078e0006 */
[----:B------:R-:W-:Y:S02]  /*18f20*/  @!P2 IMAD.MOV.U32 R6, RZ, RZ, R5 ;  /* 0x000000ffff06a224 */ /* 0x000fe400078e0005 */
[----:B------:R-:W-:-:S03]  /*18f30*/  IMAD.MOV.U32 R13, RZ, RZ, R4 ;  /* 0x000000ffff0d7224 */ /* 0x000fc600078e0004 */
[----:B------:R-:W-:Y:S01]  /*18f40*/  @!PT LDS RZ, [RZ] ;  /* 0x00000000fffff984 */ /* 0x000fe20000000800 */
[----:B------:R-:W-:Y:S01]  /*18f50*/  @!PT LDS RZ, [RZ] ;  /* 0x00000000fffff984 */ /* 0x000fe20000000800 */
[----:B------:R-:W-:Y:S01]  /*18f60*/  @!PT LDS RZ, [RZ] ;  /* 0x00000000fffff984 */ /* 0x000fe20000000800 */
[----:B------:R-:W-:Y:S04]  /*18f70*/  @!P2 LDGSTS.E.BYPASS.LTC128B.128 [R9+0x12c00], desc[UR50][R6.64], !P0 ;  /* 0x12c000000609afae */ /* 0x000fe8000c101d72 */
[----:B------:R0:W-:Y:S02]  /*18f80*/  @!P2 LDGSTS.E.BYPASS.LTC128B.128 [R9+0x16c00], desc[UR50][R6.64+0x80], !P1 ;  /* 0x16c000800609afae */ /* 0x0001e4000c901d72 */
[----:B0-----:R-:W-:-:S07]  /*18f90*/  IMAD.MOV.U32 R6, RZ, RZ, R14 ;  /* 0x000000ffff067224 */ /* 0x001fce00078e000e */
[----:B------:R-:W-:Y:S05]  /*18fa0*/  WARPSYNC.COLLECTIVE R15, `(.L_x_1607) ;  /* 0x000000000f087348 */ /* 0x000fea0003c00000 */
[----:B------:R0:W1:Y:S02]  /*18fb0*/  SHFL.IDX P6, R14, R13, R12, R11 ;  /* 0x0000000c0d0e7389 */ /* 0x00006400000c000b */
[----:B01----:R-:W-:Y:S01]  /*18fc0*/  ENDCOLLECTIVE ;  /* 0x000000000000791b */ /* 0x003fe20003800000 */
.L_x_1607:
[----:B------:R-:W-:-:S05]  /*18fd0*/  VIADD R7, R0, 0x60 ;  /* 0x0000006000077836 */ /* 0x000fca0000000000 */
[----:B------:R-:W-:Y:S01]  /*18fe0*/  ISETP.GE.AND P2, PT, R7, R2, PT ;  /* 0x000000020700720c */ /* 0x000fe20003f46270 */
[----:B------:R-:W-:Y:S02]  /*18ff0*/  IMAD.MOV.U32 R13, RZ, RZ, R3 ;  /* 0x000000ffff0d7224 */ /* 0x000fe400078e0003 */
[----:B------:R-:W-:Y:S02]  /*19000*/  IMAD.MOV.U32 R12, RZ, RZ, 0x7 ;  /* 0x00000007ff0c7424 */ /* 0x000fe400078e00ff */
[----:B------:R-:W-:-:S08]  /*19010*/  IMAD.MOV.U32 R5, RZ, RZ, R14 ;  /* 0x000000ffff057224 */ /* 0x000fd000078e000e */
[----:B------:R-:W-:Y:S05]  /*19020*/  WARPSYNC.COLLECTIVE R15, `(.L_x_1608) ;  /* 0x000000000f087348 */ /* 0x000fea0003c00000 */
[----:B------:R0:W1:Y:S02]  /*19030*/  SHFL.IDX P6, R14, R13, R12, R11 ;  /* 0x0000000c0d0e7389 */ /* 0x00006400000c000b */
[----:B01----:R-:W-:Y:S01]  /*19040*/  ENDCOLLECTIVE ;  /* 0x000000000000791b */ /* 0x003fe20003800000 */
.L_x_1608:
[----:B------:R-:W-:-:S05]  /*19050*/  @!P2 LEA R5, P3, R10, R5, 0x1 ;  /* 0x000000050a05a211 */ /* 0x000fca00078608ff */
[----:B------:R-:W-:-:S04]  /*19060*/  @!P2 IMAD.X R6, RZ, RZ, R6, P3 ;  /* 0x000000ffff06a224 */ /* 0x000fc800018e0606 */
[----:B------:R-:W-:Y:S02]  /*19070*/  @!P2 IMAD.MOV.U32 R7, RZ, RZ, R6 ;  /* 0x000000ffff07a224 */ /* 0x000fe400078e0006 */
[----:B------:R-:W-:Y:S02]  /*19080*/  IMAD.MOV.U32 R13, RZ, RZ, R4 ;  /* 0x000000ffff0d7224 */ /* 0x000fe400078e0004 */
[----:B------:R-:W-:-:S05]  /*19090*/  @!P2 IMAD.MOV.U32 R6, RZ, RZ, R5 ;  /* 0x000000ffff06a224 */ /* 0x000fca00078e0005 */
[----:B------:R-:W-:Y:S01]  /*190a0*/  @!PT LDS RZ, [RZ] ;  /* 0x00000000fffff984 */ /* 0x000fe20000000800 */
[----:B------:R-:W-:Y:S01]  /*190b0*/  @!PT LDS RZ, [RZ] ;  /* 0x00000000fffff984 */ /* 0x000fe20000000800 */
[----:B------:R-:W-:Y:S01]  /*190c0*/  @!PT LDS RZ, [RZ] ;  /* 0x00000000fffff984 */ /* 0x000fe20000000800 */
[----:B------:R0:W-:Y:S01]  /*190d0*/  @!P2 LDGSTS.E.BYPASS.LTC128B.128 [R9+0x13400], desc[UR50][R6.64], !P0 ;  /* 0x134000000609afae */ /* 0x0001e2000c101d72 */
[----:B------:R-:W-:-:S03]  /*190e0*/  IMAD.MOV.U32 R3, RZ, RZ, R14 ;  /* 0x000000ffff037224 */ /* 0x000fc600078e000e */
[----:B------:R0:W-:Y:S04]  /*190f0*/  @!P2 LDGSTS.E.BYPASS.LTC128B.128 [R9+0x17400], desc[UR50][R6.64+0x80], !P1 ;  /* 0x174000800609afae */ /* 0x0001e8000c901d72 */
[----:B0-----:R-:W-:Y:S05]  /*19100*/  WARPSYNC.COLLECTIVE R15, `(.L_x_1609) ;  /* 0x000000000f087348 */ /* 0x001fea0003c00000 */
[----:B------:R1:W2:Y:S02]  /*19110*/  SHFL.IDX P6, R14, R13, R12, R11 ;  /* 0x0000000c0d0e7389 */ /* 0x0002a400000c000b */
[----:B012---:R-:W-:Y:S01]  /*19120*/  ENDCOLLECTIVE ;  /* 0x000000000000791b */ /* 0x007fe20003800000 */
.L_x_1609:
[----:B------:R-:W-:Y:S01]  /*19130*/  IMAD.MOV.U32 R4, RZ, RZ, R14 ;  /* 0x000000ffff047224 */ /* 0x000fe200078e000e */
[----:B------:R-:W-:Y:S06]  /*19140*/  BRA `(.L_x_1610) ;  /* 0xffffffb800287947 */ /* 0x000fec000383ffff */
.L_x_1499:
[----:B0-----:R-:W3:Y:S02]  /*19150*/  LDL R2, [R1] ;  /* 0x0000000001027983 */ /* 0x001ee40000100800 */
[----:B---3--:R0:W1:Y:S02]  /*19160*/  SYNCS.PHASECHK.TRANS64.TRYWAIT P0, [R2+URZ+0x28820], R0 ;  /* 0x02882000020075a7 */ /* 0x008064000800017f */
[----:B-1----:R-:W-:Y:S05]  /*19170*/  @!P0 NANOSLEEP.SYNCS 0x989680 ;  /* 0x009896800000895d */ /* 0x002fea0003900000 */
[----:B------:R-:W1:Y:S02]  /*19180*/  @!P0 SYNCS.PHASECHK.TRANS64 P0, [R2+URZ+0x28820], R0 ;  /* 0x02882000020085a7 */ /* 0x000e64000800007f */
[----:B-1----:R-:W-:Y:S05]  /*19190*/  @!P0 BRA `(.L_x_1499) ;  /* 0xfffffffc00ec8947 */ /* 0x002fea000383ffff */
[----:B------:R-:W-:Y:S05]  /*191a0*/  BRA `(.L_x_1611) ;  /* 0xffffffb8009c7947 */ /* 0x000fea000383ffff */
.L_x_1508:
[----:B-1----:R1:W2:Y:S02]  /*191b0*/  SYNCS.PHASECHK.TRANS64.TRYWAIT P0, [R3+URZ+0x28840], R2 ;  /* 0x02884002030075a7 */ /* 0x0022a4000800017f */
[----:B--2---:R-:W-:Y:S05]  /*191c0*/  @!P0 NANOSLEEP.SYNCS 0x989680 ;  /* 0x009896800000895d */ /* 0x004fea0003900000 */
[----:B------:R-:W2:Y:S02]  /*191d0*/  @!P0 SYNCS.PHASECHK.TRANS64 P0, [R3+URZ+0x28840], R2 ;  /* 0x02884002030085a7 */ /* 0x000ea4000800007f */
[----:B--2---:R-:W-:Y:S05]  /*191e0*/  @!P0 BRA `(.L_x_1508) ;  /* 0xfffffffc00f08947 */ /* 0x004fea000383ffff */
[----:B------:R-:W-:Y:S05]  /*191f0*/  BRA `(.L_x_1612) ;  /* 0xffffffbc00687947 */ /* 0x000fea000383ffff */
.L_x_1514:
[----:B0-----:R0:W1:Y:S02]  /*19200*/  SYNCS.PHASECHK.TRANS64.TRYWAIT P0, [R3+URZ+0x60], R2 ;  /* 0x00006002030075a7 */ /* 0x001064000800017f */
[----:B-1----:R-:W-:Y:S05]  /*19210*/  @!P0 NANOSLEEP.SYNCS 0x989680 ;  /* 0x009896800000895d */ /* 0x002fea0003900000 */
[----:B------:R-:W1:Y:S02]  /*19220*/  @!P0 SYNCS.PHASECHK.TRANS64 P0, [R3+URZ+0x60], R2 ;  /* 0x00006002030085a7 */ /* 0x000e64000800007f */
[----:B-1----:R-:W-:Y:S05]  /*19230*/  @!P0 BRA `(.L_x_1514) ;  /* 0xfffffffc00f08947 */ /* 0x002fea000383ffff */
[----:B------:R-:W-:Y:S05]  /*19240*/  BRA `(.L_x_1613) ;  /* 0xffffffc000447947 */ /* 0x000fea000383ffff */
.L_x_1523:
[----:B--2---:R2:W3:Y:S02]  /*19250*/  SYNCS.PHASECHK.TRANS64.TRYWAIT P0, [R3+URZ+0x28840], R2 ;  /* 0x02884002030075a7 */ /* 0x0044e4000800017f */
[----:B---3--:R-:W-:Y:S05]  /*19260*/  @!P0 NANOSLEEP.SYNCS 0x989680 ;  /* 0x009896800000895d */ /* 0x008fea0003900000 */
[----:B------:R-:W3:Y:S02]  /*19270*/  @!P0 SYNCS.PHASECHK.TRANS64 P0, [R3+URZ+0x28840], R2 ;  /* 0x02884002030085a7 */ /* 0x000ee4000800007f */
[----:B---3--:R-:W-:Y:S05]  /*19280*/  @!P0 BRA `(.L_x_1523) ;  /* 0xfffffffc00f08947 */ /* 0x008fea000383ffff */
[----:B------:R-:W-:Y:S05]  /*19290*/  BRA `(.L_x_1614) ;  /* 0xffffffc400ec7947 */ /* 0x000fea000383ffff */
.L_x_1529:
[----:B0-----:R0:W2:Y:S02]  /*192a0*/  SYNCS.PHASECHK.TRANS64.TRYWAIT P0, [R2+URZ+0x60], R3 ;  /* 0x00006003020075a7 */ /* 0x0010a4000800017f */
[----:B--2---:R-:W-:Y:S05]  /*192b0*/  @!P0 NANOSLEEP.SYNCS 0x989680 ;  /* 0x009896800000895d */ /* 0x004fea0003900000 */
[----:B------:R-:W2:Y:S02]  /*192c0*/  @!P0 SYNCS.PHASECHK.TRANS64 P0, [R2+URZ+0x60], R3 ;  /* 0x00006003020085a7 */ /* 0x000ea4000800007f */
[----:B--2---:R-:W-:Y:S05]  /*192d0*/  @!P0 BRA `(.L_x_1529) ;  /* 0xfffffffc00f08947 */ /* 0x004fea000383ffff */
[----:B------:R-:W-:Y:S05]  /*192e0*/  BRA `(.L_x_1615) ;  /* 0xffffffc800c87947 */ /* 0x000fea000383ffff */
.L_x_1538:
[----:B----4-:R4:W0:Y:S02]  /*192f0*/  SYNCS.PHASECHK.TRANS64.TRYWAIT P0, [R2+URZ+0x28840], R3 ;  /* 0x02884003020075a7 */ /* 0x010824000800017f */
[----:B0-----:R-:W-:Y:S05]  /*19300*/  @!P0 NANOSLEEP.SYNCS 0x989680 ;  /* 0x009896800000895d */ /* 0x001fea0003900000 */
[----:B------:R-:W0:Y:S02]  /*19310*/  @!P0 SYNCS.PHASECHK.TRANS64 P0, [R2+URZ+0x28840], R3 ;  /* 0x02884003020085a7 */ /* 0x000e24000800007f */
[----:B0-----:R-:W-:Y:S05]  /*19320*/  @!P0 BRA `(.L_x_1538) ;  /* 0xfffffffc00f08947 */ /* 0x001fea000383ffff */
[----:B------:R-:W-:Y:S05]  /*19330*/  BRA `(.L_x_1616) ;  /* 0xffffffd000387947 */ /* 0x000fea000383ffff */
.L_x_1544:
[----:B0-----:R0:W2:Y:S02]  /*19340*/  SYNCS.PHASECHK.TRANS64.TRYWAIT P0, [R2+URZ+0x60], R5 ;  /* 0x00006005020075a7 */ /* 0x0010a4000800017f */
[----:B--2---:R-:W-:Y:S05]  /*19350*/  @!P0 NANOSLEEP.SYNCS 0x989680 ;  /* 0x009896800000895d */ /* 0x004fea0003900000 */
[----:B------:R-:W2:Y:S02]  /*19360*/  @!P0 SYNCS.PHASECHK.TRANS64 P0, [R2+URZ+0x60], R5 ;  /* 0x00006005020085a7 */ /* 0x000ea4000800007f */
[----:B--2---:R-:W-:Y:S05]  /*19370*/  @!P0 BRA `(.L_x_1544) ;  /* 0xfffffffc00f08947 */ /* 0x004fea000383ffff */
[----:B------:R-:W-:Y:S05]  /*19380*/  BRA `(.L_x_1617) ;  /* 0xffffffd400147947 */ /* 0x000fea000383ffff */
.L_x_1555:
[----:B----4-:R4:W0:Y:S02]  /*19390*/  SYNCS.PHASECHK.TRANS64.TRYWAIT P0, [R0+URZ+0x28860], R3 ;  /* 0x02886003000075a7 */ /* 0x010824000800017f */
[----:B0-----:R-:W-:Y:S05]  /*193a0*/  @!P0 NANOSLEEP.SYNCS 0x989680 ;  /* 0x009896800000895d */ /* 0x001fea0003900000 */
[----:B------:R-:W0:Y:S02]  /*193b0*/  @!P0 SYNCS.PHASECHK.TRANS64 P0, [R0+URZ+0x28860], R3 ;  /* 0x02886003000085a7 */ /* 0x000e24000800007f */
[----:B0-----:R-:W-:Y:S05]  /*193c0*/  @!P0 BRA `(.L_x_1555) ;  /* 0xfffffffc00f08947 */ /* 0x001fea000383ffff */
[----:B------:R-:W-:Y:S05]  /*193d0*/  BRA `(.L_x_1618) ;  /* 0xffffffd800687947 */ /* 0x000fea000383ffff */
.L_x_1562:
[----:B------:R-:W-:Y:S01]  /*193e0*/  BSSY B0, `(.L_x_1619) ;  /* 0x0000008000007945 */ /* 0x000fe20003800000 */
[----:B------:R-:W-:Y:S02]  /*193f0*/  IMAD.MOV.U32 R13, RZ, RZ, R16 ;  /* 0x000000ffff0d7224 */ /* 0x000fe400078e0010 */
[----:B------:R-:W-:Y:S02]  /*19400*/  IMAD.MOV.U32 R12, RZ, RZ, RZ ;  /* 0x000000ffff0c7224 */ /* 0x000fe400078e00ff */
[----:B------:R-:W-:Y:S02]  /*19410*/  IMAD.MOV.U32 R11, RZ, RZ, 0x1f ;  /* 0x0000001fff0b7424 */ /* 0x000fe400078e00ff */
[----:B------:R-:W-:-:S07]  /*19420*/  IMAD.MOV.U32 R15, RZ, RZ, -0x1 ;  /* 0xffffffffff0f7424 */ /* 0x000fce00078e00ff */
[----:B01-3--:R-:W-:Y:S05]  /*19430*/  WARPSYNC.COLLECTIVE R15, `(.L_x_1620) ;  /* 0x000000000f087348 */ /* 0x00bfea0003c00000 */
[----:B------:R2:W4:Y:S02]  /*19440*/  SHFL.IDX P6, R14, R13, R12, R11 ;  /* 0x0000000c0d0e7389 */ /* 0x00052400000c000b */
[----:B01234-:R-:W-:Y:S01]  /*19450*/  ENDCOLLECTIVE ;  /* 0x000000000000791b */ /* 0x01ffe20003800000 */
.L_x_1620:
[----:B------:R-:W-:Y:S05]  /*19460*/  BSYNC B0 ;  /* 0x0000000000007941 */ /* 0x000fea0003800000 */
.L_x_1619:
[----:B------:R-:W-:Y:S02]  /*19470*/  IMAD.MOV.U32 R13, RZ, RZ, R16 ;  /* 0x000000ffff0d7224 */ /* 0x000fe400078e0010 */
[----:B------:R-:W-:Y:S02]  /*19480*/  IMAD.MOV.U32 R12, RZ, RZ, 0x1 ;  /* 0x00000001ff0c7424 */ /* 0x000fe400078e00ff */
[----:B------:R-:W-:Y:S02]  /*19490*/  IMAD.MOV.U32 R11, RZ, RZ, 0x1f ;  /* 0x0000001fff0b7424 */ /* 0x000fe400078e00ff */
[----:B------:R-:W-:Y:S02]  /*194a0*/  IMAD.MOV.U32 R15, RZ, RZ, -0x1 ;  /* 0xffffffffff0f7424 */ /* 0x000fe400078e00ff */
[----:B------:R-:W-:Y:S02]  /*194b0*/  IMAD.IADD R7, R19, 0x1, R4 ;  /* 0x0000000113077824 */ /* 0x000fe400078e0204 */
[----:B------:R-:W-:-:S07]  /*194c0*/  IMAD.MOV.U32 R0, RZ, RZ, R14 ;  /* 0x000000ffff007224 */ /* 0x000fce00078e000e */
[----:B------:R-:W-:Y:S05]  /*194d0*/  WARPSYNC.COLLECTIVE R15, `(.L_x_1621) ;  /* 0x000000000f087348 */ /* 0x000fea0003c00000 */
[----:B------:R0:W1:Y:S02]  /*194e0*/  SHFL.IDX P6, R14, R13, R12, R11 ;  /* 0x0000000c0d0e7389 */ /* 0x00006400000c000b */
[----:B01----:R-:W-:Y:S01]  /*194f0*/  ENDCOLLECTIVE ;  /* 0x000000000000791b */ /* 0x003fe20003800000 */
.L_x_1621:
[----:B------:R-:W-:Y:S02]  /*19500*/  ULDC UR4, c[0x0][0xc3c] ;  /* 0x00030f0000047ab9 */ /* 0x000fe40000000800 */
        /* <DEDUP_REMOVED lines=12> */
[----:B------:R-:W-:-:S03]  /*195d0*/  ISETP.NE.AND P1, PT, R4, RZ, PT ;  /* 0x000000ff0400720c */ /* 0x000fc60003f25270 */
[----:B------:R-:W-:-:S10]  /*195e0*/  IMAD.MOV.U32 R13, RZ, RZ, R2 ;  /* 0x000000ffff0d7224 */ /* 0x000fd400078e0002 */
[----:B------:R-:W-:Y:S05]  /*195f0*/  WARPSYNC.COLLECTIVE R15, `(.L_x_1622) ;  /* 0x000000000f087348 */ /* 0x000fea0003c00000 */
[----:B------:R0:W1:Y:S02]  /*19600*/  SHFL.UP P6, R14, R13, R12, R11 ;  /* 0x0400000c0d0e7389 */ /* 0x00006400000c000b */
[----:B01----:R-:W-:Y:S01]  /*19610*/  ENDCOLLECTIVE ;  /* 0x000000000000791b */ /* 0x003fe20003800000 */
.L_x_1622:
[----:B------:R-:W-:Y:S01]  /*19620*/  IMAD.MOV.U32 R12, RZ, RZ, 0x2 ;  /* 0x00000002ff0c7424 */ /* 0x000fe200078e00ff */
[----:B------:R-:W-:-:S05]  /*19630*/  SEL R7, R14, RZ, P1 ;  /* 0x000000ff0e077207 */ /* 0x000fca0000800000 */
[----:B------:R-:W-:-:S04]  /*19640*/  IMAD.IADD R3, R2, 0x1, R7 ;  /* 0x0000000102037824 */ /* 0x000fc800078e0207 */
[----:B------:R-:W-:-:S07]  /*19650*/  IMAD.MOV.U32 R13, RZ, RZ, R3 ;  /* 0x000000ffff0d7224 */ /* 0x000fce00078e0003 */
[----:B------:R-:W-:Y:S05]  /*19660*/  WARPSYNC.COLLECTIVE R15, `(.L_x_1623) ;  /* 0x000000000f087348 */ /* 0x000fea0003c00000 */
[----:B------:R0:W1:Y:S02]  /*19670*/  SHFL.UP P6, R14, R13, R12, R11 ;  /* 0x0400000c0d0e7389 */ /* 0x00006400000c000b */
[----:B01----:R-:W-:Y:S01]  /*19680*/  ENDCOLLECTIVE ;  /* 0x000000000000791b */ /* 0x003fe20003800000 */
.L_x_1623:
[----:B------:R-:W-:Y:S01]  /*19690*/  IMAD.MOV.U32 R12, RZ, RZ, 0x4 ;  /* 0x00000004ff0c7424 */ /* 0x000fe200078e00ff */
[----:B------:R-:W-:-:S05]  /*196a0*/  SEL R14, R14, RZ, P2 ;  /* 0x000000ff0e0e7207 */ /* 0x000fca0001000000 */
[----:B------:R-:W-:-:S04]  /*196b0*/  IMAD.IADD R3, R3, 0x1, R14 ;  /* 0x0000000103037824 */ /* 0x000fc800078e020e */
[----:B------:R-:W-:-:S07]  /*196c0*/  IMAD.MOV.U32 R13, RZ, RZ, R3 ;  /* 0x000000ffff0d7224 */ /* 0x000fce00078e0003 */
[----:B------:R-:W-:Y:S05]  /*196d0*/  WARPSYNC.COLLECTIVE R15, `(.L_x_1624) ;  /* 0x000000000f087348 */ /* 0x000fea0003c00000 */
[----:B------:R0:W1:Y:S02]  /*196e0*/  SHFL.UP P6, R14, R13, R12, R11 ;  /* 0x0400000c0d0e7389 */ /* 0x00006400000c000b */
[----:B01----:R-:W-:Y:S01]  /*196f0*/  ENDCOLLECTIVE ;  /* 0x000000000000791b */ /* 0x003fe20003800000 */
.L_x_1624:
[----:B------:R-:W-:Y:S01]  /*19700*/  IMAD.MOV.U32 R12, RZ, RZ, 0x8 ;  /* 0x00000008ff0c7424 */ /* 0x000fe200078e00ff */
[----:B------:R-:W-:-:S05]  /*19710*/  SEL R14, R14, RZ, P3 ;  /* 0x000000ff0e0e7207 */ /* 0x000fca0001800000 */
[----:B------:R-:W-:-:S04]  /*19720*/  IMAD.IADD R3, R3, 0x1, R14 ;  /* 0x0000000103037824 */ /* 0x000fc800078e020e */
[----:B------:R-:W-:-:S07]  /*19730*/  IMAD.MOV.U32 R13, RZ, RZ, R3 ;  /* 0x000000ffff0d7224 */ /* 0x000fce00078e0003 */
[----:B------:R-:W-:Y:S05]  /*19740*/  WARPSYNC.COLLECTIVE R15, `(.L_x_1625) ;  /* 0x000000000f087348 */ /* 0x000fea0003c00000 */
[----:B------:R0:W1:Y:S02]  /*19750*/  SHFL.UP P6, R14, R13, R12, R11 ;  /* 0x0400000c0d0e7389 */ /* 0x00006400000c000b */
[----:B01----:R-:W-:Y:S01]  /*19760*/  ENDCOLLECTIVE ;  /* 0x000000000000791b */ /* 0x003fe20003800000 */
.L_x_1625:
[----:B------:R-:W-:Y:S01]  /*19770*/  IMAD.MOV.U32 R12, RZ, RZ, 0x10 ;  /* 0x00000010ff0c7424 */ /* 0x000fe200078e00ff */
[----:B------:R-:W-:-:S05]  /*19780*/  SEL R14, R14, RZ, P4 ;  /* 0x000000ff0e0e7207 */ /* 0x000fca0002000000 */
[----:B------:R-:W-:-:S04]  /*19790*/  IMAD.IADD R3, R3, 0x1, R14 ;  /* 0x0000000103037824 */ /* 0x000fc800078e020e */
[----:B------:R-:W-:-:S07]  /*197a0*/  IMAD.MOV.U32 R13, RZ, RZ, R3 ;  /* 0x000000ffff0d7224 */ /* 0x000fce00078e0003 */
[----:B------:R-:W-:Y:S05]  /*197b0*/  WARPSYNC.COLLECTIVE R15, `(.L_x_1626) ;  /* 0x000000000f087348 */ /* 0x000fea0003c00000 */
[----:B------:R0:W1:Y:S02]  /*197c0*/  SHFL.UP P6, R14, R13, R12, R11 ;  /* 0x0400000c0d0e7389 */ /* 0x00006400000c000b */
[----:B01----:R-:W-:Y:S01]  /*197d0*/  ENDCOLLECTIVE ;  /* 0x000000000000791b */ /* 0x003fe20003800000 */
.L_x_1626:
        /* <DEDUP_REMOVED lines=8> */
.L_x_1627:
[----:B------:R-:W-:Y:S05]  /*19860*/  BRA `(.L_x_1628) ;  /* 0xffffffd800fc7947 */ /* 0x000fea000383ffff */
.L_x_1567:
[----:B------:R-:W-:Y:S01]  /*19870*/  BSSY B0, `(.L_x_1629) ;  /* 0x0000008000007945 */ /* 0x000fe20003800000 */
[----:B-----5:R-:W-:Y:S02]  /*19880*/  IMAD.MOV.U32 R13, RZ, RZ, R2 ;  /* 0x000000ffff0d7224 */ /* 0x020fe400078e0002 */
[----:B------:R-:W-:Y:S02]  /*19890*/  IMAD.MOV.U32 R12, RZ, RZ, 0x1 ;  /* 0x00000001ff0c7424 */ /* 0x000fe400078e00ff */
[----:B------:R-:W-:Y:S02]  /*198a0*/  IMAD.MOV.U32 R11, RZ, RZ, RZ ;  /* 0x000000ffff0b7224 */ /* 0x000fe400078e00ff */
[----:B------:R-:W-:-:S07]  /*198b0*/  IMAD.MOV.U32 R15, RZ, RZ, -0x1 ;  /* 0xffffffffff0f7424 */ /* 0x000fce00078e00ff */
[----:B0123--:R-:W-:Y:S05]  /*198c0*/  WARPSYNC.COLLECTIVE R15, `(.L_x_1630) ;  /* 0x000000000f087348 */ /* 0x00ffea0003c00000 */
[----:B------:R4:W0:Y:S02]  /*198d0*/  SHFL.UP P6, R14, R13, R12, R11 ;  /* 0x0400000c0d0e7389 */ /* 0x00082400000c000b */
[----:B01234-:R-:W-:Y:S01]  /*198e0*/  ENDCOLLECTIVE ;  /* 0x000000000000791b */ /* 0x01ffe20003800000 */
.L_x_1630:
[----:B------:R-:W-:Y:S05]  /*198f0*/  BSYNC B0 ;  /* 0x0000000000007941 */ /* 0x000fea0003800000 */
.L_x_1629:
[----:B------:R-:W-:Y:S01]  /*19900*/  SEL R3, R14, RZ, P1 ;  /* 0x000000ff0e037207 */ /* 0x000fe20000800000 */
[----:B------:R-:W-:Y:S02]  /*19910*/  IMAD.MOV.U32 R12, RZ, RZ, 0x2 ;  /* 0x00000002ff0c7424 */ /* 0x000fe400078e00ff */
[----:B------:R-:W-:Y:S02]  /*19920*/  IMAD.MOV.U32 R11, RZ, RZ, RZ ;  /* 0x000000ffff0b7224 */ /* 0x000fe400078e00ff */
[----:B------:R-:W-:Y:S02]  /*19930*/  IMAD.IADD R3, R2, 0x1, R3 ;  /* 0x0000000102037824 */ /* 0x000fe400078e0203 */
[----:B------:R-:W-:Y:S02]  /*19940*/  IMAD.MOV.U32 R15, RZ, RZ, -0x1 ;  /* 0xffffffffff0f7424 */ /* 0x000fe400078e00ff */
[----:B------:R-:W-:-:S07]  /*19950*/  IMAD.MOV.U32 R13, RZ, RZ, R3 ;  /* 0x000000ffff0d7224 */ /* 0x000fce00078e0003 */
[----:B------:R-:W-:Y:S05]  /*19960*/  WARPSYNC.COLLECTIVE R15, `(.L_x_1631) ;  /* 0x000000000f087348 */ /* 0x000fea0003c00000 */
[----:B------:R0:W1:Y:S02]  /*19970*/  SHFL.UP P6, R14, R13, R12, R11 ;  /* 0x0400000c0d0e7389 */ /* 0x00006400000c000b */
[----:B01----:R-:W-:Y:S01]  /*19980*/  ENDCOLLECTIVE ;  /* 0x000000000000791b */ /* 0x003fe20003800000 */
.L_x_1631:
[----:B------:R-:W-:Y:S01]  /*19990*/  IMAD.MOV.U32 R12, RZ, RZ, 0x4 ;  /* 0x00000004ff0c7424 */ /* 0x000fe200078e00ff */
[----:B------:R-:W-:-:S05]  /*199a0*/  SEL R14, R14, RZ, P2 ;  /* 0x000000ff0e0e7207 */ /* 0x000fca0001000000 */
[----:B------:R-:W-:-:S04]  /*199b0*/  IMAD.IADD R3, R3, 0x1, R14 ;  /* 0x0000000103037824 */ /* 0x000fc800078e020e */
[----:B------:R-:W-:-:S07]  /*199c0*/  IMAD.MOV.U32 R13, RZ, RZ, R3 ;  /* 0x000000ffff0d7224 */ /* 0x000fce00078e0003 */
[----:B------:R-:W-:Y:S05]  /*199d0*/  WARPSYNC.COLLECTIVE R15, `(.L_x_1632) ;  /* 0x000000000f087348 */ /* 0x000fea0003c00000 */
[----:B------:R0:W1:Y:S02]  /*199e0*/  SHFL.UP P6, R14, R13, R12, R11 ;  /* 0x0400000c0d0e7389 */ /* 0x00006400000c000b */
[----:B01----:R-:W-:Y:S01]  /*199f0*/  ENDCOLLECTIVE ;  /* 0x000000000000791b */ /* 0x003fe20003800000 */
.L_x_1632:
[----:B------:R-:W-:Y:S01]  /*19a00*/  IMAD.MOV.U32 R12, RZ, RZ, 0x8 ;  /* 0x00000008ff0c7424 */ /* 0x000fe200078e00ff */
[----:B------:R-:W-:-:S05]  /*19a10*/  SEL R14, R14, RZ, P3 ;  /* 0x000000ff0e0e7207 */ /* 0x000fca0001800000 */
[----:B------:R-:W-:-:S04]  /*19a20*/  IMAD.IADD R3, R3, 0x1, R14 ;  /* 0x0000000103037824 */ /* 0x000fc800078e020e */
[----:B------:R-:W-:-:S07]  /*19a30*/  IMAD.MOV.U32 R13, RZ, RZ, R3 ;  /* 0x000000ffff0d7224 */ /* 0x000fce00078e0003 */
[----:B------:R-:W-:Y:S05]  /*19a40*/  WARPSYNC.COLLECTIVE R15, `(.L_x_1633) ;  /* 0x000000000f087348 */ /* 0x000fea0003c00000 */
[----:B------:R0:W1:Y:S02]  /*19a50*/  SHFL.UP P6, R14, R13, R12, R11 ;  /* 0x0400000c0d0e7389 */ /* 0x00006400000c000b */
[----:B01----:R-:W-:Y:S01]  /*19a60*/  ENDCOLLECTIVE ;  /* 0x000000000000791b */ /* 0x003fe20003800000 */
.L_x_1633:
[----:B------:R-:W-:Y:S01]  /*19a70*/  IMAD.MOV.U32 R12, RZ, RZ, 0x10 ;  /* 0x00000010ff0c7424 */ /* 0x000fe200078e00ff */
[----:B------:R-:W-:-:S05]  /*19a80*/  SEL R14, R14, RZ, P4 ;  /* 0x000000ff0e0e7207 */ /* 0x000fca0002000000 */
[----:B------:R-:W-:-:S04]  /*19a90*/  IMAD.IADD R3, R3, 0x1, R14 ;  /* 0x0000000103037824 */ /* 0x000fc800078e020e */
[----:B------:R-:W-:-:S07]  /*19aa0*/  IMAD.MOV.U32 R13, RZ, RZ, R3 ;  /* 0x000000ffff0d7224 */ /* 0x000fce00078e0003 */
[----:B------:R-:W-:Y:S05]  /*19ab0*/  WARPSYNC.COLLECTIVE R15, `(.L_x_1634) ;  /* 0x000000000f087348 */ /* 0x000fea0003c00000 */
[----:B------:R0:W1:Y:S02]  /*19ac0*/  SHFL.UP P6, R14, R13, R12, R11 ;  /* 0x0400000c0d0e7389 */ /* 0x00006400000c000b */
[----:B01----:R-:W-:Y:S01]  /*19ad0*/  ENDCOLLECTIVE ;  /* 0x000000000000791b */ /* 0x003fe20003800000 */
.L_x_1634:
        /* <DEDUP_REMOVED lines=8> */
.L_x_1635:
[----:B------:R-:W-:Y:S05]  /*19b60*/  BRA `(.L_x_1636) ;  /* 0xffffffd800d87947 */ /* 0x000fea000383ffff */
.L_x_1569:
[----:B------:R-:W-:Y:S01]  /*19b70*/  BSSY B0, `(.L_x_1637) ;  /* 0x0000006000007945 */ /* 0x000fe20003800000 */
[----:B------:R-:W-:Y:S01]  /*19b80*/  PLOP3.LUT P6, PT, P6, PT, PT, 0x8, 0x0 ;  /* 0x000000000000781c */ /* 0x000fe200037ce170 */
[----:B------:R-:W-:-:S12]  /*19b90*/  IMAD.MOV.U32 R15, RZ, RZ, -0x1 ;  /* 0xffffffffff0f7424 */ /* 0x000fd800078e00ff */
[----:B0123--:R-:W-:Y:S05]  /*19ba0*/  WARPSYNC.COLLECTIVE R15, `(.L_x_1638) ;  /* 0x000000000f087348 */ /* 0x00ffea0003c00000 */
[----:B------:R-:W-:Y:S01]  /*19bb0*/  VOTE.ANY R14, PT, P6 ;  /* 0x00000000000e7806 */ /* 0x000fe200030e0100 */
[----:B0123--:R-:W-:Y:S06]  /*19bc0*/  ENDCOLLECTIVE ;  /* 0x000000000000791b */ /* 0x00ffec0003800000 */
.L_x_1638:
[----:B------:R-:W-:Y:S05]  /*19bd0*/  BSYNC B0 ;  /* 0x0000000000007941 */ /* 0x000fea0003800000 */
.L_x_1637:
        /* <DEDUP_REMOVED lines=9> */
.L_x_1639:
[----:B------:R-:W-:Y:S01]  /*19c70*/  IMAD.MOV.U32 R17, RZ, RZ, R14 ;  /* 0x000000ffff117224 */ /* 0x000fe200078e000e */
[----:B------:R-:W-:Y:S06]  /*19c80*/  BRA `(.L_x_1640) ;  /* 0xffffffd800c87947 */ /* 0x000fec000383ffff */
.L_x_1571:
[----:B------:R-:W-:Y:S01]  /*19c90*/  BSSY B0, `(.L_x_1641) ;  /* 0x0000007000007945 */ /* 0x000fe20003800000 */
[----:B------:R-:W-:Y:S02]  /*19ca0*/  IMAD.MOV.U32 R13, RZ, RZ, R3 ;  /* 0x000000ffff0d7224 */ /* 0x000fe400078e0003 */
[----:B------:R-:W-:Y:S02]  /*19cb0*/  IMAD.MOV.U32 R11, RZ, RZ, 0x1f ;  /* 0x0000001fff0b7424 */ /* 0x000fe400078e00ff */
[----:B------:R-:W-:-:S07]  /*19cc0*/  IMAD.MOV.U32 R15, RZ, RZ, -0x1 ;  /* 0xffffffffff0f7424 */ /* 0x000fce00078e00ff */
[----:B01234-:R-:W-:Y:S05]  /*19cd0*/  WARPSYNC.COLLECTIVE R15, `(.L_x_1642) ;  /* 0x000000000f087348 */ /* 0x01ffea0003c00000 */
[----:B------:R0:W0:Y:S02]  /*19ce0*/  SHFL.IDX P6, R14, R13, R12, R11 ;  /* 0x0000000c0d0e7389 */ /* 0x00002400000c000b */
[----:B01234-:R-:W-:Y:S01]  /*19cf0*/  ENDCOLLECTIVE ;  /* 0x000000000000791b */ /* 0x01ffe20003800000 */
.L_x_1642:
[----:B------:R-:W-:Y:S05]  /*19d00*/  BSYNC B0 ;  /* 0x0000000000007941 */ /* 0x000fea0003800000 */
.L_x_1641:
[----:B------:R-:W-:Y:S01]  /*19d10*/  IMAD.MOV.U32 R5, RZ, RZ, R14 ;  /* 0x000000ffff057224 */ /* 0x000fe200078e000e */
[----:B------:R-:W-:Y:S06]  /*19d20*/  BRA `(.L_x_1570) ;  /* 0xffffffd800bc7947 */ /* 0x000fec000383ffff */
.L_x_1575:
[----:B0-----:R0:W2:Y:S02]  /*19d30*/  SYNCS.PHASECHK.TRANS64.TRYWAIT P0, [R0+URZ+0x28820], R3 ;  /* 0x02882003000075a7 */ /* 0x0010a4000800017f */
[----:B--2---:R-:W-:Y:S05]  /*19d40*/  @!P0 NANOSLEEP.SYNCS 0x989680 ;  /* 0x009896800000895d */ /* 0x004fea0003900000 */
[----:B------:R-:W2:Y:S02]  /*19d50*/  @!P0 SYNCS.PHASECHK.TRANS64 P0, [R0+URZ+0x28820], R3 ;  /* 0x02882003000085a7 */ /* 0x000ea4000800007f */
[----:B--2---:R-:W-:Y:S05]  /*19d60*/  @!P0 BRA `(.L_x_1575) ;  /* 0xfffffffc00f08947 */ /* 0x004fea000383ffff */
[----:B------:R-:W-:Y:S05]  /*19d70*/  BRA `(.L_x_1643) ;  /* 0xffffffe0003c7947 */ /* 0x000fea000383ffff */
.L_x_1576:
        /* <DEDUP_REMOVED lines=8> */
[----:B01-3--:R-:W-:Y:S05]  /*19e00*/  WARPSYNC.COLLECTIVE R15, `(.L_x_1645) ;  /* 0x000000000f087348 */ /* 0x00bfea0003c00000 */
[----:B------:R2:W4:Y:S02]  /*19e10*/  SHFL.IDX P6, R14, R13, R12, R11 ;  /* 0x0000000c0d0e7389 */ /* 0x00052400000c000b */
[----:B01234-:R-:W-:Y:S01]  /*19e20*/  ENDCOLLECTIVE ;  /* 0x000000000000791b */ /* 0x01ffe20003800000 */
.L_x_1645:
[----:B------:R-:W-:Y:S05]  /*19e30*/  BSYNC B0 ;  /* 0x0000000000007941 */ /* 0x000fea0003800000 */
.L_x_1644:
[----:B------:R-:W-:Y:S05]  /*19e40*/  BRA `(.L_x_1646) ;  /* 0xffffffe000247947 */ /* 0x000fea000383ffff */
.L_x_1579:
[----:B------:R-:W-:Y:S01]  /*19e50*/  BSSY B1, `(.L_x_1647) ;  /* 0x0000006000017945 */ /* 0x000fe20003800000 */
[----:B------:R-:W-:-:S07]  /*19e60*/  IMAD.MOV.U32 R15, RZ, RZ, -0x1 ;  /* 0xffffffffff0f7424 */ /* 0x000fce00078e00ff */
[----:B0123--:R-:W-:Y:S05]  /*19e70*/  WARPSYNC.COLLECTIVE R15, `(.L_x_1648) ;  /* 0x000000000f0c7348 */ /* 0x00ffea0003c00000 */
[----:B------:R-:W-:Y:S02]  /*19e80*/  ELECT P6, UR62, PT ;  /* 0x00000000003e782f */ /* 0x000fe400038c0000 */
[----:B------:R-:W-:Y:S01]  /*19e90*/  MOV R14, UR62 ;  /* 0x0000003e000e7c02 */ /* 0x000fe20008000f00 */
[----:B0123--:R-:W-:Y:S10]  /*19ea0*/  ENDCOLLECTIVE ;  /* 0x000000000000791b */ /* 0x00fff40003800000 */
.L_x_1648:
[----:B------:R-:W-:Y:S05]  /*19eb0*/  BSYNC B1 ;  /* 0x0000000000017941 */ /* 0x000fea0003800000 */
.L_x_1647:
[----:B------:R-:W-:Y:S05]  /*19ec0*/  BRA `(.L_x_1649) ;  /* 0xffffffe0001c7947 */ /* 0x000fea000383ffff */
.L_x_1581:
[----:B0-----:R0:W2:Y:S02]  /*19ed0*/  SYNCS.PHASECHK.TRANS64.TRYWAIT P0, [R6+URZ], R5 ;  /* 0x00000005060075a7 */ /* 0x0010a4000800017f */
[----:B--2---:R-:W-:Y:S05]  /*19ee0*/  @!P0 NANOSLEEP.SYNCS 0x989680 ;  /* 0x009896800000895d */ /* 0x004fea0003900000 */
[----:B------:R-:W2:Y:S02]  /*19ef0*/  @!P0 SYNCS.PHASECHK.TRANS64 P0, [R6+URZ], R5 ;  /* 0x00000005060085a7 */ /* 0x000ea4000800007f */
[----:B--2---:R-:W-:Y:S05]  /*19f00*/  @!P0 BRA `(.L_x_1581) ;  /* 0xfffffffc00f08947 */ /* 0x004fea000383ffff */
[----:B------:R-:W-:Y:S05]  /*19f10*/  BRA `(.L_x_1650) ;  /* 0xffffffe000587947 */ /* 0x000fea000383ffff */
.L_x_1582:
[----:B--2---:R2:W3:Y:S02]  /*19f20*/  SYNCS.PHASECHK.TRANS64.TRYWAIT P0, [R7+URZ], R2 ;  /* 0x00000002070075a7 */ /* 0x0044e4000800017f */
[----:B---3--:R-:W-:Y:S05]  /*19f30*/  @!P0 NANOSLEEP.SYNCS 0x989680 ;  /* 0x009896800000895d */ /* 0x008fea0003900000 */
[----:B------:R-:W3:Y:S02]  /*19f40*/  @!P0 SYNCS.PHASECHK.TRANS64 P0, [R7+URZ], R2 ;  /* 0x00000002070085a7 */ /* 0x000ee4000800007f */
[----:B---3--:R-:W-:Y:S05]  /*19f50*/  @!P0 BRA `(.L_x_1582) ;  /* 0xfffffffc00f08947 */ /* 0x008fea000383ffff */
[----:B------:R-:W-:Y:S05]  /*19f60*/  BRA `(.L_x_1651) ;  /* 0xffffffe0004c7947 */ /* 0x000fea000383ffff */
.L_x_1584:
[----:B---3--:R3:W4:Y:S02]  /*19f70*/  SYNCS.PHASECHK.TRANS64.TRYWAIT P0, [R4+URZ], R5 ;  /* 0x00000005040075a7 */ /* 0x008724000800017f */
[----:B----4-:R-:W-:Y:S05]  /*19f80*/  @!P0 NANOSLEEP.SYNCS 0x989680 ;  /* 0x009896800000895d */ /* 0x010fea0003900000 */
[----:B------:R-:W4:Y:S02]  /*19f90*/  @!P0 SYNCS.PHASECHK.TRANS64 P0, [R4+URZ], R5 ;  /* 0x00000005040085a7 */ /* 0x000f24000800007f */
[----:B----4-:R-:W-:Y:S05]  /*19fa0*/  @!P0 BRA `(.L_x_1584) ;  /* 0xfffffffc00f08947 */ /* 0x010fea000383ffff */
[----:B------:R-:W-:Y:S05]  /*19fb0*/  BRA `(.L_x_1652) ;  /* 0xffffffe000547947 */ /* 0x000fea000383ffff */
.L_x_1653:
        /* <DEDUP_REMOVED lines=12> */
.L_x_3222:


//--------------------- .text._ZN7cutlass13device_kernelIN5flash11enable_sm90INS1_16FlashAttnFwdSm90INS1_25CollectiveMainloopFwdSm90ILi2EN4cute5tupleIJNS5_1CILi1EEES8_S8_EEENS6_IJNS7_ILi128EEESA_SA_EEELi128ENS_6half_tEfNS_4arch4Sm90ELb0ELb1ELb1ELb1ELb0ELb1ELb0ELb1ELb1ELb1ELb0ELb0EEENS1_21CollectiveEpilogueFwdISB_S9_SC_SE_Li256ELb1ELb1ELb0ELb0EEENS1_36VarlenDynamicPersistentTileSchedulerILi128ELi128ELi256ELi128ELb0ELb1ELb1ELb1ELb0ELb1EEEEEEEEEvNT_6ParamsE --------------------------
	.section	.text._ZN7cutlass13device_kernelIN5flash11enable_sm90INS1_16FlashAttnFwdSm90INS1_25CollectiveMainloopFwdSm90ILi2EN4cute5tupleIJNS5_1CILi1EEES8_S8_EEENS6_IJNS7_ILi128EEESA_SA_EEELi128ENS_6half_tEfNS_4arch4Sm90ELb0ELb1ELb1ELb1ELb0ELb1ELb0ELb1ELb1ELb1ELb0ELb0EEENS1_21CollectiveEpilogueFwdISB_S9_SC_SE_Li256ELb1ELb1ELb0ELb0EEENS1_36VarlenDynamicPersistentTileSchedulerILi128ELi128ELi256ELi128ELb0ELb1ELb1ELb1ELb0ELb1EEEEEEEEEvNT_6ParamsE,"ax",@progbits
	.align	128
.text._ZN7cutlass13device_kernelIN5flash11enable_sm90INS1_16FlashAttnFwdSm90INS1_25CollectiveMainloopFwdSm90ILi2EN4cute5tupleIJNS5_1CILi1EEES8_S8_EEENS6_IJNS7_ILi128EEESA_SA_EEELi128ENS_6half_tEfNS_4arch4Sm90ELb0ELb1ELb1ELb1ELb0ELb1ELb0ELb1ELb1ELb1ELb0ELb0EEENS1_21CollectiveEpilogueFwdISB_S9_SC_SE_Li256ELb1ELb1ELb0ELb0EEENS1_36VarlenDynamicPersistentTileSchedulerILi128ELi128ELi256ELi128ELb0ELb1ELb1ELb1ELb0ELb1EEEEEEEEEvNT_6ParamsE:
        .type           _ZN7cutlass13device_kernelIN5flash11enable_sm90INS1_16FlashAttnFwdSm90INS1_25CollectiveMainloopFwdSm90ILi2EN4cute5tupleIJNS5_1CILi1EEES8_S8_EEENS6_IJNS7_ILi128EEESA_SA_EEELi128ENS_6half_tEfNS_4arch4Sm90ELb0ELb1ELb1ELb1ELb0ELb1ELb0ELb1ELb1ELb1ELb0ELb0EEENS1_21CollectiveEpilogueFwdISB_S9_SC_SE_Li256ELb1ELb1ELb0ELb0EEENS1_36VarlenDynamicPersistentTileSchedulerILi128ELi128ELi256ELi128ELb0ELb1ELb1ELb1ELb0ELb1EEEEEEEEEvNT_6ParamsE,@function
        .size           _ZN7cutlass13device_kernelIN5flash11enable_sm90INS1_16FlashAttnFwdSm90INS1_25CollectiveMainloopFwdSm90ILi2EN4cute5tupleIJNS5_1CILi1EEES8_S8_EEENS6_IJNS7_ILi128EEESA_SA_EEELi128ENS_6half_tEfNS_4arch4Sm90ELb0ELb1ELb1ELb1ELb0ELb1ELb0ELb1ELb1ELb1ELb0ELb0EEENS1_21CollectiveEpilogueFwdISB_S9_SC_SE_Li256ELb1ELb1ELb0ELb0EEENS1_36VarlenDynamicPersistentTileSchedulerILi128ELi128ELi256ELi128ELb0ELb1ELb1ELb1ELb0ELb1EEEEEEEEEvNT_6ParamsE,(.L_x_3223 - _ZN7cutlass13device_kernelIN5flash11enable_sm90INS1_16FlashAttnFwdSm90INS1_25CollectiveMainloopFwdSm90ILi2EN4cute5tupleIJNS5_1CILi1EEES8_S8_EEENS6_IJNS7_ILi128EEESA_SA_EEELi128ENS_6half_tEfNS_4arch4Sm90ELb0ELb1ELb1ELb1ELb0ELb1ELb0ELb1ELb1ELb1ELb0ELb0EEENS1_21CollectiveEpilogueFwdISB_S9_SC_SE_Li256ELb1ELb1ELb0ELb0EEENS1_36VarlenDynamicPersistentTileSchedulerILi128ELi128ELi256ELi128ELb0ELb1ELb1ELb1ELb0ELb1EEEEEEEEEvNT_6ParamsE)
        .other          _ZN7cutlass13device_kernelIN5flash11enable_sm90INS1_16FlashAttnFwdSm90INS1_25CollectiveMainloopFwdSm90ILi2EN4cute5tupleIJNS5_1CILi1EEES8_S8_EEENS6_IJNS7_ILi128EEESA_SA_EEELi128ENS_6half_tEfNS_4arch4Sm90ELb0ELb1ELb1ELb1ELb0ELb1ELb0ELb1ELb1ELb1ELb0ELb0EEENS1_21CollectiveEpilogueFwdISB_S9_SC_SE_Li256ELb1ELb1ELb0ELb0EEENS1_36VarlenDynamicPersistentTileSchedulerILi128ELi128ELi256ELi128ELb0ELb1ELb1ELb1ELb0ELb1EEEEEEEEEvNT_6ParamsE,@"STO_CUDA_ENTRY STV_DEFAULT"
_ZN7cutlass13device_kernelIN5flash11enable_sm90INS1_16FlashAttnFwdSm90INS1_25CollectiveMainloopFwdSm90ILi2EN4cute5tupleIJNS5_1CILi1EEES8_S8_EEENS6_IJNS7_ILi128EEESA_SA_EEELi128ENS_6half_tEfNS_4arch4Sm90ELb0ELb1ELb1ELb1ELb0ELb1ELb0ELb1ELb1ELb1ELb0ELb0EEENS1_21CollectiveEpilogueFwdISB_S9_SC_SE_Li256ELb1ELb1ELb0ELb0EEENS1_36VarlenDynamicPersistentTileSchedulerILi128ELi128ELi256ELi128ELb0ELb1ELb1ELb1ELb0ELb1EEEEEEEEEvNT_6ParamsE:
        /* <DEDUP_REMOVED lines=23> */
.L_x_1655:
[----:B------:R-:W-:Y:S05]  /*0170*/  BSYNC B0 ;  /* 0x0000000000007941 */ /* 0x000fea0003800000 */
.L_x_1654:
        /* <DEDUP_REMOVED lines=40> */
.L_x_1656:
        /* <DEDUP_REMOVED lines=22> */
.L_x_1657:
        /* <DEDUP_REMOVED lines=18> */
.L_x_1658:
        /* <DEDUP_REMOVED lines=22> */
.L_x_1659:
        /* <DEDUP_REMOVED lines=22> */
.L_x_1660:
[----:B--2---:R-:W-:Y:S01]  /*0940*/  ISETP.NE.AND P0, PT, R2, RZ, PT ;  /* 0x000000ff0200720c */ /* 0x004fe20003f05270 */
[----:B------:R-:W-:Y:S01]  /*0950*/  IMAD.MOV.U32 R2, RZ, RZ, 0x1 ;  /* 0x00000001ff027424 */ /* 0x000fe200078e00ff */
[----:B------:R-:W-:Y:S01]  /*0960*/  NOP ;  /* 0x0000000000007918 */ /* 0x000fe20000000000 */
[----:B------:R-:W-:Y:S01]  /*0970*/  ULDC.64 UR38, c[0x0][0x208] ;  /* 0x0000820000267ab9 */ /* 0x000fe20000000a00 */
[----:B------:R-:W-:Y:S02]  /*0980*/  BSSY B9, `(.L_x_1661) ;  /* 0x0002597000097945 */ /* 0x000fe40003800000 */
[----:B------:R-:W-:-:S05]  /*0990*/  SEL R2, R2, 0x2, !P0 ;  /* 0x0000000202027807 */ /* 0x000fca0004000000 */
[----:B------:R2:W-:Y:S01]  /*09a0*/  STL [R1+0x50], R2 ;  /* 0x0000500201007387 */ /* 0x0005e20000100800 */
[----:B01-34-:R-:W-:Y:S06]  /*09b0*/  BAR.SYNC.DEFER_BLOCKING 0x0 ;  /* 0x0000000000007b1d */ /* 0x01bfec0000010000 */
[----:B------:R-:W-:Y:S05]  /*09c0*/  @!P0 BRA `(.L_x_1662) ;  /* 0x000001dc00708947 */ /* 0x000fea0003800000 */
.L_x_1663:
[----:B------:R-:W-:-:S08]  /*09d0*/  NOP ;  /* 0x0000000000007918 */ /* 0x000fd00000000000 */
[----:B------:R-:W0:Y:S02]  /*09e0*/  USETMAXREG.TRY_ALLOC.CTAPOOL UP0, 0xf0 ;  /* 0x000000f0000079c8 */ /* 0x000e240008000600 */
[----:B0-----:R-:W-:-:S13]  /*09f0*/  PLOP3.LUT P0, PT, PT, PT, UP0, 0x80, 0x0 ;  /* 0x000000000000781c */ /* 0x001fda0003f0f008 */
[----:B------:R-:W-:Y:S05]  /*0a00*/  @!P0 BRA `(.L_x_1663) ;  /* 0xfffffffc00f08947 */ /* 0x000fea000383ffff */
[----:B------:R-:W-:Y:S01]  /*0a10*/  SHF.R.U32.HI R0, RZ, 0x7, R4 ;  /* 0x00000007ff007819 */ /* 0x000fe20000011604 */
[----:B------:R-:W0:Y:S08]  /*0a20*/  S2UR UR5, SR_CgaCtaId ;  /* 0x00000000000579c3 */ /* 0x000e300000008800 */
[----:B------:R-:W-:Y:S06]  /*0a30*/  BAR.ARV 0x8, 0x180 ;  /* 0x0206000000007b1d */ /* 0x000fec0000002000 */
[----:B------:R-:W-:Y:S01]  /*0a40*/  ISETP.NE.AND P0, PT, R0, 0x1, PT ;  /* 0x000000010000780c */ /* 0x000fe20003f05270 */
[----:B------:R-:W-:-:S12]  /*0a50*/  UMOV UR4, 0x400 ;  /* 0x0000040000047882 */ /* 0x000fd80000000000 */
[----:B------:R-:W-:Y:S06]  /*0a60*/  @!P0 BAR.ARV 0x9, 0x100 ;  /* 0x0244000000008b1d */ /* 0x000fec0000002000 */
[----:B0-----:R-:W-:Y:S02]  /*0a70*/  ULEA UR4, UR5, UR4, 0x18 ;  /* 0x0000000405047291 */ /* 0x001fe4000f8ec03f */
[----:B------:R-:W-:Y:S04]  /*0a80*/  BAR.SYNC.DEFER_BLOCKING 0x5, 0x180 ;  /* 0x0146000000007b1d */ /* 0x000fe80000010000 */
[----:B--2---:R-:W-:-:S02]  /*0a90*/  IMAD.U32 R2, RZ, RZ, UR4 ;  /* 0x00000004ff027e24 */ /* 0x004fc4000f8e00ff */
[----:B------:R-:W-:-:S03]  /*0aa0*/  ULDC UR4, c[0x0][0xc3c] ;  /* 0x00030f0000047ab9 */ /* 0x000fc60000000800 */
[----:B------:R-:W0:Y:S01]  /*0ab0*/  LDS.128 R28, [R2+0x288d0] ;  /* 0x0288d000021c7984 */ /* 0x000e220000000c00 */
[----:B------:R-:W-:Y:S06]  /*0ac0*/  BAR.ARV 0x4, 0x180 ;  /* 0x0106000000007b1d */ /* 0x000fec0000002000 */
[----:B0-----:R-:W-:-:S13]  /*0ad0*/  ISETP.GE.AND P0, PT, R31, UR4, PT ;  /* 0x000000041f007c0c */ /* 0x001fda000bf06270 */
[----:B------:R-:W-:Y:S05]  /*0ae0*/  @P0 BRA `(.L_x_1664) ;  /* 0x0000025800000947 */ /* 0x000fea0003800000 */
[----:B------:R-:W2:Y:S01]  /*0af0*/  LDL.LU R13, [R1+0x50] ;  /* 0x00005000010d7983 */ /* 0x000ea20000300800 */
[----:B------:R-:W-:Y:S02]  /*0b00*/  VIADD R229, R4, 0xffffff80 ;  /* 0xffffff8004e57836 */ /* 0x000fe40000000000 */
[----:B------:R-:W-:Y:S02]  /*0b10*/  VIADD R217, R2, 0x10400 ;  /* 0x0001040002d97836 */ /* 0x000fe40000000000 */
[----:B------:R-:W-:Y:S01]  /*0b20*/  IMAD.MOV.U32 R213, RZ, RZ, RZ ;  /* 0x000000ffffd57224 */ /* 0x000fe200078e00ff */
[----:B------:R-:W-:Y:S01]  /*0b30*/  SHF.R.S32.HI R0, RZ, 0x1f, R229 ;  /* 0x0000001fff007819 */ /* 0x000fe200000114e5 */
[----:B------:R-:W-:Y:S02]  /*0b40*/  IMAD.MOV.U32 R184, RZ, RZ, RZ ;  /* 0x000000ffffb87224 */ /* 0x000fe400078e00ff */
[----:B------:R-:W-:Y:S01]  /*0b50*/  IMAD.MOV.U32 R192, RZ, RZ, RZ ;  /* 0x000000ffffc07224 */ /* 0x000fe200078e00ff */
[CC--:B------:R-:W-:Y:S01]  /*0b60*/  LEA.HI R3, R0.reuse, R229.reuse, RZ, 0x7 ;  /* 0x000000e500037211 */ /* 0x0c0fe200078f38ff */
[----:B------:R-:W-:Y:S01]  /*0b70*/  IMAD.MOV.U32 R186, RZ, RZ, RZ ;  /* 0x000000ffffba7224 */ /* 0x000fe200078e00ff */
[----:B------:R-:W-:Y:S01]  /*0b80*/  LEA.HI R5, R0, R229, RZ, 0x5 ;  /* 0x000000e500057211 */ /* 0x000fe200078f28ff */
[----:B------:R-:W-:Y:S01]  /*0b90*/  IMAD.MOV.U32 R22, RZ, RZ, RZ ;  /* 0x000000ffff167224 */ /* 0x000fe200078e00ff */
[----:B------:R-:W-:-:S02]  /*0ba0*/  LOP3.LUT R218, R3, 0xffffff80, RZ, 0xc0, !PT ;  /* 0xffffff8003da7812 */ /* 0x000fc400078ec0ff */
[----:B------:R-:W-:Y:S01]  /*0bb0*/  LEA.HI R4, R0, R229, RZ, 0x4 ;  /* 0x000000e500047211 */ /* 0x000fe200078f20ff */
[----:B------:R-:W-:Y:S01]  /*0bc0*/  IMAD.SHL.U32 R5, R5, 0x20, RZ ;  /* 0x0000002005057824 */ /* 0x000fe200078e00ff */
[----:B------:R-:W-:Y:S01]  /*0bd0*/  SHF.R.S32.HI R222, RZ, 0x7, R3 ;  /* 0x00000007ffde7819 */ /* 0x000fe20000011403 */
[----:B------:R-:W-:Y:S01]  /*0be0*/  IMAD.IADD R218, R229, 0x1, -R218 ;  /* 0x00000001e5da7824 */ /* 0x000fe200078e0ada */
[----:B------:R-:W-:Y:S02]  /*0bf0*/  LOP3.LUT R6, R4, 0x3fffff0, RZ, 0xc0, !PT ;  /* 0x03fffff004067812 */ /* 0x000fe400078ec0ff */
[----:B------:R-:W-:Y:S02]  /*0c00*/  LEA.HI R3, R3, R222, RZ, 0x1 ;  /* 0x000000de03037211 */ /* 0x000fe400078f08ff */
[----:B------:R-:W-:Y:S01]  /*0c10*/  SHF.R.S32.HI R9, RZ, 0x1f, R218 ;  /* 0x0000001fff097819 */ /* 0x000fe200000114da */
[----:B------:R-:W-:Y:S01]  /*0c20*/  IMAD.IADD R6, R229, 0x1, -R6 ;  /* 0x00000001e5067824 */ /* 0x000fe200078e0a06 */
[----:B------:R-:W-:-:S02]  /*0c30*/  LOP3.LUT R5, R5, 0xfffffc00, RZ, 0xc0, !PT ;  /* 0xfffffc0005057812 */ /* 0x000fc400078ec0ff */
[CC--:B------:R-:W-:Y:S02]  /*0c40*/  LEA.HI R8, R9.reuse, R218.reuse, RZ, 0x2 ;  /* 0x000000da09087211 */ /* 0x0c0fe400078f10ff */
[----:B------:R-:W-:Y:S02]  /*0c50*/  LEA.HI R9, R9, R218, RZ, 0x5 ;  /* 0x000000da09097211 */ /* 0x000fe400078f28ff */
[--C-:B------:R-:W-:Y:S02]  /*0c60*/  SHF.R.S32.HI R10, RZ, 0x2, R8.reuse ;  /* 0x00000002ff0a7819 */ /* 0x100fe40000011408 */
[----:B------:R-:W-:Y:S02]  /*0c70*/  SHF.R.S32.HI R7, RZ, 0x1f, R8 ;  /* 0x0000001fff077819 */ /* 0x000fe40000011408 */
[----:B------:R-:W-:Y:S02]  /*0c80*/  SHF.R.S32.HI R9, RZ, 0x5, R9 ;  /* 0x00000005ff097819 */ /* 0x000fe40000011409 */
[----:B------:R-:W-:-:S02]  /*0c90*/  LEA.HI R7, R7, R10, RZ, 0x3 ;  /* 0x0000000a07077211 */ /* 0x000fc400078f18ff */
[----:B------:R-:W-:Y:S02]  /*0ca0*/  LOP3.LUT R3, R3, 0x3fffffe, RZ, 0xc0, !PT ;  /* 0x03fffffe03037812 */ /* 0x000fe400078ec0ff */
[----:B------:R-:W-:Y:S02]  /*0cb0*/  LOP3.LUT R11, R7, 0xfffffff8, RZ, 0xc0, !PT ;  /* 0xfffffff8070b7812 */ /* 0x000fe400078ec0ff */
[----:B------:R-:W-:Y:S01]  /*0cc0*/  LEA.HI R12, R0, R229, RZ, 0x2 ;  /* 0x000000e5000c7211 */ /* 0x000fe200078f10ff */
[----:B------:R-:W-:Y:S01]  /*0cd0*/  IMAD.IADD R3, R222, 0x1, -R3 ;  /* 0x00000001de037824 */ /* 0x000fe200078e0a03 */
[----:B------:R-:W-:Y:S01]  /*0ce0*/  LEA R7, R6, R5, 0x6 ;  /* 0x0000000506077211 */ /* 0x000fe200078e30ff */
[----:B------:R-:W-:Y:S01]  /*0cf0*/  IMAD.IADD R10, R10, 0x1, -R11 ;  /* 0x000000010a0a7824 */ /* 0x000fe200078e0a0b */
[----:B------:R-:W-:Y:S02]  /*0d00*/  SHF.R.S32.HI R5, RZ, 0x4, R4 ;  /* 0x00000004ff057819 */ /* 0x000fe40000011404 */
[----:B------:R-:W-:Y:S01]  /*0d10*/  LOP3.LUT R12, R12, 0xfffffffc, RZ, 0xc0, !PT ;  /* 0xfffffffc0c0c7812 */ /* 0x000fe200078ec0ff */
[----:B------:R-:W-:Y:S01]  /*0d20*/  IMAD R10, R9, 0x10, R10 ;  /* 0x00000010090a7824 */ /* 0x000fe200078e020a */
[----:B------:R-:W-:-:S02]  /*0d30*/  LEA.HI R23, R0, R229, RZ, 0x3 ;  /* 0x000000e500177211 */ /* 0x000fc400078f18ff */
[----:B------:R-:W-:Y:S01]  /*0d40*/  LEA.HI R4, R4, R5, RZ, 0x1 ;  /* 0x0000000504047211 */ /* 0x000fe200078f08ff */
[----:B------:R-:W-:Y:S01]  /*0d50*/  IMAD R223, R3, 0x40, R10 ;  /* 0x0000004003df7824 */ /* 0x000fe200078e020a */
[----:B------:R-:W-:Y:S01]  /*0d60*/  LEA.HI R3, R0, R229, RZ, 0x6 ;  /* 0x000000e500037211 */ /* 0x000fe200078f30ff */
[----:B------:R-:W-:Y:S01]  /*0d70*/  IMAD.IADD R12, R229, 0x1, -R12 ;  /* 0x00000001e50c7824 */ /* 0x000fe200078e0a0c */
[----:B------:R-:W-:Y:S02]  /*0d80*/  LOP3.LUT R0, R23, 0xfffffff8, RZ, 0xc0, !PT ;  /* 0xfffffff817007812 */ /* 0x000fe400078ec0ff */
[----:B------:R-:W-:Y:S02]  /*0d90*/  SHF.R.S32.HI R23, RZ, 0x3, R23 ;  /* 0x00000003ff177819 */ /* 0x000fe40000011417 */
[----:B------:R-:W-:Y:S01]  /*0da0*/  LOP3.LUT R4, R4, 0x1ffffffe, RZ, 0xc0, !PT ;  /* 0x1ffffffe04047812 */ /* 0x000fe200078ec0ff */
[----:B------:R-:W-:Y:S01]  /*0db0*/  IMAD.IADD R207, R229, 0x1, -R0 ;  /* 0x00000001e5cf7824 */ /* 0x000fe200078e0a00 */
[----:B------:R-:W-:Y:S01]  /*0dc0*/  LEA.HI R6, R12, R12, RZ, 0x1 ;  /* 0x0000000c0c067211 */ /* 0x000fe200078f08ff */
[----:B------:R-:W-:Y:S01]  /*0dd0*/  VIADD R211, R23, 0x40 ;  /* 0x0000004017d37836 */ /* 0x000fe20000000000 */
[----:B------:R-:W-:Y:S01]  /*0de0*/  SHF.L.U32 R3, R3, 0x3, RZ ;  /* 0x0000000303037819 */ /* 0x000fe200000006ff */
[----:B------:R-:W-:Y:S01]  /*0df0*/  IMAD.IADD R4, R5, 0x1, -R4 ;  /* 0x0000000105047824 */ /* 0x000fe200078e0a04 */
[----:B------:R-:W-:Y:S01]  /*0e00*/  LOP3.LUT R5, R6, 0x1ffffffe, RZ, 0xc0, !PT ;  /* 0x1ffffffe06057812 */ /* 0x000fe200078ec0ff */
[C---:B------:R-:W-:Y:S01]  /*0e10*/  VIADD R210, R23.reuse, 0x60 ;  /* 0x0000006017d27836 */ /* 0x040fe20000000000 */
[----:B------:R-:W-:Y:S01]  /*0e20*/  SHF.R.S32.HI R0, RZ, 0x1f, R211 ;  /* 0x0000001fff007819 */ /* 0x000fe200000114d3 */
[C---:B------:R-:W-:Y:S01]  /*0e30*/  VIADD R212, R23.reuse, 0x20 ;  /* 0x0000002017d47836 */ /* 0x040fe20000000000 */
[----:B------:R-:W-:Y:S01]  /*0e40*/  IADD3 R12, R12, -R5, RZ ;  /* 0x800000050c0c7210 */ /* 0x000fe20007ffe0ff */
[----:B------:R-:W-:Y:S01]  /*0e50*/  IMAD R224, R4, 0x8, R7 ;  /* 0x0000000804e07824 */ /* 0x000fe200078e0207 */
[----:B------:R-:W-:Y:S01]  /*0e60*/  SHF.R.S32.HI R7, RZ, 0x1f, R210 ;  /* 0x0000001fff077819 */ /* 0x000fe200000114d2 */
[----:B------:R-:W-:Y:S01]  /*0e70*/  IMAD.SHL.U32 R225, R23, 0x40, RZ ;  /* 0x0000004017e17824 */ /* 0x000fe200078e00ff */
[----:B------:R-:W-:Y:S01]  /*0e80*/  SHF.R.S32.HI R5, RZ, 0x1f, R212 ;  /* 0x0000001fff057819 */ /* 0x000fe200000114d4 */
[----:B------:R-:W-:Y:S01]  /*0e90*/  IMAD.SHL.U32 R199, R212, 0x40, RZ ;  /* 0x00000040d4c77824 */ /* 0x000fe200078e00ff */
[----:B------:R-:W-:Y:S01]  /*0ea0*/  LEA.HI R0, R0, R211, RZ, 0x3 ;  /* 0x000000d300007211 */ /* 0x000fe200078f18ff */
[----:B------:R-:W-:Y:S01]  /*0eb0*/  IMAD.SHL.U32 R198, R211, 0x40, RZ ;  /* 0x00000040d3c67824 */ /* 0x000fe200078e00ff */
[----:B------:R-:W-:Y:S01]  /*0ec0*/  LEA.HI R7, R7, R210, RZ, 0x3 ;  /* 0x000000d207077211 */ /* 0x000fe200078f18ff */
[----:B------:R-:W-:Y:S01]  /*0ed0*/  IMAD.SHL.U32 R197, R210, 0x40, RZ ;  /* 0x00000040d2c57824 */ /* 0x000fe200078e00ff */
[----:B------:R-:W-:Y:S01]  /*0ee0*/  LEA.HI R5, R5, R212, RZ, 0x3 ;  /* 0x000000d405057211 */ /* 0x000fe200078f18ff */
[----:B------:R-:W-:Y:S01]  /*0ef0*/  IMAD.SHL.U32 R0, R0, 0x40, RZ ;  /* 0x0000004000007824 */ /* 0x000fe200078e00ff */
[----:B------:R-:W-:Y:S01]  /*0f00*/  LOP3.LUT R204, R3, 0xfffffe00, RZ, 0xc0, !PT ;  /* 0xfffffe0003cc7812 */ /* 0x000fe200078ec0ff */
[----:B------:R-:W-:Y:S01]  /*0f10*/  IMAD.SHL.U32 R7, R7, 0x40, RZ ;  /* 0x0000004007077824 */ /* 0x000fe200078e00ff */
[C---:B------:R-:W-:Y:S01]  /*0f20*/  SHF.L.U32 R16, R207.reuse, 0x3, RZ ;  /* 0x00000003cf107819 */ /* 0x040fe200000006ff */
[----:B------:R-:W-:Y:S01]  /*0f30*/  IMAD.SHL.U32 R18, R207, 0x4, RZ ;  /* 0x00000004cf127824 */ /* 0x000fe200078e00ff */
[----:B------:R-:W-:Y:S01]  /*0f40*/  LOP3.LUT R3, R225, 0x1c0, RZ, 0xc0, !PT ;  /* 0x000001c0e1037812 */ /* 0x000fe200078ec0ff */
[----:B------:R-:W-:Y:S01]  /*0f50*/  IMAD R195, R12, 0x8, R223 ;  /* 0x000000080cc37824 */ /* 0x000fe200078e02df */
[----:B------:R-:W-:Y:S01]  /*0f60*/  LOP3.LUT R199, R199, 0x1c0, RZ, 0xc0, !PT ;  /* 0x000001c0c7c77812 */ /* 0x000fe200078ec0ff */
[----:B------:R-:W-:Y:S01]  /*0f70*/  VIADD R185, R18, 0x20 ;  /* 0x0000002012b97836 */ /* 0x000fe20000000000 */
[----:B------:R-:W-:Y:S01]  /*0f80*/  LOP3.LUT R198, R198, 0x1c0, RZ, 0xc0, !PT ;  /* 0x000001c0c6c67812 */ /* 0x000fe200078ec0ff */
[----:B------:R-:W-:Y:S01]  /*0f90*/  VIADD R190, R16, 0x40 ;  /* 0x0000004010be7836 */ /* 0x000fe20000000000 */
[----:B------:R-:W-:-:S02]  /*0fa0*/  SHF.L.U32 R5, R5, 0x6, RZ ;  /* 0x0000000605057819 */ /* 0x000fc400000006ff */
[----:B------:R-:W-:Y:S02]  /*0fb0*/  LOP3.LUT R197, R197, 0x1c0, RZ, 0xc0, !PT ;  /* 0x000001c0c5c57812 */ /* 0x000fe400078ec0ff */
[----:B------:R-:W-:Y:S02]  /*0fc0*/  SHF.R.U32.HI R203, RZ, 0x3, R3 ;  /* 0x00000003ffcb7819 */ /* 0x000fe40000011603 */
[--C-:B------:R-:W-:Y:S02]  /*0fd0*/  LOP3.LUT R206, R3, 0x38, R16.reuse, 0xf8, !PT ;  /* 0x0000003803ce7812 */ /* 0x100fe400078ef810 */
[----:B------:R-:W-:Y:S02]  /*0fe0*/  SHF.R.U32.HI R228, RZ, 0x3, R199 ;  /* 0x00000003ffe47819 */ /* 0x000fe400000116c7 */
[----:B------:R-:W-:Y:S02]  /*0ff0*/  LOP3.LUT R3, R199, 0x38, R16, 0xf8, !PT ;  /* 0x00000038c7037812 */ /* 0x000fe400078ef810 */
[----:B------:R-:W-:-:S02]  /*1000*/  SHF.R.U32.HI R227, RZ, 0x3, R198 ;  /* 0x00000003ffe37819 */ /* 0x000fc400000116c6 */
[--C-:B------:R-:W-:Y:S02]  /*1010*/  LOP3.LUT R4, R198, 0x38, R16.reuse, 0xf8, !PT ;  /* 0x00000038c6047812 */ /* 0x100fe400078ef810 */
[----:B------:R-:W-:Y:S02]  /*1020*/  LOP3.LUT R202, R5, 0xfffffe00, RZ, 0xc0, !PT ;  /* 0xfffffe0005ca7812 */ /* 0x000fe400078ec0ff */
[----:B------:R-:W-:Y:S02]  /*1030*/  LOP3.LUT R201, R0, 0xfffffe00, RZ, 0xc0, !PT ;  /* 0xfffffe0000c97812 */ /* 0x000fe400078ec0ff */
[----:B------:R-:W-:Y:S02]  /*1040*/  SHF.R.U32.HI R226, RZ, 0x3, R197 ;  /* 0x00000003ffe27819 */ /* 0x000fe400000116c5 */
[----:B------:R-:W-:Y:S02]  /*1050*/  LOP3.LUT R9, R197, 0x38, R16, 0xf8, !PT ;  /* 0x00000038c5097812 */ /* 0x000fe400078ef810 */
[----:B------:R-:W-:-:S02]  /*1060*/  LOP3.LUT R200, R7, 0xfffffe00, RZ, 0xc0, !PT ;  /* 0xfffffe0007c87812 */ /* 0x000fc400078ec0ff */
[----:B------:R-:W-:Y:S02]  /*1070*/  LOP3.LUT R189, R8, 0x7ffffffc, RZ, 0xc0, !PT ;  /* 0x7ffffffc08bd7812 */ /* 0x000fe400078ec0ff */
[----:B------:R-:W-:Y:S02]  /*1080*/  LOP3.LUT R206, R204, R206, R203, 0xf6, !PT ;  /* 0x000000ceccce7212 */ /* 0x000fe400078ef6cb */
[----:B------:R-:W-:Y:S01]  /*1090*/  LOP3.LUT R0, R202, R3, R228, 0xf6, !PT ;  /* 0x00000003ca007212 */ /* 0x000fe200078ef6e4 */
[----:B------:R-:W-:Y:S01]  /*10a0*/  IMAD.IADD R189, R218, 0x1, -R189 ;  /* 0x00000001dabd7824 */ /* 0x000fe200078e0abd */
[----:B------:R-:W-:Y:S01]  /*10b0*/  LOP3.LUT R4, R201, R4, R227, 0xf6, !PT ;  /* 0x00000004c9047212 */ /* 0x000fe200078ef6e3 */
[--C-:B------:R-:W-:Y:S01]  /*10c0*/  IMAD R205, R206, 0x2, R217.reuse ;  /* 0x00000002cecd7824 */ /* 0x100fe200078e02d9 */
[----:B------:R-:W-:Y:S01]  /*10d0*/  LOP3.LUT R6, R200, R9, R226, 0xf6, !PT ;  /* 0x00000009c8067212 */ /* 0x000fe200078ef6e2 */
[----:B------:R-:W-:Y:S01]  /*10e0*/  IMAD R221, R0, 0x2, R217 ;  /* 0x0000000200dd7824 */ /* 0x000fe200078e02d9 */
[----:B------:R-:W-:Y:S01]  /*10f0*/  SHF.R.S32.HI R215, RZ, 0x1f, R23 ;  /* 0x0000001fffd77819 */ /* 0x000fe20000011417 */
[----:B------:R-:W-:Y:S01]  /*1100*/  IMAD R220, R4, 0x2, R217 ;  /* 0x0000000204dc7824 */ /* 0x000fe200078e02d9 */
[----:B------:R-:W-:-:S02]  /*1110*/  SHF.R.S32.HI R17, RZ, 0x1f, R16 ;  /* 0x0000001fff117819 */ /* 0x000fc40000011410 */
[----:B------:R-:W-:Y:S02]  /*1120*/  SHF.R.S32.HI R19, RZ, 0x1f, R18 ;  /* 0x0000001fff137819 */ /* 0x000fe40000011412 */
[----:B------:R-:W-:Y:S02]  /*1130*/  SHF.R.S32.HI R216, RZ, 0x1f, R185 ;  /* 0x0000001fffd87819 */ /* 0x000fe400000114b9 */
[----:B------:R-:W-:Y:S02]  /*1140*/  SHF.R.S32.HI R214, RZ, 0x1f, R190 ;  /* 0x0000001fffd67819 */ /* 0x000fe400000114be */
[----:B------:R-:W-:Y:S02]  /*1150*/  LEA R219, R6, R217, 0x1 ;  /* 0x000000d906db7211 */ /* 0x000fe400078e08ff */
[----:B--2---:R-:W-:-:S07]  /*1160*/  LOP3.LUT R191, R13, 0x1, RZ, 0xfc, !PT ;  /* 0x000000010dbf7812 */ /* 0x004fce00078efcff */
.L_x_1926:
[----:B------:R-:W-:Y:S05]  /*1170*/  YIELD ;  /* 0x0000000000007946 */ /* 0x000fea0003800000 */
[----:B------:R-:W-:Y:S01]  /*1180*/  ULDC.64 UR4, c[0x0][0xa28] ;  /* 0x00028a0000047ab9 */ /* 0x000fe20000000a00 */
[----:B0---4-:R-:W0:Y:S01]  /*1190*/  LDC.64 R6, c[0x0][0xa08] ;  /* 0x00028200ff067b82 */ /* 0x011e220000000a00 */
[----:B------:R-:W-:Y:S01]  /*11a0*/  ISETP.NE.U32.AND P1, PT, RZ, UR4, PT ;  /* 0x00000004ff007c0c */ /* 0x000fe2000bf25070 */
[----:B------:R-:W-:Y:S02]  /*11b0*/  IMAD.MOV.U32 R0, RZ, RZ, RZ ;  /* 0x000000ffff007224 */ /* 0x000fe400078e00ff */
[----:B------:R-:W-:Y:S01]  /*11c0*/  IMAD.MOV.U32 R28, RZ, RZ, RZ ;  /* 0x000000ffff1c7224 */ /* 0x000fe200078e00ff */
[----:B------:R-:W-:Y:S01]  /*11d0*/  ISETP.NE.AND.EX P1, PT, RZ, UR5, PT, P1 ;  /* 0x00000005ff007c0c */ /* 0x000fe2000bf25310 */
[----:B------:R-:W-:-:S02]  /*11e0*/  ULDC.64 UR4, c[0x0][0xa18] ;  /* 0x0002860000047ab9 */ /* 0x000fc40000000a00 */
[----:B------:R-:W-:-:S04]  /*11f0*/  ISETP.NE.U32.AND P2, PT, RZ, UR4, PT ;  /* 0x00000004ff007c0c */ /* 0x000fc8000bf45070 */
[----:B------:R-:W-:Y:S01]  /*1200*/  ISETP.NE.AND.EX P2, PT, RZ, UR5, PT, P2 ;  /* 0x00000005ff007c0c */ /* 0x000fe2000bf45320 */
[----:B------:R-:W-:Y:S02]  /*1210*/  ULDC.64 UR4, c[0x0][0xa08] ;  /* 0x0002820000047ab9 */ /* 0x000fe40000000a00 */
[----:B------:R-:W-:-:S03]  /*1220*/  ISETP.NE.U32.AND P0, PT, RZ, UR4, PT ;  /* 0x00000004ff007c0c */ /* 0x000fc6000bf05070 */
[----:B------:R-:W1:Y:S01]  /*1230*/  @P1 LDC.64 R4, c[0x0][0xa28] ;  /* 0x00028a00ff041b82 */ /* 0x000e620000000a00 */
[----:B------:R-:W-:Y:S01]  /*1240*/  ISETP.NE.AND.EX P0, PT, RZ, UR5, PT, P0 ;  /* 0x00000005ff007c0c */ /* 0x000fe2000bf05300 */
[----:B0-----:R-:W-:-:S06]  /*1250*/  IMAD.WIDE R10, R31, 0x4, R6 ;  /* 0x000000041f0a7825 */ /* 0x001fcc00078e0206 */
[----:B------:R-:W0:Y:S01]  /*1260*/  @P2 LDC.64 R8, c[0x0][0xa18] ;  /* 0x00028600ff082b82 */ /* 0x000e220000000a00 */
[----:B------:R-:W-:Y:S02]  /*1270*/  ULDC UR4, c[0x0][0x288] ;  /* 0x0000a20000047ab9 */ /* 0x000fe40000000800 */
[----:B------:R-:W-:Y:S01]  /*1280*/  IMAD.U32 R187, RZ, RZ, UR4 ;  /* 0x00000004ffbb7e24 */ /* 0x000fe2000f8e00ff */
[----:B------:R-:W-:Y:S02]  /*1290*/  ULDC.64 UR4, c[0x0][0x418] ;  /* 0x0001060000047ab9 */ /* 0x000fe40000000a00 */
[----:B--2---:R2:W5:Y:S01]  /*12a0*/  @P0 LDG.E R28, desc[UR38][R10.64] ;  /* 0x000000260a1c0981 */ /* 0x004562000c1e1900 */
[----:B-1----:R-:W-:-:S05]  /*12b0*/  @P1 IMAD.WIDE R4, R31, 0x4, R4 ;  /* 0x000000041f041825 */ /* 0x002fca00078e0204 */
[----:B------:R2:W5:Y:S01]  /*12c0*/  @P1 LDG.E R0, desc[UR38][R4.64] ;  /* 0x0000002604001981 */ /* 0x000562000c1e1900 */
[----:B0-----:R-:W-:-:S05]  /*12d0*/  @P2 IMAD.WIDE R6, R31, 0x4, R8 ;  /* 0x000000041f062825 */ /* 0x001fca00078e0208 */
[----:B------:R2:W5:Y:S01]  /*12e0*/  @P2 LDG.E R187, desc[UR38][R6.64] ;  /* 0x0000002606bb2981 */ /* 0x000562000c1e1900 */
[----:B------:R-:W-:-:S03]  /*12f0*/  UISETP.NE.U32.AND UP0, UPT, UR4, URZ, UPT ;  /* 0x0000003f0400728c */ /* 0x000fc6000bf05070 */
[----:B------:R-:W-:Y:S01]  /*1300*/  ULDC UR4, c[0x0][0x424] ;  /* 0x0001090000047ab9 */ /* 0x000fe20000000800 */
[----:B------:R-:W-:-:S03]  /*1310*/  UISETP.NE.AND.EX UP0, UPT, UR5, URZ, UPT, UP0 ;  /* 0x0000003f0500728c */ /* 0x000fc6000bf05300 */
[----:B------:R-:W-:Y:S01]  /*1320*/  ULDC UR5, c[0x0][0x2f0] ;  /* 0x0000bc0000057ab9 */ /* 0x000fe20000000800 */
[----:B------:R-:W-:-:S04]  /*1330*/  USEL UR4, UR4, 0x1, UP0 ;  /* 0x0000000104047887 */ /* 0x000fc80008000000 */
[----:B------:R-:W-:-:S03]  /*1340*/  UIMAD UR4, UR4, UR5, URZ ;  /* 0x00000005040472a4 */ /* 0x000fc6000f8e023f */
[----:B------:R-:W-:Y:S02]  /*1350*/  ULDC UR5, c[0x0][0x348] ;  /* 0x0000d20000057ab9 */ /* 0x000fe40000000800 */
[----:B------:R-:W-:Y:S02]  /*1360*/  IMAD.U32 R24, RZ, RZ, UR5 ;  /* 0x00000005ff187e24 */ /* 0x000fe4000f8e00ff */
[----:B------:R-:W-:Y:S01]  /*1370*/  IMAD.U32 R27, RZ, RZ, UR4 ;  /* 0x00000004ff1b7e24 */ /* 0x000fe2000f8e00ff */
[----:B--23--:R-:W-:Y:S06]  /*1380*/  @P2 BRA `(.L_x_1665) ;  /* 0x0000000000242947 */ /* 0x00cfec0003800000 */
[----:B------:R-:W-:Y:S02]  /*1390*/  ULDC.64 UR4, c[0x0][0xa00] ;  /* 0x0002800000047ab9 */ /* 0x000fe40000000a00 */
[----:B------:R-:W-:-:S04]  /*13a0*/  ISETP.NE.U32.AND P1, PT, RZ, UR4, PT ;  /* 0x00000004ff007c0c */ /* 0x000fc8000bf25070 */
[----:B------:R-:W-:-:S13]  /*13b0*/  ISETP.NE.AND.EX P1, PT, RZ, UR5, PT, P1 ;  /* 0x00000005ff007c0c */ /* 0x000fda000bf25310 */
[----:B------:R-:W-:Y:S05]  /*13c0*/  @!P1 BRA `(.L_x_1665) ;  /* 0x0000000000149947 */ /* 0x000fea0003800000 */
[----:B------:R-:W0:Y:S02]  /*13d0*/  LDC.64 R4, c[0x0][0xa00] ;  /* 0x00028000ff047b82 */ /* 0x000e240000000a00 */
[----:B0-----:R-:W-:-:S05]  /*13e0*/  IMAD.WIDE R4, R31, 0x4, R4 ;  /* 0x000000041f047825 */ /* 0x001fca00078e0204 */
[----:B-----5:R-:W2:Y:S04]  /*13f0*/  LDG.E R187, desc[UR38][R4.64] ;  /* 0x0000002604bb7981 */ /* 0x020ea8000c1e1900 */
[----:B------:R-:W2:Y:S02]  /*1400*/  LDG.E R6, desc[UR38][R4.64+0x4] ;  /* 0x0000042604067981 */ /* 0x000ea4000c1e1900 */
[----:B--2---:R-:W-:-:S07]  /*1410*/  IADD3 R187, -R187, R6, RZ ;  /* 0x00000006bbbb7210 */ /* 0x004fce0007ffe1ff */
.L_x_1665:
[----:B------:R-:W-:Y:S01]  /*1420*/  ULDC.64 UR4, c[0x0][0xa20] ;  /* 0x0002880000047ab9 */ /* 0x000fe20000000a00 */
[----:B------:R-:W-:Y:S01]  /*1430*/  IMAD.MOV.U32 R208, RZ, RZ, R30 ;  /* 0x000000ffffd07224 */ /* 0x000fe200078e001e */
[----:B------:R-:W-:Y:S01]  /*1440*/  ISETP.NE.U32.AND P1, PT, RZ, UR4, PT ;  /* 0x00000004ff007c0c */ /* 0x000fe2000bf25070 */
[----:B------:R-:W-:-:S03]  /*1450*/  IMAD.MOV.U32 R209, RZ, RZ, R31 ;  /* 0x000000ffffd17224 */ /* 0x000fc600078e001f */
[----:B------:R-:W-:-:S13]  /*1460*/  ISETP.NE.AND.EX P1, PT, RZ, UR5, PT, P1 ;  /* 0x00000005ff007c0c */ /* 0x000fda000bf25310 */
[----:B------:R-:W-:Y:S05]  /*1470*/  @!P1 BRA `(.L_x_1666) ;  /* 0x0000000000109947 */ /* 0x000fea0003800000 */
[----:B------:R-:W0:Y:S02]  /*1480*/  LDC.64 R4, c[0x0][0xa20] ;  /* 0x00028800ff047b82 */ /* 0x000e240000000a00 */
[----:B0-----:R-:W-:-:S05]  /*1490*/  IMAD.WIDE R4, R31, 0x4, R4 ;  /* 0x000000041f047825 */ /* 0x001fca00078e0204 */
[----:B------:R0:W5:Y:S01]  /*14a0*/  LDG.E R27, desc[UR38][R4.64] ;  /* 0x00000026041b7981 */ /* 0x000162000c1e1900 */
[----:B------:R-:W-:Y:S05]  /*14b0*/  BRA `(.L_x_1667) ;  /* 0x0000000000107947 */ /* 0x000fea0003800000 */
.L_x_1666:
[----:B------:R-:W-:Y:S05]  /*14c0*/  @!P0 BRA `(.L_x_1667) ;  /* 0x00000000000c8947 */ /* 0x000fea0003800000 */
[----:B------:R-:W2:Y:S04]  /*14d0*/  LDG.E R4, desc[UR38][R10.64] ;  /* 0x000000260a047981 */ /* 0x000ea8000c1e1900 */
[----:B------:R-:W2:Y:S02]  /*14e0*/  LDG.E R27, desc[UR38][R10.64+0x4] ;  /* 0x000004260a1b7981 */ /* 0x000ea4000c1e1900 */
[----:B--2---:R-:W-:-:S07]  /*14f0*/  IMAD.IADD R27, R27, 0x1, -R4 ;  /* 0x000000011b1b7824 */ /* 0x004fce00078e0a04 */
.L_x_1667:
[----:B------:R-:W-:Y:S01]  /*1500*/  ULDC.64 UR4, c[0x0][0xa10] ;  /* 0x0002840000047ab9 */ /* 0x000fe20000000a00 */
[----:B------:R-:W1:Y:S01]  /*1510*/  LDC R9, c[0x0][0x448] ;  /* 0x00011200ff097b82 */ /* 0x000e620000000800 */
[----:B------:R-:W-:-:S04]  /*1520*/  ISETP.NE.U32.AND P0, PT, RZ, UR4, PT ;  /* 0x00000004ff007c0c */ /* 0x000fc8000bf05070 */
[----:B------:R-:W-:Y:S01]  /*1530*/  ISETP.NE.AND.EX P0, PT, RZ, UR5, PT, P0 ;  /* 0x00000005ff007c0c */ /* 0x000fe2000bf05300 */
[----:B------:R-:W-:Y:S02]  /*1540*/  ULDC.64 UR4, c[0x0][0xa30] ;  /* 0x00028c0000047ab9 */ /* 0x000fe40000000a00 */
[----:B------:R-:W-:Y:S01]  /*1550*/  ISETP.NE.U32.AND P1, PT, RZ, UR4, PT ;  /* 0x00000004ff007c0c */ /* 0x000fe2000bf25070 */
[----:B-----5:R-:W-:Y:S01]  /*1560*/  IMAD.MOV.U32 R115, RZ, RZ, R27 ;  /* 0x000000ffff737224 */ /* 0x020fe200078e001b */
[----:B------:R-:W2:Y:S02]  /*1570*/  LDC.64 R12, c[0x0][0x9e0] ;  /* 0x00027800ff0c7b82 */ /* 0x000ea40000000a00 */
[----:B------:R-:W-:-:S06]  /*1580*/  ISETP.NE.AND.EX P1, PT, RZ, UR5, PT, P1 ;  /* 0x00000005ff007c0c */ /* 0x000fcc000bf25310 */
[----:B0-----:R-:W0:Y:S08]  /*1590*/  @P0 LDC.64 R4, c[0x0][0xa10] ;  /* 0x00028400ff040b82 */ /* 0x001e300000000a00 */
[----:B------:R-:W3:Y:S01]  /*15a0*/  @P1 LDC.64 R6, c[0x0][0xa30] ;  /* 0x00028c00ff061b82 */ /* 0x000ee20000000a00 */
[----:B0-----:R-:W-:-:S05]  /*15b0*/  @P0 IMAD.WIDE R4, R31, 0x4, R4 ;  /* 0x000000041f040825 */ /* 0x001fca00078e0204 */
[----:B------:R-:W4:Y:S04]  /*15c0*/  @P0 LDG.E R3, desc[UR38][R4.64] ;  /* 0x0000002604030981 */ /* 0x000f28000c1e1900 */
[----:B------:R0:W4:Y:S01]  /*15d0*/  @P0 LDG.E R8, desc[UR38][R4.64+0x4] ;  /* 0x0000042604080981 */ /* 0x000122000c1e1900 */
[----:B---3--:R-:W-:-:S05]  /*15e0*/  @P1 IMAD.WIDE R6, R31, 0x4, R6 ;  /* 0x000000041f061825 */ /* 0x008fca00078e0206 */
[----:B------:R3:W5:Y:S01]  /*15f0*/  @P1 LDG.E R115, desc[UR38][R6.64] ;  /* 0x0000002606731981 */ /* 0x000762000c1e1900 */
[----:B-1----:R-:W-:Y:S01]  /*1600*/  ISETP.NE.AND P1, PT, R9, 0x1, PT ;  /* 0x000000010900780c */ /* 0x002fe20003f25270 */
[----:B------:R-:W-:Y:S01]  /*1610*/  IMAD.SHL.U32 R193, R29, 0x80, RZ ;  /* 0x000000801dc17824 */ /* 0x000fe200078e00ff */
[----:B------:R-:W-:Y:S02]  /*1620*/  IADD3 R11, -R0, R27, RZ ;  /* 0x0000001b000b7210 */ /* 0x000fe40007ffe1ff */
[----:B--2---:R-:W-:Y:S01]  /*1630*/  ISETP.GE.AND P2, PT, R13, 0x1, PT ;  /* 0x000000010d00780c */ /* 0x004fe20003f46270 */
[----:B------:R-:W-:-:S04]  /*1640*/  VIADD R0, R193, 0x7f ;  /* 0x0000007fc1007836 */ /* 0x000fc80000000000 */
[----:B0-----:R-:W-:-:S04]  /*1650*/  IMAD.MOV.U32 R4, RZ, RZ, R0 ;  /* 0x000000ffff047224 */ /* 0x001fc800078e0000 */
[----:B------:R-:W0:Y:S08]  /*1660*/  @P1 LDC R9, c[0x0][0x44c] ;  /* 0x00011300ff091b82 */ /* 0x000e300000000800 */
[----:B------:R-:W1:Y:S01]  /*1670*/  @P1 LDC R10, c[0x0][0x450] ;  /* 0x00011400ff0a1b82 */ /* 0x000e620000000800 */
[----:B----4-:R-:W-:Y:S02]  /*1680*/  @P0 IMAD.IADD R24, R8, 0x1, -R3 ;  /* 0x0000000108180824 */ /* 0x010fe400078e0a03 */
[----:B0-----:R-:W-:-:S04]  /*1690*/  @P1 IMAD.HI.U32 R3, R0, R9, RZ ;  /* 0x0000000900031227 */ /* 0x001fc800078e00ff */
[----:B------:R-:W-:Y:S01]  /*16a0*/  IMAD.IADD R188, R11, 0x1, R24 ;  /* 0x000000010bbc7824 */ /* 0x000fe200078e0218 */
[----:B-1----:R-:W-:-:S03]  /*16b0*/  @P1 SHF.R.U32.HI R4, RZ, R10, R3 ;  /* 0x0000000aff041219 */ /* 0x002fc60000011603 */
[C---:B------:R-:W-:Y:S01]  /*16c0*/  VIADD R0, R188.reuse, 0x7f ;  /* 0x0000007fbc007836 */ /* 0x040fe20000000000 */
[----:B------:R-:W-:-:S04]  /*16d0*/  IADD3 R5, R188, 0x1, -R187 ;  /* 0x00000001bc057810 */ /* 0x000fc80007ffe8bb */
[----:B------:R-:W-:Y:S01]  /*16e0*/  SHF.R.S32.HI R3, RZ, 0x1f, R0 ;  /* 0x0000001fff037819 */ /* 0x000fe20000011400 */
[----:B---3--:R-:W-:-:S03]  /*16f0*/  IMAD.IADD R7, R5, 0x1, R4 ;  /* 0x0000000105077824 */ /* 0x008fc600078e0204 */
[----:B------:R-:W-:Y:S01]  /*1700*/  LEA.HI R3, R3, R0, RZ, 0x7 ;  /* 0x0000000003037211 */ /* 0x000fe200078f38ff */
[----:B------:R-:W-:-:S03]  /*1710*/  IMAD.IADD R0, R7, 0x1, R12 ;  /* 0x0000000107007824 */ /* 0x000fc600078e020c */
[----:B------:R-:W-:Y:S01]  /*1720*/  SHF.R.S32.HI R129, RZ, 0x7, R3 ;  /* 0x00000007ff817819 */ /* 0x000fe20000011403 */
[----:B------:R-:W-:Y:S06]  /*1730*/  @!P2 BRA `(.L_x_1668) ;  /* 0x000000000048a947 */ /* 0x000fec0003800000 */
[C---:B------:R-:W-:Y:S01]  /*1740*/  ISETP.GT.AND P0, PT, R7.reuse, RZ, PT ;  /* 0x000000ff0700720c */ /* 0x040fe20003f04270 */
[----:B------:R-:W-:Y:S01]  /*1750*/  BSSY B0, `(.L_x_1669) ;  /* 0x000000e000007945 */ /* 0x000fe20003800000 */
[----:B------:R-:W-:-:S11]  /*1760*/  IADD3 R3, R7, -0x1, RZ ;  /* 0xffffffff07037810 */ /* 0x000fd60007ffe0ff */
[----:B------:R-:W-:Y:S05]  /*1770*/  @P0 BRA `(.L_x_1670) ;  /* 0x00000000001c0947 */ /* 0x000fea0003800000 */
[----:B------:R-:W-:Y:S01]  /*1780*/  ISETP.NE.AND P0, PT, R13, 0x1, PT ;  /* 0x000000010d00780c */ /* 0x000fe20003f05270 */
[----:B------:R-:W-:-:S12]  /*1790*/  IMAD.MOV R3, RZ, RZ, -R7 ;  /* 0x000000ffff037224 */ /* 0x000fd800078e0a07 */
[----:B------:R-:W0:Y:S02]  /*17a0*/  @P0 LDC.64 R4, c[0x0][0x9e8] ;  /* 0x00027a00ff040b82 */ /* 0x000e240000000a00 */
[----:B0-----:R-:W-:-:S05]  /*17b0*/  @P0 IMAD.HI.U32 R4, R3, R4, RZ ;  /* 0x0000000403040227 */ /* 0x001fca00078e00ff */
[----:B------:R-:W-:-:S04]  /*17c0*/  @P0 SHF.R.U32.HI R3, RZ, R5, R4 ;  /* 0x00000005ff030219 */ /* 0x000fc80000011604 */
[----:B------:R-:W-:Y:S01]  /*17d0*/  LOP3.LUT R3, RZ, R3, RZ, 0x33, !PT ;  /* 0x00000003ff037212 */ /* 0x000fe200078e33ff */
[----:B------:R-:W-:Y:S06]  /*17e0*/  BRA `(.L_x_1671) ;  /* 0x0000000000107947 */ /* 0x000fec0003800000 */
.L_x_1670:
[----:B------:R-:W-:-:S13]  /*17f0*/  ISETP.NE.AND P0, PT, R13, 0x1, PT ;  /* 0x000000010d00780c */ /* 0x000fda0003f05270 */
[----:B------:R-:W0:Y:S02]  /*1800*/  @P0 LDC.64 R4, c[0x0][0x9e8] ;  /* 0x00027a00ff040b82 */ /* 0x000e240000000a00 */
[----:B0-----:R-:W-:-:S05]  /*1810*/  @P0 IMAD.HI.U32 R4, R3, R4, RZ ;  /* 0x0000000403040227 */ /* 0x001fca00078e00ff */
[----:B------:R-:W-:-:S07]  /*1820*/  @P0 SHF.R.U32.HI R3, RZ, R5, R4 ;  /* 0x00000005ff030219 */ /* 0x000fce0000011604 */
.L_x_1671:
[----:B------:R-:W-:Y:S05]  /*1830*/  BSYNC B0 ;  /* 0x0000000000007941 */ /* 0x000fea0003800000 */
.L_x_1669:
[----:B------:R-:W-:-:S05]  /*1840*/  IMAD R3, R3, R13, R13 ;  /* 0x0000000d03037224 */ /* 0x000fca00078e020d */
[----:B------:R-:W-:-:S07]  /*1850*/  VIMNMX R0, R0, R3, PT ;  /* 0x0000000300007248 */ /* 0x000fce0003fe0100 */
.L_x_1668:
[----:B------:R-:W0:Y:S01]  /*1860*/  @P1 LDC R4, c[0x0][0x44c] ;  /* 0x00011300ff041b82 */ /* 0x000e220000000800 */
[----:B------:R-:W-:Y:S01]  /*1870*/  IMAD.IADD R127, R188, 0x1, -R187 ;  /* 0x00000001bc7f7824 */ /* 0x000fe200078e0abb */
[----:B------:R-:W-:-:S06]  /*1880*/  ULDC UR4, c[0x0][0x9dc] ;  /* 0x0002770000047ab9 */ /* 0x000fcc0000000800 */
[----:B------:R-:W1:Y:S01]  /*1890*/  @P1 LDC R6, c[0x0][0x450] ;  /* 0x00011400ff061b82 */ /* 0x000e620000000800 */
[----:B0-----:R-:W-:-:S04]  /*18a0*/  @P1 IMAD.HI.U32 R3, R193, R4, RZ ;  /* 0x00000004c1031227 */ /* 0x001fc800078e00ff */
[----:B------:R-:W-:Y:S01]  /*18b0*/  IMAD.MOV.U32 R4, RZ, RZ, R193 ;  /* 0x000000ffff047224 */ /* 0x000fe200078e00c1 */
[----:B-1----:R-:W-:-:S05]  /*18c0*/  @P1 SHF.R.U32.HI R4, RZ, R6, R3 ;  /* 0x00000006ff041219 */ /* 0x002fca0000011603 */
[----:B------:R-:W-:-:S04]  /*18d0*/  IMAD.IADD R3, R127, 0x1, R4 ;  /* 0x000000017f037824 */ /* 0x000fc800078e0204 */
[----:B------:R-:W-:Y:S01]  /*18e0*/  VIADD R4, R3, -UR4 ;  /* 0x8000000403047c36 */ /* 0x000fe20008000000 */
[----:B------:R-:W-:Y:S06]  /*18f0*/  @!P2 BRA `(.L_x_1672) ;  /* 0x000000000044a947 */ /* 0x000fec0003800000 */
[----:B------:R-:W-:Y:S01]  /*1900*/  ISETP.GT.AND P0, PT, R3, -0x1, PT ;  /* 0xffffffff0300780c */ /* 0x000fe20003f04270 */
[----:B------:R-:W-:-:S12]  /*1910*/  BSSY B0, `(.L_x_1673) ;  /* 0x000000d000007945 */ /* 0x000fd80003800000 */
        /* <DEDUP_REMOVED lines=8> */
.L_x_1674:
[----:B------:R-:W-:-:S13]  /*19a0*/  ISETP.NE.AND P0, PT, R13, 0x1, PT ;  /* 0x000000010d00780c */ /* 0x000fda0003f05270 */
[----:B------:R-:W0:Y:S02]  /*19b0*/  @P0 LDC.64 R6, c[0x0][0x9e8] ;  /* 0x00027a00ff060b82 */ /* 0x000e240000000a00 */
[----:B0-----:R-:W-:-:S05]  /*19c0*/  @P0 IMAD.HI.U32 R6, R3, R6, RZ ;  /* 0x0000000603060227 */ /* 0x001fca00078e00ff */
[----:B------:R-:W-:-:S07]  /*19d0*/  @P0 SHF.R.U32.HI R3, RZ, R7, R6 ;  /* 0x00000007ff030219 */ /* 0x000fce0000011606 */
.L_x_1675:
[----:B------:R-:W-:Y:S05]  /*19e0*/  BSYNC B0 ;  /* 0x0000000000007941 */ /* 0x000fea0003800000 */
.L_x_1673:
[----:B------:R-:W-:-:S05]  /*19f0*/  IMAD R3, R3, R13, RZ ;  /* 0x0000000d03037224 */ /* 0x000fca00078e02ff */
[----:B------:R-:W-:-:S07]  /*1a00*/  VIMNMX R4, R4, R3, !PT ;  /* 0x0000000304047248 */ /* 0x000fce0007fe0100 */
.L_x_1672:
[----:B------:R-:W-:Y:S01]  /*1a10*/  VIADD R0, R0, 0x7f ;  /* 0x0000007f00007836 */ /* 0x000fe20000000000 */
[----:B------:R-:W-:-:S04]  /*1a20*/  SHF.R.S32.HI R5, RZ, 0x1f, R4 ;  /* 0x0000001fff057819 */ /* 0x000fc80000011404 */
[----:B------:R-:W-:Y:S02]  /*1a30*/  SHF.R.S32.HI R3, RZ, 0x1f, R0 ;  /* 0x0000001fff037819 */ /* 0x000fe40000011400 */
[----:B------:R-:W-:Y:S02]  /*1a40*/  LEA.HI R5, R5, R4, RZ, 0x7 ;  /* 0x0000000405057211 */ /* 0x000fe400078f38ff */
[----:B------:R-:W-:Y:S02]  /*1a50*/  LEA.HI R3, R3, R0, RZ, 0x7 ;  /* 0x0000000003037211 */ /* 0x000fe400078f38ff */
[----:B------:R-:W-:Y:S02]  /*1a60*/  SHF.R.S32.HI R5, RZ, 0x7, R5 ;  /* 0x00000007ff057819 */ /* 0x000fe40000011405 */
[----:B------:R-:W-:Y:S02]  /*1a70*/  SHF.R.S32.HI R0, RZ, 0x7, R3 ;  /* 0x00000007ff007819 */ /* 0x000fe40000011403 */
[----:B------:R-:W-:-:S02]  /*1a80*/  VIMNMX R5, RZ, R5, !PT ;  /* 0x00000005ff057248 */ /* 0x000fc40007fe0100 */
[----:B------:R-:W-:Y:S02]  /*1a90*/  VIMNMX R0, R129, R0, PT ;  /* 0x0000000081007248 */ /* 0x000fe40003fe0100 */
[----:B------:R-:W-:-:S03]  /*1aa0*/  LEA R5, R5, -R11, 0x7 ;  /* 0x8000000b05057211 */ /* 0x000fc600078e38ff */
[----:B------:R-:W-:Y:S01]  /*1ab0*/  IMAD R3, R0, 0x80, -R11 ;  /* 0x0000008000037824 */ /* 0x000fe200078e0a0b */
[----:B------:R-:W-:-:S04]  /*1ac0*/  VIMNMX R5, RZ, R5, !PT ;  /* 0x00000005ff057248 */ /* 0x000fc80007fe0100 */
[----:B------:R-:W-:Y:S02]  /*1ad0*/  VIMNMX R0, R3, R24, PT ;  /* 0x0000001803007248 */ /* 0x000fe40003fe0100 */
[----:B------:R-:W-:Y:S02]  /*1ae0*/  SHF.R.U32.HI R25, RZ, 0x7, R5 ;  /* 0x00000007ff197819 */ /* 0x000fe40000011605 */
[----:B------:R-:W-:-:S03]  /*1af0*/  ISETP.GT.AND P0, PT, R0, R5, PT ;  /* 0x000000050000720c */ /* 0x000fc60003f04270 */
[----:B------:R-:W-:-:S10]  /*1b00*/  IMAD.MOV.U32 R26, RZ, RZ, R25 ;  /* 0x000000ffff1a7224 */ /* 0x000fd400078e0019 */
[----:B------:R-:W-:-:S05]  /*1b10*/  @P0 VIADD R0, R0, 0x7f ;  /* 0x0000007f00000836 */ /* 0x000fca0000000000 */
[----:B------:R-:W-:-:S04]  /*1b20*/  @P0 SHF.R.S32.HI R3, RZ, 0x1f, R0 ;  /* 0x0000001fff030819 */ /* 0x000fc80000011400 */
[----:B------:R-:W-:-:S04]  /*1b30*/  @P0 LEA.HI R3, R3, R0, RZ, 0x7 ;  /* 0x0000000003030211 */ /* 0x000fc800078f38ff */
[----:B------:R-:W-:Y:S02]  /*1b40*/  @P0 SHF.R.S32.HI R26, RZ, 0x7, R3 ;  /* 0x00000007ff1a0819 */ /* 0x000fe40000011403 */
[----:B------:R-:W-:Y:S02]  /*1b50*/  PLOP3.LUT P0, PT, PT, PT, PT, 0x80, 0x0 ;  /* 0x000000000000781c */ /* 0x000fe40003f0f070 */
[----:B------:R-:W-:-:S13]  /*1b60*/  ISETP.GT.AND P1, PT, R26, R25, PT ;  /* 0x000000191a00720c */ /* 0x000fda0003f24270 */
[----:B------:R-:W-:Y:S05]  /*1b70*/  @!P1 BRA `(.L_x_1676) ;  /* 0x0000006c00109947 */ /* 0x000fea0003800000 */
        /* <DEDUP_REMOVED lines=20> */
.L_x_1678:
[----:B------:R-:W-:Y:S05]  /*1cc0*/  BSYNC B6 ;  /* 0x0000000000067941 */ /* 0x000fea0003800000 */
.L_x_1677:
        /* <DEDUP_REMOVED lines=19> */
[----:B-1---5:R-:W-:Y:S05]  /*1e00*/  CALL.ABS.NOINC R14 ;  /* 0x000000000e007343 */ /* 0x022fea0003c00000 */
.L_x_1680:
[----:B------:R-:W-:Y:S05]  /*1e10*/  BSYNC B6 ;  /* 0x0000000000067941 */ /* 0x000fea0003800000 */
.L_x_1679:
[----:B------:R-:W-:Y:S01]  /*1e20*/  ULDC.64 UR4, c[0x0][0x9f8] ;  /* 0x00027e0000047ab9 */ /* 0x000fe20000000a00 */
[----:B------:R-:W0:Y:S01]  /*1e30*/  S2R R29, SR_TID.X ;  /* 0x00000000001d7919 */ /* 0x000e220000002100 */
[----:B------:R-:W-:Y:S01]  /*1e40*/  ISETP.NE.U32.AND P0, PT, RZ, UR4, PT ;  /* 0x00000004ff007c0c */ /* 0x000fe2000bf05070 */
[----:B------:R-:W1:Y:S01]  /*1e50*/  LDC.64 R98, c[0x0][0x300] ;  /* 0x0000c000ff627b82 */ /* 0x000e620000000a00 */
[----:B------:R-:W-:Y:S01]  /*1e60*/  IMAD.IADD R42, R28, 0x1, R27 ;  /* 0x000000011c2a7824 */ /* 0x000fe200078e021b */
[----:B------:R-:W-:Y:S01]  /*1e70*/  ULDC.64 UR6, c[0x0][0xa08] ;  /* 0x0002820000067ab9 */ /* 0x000fe20000000a00 */
[----:B------:R-:W-:Y:S01]  /*1e80*/  ISETP.NE.AND.EX P0, PT, RZ, UR5, PT, P0 ;  /* 0x00000005ff007c0c */ /* 0x000fe2000bf05300 */
[----:B------:R-:W-:Y:S01]  /*1e90*/  ULDC.64 UR4, c[0x0][0x308] ;  /* 0x0000c20000047ab9 */ /* 0x000fe20000000a00 */
[----:B------:R-:W-:-:S03]  /*1ea0*/  SHF.R.S32.HI R8, RZ, 0x1f, R30 ;  /* 0x0000001fff087819 */ /* 0x000fc6000001141e */
[----:B------:R-:W2:Y:S08]  /*1eb0*/  LDC R113, c[0x0][0x3f4] ;  /* 0x0000fd00ff717b82 */ /* 0x000eb00000000800 */
[----:B------:R-:W3:Y:S08]  /*1ec0*/  @P0 LDC.64 R4, c[0x0][0x9f8] ;  /* 0x00027e00ff040b82 */ /* 0x000ef00000000a00 */
[----:B------:R-:W4:Y:S01]  /*1ed0*/  LDC.64 R12, c[0x0][0x3f8] ;  /* 0x0000fe00ff0c7b82 */ /* 0x000f220000000a00 */
[----:B---3--:R-:W-:-:S05]  /*1ee0*/  @P0 IMAD.WIDE R4, R31, 0x4, R4 ;  /* 0x000000041f040825 */ /* 0x008fca00078e0204 */
[----:B------:R3:W3:Y:S01]  /*1ef0*/  @P0 LDG.E R31, desc[UR38][R4.64] ;  /* 0x00000026041f0981 */ /* 0x0006e2000c1e1900 */
[----:B------:R-:W-:Y:S01]  /*1f00*/  SHF.R.S32.HI R32, RZ, 0x1f, R42 ;  /* 0x0000001fff207819 */ /* 0x000fe2000001142a */
[-C--:B-1----:R-:W-:Y:S01]  /*1f10*/  IMAD.WIDE.U32 R6, R42, R98.reuse, RZ ;  /* 0x000000622a067225 */ /* 0x082fe200078e00ff */
[----:B------:R-:W-:Y:S02]  /*1f20*/  ISETP.NE.U32.AND P0, PT, RZ, UR6, PT ;  /* 0x00000006ff007c0c */ /* 0x000fe4000bf05070 */
[----:B0-----:R-:W-:Y:S01]  /*1f30*/  SHF.R.U32.HI R29, RZ, 0x7, R29 ;  /* 0x00000007ff1d7819 */ /* 0x001fe2000001161d */
[----:B------:R-:W-:Y:S01]  /*1f40*/  IMAD R0, R32, R98, RZ ;  /* 0x0000006220007224 */ /* 0x000fe200078e02ff */
[----:B------:R-:W-:Y:S01]  /*1f50*/  ISETP.NE.AND.EX P0, PT, RZ, UR7, PT, P0 ;  /* 0x00000007ff007c0c */ /* 0x000fe2000bf05300 */
[-C--:B----4-:R-:W-:Y:S01]  /*1f60*/  IMAD.WIDE.U32 R10, R23, R12.reuse, R16 ;  /* 0x0000000c170a7225 */ /* 0x090fe200078e0010 */
[----:B------:R-:W-:Y:S02]  /*1f70*/  ISETP.NE.AND P6, PT, R29, 0x1, PT ;  /* 0x000000011d00780c */ /* 0x000fe40003fc5270 */
[----:B--2---:R-:W-:Y:S01]  /*1f80*/  ISETP.GE.AND P1, PT, R16, R113, PT ;  /* 0x000000711000720c */ /* 0x004fe20003f26270 */
[----:B------:R-:W-:Y:S01]  /*1f90*/  IMAD R3, R42, R99, R0 ;  /* 0x000000632a037224 */ /* 0x000fe200078e0200 */
[----:B-----5:R-:W-:Y:S01]  /*1fa0*/  SHF.R.S32.HI R27, RZ, 0x1f, R115 ;  /* 0x0000001fff1b7819 */ /* 0x020fe20000011473 */
[C---:B------:R-:W-:Y:S01]  /*1fb0*/  IMAD.SHL.U32 R88, R98.reuse, 0x20, RZ ;  /* 0x0000002062587824 */ /* 0x040fe200078e00ff */
[----:B------:R-:W-:Y:S01]  /*1fc0*/  SHF.L.U64.HI R89, R98, 0x5, R99 ;  /* 0x0000000562597819 */ /* 0x000fe20000010263 */
[----:B------:R-:W-:Y:S01]  /*1fd0*/  IMAD.IADD R7, R7, 0x1, R3 ;  /* 0x0000000107077824 */ /* 0x000fe200078e0203 */
[----:B------:R-:W-:Y:S01]  /*1fe0*/  SHF.L.U64.HI R21, R12, 0x5, R13 ;  /* 0x000000050c157819 */ /* 0x000fe2000001020d */
[----:B------:R-:W-:Y:S01]  /*1ff0*/  IMAD R3, R8, UR4, RZ ;  /* 0x0000000408037c24 */ /* 0x000fe2000f8e02ff */
[----:B------:R-:W-:Y:S01]  /*2000*/  SHF.R.S32.HI R118, RZ, 0x1f, R212 ;  /* 0x0000001fff767819 */ /* 0x000fe200000114d4 */
[C---:B---3--:R-:W-:Y:S01]  /*2010*/  IMAD.WIDE.U32 R4, R30.reuse, UR4, R6 ;  /* 0x000000041e047c25 */ /* 0x048fe2000f8e0006 */
[----:B------:R-:W-:Y:S01]  /*2020*/  SHF.R.S32.HI R117, RZ, 0x1f, R211 ;  /* 0x0000001fff757819 */ /* 0x000fe200000114d3 */
[----:B------:R-:W0:Y:S01]  /*2030*/  LDC.64 R6, c[0x0][0x408] ;  /* 0x00010200ff067b82 */ /* 0x000e220000000a00 */
[----:B------:R-:W-:Y:S01]  /*2040*/  SHF.R.S32.HI R116, RZ, 0x1f, R210 ;  /* 0x0000001fff747819 */ /* 0x000fe200000114d2 */
[----:B------:R-:W-:Y:S01]  /*2050*/  IMAD R3, R30, UR5, R3 ;  /* 0x000000051e037c24 */ /* 0x000fe2000f8e0203 */
[----:B------:R-:W-:Y:S01]  /*2060*/  ULDC.64 UR4, c[0x0][0x310] ;  /* 0x0000c40000047ab9 */ /* 0x000fe20000000a00 */
[----:B------:R-:W-:-:S02]  /*2070*/  IMAD R28, R27, R12, RZ ;  /* 0x0000000c1b1c7224 */ /* 0x000fc400078e02ff */
[----:B------:R-:W-:Y:S02]  /*2080*/  IMAD.IADD R5, R5, 0x1, R3 ;  /* 0x0000000105057824 */ /* 0x000fe400078e0203 */
[----:B------:R-:W-:Y:S02]  /*2090*/  IMAD R33, R115, R13, R28 ;  /* 0x0000000d73217224 */ /* 0x000fe400078e021c */
[-C--:B------:R-:W-:Y:S02]  /*20a0*/  IMAD R28, R215, R98.reuse, RZ ;  /* 0x00000062d71c7224 */ /* 0x080fe400078e02ff */
[----:B------:R-:W-:-:S04]  /*20b0*/  IMAD.WIDE.U32 R130, R23, R98, R88 ;  /* 0x0000006217827225 */ /* 0x000fc800078e0058 */
[----:B------:R-:W-:-:S04]  /*20c0*/  IMAD.WIDE.U32 R40, R23, R98, R16 ;  /* 0x0000006217287225 */ /* 0x000fc800078e0010 */
[----:B------:R-:W-:Y:S02]  /*20d0*/  VIADD R126, R29, 0x8 ;  /* 0x000000081d7e7836 */ /* 0x000fe40000000000 */
[----:B------:R-:W-:Y:S02]  /*20e0*/  IMAD.SHL.U32 R128, R98, 0x80, RZ ;  /* 0x0000008062807824 */ /* 0x000fe400078e00ff */
[----:B0-----:R-:W-:-:S04]  /*20f0*/  IMAD R14, R215, R6, RZ ;  /* 0x00000006d70e7224 */ /* 0x001fc800078e02ff */
[----:B------:R-:W-:Y:S01]  /*2100*/  IMAD R85, R23, R7, R14 ;  /* 0x0000000717557224 */ /* 0x000fe200078e020e */
[----:B------:R-:W-:Y:S02]  /*2110*/  SHF.R.S32.HI R0, RZ, 0x1f, R31 ;  /* 0x0000001fff007819 */ /* 0x000fe4000001141f */
[----:B------:R-:W-:Y:S02]  /*2120*/  SEL R31, R31, RZ, !P0 ;  /* 0x000000ff1f1f7207 */ /* 0x000fe40004000000 */
[----:B------:R-:W-:Y:S02]  /*2130*/  SEL R9, R0, RZ, !P0 ;  /* 0x000000ff00097207 */ /* 0x000fe40004000000 */
[----:B------:R-:W-:Y:S01]  /*2140*/  IADD3 R42, P0, R23, R42, RZ ;  /* 0x0000002a172a7210 */ /* 0x000fe20007f1e0ff */
[----:B------:R-:W-:-:S04]  /*2150*/  IMAD.WIDE.U32 R96, R31, UR4, R4 ;  /* 0x000000041f607c25 */ /* 0x000fc8000f8e0004 */
[----:B------:R-:W-:Y:S01]  /*2160*/  IMAD R0, R9, UR4, RZ ;  /* 0x0000000409007c24 */ /* 0x000fe2000f8e02ff */
[C---:B------:R-:W-:Y:S01]  /*2170*/  IADD3 R38, P3, R96.reuse, 0x40, RZ ;  /* 0x0000004060267810 */ /* 0x040fe20007f7e0ff */
[----:B------:R-:W-:Y:S01]  /*2180*/  IMAD.X R43, R215, 0x1, R32, P0 ;  /* 0x00000001d72b7824 */ /* 0x000fe200000e0620 */
[----:B------:R-:W-:Y:S01]  /*2190*/  IADD3 R36, P0, R96, R40, RZ ;  /* 0x0000002860247210 */ /* 0x000fe20007f1e0ff */
[----:B------:R-:W-:Y:S01]  /*21a0*/  IMAD R35, R31, UR5, R0 ;  /* 0x000000051f237c24 */ /* 0x000fe2000f8e0200 */
[----:B------:R-:W-:Y:S05]  /*21b0*/  @!P6 WARPSYNC.ALL ;  /* 0x000000000000e948 */ /* 0x000fea0003800000 */
[----:B------:R-:W-:Y:S01]  /*21c0*/  ULDC.64 UR4, c[0x0][0x330] ;  /* 0x0000cc0000047ab9 */ /* 0x000fe20000000a00 */
[----:B------:R-:W-:-:S02]  /*21d0*/  IMAD.IADD R35, R97, 0x1, R35 ;  /* 0x0000000161237824 */ /* 0x000fc400078e0223 */
[----:B------:R-:W-:Y:S02]  /*21e0*/  IMAD R3, R8, UR4, RZ ;  /* 0x0000000408037c24 */ /* 0x000fe4000f8e02ff */
[----:B------:R-:W-:-:S04]  /*21f0*/  IMAD.WIDE.U32 R4, R30, UR4, R16 ;  /* 0x000000041e047c25 */ /* 0x000fc8000f8e0010 */
[----:B------:R-:W-:Y:S01]  /*2200*/  IMAD R3, R30, UR5, R3 ;  /* 0x000000051e037c24 */ /* 0x000fe2000f8e0203 */
[----:B------:R-:W-:Y:S01]  /*2210*/  ULDC.64 UR4, c[0x0][0x338] ;  /* 0x0000ce0000047ab9 */ /* 0x000fe20000000a00 */
[----:B------:R-:W-:Y:S02]  /*2220*/  IMAD.X R103, RZ, RZ, R35, P3 ;  /* 0x000000ffff677224 */ /* 0x000fe400018e0623 */
[----:B------:R-:W-:Y:S01]  /*2230*/  IMAD.IADD R5, R5, 0x1, R3 ;  /* 0x0000000105057824 */ /* 0x000fe200078e0203 */
[----:B------:R-:W-:Y:S01]  /*2240*/  SEL R3, R113, RZ, P1 ;  /* 0x000000ff71037207 */ /* 0x000fe20000800000 */
[----:B------:R-:W-:Y:S02]  /*2250*/  IMAD R0, R9, UR4, RZ ;  /* 0x0000000409007c24 */ /* 0x000fe4000f8e02ff */
[C---:B------:R-:W-:Y:S01]  /*2260*/  IMAD.WIDE.U32 R94, R31.reuse, UR4, R4 ;  /* 0x000000041f5e7c25 */ /* 0x040fe2000f8e0004 */
[----:B------:R-:W-:Y:S01]  /*2270*/  ULDC UR4, c[0x0][0x2f4] ;  /* 0x0000bd0000047ab9 */ /* 0x000fe20000000800 */
[----:B------:R-:W-:Y:S01]  /*2280*/  @!P6 BAR.SYNC.DEFER_BLOCKING 0x9, 0x100 ;  /* 0x024400000000eb1d */ /* 0x000fe20000010000 */
[----:B------:R-:W-:Y:S01]  /*2290*/  ISETP.GE.AND P2, PT, R16, UR4, PT ;  /* 0x0000000410007c0c */ /* 0x000fe2000bf46270 */
[----:B------:R-:W-:-:S02]  /*22a0*/  IMAD R105, R31, UR5, R0 ;  /* 0x000000051f697c24 */ /* 0x000fc4000f8e0200 */
[----:B------:R-:W-:Y:S02]  /*22b0*/  IMAD.IADD R3, R16, 0x1, R3 ;  /* 0x0000000110037824 */ /* 0x000fe400078e0203 */
[----:B------:R-:W-:Y:S02]  /*22c0*/  IMAD R0, R215, R12, RZ ;  /* 0x0000000cd7007224 */ /* 0x000fe400078e02ff */
[----:B------:R-:W-:Y:S01]  /*22d0*/  IMAD.WIDE.U32 R8, R23, R6, R18 ;  /* 0x0000000617087225 */ /* 0x000fe200078e0012 */
[----:B------:R-:W-:-:S03]  /*22e0*/  SHF.R.S32.HI R20, RZ, 0x1f, R3 ;  /* 0x0000001fff147819 */ /* 0x000fc60000011403 */
[----:B------:R-:W-:Y:S01]  /*22f0*/  IMAD.WIDE.U32 R4, R23, R12, R18 ;  /* 0x0000000c17047225 */ /* 0x000fe200078e0012 */
[----:B------:R-:W-:-:S03]  /*2300*/  LEA.HI R44, R20, R3, RZ, 0x3 ;  /* 0x00000003142c7211 */ /* 0x000fc600078f18ff */
[----:B------:R-:W-:Y:S01]  /*2310*/  IMAD R15, R23, R13, R0 ;  /* 0x0000000d170f7224 */ /* 0x000fe200078e0200 */
[----:B------:R-:W-:Y:S01]  /*2320*/  P2R R0, PR, RZ, 0x2 ;  /* 0x00000002ff007803 */ /* 0x000fe20000000000 */
[----:B------:R-:W-:Y:S01]  /*2330*/  IMAD.MOV.U32 R86, RZ, RZ, R8 ;  /* 0x000000ffff567224 */ /* 0x000fe200078e0008 */
[----:B------:R-:W-:Y:S01]  /*2340*/  LEA.HI R8, R20, R3, RZ, 0x6 ;  /* 0x0000000314087211 */ /* 0x000fe200078f30ff */
[----:B------:R-:W-:Y:S01]  /*2350*/  IMAD.IADD R11, R15, 0x1, R11 ;  /* 0x000000010f0b7824 */ /* 0x000fe200078e020b */
[----:B------:R-:W-:Y:S01]  /*2360*/  IADD3 R5, R5, R15, RZ ;  /* 0x0000000f05057210 */ /* 0x000fe20007ffe0ff */
[----:B------:R-:W-:Y:S01]  /*2370*/  IMAD.WIDE.U32 R14, R23, R6, R16 ;  /* 0x00000006170e7225 */ /* 0x000fe200078e0010 */
[----:B------:R-:W-:Y:S02]  /*2380*/  SHF.L.U32 R3, R8, 0x7, RZ ;  /* 0x0000000708037819 */ /* 0x000fe400000006ff */
[----:B------:R-:W-:Y:S01]  /*2390*/  LOP3.LUT R8, R44, 0x38, RZ, 0xc0, !PT ;  /* 0x000000382c087812 */ /* 0x000fe200078ec0ff */
[----:B------:R-:W-:Y:S01]  /*23a0*/  IMAD.WIDE.U32 R92, R115, R12, R4 ;  /* 0x0000000c735c7225 */ /* 0x000fe200078e0004 */
[----:B------:R-:W-:-:S02]  /*23b0*/  LOP3.LUT R3, R3, 0xffffe000, RZ, 0xc0, !PT ;  /* 0xffffe00003037812 */ /* 0x000fc400078ec0ff */
[----:B------:R-:W-:Y:S01]  /*23c0*/  LOP3.LUT R8, R8, 0x1c0, R225, 0xf8, !PT ;  /* 0x000001c008087812 */ /* 0x000fe200078ef8e1 */
[----:B------:R-:W-:Y:S01]  /*23d0*/  IMAD.IADD R87, R9, 0x1, R85 ;  /* 0x0000000109577824 */ /* 0x000fe200078e0255 */
[--C-:B------:R-:W-:Y:S01]  /*23e0*/  LOP3.LUT R9, R199, 0x38, R44.reuse, 0xf8, !PT ;  /* 0x00000038c7097812 */ /* 0x100fe200078ef82c */
[----:B------:R-:W-:Y:S01]  /*23f0*/  IMAD R4, R27, R6, RZ ;  /* 0x000000061b047224 */ /* 0x000fe200078e02ff */
[----:B------:R-:W-:Y:S01]  /*2400*/  LOP3.LUT R8, R8, R203, RZ, 0x3c, !PT ;  /* 0x000000cb08087212 */ /* 0x000fe200078e3cff */
[----:B------:R-:W-:Y:S01]  /*2410*/  IMAD.IADD R85, R85, 0x1, R15 ;  /* 0x0000000155557824 */ /* 0x000fe200078e020f */
[----:B------:R-:W-:Y:S01]  /*2420*/  LOP3.LUT R15, R197, 0x38, R44, 0xf8, !PT ;  /* 0x00000038c50f7812 */ /* 0x000fe200078ef82c */
[----:B------:R-:W-:Y:S01]  /*2430*/  IMAD.MOV.U32 R84, RZ, RZ, R14 ;  /* 0x000000ffff547224 */ /* 0x000fe200078e000e */
[----:B------:R-:W-:Y:S01]  /*2440*/  LOP3.LUT R14, R198, 0x38, R44, 0xf8, !PT ;  /* 0x00000038c60e7812 */ /* 0x000fe200078ef82c */
[----:B------:R-:W-:Y:S01]  /*2450*/  IMAD R31, R23, R99, R28 ;  /* 0x00000063171f7224 */ /* 0x000fe200078e021c */
[----:B------:R-:W-:Y:S01]  /*2460*/  LOP3.LUT R9, R9, R228, RZ, 0x3c, !PT ;  /* 0x000000e409097212 */ /* 0x000fe200078e3cff */
[----:B------:R-:W-:Y:S01]  /*2470*/  IMAD R45, R115, R7, R4 ;  /* 0x00000007732d7224 */ /* 0x000fe200078e0204 */
[----:B------:R-:W-:Y:S01]  /*2480*/  IADD3 R4, P1, R88, R130, RZ ;  /* 0x0000008258047210 */ /* 0x000fe20007f3e0ff */
[----:B------:R-:W-:Y:S01]  /*2490*/  IMAD.IADD R5, R31, 0x1, R131 ;  /* 0x000000011f057824 */ /* 0x000fe200078e0283 */
[----:B------:R-:W-:Y:S01]  /*24a0*/  LOP3.LUT R14, R14, R227, RZ, 0x3c, !PT ;  /* 0x000000e30e0e7212 */ /* 0x000fe200078e3cff */
[----:B------:R-:W-:Y:S01]  /*24b0*/  IMAD.WIDE.U32 R84, R115, R6, R84 ;  /* 0x0000000673547225 */ /* 0x000fe200078e0054 */
[----:B------:R-:W-:-:S02]  /*24c0*/  LOP3.LUT R15, R15, R226, RZ, 0x3c, !PT ;  /* 0x000000e20f0f7212 */ /* 0x000fc400078e3cff */
[----:B------:R-:W-:Y:S01]  /*24d0*/  IADD3 R30, R41, R31, RZ ;  /* 0x0000001f291e7210 */ /* 0x000fe20007ffe0ff */
[----:B------:R-:W-:Y:S01]  /*24e0*/  IMAD.X R28, R5, 0x1, R89, P1 ;  /* 0x00000001051c7824 */ /* 0x000fe200008e0659 */
[-C--:B------:R-:W-:Y:S01]  /*24f0*/  IADD3 R110, R9, R3.reuse, R202 ;  /* 0x00000003096e7210 */ /* 0x080fe20007ffe0ca */
[----:B------:R-:W-:Y:S01]  /*2500*/  IMAD.WIDE.U32 R90, R115, R12, R10 ;  /* 0x0000000c735a7225 */ /* 0x000fe200078e000a */
[-C--:B------:R-:W-:Y:S02]  /*2510*/  IADD3 R109, R14, R3.reuse, R201 ;  /* 0x000000030e6d7210 */ /* 0x080fe40007ffe0c9 */
[-C--:B------:R-:W-:Y:S01]  /*2520*/  IADD3 R108, R15, R3.reuse, R200 ;  /* 0x000000030f6c7210 */ /* 0x080fe20007ffe0c8 */
[----:B------:R-:W-:Y:S01]  /*2530*/  IMAD.X R39, R30, 0x1, R35, P0 ;  /* 0x000000011e277824 */ /* 0x000fe200000e0623 */
[----:B------:R-:W-:Y:S01]  /*2540*/  IADD3 R112, R8, R3, R204 ;  /* 0x0000000308707210 */ /* 0x000fe20007ffe0cc */
[----:B------:R-:W-:Y:S01]  /*2550*/  IMAD.WIDE.U32 R86, R115, R6, R86 ;  /* 0x0000000673567225 */ /* 0x000fe200078e0056 */
[----:B------:R-:W-:-:S02]  /*2560*/  SHF.L.U64.HI R3, R98, 0x7, R99 ;  /* 0x0000000762037819 */ /* 0x000fc40000010263 */
[----:B------:R-:W-:Y:S01]  /*2570*/  SHF.L.U64.HI R27, R98, 0x6, R99 ;  /* 0x00000006621b7819 */ /* 0x000fe20000010263 */
[----:B------:R-:W-:Y:S01]  /*2580*/  IMAD.SHL.U32 R14, R12, 0x20, RZ ;  /* 0x000000200c0e7824 */ /* 0x000fe200078e00ff */
[----:B------:R-:W-:Y:S01]  /*2590*/  IADD3 R29, P1, R4, R88, RZ ;  /* 0x00000058041d7210 */ /* 0x000fe20007f3e0ff */
[----:B------:R-:W-:Y:S01]  /*25a0*/  IMAD.SHL.U32 R8, R6, 0x20, RZ ;  /* 0x0000002006087824 */ /* 0x000fe200078e00ff */
[----:B------:R-:W-:Y:S01]  /*25b0*/  IADD3 R99, P0, R36, 0x40, RZ ;  /* 0x0000004024637810 */ /* 0x000fe20007f1e0ff */
[----:B------:R-:W-:Y:S01]  /*25c0*/  IMAD.IADD R32, R93, 0x1, R33 ;  /* 0x000000015d207824 */ /* 0x000fe200078e0221 */
[----:B------:R-:W-:Y:S01]  /*25d0*/  LOP3.LUT R37, R44, 0xfffffff8, RZ, 0xc0, !PT ;  /* 0xfffffff82c257812 */ /* 0x000fe200078ec0ff */
[----:B------:R-:W-:Y:S01]  /*25e0*/  IMAD.X R31, R28, 0x1, R89, P1 ;  /* 0x000000011c1f7824 */ /* 0x000fe200008e0659 */
[C-C-:B------:R-:W-:Y:S01]  /*25f0*/  SHF.L.U64.HI R20, R12.reuse, 0x6, R13.reuse ;  /* 0x000000060c147819 */ /* 0x140fe2000001020d */
[----:B------:R-:W-:Y:S01]  /*2600*/  IMAD.SHL.U32 R113, R113, 0x2, RZ ;  /* 0x0000000271717824 */ /* 0x000fe200078e00ff */
[C---:B------:R-:W-:Y:S01]  /*2610*/  SHF.L.U64.HI R15, R12.reuse, 0x7, R13 ;  /* 0x000000070c0f7819 */ /* 0x040fe2000001020d */
[----:B------:R-:W-:Y:S01]  /*2620*/  IMAD.SHL.U32 R13, R12, 0x40, RZ ;  /* 0x000000400c0d7824 */ /* 0x000fe200078e00ff */
[--C-:B------:R-:W-:Y:S01]  /*2630*/  SHF.L.U64.HI R11, R6, 0x5, R7.reuse ;  /* 0x00000005060b7819 */ /* 0x100fe20000010207 */
[----:B------:R-:W-:Y:S01]  /*2640*/  IMAD.SHL.U32 R12, R12, 0x80, RZ ;  /* 0x000000800c0c7824 */ /* 0x000fe200078e00ff */
[C---:B------:R-:W-:Y:S01]  /*2650*/  SHF.L.U64.HI R10, R6.reuse, 0x6, R7 ;  /* 0x00000006060a7819 */ /* 0x040fe20000010207 */
[----:B------:R-:W-:Y:S01]  /*2660*/  IMAD.IADD R33, R33, 0x1, R91 ;  /* 0x0000000121217824 */ /* 0x000fe200078e025b */
[C---:B------:R-:W-:Y:S01]  /*2670*/  SHF.L.U64.HI R9, R6.reuse, 0x7, R7 ;  /* 0x0000000706097819 */ /* 0x040fe20000010207 */
[C---:B------:R-:W-:Y:S01]  /*2680*/  IMAD.SHL.U32 R7, R6.reuse, 0x40, RZ ;  /* 0x0000004006077824 */ /* 0x040fe200078e00ff */
[----:B------:R-:W-:Y:S01]  /*2690*/  SHF.L.U32 R6, R6, 0x7, RZ ;  /* 0x0000000706067819 */ /* 0x000fe200000006ff */
[----:B------:R-:W-:Y:S01]  /*26a0*/  IMAD.IADD R34, R87, 0x1, R45 ;  /* 0x0000000157227824 */ /* 0x000fe200078e022d */
[----:B------:R-:W-:Y:S01]  /*26b0*/  ISETP.GE.AND P1, PT, R190, UR4, PT ;  /* 0x00000004be007c0c */ /* 0x000fe2000bf26270 */
[----:B------:R-:W-:Y:S01]  /*26c0*/  IMAD.X R104, RZ, RZ, R39, P0 ;  /* 0x000000ffff687224 */ /* 0x000fe200000e0627 */
[----:B------:R-:W-:Y:S01]  /*26d0*/  IADD3 R100, R45, R85, RZ ;  /* 0x000000552d647210 */ /* 0x000fe20007ffe0ff */
[----:B------:R-:W-:Y:S01]  /*26e0*/  IMAD.IADD R105, R95, 0x1, R105 ;  /* 0x000000015f697824 */ /* 0x000fe200078e0269 */
[----:B------:R-:W-:-:S02]  /*26f0*/  SHF.R.S32.HI R101, RZ, 0x3, R44 ;  /* 0x00000003ff657819 */ /* 0x000fc4000001142c */
[----:B------:R-:W-:-:S07]  /*2700*/  SHF.R.S32.HI R102, RZ, 0x1f, R37 ;  /* 0x0000001fff667819 */ /* 0x000fce0000011425 */
.L_x_1766:
[----:B0-----:R-:W0:Y:S01]  /*2710*/  LDC R123, c[0x0][0x3f4] ;  /* 0x0000fd00ff7b7b82 */ /* 0x001e220000000800 */
[----:B------:R-:W-:Y:S01]  /*2720*/  VIADD R26, R26, 0xffffffff ;  /* 0xffffffff1a1a7836 */ /* 0x000fe20000000000 */
[----:B------:R-:W-:Y:S05]  /*2730*/  YIELD ;  /* 0x0000000000007946 */ /* 0x000fea0003800000 */
[----:B------:R-:W-:Y:S01]  /*2740*/  IMAD R111, R184, 0x4000, R206 ;  /* 0x00004000b86f7824 */ /* 0x000fe200078e02ce */
[----:B------:R-:W-:Y:S01]  /*2750*/  ISETP.GT.AND P3, PT, R26, R25, PT ;  /* 0x000000191a00720c */ /* 0x000fe20003f64270 */
[----:B------:R-:W-:Y:S02]  /*2760*/  BSSY B0, `(.L_x_1681) ;  /* 0x0000587000007945 */ /* 0x000fe40003800000 */
[----:B------:R-:W-:Y:S01]  /*2770*/  IMAD R111, R111, 0x2, R2 ;  /* 0x000000026f6f7824 */ /* 0x000fe200078e0202 */
[----:B------:R-:W-:-:S02]  /*2780*/  P2R R107, PR, RZ, 0x8 ;  /* 0x00000008ff6b7803 */ /* 0x000fc40000000000 */
[----:B0-----:R-:W-:-:S13]  /*2790*/  ISETP.GE.AND P0, PT, R123, 0x1, PT ;  /* 0x000000017b00780c */ /* 0x001fda0003f06270 */
        /* <DEDUP_REMOVED lines=47> */
.L_x_1685:
[----:B------:R-:W-:Y:S05]  /*2a90*/  BSYNC B1 ;  /* 0x0000000000017941 */ /* 0x000fea0003800000 */
.L_x_1684:
[----:B------:R-:W-:Y:S01]  /*2aa0*/  ISETP.GE.AND P4, PT, R212, R114, PT ;  /* 0x00000072d400720c */ /* 0x000fe20003f86270 */
[----:B0----5:R-:W-:Y:S01]  /*2ab0*/  IMAD.MOV.U32 R44, RZ, RZ, R72 ;  /* 0x000000ffff2c7224 */ /* 0x021fe200078e0048 */
[----:B------:R-:W-:Y:S01]  /*2ac0*/  MOV R46, R80 ;  /* 0x00000050002e7202 */ /* 0x000fe20000000f00 */
[----:B------:R-:W-:Y:S01]  /*2ad0*/  IMAD.MOV.U32 R45, RZ, RZ, R73 ;  /* 0x000000ffff2d7224 */ /* 0x000fe200078e0049 */
[----:B------:R-:W-:Y:S01]  /*2ae0*/  BSSY B1, `(.L_x_1686) ;  /* 0x0000024000017945 */ /* 0x000fe20003800000 */
[----:B------:R-:W-:Y:S01]  /*2af0*/  IMAD.MOV.U32 R47, RZ, RZ, R81 ;  /* 0x000000ffff2f7224 */ /* 0x000fe200078e0051 */
[----:B------:R-:W-:Y:S01]  /*2b00*/  PRMT R147, R147, 0x5410, R46 ;  /* 0x0000541093937816 */ /* 0x000fe2000000002e */
[----:B------:R-:W-:Y:S01]  /*2b10*/  IMAD.MOV.U32 R46, RZ, RZ, R82 ;  /* 0x000000ffff2e7224 */ /* 0x000fe200078e0052 */
[----:B------:R-:W-:Y:S01]  /*2b20*/  PRMT R136, R44, 0x5410, R45 ;  /* 0x000054102c887816 */ /* 0x000fe2000000002d */
[----:B------:R-:W-:Y:S01]  /*2b30*/  IMAD.MOV.U32 R44, RZ, RZ, R74 ;  /* 0x000000ffff2c7224 */ /* 0x000fe200078e004a */
[----:B------:R-:W-:Y:S01]  /*2b40*/  PRMT R145, R47, 0x7610, R145 ;  /* 0x000076102f917816 */ /* 0x000fe20000000091 */
[----:B------:R-:W-:Y:S01]  /*2b50*/  IMAD.MOV.U32 R45, RZ, RZ, R75 ;  /* 0x000000ffff2d7224 */ /* 0x000fe200078e004b */
[----:B------:R-:W-:Y:S01]  /*2b60*/  PRMT R147, R46, 0x7610, R147 ;  /* 0x000076102e937816 */ /* 0x000fe20000000093 */
[----:B------:R-:W-:Y:S01]  /*2b70*/  IMAD.MOV.U32 R47, RZ, RZ, R83 ;  /* 0x000000ffff2f7224 */ /* 0x000fe200078e0053 */
[----:B------:R-:W-:-:S02]  /*2b80*/  CS2R R68, SRZ ;  /* 0x0000000000447805 */ /* 0x000fc4000001ff00 */
[----:B------:R-:W-:Y:S02]  /*2b90*/  CS2R R66, SRZ ;  /* 0x0000000000427805 */ /* 0x000fe4000001ff00 */
[----:B------:R-:W-:Y:S02]  /*2ba0*/  PRMT R137, R44, 0x5410, R45 ;  /* 0x000054102c897816 */ /* 0x000fe4000000002d */
[----:B------:R-:W-:Y:S02]  /*2bb0*/  CS2R R70, SRZ ;  /* 0x0000000000467805 */ /* 0x000fe4000001ff00 */
[----:B------:R-:W-:Y:S01]  /*2bc0*/  PRMT R145, R145, 0x5410, R47 ;  /* 0x0000541091917816 */ /* 0x000fe2000000002f */
[----:B------:R-:W-:Y:S06]  /*2bd0*/  @P4 BRA `(.L_x_1687) ;  /* 0x0000000000504947 */ /* 0x000fec0003800000 */
[----:B------:R-:W-:Y:S01]  /*2be0*/  IADD3 R45, P0, P5, R92, R78, R14 ;  /* 0x0000004e5c2d7210 */ /* 0x000fe20007d1e00e */
[----:B------:R-:W-:Y:S01]  /*2bf0*/  ULDC.64 UR4, c[0x0][0x3e8] ;  /* 0x0000fa0000047ab9 */ /* 0x000fe20000000a00 */
[----:B------:R-:W-:Y:S02]  /*2c00*/  CS2R R68, SRZ ;  /* 0x0000000000447805 */ /* 0x000fe4000001ff00 */
[----:B------:R-:W-:Y:S02]  /*2c10*/  CS2R R70, SRZ ;  /* 0x0000000000467805 */ /* 0x000fe4000001ff00 */
[----:B------:R-:W-:Y:S02]  /*2c20*/  IADD3.X R46, R32, R119, R21, P0, P5 ;  /* 0x00000077202e7210 */ /* 0x000fe400007ea415 */
        /* <DEDUP_REMOVED lines=15> */
.L_x_1687:
[----:B------:R-:W-:Y:S05]  /*2d20*/  BSYNC B1 ;  /* 0x0000000000017941 */ /* 0x000fea0003800000 */
.L_x_1686:
        /* <DEDUP_REMOVED lines=8> */
[----:B------:R-:W-:Y:S01]  /*2db0*/  CS2R R48, SRZ ;  /* 0x0000000000307805 */ /* 0x000fe2000001ff00 */
[----:B------:R-:W-:Y:S01]  /*2dc0*/  IMAD.MOV.U32 R45, RZ, RZ, R67 ;  /* 0x000000ffff2d7224 */ /* 0x000fe200078e0043 */
[----:B------:R-:W-:Y:S01]  /*2dd0*/  PRMT R132, R46, 0x5410, R47 ;  /* 0x000054102e847816 */ /* 0x000fe2000000002f */
[----:B------:R-:W-:Y:S01]  /*2de0*/  IMAD.MOV.U32 R46, RZ, RZ, R70 ;  /* 0x000000ffff2e7224 */ /* 0x000fe200078e0046 */
[----:B------:R-:W-:Y:S01]  /*2df0*/  CS2R R56, SRZ ;  /* 0x0000000000387805 */ /* 0x000fe2000001ff00 */
[----:B------:R-:W-:Y:S01]  /*2e00*/  IMAD.MOV.U32 R47, RZ, RZ, R71 ;  /* 0x000000ffff2f7224 */ /* 0x000fe200078e0047 */
[----:B------:R-:W-:-:S02]  /*2e10*/  PRMT R125, R44, 0x5410, R45 ;  /* 0x000054102c7d7816 */ /* 0x000fc4000000002d */
[----:B------:R-:W-:Y:S02]  /*2e20*/  CS2R R60, SRZ ;  /* 0x00000000003c7805 */ /* 0x000fe4000001ff00 */
[----:B------:R-:W-:Y:S02]  /*2e30*/  CS2R R58, SRZ ;  /* 0x00000000003a7805 */ /* 0x000fe4000001ff00 */
[----:B------:R-:W-:Y:S02]  /*2e40*/  CS2R R62, SRZ ;  /* 0x00000000003e7805 */ /* 0x000fe4000001ff00 */
[----:B------:R-:W-:Y:S02]  /*2e50*/  PRMT R133, R46, 0x5410, R47 ;  /* 0x000054102e857816 */ /* 0x000fe4000000002f */
[----:B------:R-:W-:Y:S02]  /*2e60*/  CS2R R52, SRZ ;  /* 0x0000000000347805 */ /* 0x000fe4000001ff00 */
[----:B------:R-:W-:-:S02]  /*2e70*/  CS2R R50, SRZ ;  /* 0x0000000000327805 */ /* 0x000fc4000001ff00 */
[----:B------:R-:W-:Y:S02]  /*2e80*/  CS2R R54, SRZ ;  /* 0x0000000000367805 */ /* 0x000fe4000001ff00 */
[----:B------:R-:W-:Y:S01]  /*2e90*/  P2R R138, PR, RZ, 0x1 ;  /* 0x00000001ff8a7803 */ /* 0x000fe20000000000 */
        /* <DEDUP_REMOVED lines=21> */
.L_x_1689:
[----:B------:R-:W-:Y:S05]  /*2ff0*/  BSYNC B1 ;  /* 0x0000000000017941 */ /* 0x000fea0003800000 */
.L_x_1688:
[----:B------:R-:W-:Y:S01]  /*3000*/  ISETP.GE.AND P5, PT, R210, R114, PT ;  /* 0x00000072d200720c */ /* 0x000fe20003fa6270 */
[----:B------:R-:W-:-:S12]  /*3010*/  BSSY B1, `(.L_x_1690) ;  /* 0x000001e000017945 */ /* 0x000fd80003800000 */
[----:B------:R-:W-:Y:S05]  /*3020*/  @P5 BRA `(.L_x_1691) ;  /* 0x0000000000705947 */ /* 0x000fea0003800000 */
[----:B0-----:R-:W0:Y:S01]  /*3030*/  LDC.64 R44, c[0x0][0x3f8] ;  /* 0x0000fe00ff2c7b82 */ /* 0x001e220000000a00 */
[----:B------:R-:W-:Y:S01]  /*3040*/  MOV R79, R119 ;  /* 0x00000077004f7202 */ /* 0x000fe20000000f00 */
[----:B------:R-:W-:Y:S01]  /*3050*/  IMAD.MOV.U32 R77, RZ, RZ, R106 ;  /* 0x000000ffff4d7224 */ /* 0x000fe200078e006a */
[----:B------:R-:W-:Y:S01]  /*3060*/  ULDC.64 UR4, c[0x0][0x3e8] ;  /* 0x0000fa0000047ab9 */ /* 0x000fe20000000a00 */
[----:B------:R-:W-:Y:S02]  /*3070*/  CS2R R52, SRZ ;  /* 0x0000000000347805 */ /* 0x000fe4000001ff00 */
[----:B------:R-:W-:Y:S01]  /*3080*/  CS2R R54, SRZ ;  /* 0x0000000000367805 */ /* 0x000fe2000001ff00 */
[----:B0-----:R-:W-:-:S04]  /*3090*/  IMAD.WIDE.U32 R78, R44, 0x60, R78 ;  /* 0x000000602c4e7825 */ /* 0x001fc800078e004e */
[----:B------:R-:W-:Y:S01]  /*30a0*/  IMAD R45, R45, 0x60, RZ ;  /* 0x000000602d2d7824 */ /* 0x000fe200078e02ff */
[----:B------:R-:W-:-:S04]  /*30b0*/  IADD3 R46, P0, R92, R78, RZ ;  /* 0x0000004e5c2e7210 */ /* 0x000fc80007f1e0ff */
[----:B------:R-:W-:Y:S02]  /*30c0*/  IADD3.X R79, R32, R79, R45, P0, !PT ;  /* 0x0000004f204f7210 */ /* 0x000fe400007fe42d */
[----:B------:R-:W0:Y:S02]  /*30d0*/  LDC.64 R44, c[0x0][0x408] ;  /* 0x00010200ff2c7b82 */ /* 0x000e240000000a00 */
[----:B0-----:R-:W-:-:S04]  /*30e0*/  IMAD.WIDE.U32 R76, R44, 0x60, R76 ;  /* 0x000000602c4c7825 */ /* 0x001fc800078e004c */
        /* <DEDUP_REMOVED lines=16> */
.L_x_1691:
[----:B------:R-:W-:Y:S05]  /*31f0*/  BSYNC B1 ;  /* 0x0000000000017941 */ /* 0x000fea0003800000 */
.L_x_1690:
[----:B01---5:R-:W-:Y:S01]  /*3200*/  IMAD.MOV.U32 R44, RZ, RZ, R56 ;  /* 0x000000ffff2c7224 */ /* 0x023fe200078e0038 */
[----:B------:R-:W-:Y:S01]  /*3210*/  ISETP.NE.AND P0, PT, R191, 0x3, PT ;  /* 0x00000003bf00780c */ /* 0x000fe20003f05270 */
[----:B------:R-:W-:Y:S02]  /*3220*/  IMAD.MOV.U32 R45, RZ, RZ, R57 ;  /* 0x000000ffff2d7224 */ /* 0x000fe400078e0039 */
[----:B------:R-:W-:Y:S02]  /*3230*/  IMAD.MOV.U32 R46, RZ, RZ, R60 ;  /* 0x000000ffff2e7224 */ /* 0x000fe400078e003c */
[----:B------:R-:W-:Y:S01]  /*3240*/  IMAD.MOV.U32 R47, RZ, RZ, R61 ;  /* 0x000000ffff2f7224 */ /* 0x000fe200078e003d */
[----:B------:R-:W-:Y:S01]  /*3250*/  PRMT R139, R44, 0x5410, R45 ;  /* 0x000054102c8b7816 */ /* 0x000fe2000000002d */
[----:B------:R-:W-:Y:S01]  /*3260*/  IMAD.MOV.U32 R44, RZ, RZ, R58 ;  /* 0x000000ffff2c7224 */ /* 0x000fe200078e003a */
[----:B------:R-:W-:Y:S02]  /*3270*/  MOV R45, R59 ;  /* 0x0000003b002d7202 */ /* 0x000fe40000000f00 */
[----:B------:R-:W-:Y:S01]  /*3280*/  PRMT R141, R46, 0x5410, R47 ;  /* 0x000054102e8d7816 */ /* 0x000fe2000000002f */
[----:B------:R-:W-:Y:S01]  /*3290*/  IMAD.MOV.U32 R46, RZ, RZ, R62 ;  /* 0x000000ffff2e7224 */ /* 0x000fe200078e003e */
[----:B------:R-:W-:Y:S01]  /*32a0*/  PRMT R140, R44, 0x5410, R45 ;  /* 0x000054102c8c7816 */ /* 0x000fe2000000002d */
[----:B------:R-:W-:-:S02]  /*32b0*/  IMAD.MOV.U32 R47, RZ, RZ, R63 ;  /* 0x000000ffff2f7224 */ /* 0x000fc400078e003f */
[----:B------:R-:W-:Y:S02]  /*32c0*/  IMAD.MOV.U32 R44, RZ, RZ, R48 ;  /* 0x000000ffff2c7224 */ /* 0x000fe400078e0030 */
[----:B------:R-:W-:Y:S01]  /*32d0*/  IMAD.MOV.U32 R45, RZ, RZ, R49 ;  /* 0x000000ffff2d7224 */ /* 0x000fe200078e0031 */
[----:B------:R-:W-:Y:S01]  /*32e0*/  PRMT R142, R46, 0x5410, R47 ;  /* 0x000054102e8e7816 */ /* 0x000fe2000000002f */
        /* <DEDUP_REMOVED lines=8> */
[----:B------:R-:W-:-:S05]  /*3370*/  IMAD.MOV.U32 R47, RZ, RZ, R55 ;  /* 0x000000ffff2f7224 */ /* 0x000fca00078e0037 */
[----:B------:R-:W-:Y:S01]  /*3380*/  PRMT R135, R46, 0x5410, R47 ;  /* 0x000054102e877816 */ /* 0x000fe2000000002f */
[----:B------:R-:W-:Y:S06]  /*3390*/  @!P0 BRA `(.L_x_1692) ;  /* 0x0000000000048947 */ /* 0x000fec0003800000 */
[----:B------:R-:W-:Y:S01]  /*33a0*/  BPT.TRAP 0x1 ;  /* 0x000000040000795c */ /* 0x000fe20000300000 */
.L_x_1692:
[----:B------:R-:W-:Y:S01]  /*33b0*/  IMAD R106, R184, 0x8, R2 ;  /* 0x00000008b86a7824 */ /* 0x000fe200078e0202 */
[----:B------:R-:W-:Y:S01]  /*33c0*/  SHF.L.U32 R119, R192, 0x1f, RZ ;  /* 0x0000001fc0777819 */ /* 0x000fe200000006ff */
[----:B------:R-:W-:Y:S03]  /*33d0*/  BSSY B1, `(.L_x_1693) ;  /* 0x0000003000017945 */ /* 0x000fe60003800000 */
[----:B------:R-:W0:Y:S02]  /*33e0*/  SYNCS.PHASECHK.TRANS64.TRYWAIT P6, [R106+URZ+0x28890], R119 ;  /* 0x028890776a0075a7 */ /* 0x000e2400080c017f */
[----:B0-----:R-:W-:Y:S05]  /*33f0*/  @!P6 BRA `(.L_x_1694) ;  /* 0x0000022c00c4e947 */ /* 0x001fea0003800000 */
.L_x_2098:
[----:B------:R-:W-:Y:S05]  /*3400*/  BSYNC B1 ;  /* 0x0000000000017941 */ /* 0x000fea0003800000 */
.L_x_1693:
[----:B------:R-:W-:Y:S04]  /*3410*/  BSSY B1, `(.L_x_1695) ;  /* 0x0000070000017945 */ /* 0x000fe80003800000 */
[----:B------:R-:W-:Y:S05]  /*3420*/  @P3 BRA `(.L_x_1696) ;  /* 0x0000000400b83947 */ /* 0x000fea0003800000 */
[----:B------:R-:W-:Y:S01]  /*3430*/  IADD3 R143, P3, R40, R120, RZ ;  /* 0x00000078288f7210 */ /* 0x000fe20007f7e0ff */
[----:B------:R-:W-:Y:S04]  /*3440*/  BSSY B2, `(.L_x_1697) ;  /* 0x0000037000027945 */ /* 0x000fe80003800000 */
[----:B------:R-:W-:Y:S01]  /*3450*/  IMAD.X R144, R122, 0x1, R30, P3 ;  /* 0x000000017a907824 */ /* 0x000fe200018e061e */
[----:B------:R-:W-:Y:S07]  /*3460*/  @P2 BRA `(.L_x_1698) ;  /* 0x0000000000d02947 */ /* 0x000fee0003800000 */
[----:B------:R1:W2:Y:S01]  /*3470*/  LDS.128 R44, [R111+0x18400] ;  /* 0x018400006f2c7984 */ /* 0x0002a20000000c00 */
[----:B------:R-:W-:Y:S01]  /*3480*/  IADD3 R77, P3, R143, R96, RZ ;  /* 0x000000608f4d7210 */ /* 0x000fe20007f7e0ff */
[----:B------:R-:W-:Y:S04]  /*3490*/  BSSY B3, `(.L_x_1699) ;  /* 0x000002d000037945 */ /* 0x000fe80003800000 */
[----:B------:R-:W-:Y:S01]  /*34a0*/  IMAD.X R146, R144, 0x1, R35, P3 ;  /* 0x0000000190927824 */ /* 0x000fe200018e0623 */
[----:B------:R-:W-:-:S13]  /*34b0*/  ISETP.GE.AND P3, PT, R18, R123, PT ;  /* 0x0000007b1200720c */ /* 0x000fda0003f66270 */
[----:B-1----:R-:W-:Y:S05]  /*34c0*/  @P3 BRA `(.L_x_1700) ;  /* 0x0000000000a43947 */ /* 0x002fea0003800000 */
[----:B------:R-:W-:Y:S02]  /*34d0*/  SHF.R.U64 R150, R80, 0x10, R81 ;  /* 0x0000001050967819 */ /* 0x000fe40000001251 */
[--C-:B------:R-:W-:Y:S02]  /*34e0*/  SHF.R.U64 R80, R82, 0x10, R83.reuse ;  /* 0x0000001052507819 */ /* 0x100fe40000001253 */
[----:B------:R-:W-:Y:S02]  /*34f0*/  SHF.R.U32.HI R148, RZ, 0x10, R83 ;  /* 0x00000010ff947819 */ /* 0x000fe40000011653 */
[----:B------:R-:W-:Y:S01]  /*3500*/  SHF.R.U32.HI R149, RZ, 0x10, R81 ;  /* 0x00000010ff957819 */ /* 0x000fe20000011651 */
[----:B------:R-:W-:Y:S01]  /*3510*/  HADD2.F32 R83, -RZ, R80.H0_H0 ;  /* 0x20000050ff537230 */ /* 0x000fe20000004100 */
[----:B--2---:R-:W-:Y:S01]  /*3520*/  MOV R76, R46 ;  /* 0x0000002e004c7202 */ /* 0x004fe20000000f00 */
[----:B------:R-:W-:Y:S02]  /*3530*/  HADD2.F32 R148, -RZ, R148.H0_H0 ;  /* 0x20000094ff947230 */ /* 0x000fe40000004100 */
[----:B------:R-:W-:-:S02]  /*3540*/  HADD2.F32 R46, -RZ, R45.H1_H1 ;  /* 0x3000002dff2e7230 */ /* 0x000fc40000004100 */
[----:B------:R-:W-:Y:S02]  /*3550*/  HADD2.F32 R80, -RZ, R47.H1_H1 ;  /* 0x3000002fff507230 */ /* 0x000fe40000004100 */
[----:B------:R-:W-:Y:S02]  /*3560*/  HADD2.F32 R45, -RZ, R45.H0_H0 ;  /* 0x2000002dff2d7230 */ /* 0x000fe40000004100 */
[----:B------:R-:W-:Y:S02]  /*3570*/  HADD2.F32 R81, -RZ, R150.H0_H0 ;  /* 0x20000096ff517230 */ /* 0x000fe40000004100 */
[----:B------:R-:W-:Y:S01]  /*3580*/  FMUL.FTZ R150, R46, R83 ;  /* 0x000000532e967220 */ /* 0x000fe20000410000 */
[----:B------:R-:W-:Y:S02]  /*3590*/  HADD2.F32 R47, -RZ, R47.H0_H0 ;  /* 0x2000002fff2f7230 */ /* 0x000fe40000004100 */
[----:B------:R-:W-:Y:S01]  /*35a0*/  FMUL.FTZ R152, R80, R148 ;  /* 0x0000009450987220 */ /* 0x000fe20000410000 */
[----:B------:R-:W-:-:S02]  /*35b0*/  HADD2.F32 R82, -RZ, R149.H0_H0 ;  /* 0x20000095ff527230 */ /* 0x000fc40000004100 */
[C---:B------:R-:W-:Y:S01]  /*35c0*/  FMUL.FTZ R83, R45.reuse, R83 ;  /* 0x000000532d537220 */ /* 0x040fe20000410000 */
[-C--:B------:R-:W-:Y:S01]  /*35d0*/  FFMA.FTZ R150, R45, R81.reuse, -R150 ;  /* 0x000000512d967223 */ /* 0x080fe20000010896 */
[C---:B------:R-:W-:Y:S01]  /*35e0*/  FMUL.FTZ R151, R47.reuse, R148 ;  /* 0x000000942f977220 */ /* 0x040fe20000410000 */
[--C-:B------:R-:W-:Y:S02]  /*35f0*/  HADD2.F32 R45, -RZ, R44.reuse.H1_H1 ;  /* 0x3000002cff2d7230 */ /* 0x100fe40000004100 */
[-C--:B------:R-:W-:Y:S01]  /*3600*/  FFMA.FTZ R152, R47, R82.reuse, -R152 ;  /* 0x000000522f987223 */ /* 0x080fe20000010898 */
[--C-:B------:R-:W-:Y:S02]  /*3610*/  HADD2.F32 R47, -RZ, R147.reuse.H1_H1 ;  /* 0x30000093ff2f7230 */ /* 0x100fe40000004100 */
[----:B------:R-:W-:Y:S01]  /*3620*/  FFMA.FTZ R149, R46, R81, R83 ;  /* 0x000000512e957223 */ /* 0x000fe20000010053 */
[----:B------:R-:W-:Y:S02]  /*3630*/  HADD2.F32 R147, -RZ, R147.H0_H0 ;  /* 0x20000093ff937230 */ /* 0x000fe40000004100 */
[----:B------:R-:W-:Y:S01]  /*3640*/  FFMA.FTZ R151, R80, R82, R151 ;  /* 0x0000005250977223 */ /* 0x000fe20000010097 */
[----:B------:R-:W-:-:S02]  /*3650*/  HADD2.F32 R44, -RZ, R44.H0_H0 ;  /* 0x2000002cff2c7230 */ /* 0x000fc40000004100 */
[--C-:B------:R-:W-:Y:S02]  /*3660*/  HADD2.F32 R81, -RZ, R145.reuse.H1_H1 ;  /* 0x30000091ff517230 */ /* 0x100fe40000004100 */
[CC--:B------:R-:W-:Y:S01]  /*3670*/  FMUL.FTZ R83, R45.reuse, R147.reuse ;  /* 0x000000932d537220 */ /* 0x0c0fe20000410000 */
[--C-:B------:R-:W-:Y:S02]  /*3680*/  HADD2.F32 R46, -RZ, R76.reuse.H1_H1 ;  /* 0x3000004cff2e7230 */ /* 0x100fe40000004100 */
[C---:B------:R-:W-:Y:S01]  /*3690*/  FMUL.FTZ R80, R44.reuse, R147 ;  /* 0x000000932c507220 */ /* 0x040fe20000410000 */
[----:B------:R-:W-:Y:S02]  /*36a0*/  HADD2.F32 R76, -RZ, R76.H0_H0 ;  /* 0x2000004cff4c7230 */ /* 0x000fe40000004100 */
[----:B------:R-:W-:Y:S01]  /*36b0*/  FFMA.FTZ R83, R44, R47, -R83 ;  /* 0x0000002f2c537223 */ /* 0x000fe20000010853 */
[----:B------:R-:W-:Y:S02]  /*36c0*/  HADD2.F32 R145, -RZ, R145.H0_H0 ;  /* 0x20000091ff917230 */ /* 0x000fe40000004100 */
[----:B------:R-:W-:Y:S01]  /*36d0*/  FMUL.FTZ R147, R46, R81 ;  /* 0x000000512e937220 */ /* 0x000fe20000410000 */
[----:B------:R-:W-:Y:S01]  /*36e0*/  FFMA.FTZ R80, R45, R47, R80 ;  /* 0x0000002f2d507223 */ /* 0x000fe20000010050 */
[C---:B------:R-:W-:Y:S01]  /*36f0*/  FMUL.FTZ R81, R76.reuse, R81 ;  /* 0x000000514c517220 */ /* 0x040fe20000410000 */
[----:B------:R-:W-:Y:S01]  /*3700*/  F2FP.F16.F32.PACK_AB R45, R149, R150 ;  /* 0x00000096952d723e */ /* 0x000fe200000000ff */
[-C--:B------:R-:W-:Y:S01]  /*3710*/  FFMA.FTZ R147, R76, R145.reuse, -R147 ;  /* 0x000000914c937223 */ /* 0x080fe20000010893 */
[----:B------:R-:W-:Y:S01]  /*3720*/  F2FP.F16.F32.PACK_AB R47, R151, R152 ;  /* 0x00000098972f723e */ /* 0x000fe200000000ff */
[----:B------:R-:W-:Y:S01]  /*3730*/  FFMA.FTZ R46, R46, R145, R81 ;  /* 0x000000912e2e7223 */ /* 0x000fe20000010051 */
[----:B------:R-:W-:-:S04]  /*3740*/  F2FP.F16.F32.PACK_AB R44, R80, R83 ;  /* 0x00000053502c723e */ /* 0x000fc800000000ff */
[----:B------:R-:W-:-:S07]  /*3750*/  F2FP.F16.F32.PACK_AB R46, R46, R147 ;  /* 0x000000932e2e723e */ /* 0x000fce00000000ff */
.L_x_1700:
[----:B------:R-:W-:Y:S05]  /*3760*/  BSYNC B3 ;  /* 0x0000000000037941 */ /* 0x000fea0003800000 */
.L_x_1699:
[----:B------:R-:W-:Y:S02]  /*3770*/  ULDC.64 UR4, c[0x0][0x2e8] ;  /* 0x0000ba0000047ab9 */ /* 0x000fe40000000a00 */
[----:B------:R-:W-:-:S04]  /*3780*/  LEA R76, P3, R77, UR4, 0x1 ;  /* 0x000000044d4c7c11 */ /* 0x000fc8000f8608ff */
[----:B------:R-:W-:-:S05]  /*3790*/  LEA.HI.X R77, R77, UR5, R146, 0x1, P3 ;  /* 0x000000054d4d7c11 */ /* 0x000fca00098f0c92 */
[----:B--2---:R1:W-:Y:S04]  /*37a0*/  STG.E.128 desc[UR38][R76.64], R44 ;  /* 0x0000002c4c007986 */ /* 0x0043e8000c101d26 */
.L_x_1698:
[----:B------:R-:W-:Y:S05]  /*37b0*/  BSYNC B2 ;  /* 0x0000000000027941 */ /* 0x000fea0003800000 */
.L_x_1697:
[----:B------:R-:W-:Y:S05]  /*37c0*/  @P1 BRA `(.L_x_1696) ;  /* 0x0000000000d01947 */ /* 0x000fea0003800000 */
[----:B-1----:R1:W2:Y:S01]  /*37d0*/  LDS.128 R44, [R111+0x1c400] ;  /* 0x01c400006f2c7984 */ /* 0x0022a20000000c00 */
[----:B------:R-:W-:Y:S01]  /*37e0*/  IADD3 R143, P3, R143, R38, RZ ;  /* 0x000000268f8f7210 */ /* 0x000fe20007f7e0ff */
[----:B------:R-:W-:Y:S04]  /*37f0*/  BSSY B2, `(.L_x_1701) ;  /* 0x000002d000027945 */ /* 0x000fe80003800000 */
[----:B------:R-:W-:Y:S01]  /*3800*/  IMAD.X R144, R144, 0x1, R103, P3 ;  /* 0x0000000190907824 */ /* 0x000fe200018e0667 */
[----:B------:R-:W-:-:S13]  /*3810*/  ISETP.GE.AND P3, PT, R185, R123, PT ;  /* 0x0000007bb900720c */ /* 0x000fda0003f66270 */
[----:B-1----:R-:W-:Y:S05]  /*3820*/  @P3 BRA `(.L_x_1702) ;  /* 0x0000000000a43947 */ /* 0x002fea0003800000 */
        /* <DEDUP_REMOVED lines=18> */
[----:B------:R-:W-:-:S02]  /*3950*/  HADD2.F32 R74, -RZ, R137.H0_H0 ;  /* 0x20000089ff4a7230 */ /* 0x000fc40000004100 */
[C---:B------:R-:W-:Y:S01]  /*3960*/  FMUL.FTZ R80, R47.reuse, R80 ;  /* 0x000000502f507220 */ /* 0x040fe20000410000 */
[----:B------:R-:W-:Y:S02]  /*3970*/  HADD2.F32 R137, -RZ, R137.H1_H1 ;  /* 0x30000089ff897230 */ /* 0x000fe40000004100 */
        /* <DEDUP_REMOVED lines=20> */
.L_x_1702:
[----:B------:R-:W-:Y:S05]  /*3ac0*/  BSYNC B2 ;  /* 0x0000000000027941 */ /* 0x000fea0003800000 */
.L_x_1701:
[----:B------:R-:W-:Y:S02]  /*3ad0*/  ULDC.64 UR4, c[0x0][0x2e8] ;  /* 0x0000ba0000047ab9 */ /* 0x000fe40000000a00 */
[----:B------:R-:W-:-:S04]  /*3ae0*/  LEA R72, P3, R143, UR4, 0x1 ;  /* 0x000000048f487c11 */ /* 0x000fc8000f8608ff */
[----:B------:R-:W-:-:S05]  /*3af0*/  LEA.HI.X R73, R143, UR5, R144, 0x1, P3 ;  /* 0x000000058f497c11 */ /* 0x000fca00098f0c90 */
[----:B--2---:R2:W-:Y:S04]  /*3b00*/  STG.E.128 desc[UR38][R72.64], R44 ;  /* 0x0000002c48007986 */ /* 0x0045e8000c101d26 */
.L_x_1696:
[----:B------:R-:W-:Y:S05]  /*3b10*/  BSYNC B1 ;  /* 0x0000000000017941 */ /* 0x000fea0003800000 */
.L_x_1695:
[----:B------:R-:W-:Y:S04]  /*3b20*/  BSSY B1, `(.L_x_1703) ;  /* 0x0000070000017945 */ /* 0x000fe80003800000 */
[----:B------:R-:W-:Y:S05]  /*3b30*/  @P4 BRA `(.L_x_1704) ;  /* 0x0000000400b84947 */ /* 0x000fea0003800000 */
[----:B--2---:R-:W-:Y:S01]  /*3b40*/  IADD3 R73, P3, P4, R130, R120, R16 ;  /* 0x0000007882497210 */ /* 0x004fe20007c7e010 */
[----:B------:R-:W-:Y:S03]  /*3b50*/  BSSY B2, `(.L_x_1705) ;  /* 0x0000037000027945 */ /* 0x000fe60003800000 */
[----:B------:R-:W-:Y:S01]  /*3b60*/  IADD3.X R72, R5, R122, R17, P3, P4 ;  /* 0x0000007a05487210 */ /* 0x000fe20001fe8411 */
[----:B------:R-:W-:Y:S08]  /*3b70*/  @P2 BRA `(.L_x_1706) ;  /* 0x0000000000d02947 */ /* 0x000ff00003800000 */
        /* <DEDUP_REMOVED lines=47> */
.L_x_1708:
[----:B------:R-:W-:Y:S05]  /*3e70*/  BSYNC B3 ;  /* 0x0000000000037941 */ /* 0x000fea0003800000 */
.L_x_1707:
[----:B------:R-:W-:Y:S02]  /*3e80*/  ULDC.64 UR4, c[0x0][0x2e8] ;  /* 0x0000ba0000047ab9 */ /* 0x000fe40000000a00 */
[----:B------:R-:W-:-:S04]  /*3e90*/  LEA R68, P3, R74, UR4, 0x1 ;  /* 0x000000044a447c11 */ /* 0x000fc8000f8608ff */
[----:B------:R-:W-:-:S05]  /*3ea0*/  LEA.HI.X R69, R74, UR5, R75, 0x1, P3 ;  /* 0x000000054a457c11 */ /* 0x000fca00098f0c4b */
[----:B--2---:R2:W-:Y:S04]  /*3eb0*/  STG.E.128 desc[UR38][R68.64], R44 ;  /* 0x0000002c44007986 */ /* 0x0045e8000c101d26 */
.L_x_1706:
[----:B------:R-:W-:Y:S05]  /*3ec0*/  BSYNC B2 ;  /* 0x0000000000027941 */ /* 0x000fea0003800000 */
.L_x_1705:
[----:B------:R-:W-:Y:S05]  /*3ed0*/  @P1 BRA `(.L_x_1704) ;  /* 0x0000000000d01947 */ /* 0x000fea0003800000 */
[----:B-12---:R1:W2:Y:S01]  /*3ee0*/  LDS.128 R44, [R111+0x1d400] ;  /* 0x01d400006f2c7984 */ /* 0x0062a20000000c00 */
        /* <DEDUP_REMOVED lines=46> */
.L_x_1710:
[----:B------:R-:W-:Y:S05]  /*41d0*/  BSYNC B2 ;  /* 0x0000000000027941 */ /* 0x000fea0003800000 */
.L_x_1709:
[----:B------:R-:W-:Y:S02]  /*41e0*/  ULDC.64 UR4, c[0x0][0x2e8] ;  /* 0x0000ba0000047ab9 */ /* 0x000fe40000000a00 */
[----:B------:R-:W-:-:S04]  /*41f0*/  LEA R64, P3, R75, UR4, 0x1 ;  /* 0x000000044b407c11 */ /* 0x000fc8000f8608ff */
[----:B------:R-:W-:-:S05]  /*4200*/  LEA.HI.X R65, R75, UR5, R76, 0x1, P3 ;  /* 0x000000054b417c11 */ /* 0x000fca00098f0c4c */
[----:B--2---:R3:W-:Y:S04]  /*4210*/  STG.E.128 desc[UR38][R64.64], R44 ;  /* 0x0000002c40007986 */ /* 0x0047e8000c101d26 */
.L_x_1704:
[----:B------:R-:W-:Y:S05]  /*4220*/  BSYNC B1 ;  /* 0x0000000000017941 */ /* 0x000fea0003800000 */
.L_x_1703:
[----:B------:R-:W-:Y:S01]  /*4230*/  ISETP.NE.AND P3, PT, R138, RZ, PT ;  /* 0x000000ff8a00720c */ /* 0x000fe20003f65270 */
[----:B------:R-:W-:-:S12]  /*4240*/  BSSY B1, `(.L_x_1711) ;  /* 0x0000070000017945 */ /* 0x000fd80003800000 */
[----:B------:R-:W-:Y:S05]  /*4250*/  @P3 BRA `(.L_x_1712) ;  /* 0x0000000400b83947 */ /* 0x000fea0003800000 */
[----:B--2---:R-:W-:Y:S01]  /*4260*/  IADD3 R73, P3, P4, R4, R120, R16 ;  /* 0x0000007804497210 */ /* 0x004fe20007c7e010 */
[----:B------:R-:W-:Y:S03]  /*4270*/  BSSY B2, `(.L_x_1713) ;  /* 0x0000037000027945 */ /* 0x000fe60003800000 */
[----:B------:R-:W-:Y:S01]  /*4280*/  IADD3.X R74, R28, R122, R17, P3, P4 ;  /* 0x0000007a1c4a7210 */ /* 0x000fe20001fe8411 */
[----:B------:R-:W-:Y:S08]  /*4290*/  @P2 BRA `(.L_x_1714) ;  /* 0x0000000000d02947 */ /* 0x000ff00003800000 */
[----:B-1-3--:R1:W2:Y:S01]  /*42a0*/  LDS.128 R44, [R111+0x1a400] ;  /* 0x01a400006f2c7984 */ /* 0x00a2a20000000c00 */
[----:B------:R-:W-:Y:S01]  /*42b0*/  IADD3 R71, P3, R73, R96, RZ ;  /* 0x0000006049477210 */ /* 0x000fe20007f7e0ff */
[----:B------:R-:W-:Y:S03]  /*42c0*/  BSSY B3, `(.L_x_1715) ;  /* 0x000002d000037945 */ /* 0x000fe60003800000 */
[----:B------:R-:W-:Y:S02]  /*42d0*/  IADD3.X R72, R74, R35, RZ, P3, !PT ;  /* 0x000000234a487210 */ /* 0x000fe40001ffe4ff */
        /* <DEDUP_REMOVED lines=43> */
.L_x_1716:
[----:B------:R-:W-:Y:S05]  /*4590*/  BSYNC B3 ;  /* 0x0000000000037941 */ /* 0x000fea0003800000 */
.L_x_1715:
[----:B------:R-:W-:Y:S02]  /*45a0*/  ULDC.64 UR4, c[0x0][0x2e8] ;  /* 0x0000ba0000047ab9 */ /* 0x000fe40000000a00 */
[----:B------:R-:W-:-:S04]  /*45b0*/  LEA R60, P3, R71, UR4, 0x1 ;  /* 0x00000004473c7c11 */ /* 0x000fc8000f8608ff */
[----:B------:R-:W-:-:S05]  /*45c0*/  LEA.HI.X R61, R71, UR5, R72, 0x1, P3 ;  /* 0x00000005473d7c11 */ /* 0x000fca00098f0c48 */
[----:B--2---:R2:W-:Y:S04]  /*45d0*/  STG.E.128 desc[UR38][R60.64], R44 ;  /* 0x0000002c3c007986 */ /* 0x0045e8000c101d26 */
.L_x_1714:
[----:B------:R-:W-:Y:S05]  /*45e0*/  BSYNC B2 ;  /* 0x0000000000027941 */ /* 0x000fea0003800000 */
.L_x_1713:
[----:B------:R-:W-:Y:S05]  /*45f0*/  @P1 BRA `(.L_x_1712) ;  /* 0x0000000000d01947 */ /* 0x000fea0003800000 */
[----:B-123--:R1:W2:Y:S01]  /*4600*/  LDS.128 R44, [R111+0x1e400] ;  /* 0x01e400006f2c7984 */ /* 0x00e2a20000000c00 */
        /* <DEDUP_REMOVED lines=46> */
.L_x_1718:
[----:B------:R-:W-:Y:S05]  /*48f0*/  BSYNC B2 ;  /* 0x0000000000027941 */ /* 0x000fea0003800000 */
.L_x_1717:
[----:B------:R-:W-:Y:S02]  /*4900*/  ULDC.64 UR4, c[0x0][0x2e8] ;  /* 0x0000ba0000047ab9 */ /* 0x000fe40000000a00 */
[----:B------:R-:W-:-:S04]  /*4910*/  LEA R56, P3, R67, UR4, 0x1 ;  /* 0x0000000443387c11 */ /* 0x000fc8000f8608ff */
[----:B------:R-:W-:-:S05]  /*4920*/  LEA.HI.X R57, R67, UR5, R68, 0x1, P3 ;  /* 0x0000000543397c11 */ /* 0x000fca00098f0c44 */
[----:B--2---:R4:W-:Y:S04]  /*4930*/  STG.E.128 desc[UR38][R56.64], R44 ;  /* 0x0000002c38007986 */ /* 0x0049e8000c101d26 */
.L_x_1712:
[----:B------:R-:W-:Y:S05]  /*4940*/  BSYNC B1 ;  /* 0x0000000000017941 */ /* 0x000fea0003800000 */
.L_x_1711:
[----:B------:R-:W-:Y:S05]  /*4950*/  @P5 BRA `(.L_x_1719) ;  /* 0x00000034009c5947 */ /* 0x000fea0003800000 */
[----:B------:R-:W-:Y:S01]  /*4960*/  IADD3 R121, P3, P4, R29, R120, R16 ;  /* 0x000000781d797210 */ /* 0x000fe20007c7e010 */
[----:B------:R-:W-:Y:S03]  /*4970*/  BSSY B1, `(.L_x_1720) ;  /* 0x0000037000017945 */ /* 0x000fe60003800000 */
[----:B------:R-:W-:Y:S01]  /*4980*/  IADD3.X R122, R31, R122, R17, P3, P4 ;  /* 0x0000007a1f7a7210 */ /* 0x000fe20001fe8411 */
[----:B------:R-:W-:Y:S08]  /*4990*/  @P2 BRA `(.L_x_1721) ;  /* 0x0000000000d02947 */ /* 0x000ff00003800000 */
[----:B-1234-:R1:W2:Y:S01]  /*49a0*/  LDS.128 R44, [R111+0x1b400] ;  /* 0x01b400006f2c7984 */ /* 0x01e2a20000000c00 */
[----:B------:R-:W-:Y:S01]  /*49b0*/  ISETP.GE.AND P4, PT, R18, R123, PT ;  /* 0x0000007b1200720c */ /* 0x000fe20003f86270 */
[----:B------:R-:W-:Y:S01]  /*49c0*/  BSSY B2, `(.L_x_1722) ;  /* 0x000002c000027945 */ /* 0x000fe20003800000 */
[----:B------:R-:W-:-:S11]  /*49d0*/  IADD3 R63, P3, R121, R96, RZ ;  /* 0x00000060793f7210 */ /* 0x000fd60007f7e0ff */
        /* <DEDUP_REMOVED lines=42> */
.L_x_1723:
[----:B------:R-:W-:Y:S05]  /*4c80*/  BSYNC B2 ;  /* 0x0000000000027941 */ /* 0x000fea0003800000 */
.L_x_1722:
[----:B------:R-:W-:Y:S01]  /*4c90*/  ULDC.64 UR4, c[0x0][0x2e8] ;  /* 0x0000ba0000047ab9 */ /* 0x000fe20000000a00 */
[----:B------:R-:W-:Y:S01]  /*4ca0*/  IMAD.X R54, R122, 0x1, R35, P3 ;  /* 0x000000017a367824 */ /* 0x000fe200018e0623 */
[----:B------:R-:W-:-:S04]  /*4cb0*/  LEA R52, P3, R63, UR4, 0x1 ;  /* 0x000000043f347c11 */ /* 0x000fc8000f8608ff */
[----:B------:R-:W-:-:S05]  /*4cc0*/  LEA.HI.X R53, R63, UR5, R54, 0x1, P3 ;  /* 0x000000053f357c11 */ /* 0x000fca00098f0c36 */
[----:B--2---:R1:W-:Y:S04]  /*4cd0*/  STG.E.128 desc[UR38][R52.64], R44 ;  /* 0x0000002c34007986 */ /* 0x0043e8000c101d26 */
.L_x_1721:
[----:B------:R-:W-:Y:S05]  /*4ce0*/  BSYNC B1 ;  /* 0x0000000000017941 */ /* 0x000fea0003800000 */
.L_x_1720:
[----:B------:R-:W-:Y:S05]  /*4cf0*/  @P1 BRA `(.L_x_1719) ;  /* 0x0000003000b41947 */ /* 0x000fea0003800000 */
        /* <DEDUP_REMOVED lines=46> */
.L_x_1725:
[----:B------:R-:W-:Y:S05]  /*4fe0*/  BSYNC B1 ;  /* 0x0000000000017941 */ /* 0x000fea0003800000 */
.L_x_1724:
[----:B------:R-:W-:Y:S01]  /*4ff0*/  ULDC.64 UR4, c[0x0][0x2e8] ;  /* 0x0000ba0000047ab9 */ /* 0x000fe20000000a00 */
[----:B------:R-:W-:Y:S02]  /*5000*/  IADD3.X R122, R122, R103, RZ, P3, !PT ;  /* 0x000000677a7a7210 */ /* 0x000fe40001ffe4ff */
[----:B------:R-:W-:-:S04]  /*5010*/  LEA R48, P3, R59, UR4, 0x1 ;  /* 0x000000043b307c11 */ /* 0x000fc8000f8608ff */
[----:B------:R-:W-:-:S05]  /*5020*/  LEA.HI.X R49, R59, UR5, R122, 0x1, P3 ;  /* 0x000000053b317c11 */ /* 0x000fca00098f0c7a */
[----:B--2---:R1:W-:Y:S01]  /*5030*/  STG.E.128 desc[UR38][R48.64], R44 ;  /* 0x0000002c30007986 */ /* 0x0043e2000c101d26 */
[----:B------:R-:W-:Y:S05]  /*5040*/  BRA `(.L_x_1719) ;  /* 0x0000002c00e07947 */ /* 0x000fea0003800000 */
.L_x_1683:
[----:B------:R-:W-:Y:S02]  /*5050*/  ISETP.GE.AND P3, PT, R212, R114, PT ;  /* 0x00000072d400720c */ /* 0x000fe40003f66270 */
[----:B------:R-:W-:Y:S02]  /*5060*/  CS2R R50, SRZ ;  /* 0x0000000000327805 */ /* 0x000fe4000001ff00 */
[----:B------:R-:W-:-:S13]  /*5070*/  ISETP.GE.OR P3, PT, R16, R123, P3 ;  /* 0x0000007b1000720c */ /* 0x000fda0001f66670 */
[----:B------:R-:W-:Y:S01]  /*5080*/  @!P3 IADD3 R46, P0, P4, R90, R78, R14 ;  /* 0x0000004e5a2eb210 */ /* 0x000fe20007c1e00e */
[----:B------:R-:W0:Y:S03]  /*5090*/  @!P3 LDC.64 R60, c[0x0][0x3e8] ;  /* 0x0000fa00ff3cbb82 */ /* 0x000e260000000a00 */
[----:B------:R-:W-:Y:S02]  /*50a0*/  @!P3 IADD3.X R47, R33, R119, R21, P0, P4 ;  /* 0x00000077212fb210 */ /* 0x000fe400007e8415 */
[----:B------:R-:W-:-:S03]  /*50b0*/  @!P3 IADD3 R44, P0, P4, R84, R76, R8 ;  /* 0x0000004c542cb210 */ /* 0x000fc60007c1e008 */
[----:B------:R-:W1:Y:S01]  /*50c0*/  @!P3 LDC.64 R62, c[0x0][0x400] ;  /* 0x00010000ff3ebb82 */ /* 0x000e620000000a00 */
        /* <DEDUP_REMOVED lines=11> */
[----:B------:R-:W4:Y:S01]  /*5180*/  @!P4 LDC.64 R52, c[0x0][0x3e8] ;  /* 0x0000fa00ff34cb82 */ /* 0x000f220000000a00 */
[----:B------:R-:W-:-:S05]  /*5190*/  @!P4 IADD3 R48, P5, R90, R78, RZ ;  /* 0x0000004e5a30c210 */ /* 0x000fca0007fbe0ff */
[----:B------:R-:W-:Y:S02]  /*51a0*/  @!P4 IMAD.X R49, R119, 0x1, R33, P5 ;  /* 0x000000017731c824 */ /* 0x000fe400028e0621 */
[----:B------:R-:W0:Y:S01]  /*51b0*/  @!P4 LDC.64 R54, c[0x0][0x400] ;  /* 0x00010000ff36cb82 */ /* 0x000e220000000a00 */
[----:B----4-:R-:W-:-:S04]  /*51c0*/  @!P4 LEA R52, P5, R48, R52, 0x1 ;  /* 0x000000343034c211 */ /* 0x010fc800078a08ff */
[----:B------:R-:W-:Y:S02]  /*51d0*/  @!P4 LEA.HI.X R53, R48, R53, R49, 0x1, P5 ;  /* 0x000000353035c211 */ /* 0x000fe400028f0c31 */
[----:B------:R-:W-:-:S05]  /*51e0*/  @!P4 IADD3 R48, P5, R84, R76, RZ ;  /* 0x0000004c5430c210 */ /* 0x000fca0007fbe0ff */
[----:B------:R-:W-:Y:S01]  /*51f0*/  @!P4 IMAD.X R49, R106, 0x1, R100, P5 ;  /* 0x000000016a31c824 */ /* 0x000fe200028e0664 */
[----:B0-----:R-:W-:-:S04]  /*5200*/  @!P4 LEA R54, P5, R48, R54, 0x1 ;  /* 0x000000363036c211 */ /* 0x001fc800078a08ff */
[----:B------:R-:W-:Y:S02]  /*5210*/  @!P4 LEA.HI.X R55, R48, R55, R49, 0x1, P5 ;  /* 0x000000373037c211 */ /* 0x000fe400028f0c31 */
[----:B------:R-:W-:Y:S02]  /*5220*/  CS2R R48, SRZ ;  /* 0x0000000000307805 */ /* 0x000fe4000001ff00 */
[----:B------:R-:W-:-:S04]  /*5230*/  @!P3 LEA R60, P5, R46, R60, 0x1 ;  /* 0x0000003c2e3cb211 */ /* 0x000fc800078a08ff */
[----:B------:R-:W-:Y:S02]  /*5240*/  @!P3 LEA.HI.X R61, R46, R61, R47, 0x1, P5 ;  /* 0x0000003d2e3db211 */ /* 0x000fe400028f0c2f */
[----:B------:R-:W-:Y:S02]  /*5250*/  CS2R R46, SRZ ;  /* 0x00000000002e7805 */ /* 0x000fe4000001ff00 */
[C---:B-1----:R-:W-:Y:S01]  /*5260*/  @!P3 LEA R62, P5, R44.reuse, R62, 0x1 ;  /* 0x0000003e2c3eb211 */ /* 0x042fe200078a08ff */
[----:B------:R0:W5:Y:S03]  /*5270*/  @!P4 LDG.E.128 R48, desc[UR38][R54.64] ;  /* 0x000000263630c981 */ /* 0x000166000c1e1d00 */
[----:B------:R-:W-:Y:S02]  /*5280*/  @!P3 LEA.HI.X R63, R44, R63, R45, 0x1, P5 ;  /* 0x0000003f2c3fb211 */ /* 0x000fe400028f0c2d */
[----:B------:R-:W-:-:S02]  /*5290*/  CS2R R44, SRZ ;  /* 0x00000000002c7805 */ /* 0x000fc4000001ff00 */
[----:B------:R-:W-:Y:S02]  /*52a0*/  CS2R R58, SRZ ;  /* 0x00000000003a7805 */ /* 0x000fe4000001ff00 */
[----:B------:R-:W-:Y:S02]  /*52b0*/  CS2R R56, SRZ ;  /* 0x0000000000387805 */ /* 0x000fe4000001ff00 */
[----:B------:R1:W5:Y:S01]  /*52c0*/  @!P4 LDG.E.128 R44, desc[UR38][R52.64] ;  /* 0x00000026342cc981 */ /* 0x000362000c1e1d00 */
[----:B0-----:R-:W-:-:S03]  /*52d0*/  CS2R R54, SRZ ;  /* 0x0000000000367805 */ /* 0x001fc6000001ff00 */
[----:B------:R0:W5:Y:S01]  /*52e0*/  @!P3 LDG.E.128 R56, desc[UR38][R62.64] ;  /* 0x000000263e38b981 */ /* 0x000162000c1e1d00 */
[----:B-1----:R-:W-:-:S06]  /*52f0*/  CS2R R52, SRZ ;  /* 0x0000000000347805 */ /* 0x002fcc000001ff00 */
[----:B------:R1:W5:Y:S01]  /*5300*/  @!P3 LDG.E.128 R52, desc[UR38][R60.64] ;  /* 0x000000263c34b981 */ /* 0x000362000c1e1d00 */
[----:B--2---:R-:W-:-:S04]  /*5310*/  @!P0 LEA R68, P3, R66, R68, 0x1 ;  /* 0x0000004442448211 */ /* 0x004fc800078608ff */
[----:B------:R-:W-:Y:S02]  /*5320*/  @!P0 LEA.HI.X R69, R66, R69, R67, 0x1, P3 ;  /* 0x0000004542458211 */ /* 0x000fe400018f0c43 */
[C---:B---3--:R-:W-:Y:S02]  /*5330*/  @!P0 LEA R70, P3, R64.reuse, R70, 0x1 ;  /* 0x0000004640468211 */ /* 0x048fe400078608ff */
[----:B0-----:R-:W-:Y:S02]  /*5340*/  CS2R R62, SRZ ;  /* 0x00000000003e7805 */ /* 0x001fe4000001ff00 */
[----:B------:R-:W-:Y:S02]  /*5350*/  CS2R R66, SRZ ;  /* 0x0000000000427805 */ /* 0x000fe4000001ff00 */
[----:B-1----:R-:W-:Y:S02]  /*5360*/  CS2R R60, SRZ ;  /* 0x00000000003c7805 */ /* 0x002fe4000001ff00 */
[----:B------:R-:W-:-:S02]  /*5370*/  @!P0 LEA.HI.X R71, R64, R71, R65, 0x1, P3 ;  /* 0x0000004740478211 */ /* 0x000fc400018f0c41 */
[----:B------:R-:W-:Y:S02]  /*5380*/  CS2R R64, SRZ ;  /* 0x0000000000407805 */ /* 0x000fe4000001ff00 */
[----:B------:R0:W5:Y:S04]  /*5390*/  @!P0 LDG.E.128 R60, desc[UR38][R68.64] ;  /* 0x00000026443c8981 */ /* 0x000168000c1e1d00 */
[----:B------:R1:W5:Y:S01]  /*53a0*/  @!P0 LDG.E.128 R64, desc[UR38][R70.64] ;  /* 0x0000002646408981 */ /* 0x000362000c1e1d00 */
[----:B------:R-:W-:-:S04]  /*53b0*/  ISETP.GE.AND P0, PT, R210, R114, PT ;  /* 0x00000072d200720c */ /* 0x000fc80003f06270 */
[CC--:B------:R-:W-:Y:S01]  /*53c0*/  ISETP.GE.OR P0, PT, R16.reuse, R123.reuse, P0 ;  /* 0x0000007b1000720c */ /* 0x0c0fe20000706670 */
[----:B------:R-:W-:Y:S01]  /*53d0*/  BSSY B1, `(.L_x_1726) ;  /* 0x000001c000017945 */ /* 0x000fe20003800000 */
[----:B------:R-:W-:Y:S02]  /*53e0*/  ISETP.GE.AND P3, PT, R16, R123, PT ;  /* 0x0000007b1000720c */ /* 0x000fe40003f66270 */
[----:B0-----:R-:W-:Y:S02]  /*53f0*/  CS2R R68, SRZ ;  /* 0x0000000000447805 */ /* 0x001fe4000001ff00 */
[----:B------:R-:W-:Y:S02]  /*5400*/  CS2R R74, SRZ ;  /* 0x00000000004a7805 */ /* 0x000fe4000001ff00 */
[----:B-1----:R-:W-:Y:S02]  /*5410*/  CS2R R70, SRZ ;  /* 0x0000000000467805 */ /* 0x002fe4000001ff00 */
[----:B------:R-:W-:-:S03]  /*5420*/  CS2R R72, SRZ ;  /* 0x0000000000487805 */ /* 0x000fc6000001ff00 */
[----:B------:R-:W-:Y:S05]  /*5430*/  @P0 BRA `(.L_x_1727) ;  /* 0x0000000000540947 */ /* 0x000fea0003800000 */
[----:B------:R-:W0:Y:S01]  /*5440*/  LDC.64 R68, c[0x0][0x3f8] ;  /* 0x0000fe00ff447b82 */ /* 0x000e220000000a00 */
[----:B------:R-:W-:Y:S01]  /*5450*/  IMAD.MOV.U32 R72, RZ, RZ, R78 ;  /* 0x000000ffff487224 */ /* 0x000fe200078e004e */
[----:B------:R-:W-:Y:S01]  /*5460*/  ULDC.64 UR4, c[0x0][0x3e8] ;  /* 0x0000fa0000047ab9 */ /* 0x000fe20000000a00 */
[----:B------:R-:W-:Y:S01]  /*5470*/  IMAD.MOV.U32 R73, RZ, RZ, R119 ;  /* 0x000000ffff497224 */ /* 0x000fe200078e0077 */
[----:B------:R-:W-:Y:S01]  /*5480*/  ULDC.64 UR6, c[0x0][0x400] ;  /* 0x0001000000067ab9 */ /* 0x000fe20000000a00 */
[----:B------:R-:W-:-:S03]  /*5490*/  IMAD.MOV.U32 R77, RZ, RZ, R106 ;  /* 0x000000ffff4d7224 */ /* 0x000fc600078e006a */
        /* <DEDUP_REMOVED lines=15> */
.L_x_1727:
[----:B------:R-:W-:Y:S05]  /*5590*/  BSYNC B1 ;  /* 0x0000000000017941 */ /* 0x000fea0003800000 */
.L_x_1726:
[----:B-----5:R-:W-:Y:S01]  /*55a0*/  IMAD.MOV.U32 R76, RZ, RZ, R70 ;  /* 0x000000ffff4c7224 */ /* 0x020fe200078e0046 */
[----:B------:R-:W-:Y:S01]  /*55b0*/  MOV R77, R71 ;  /* 0x00000047004d7202 */ /* 0x000fe20000000f00 */
[----:B------:R-:W-:Y:S01]  /*55c0*/  IMAD.MOV.U32 R78, RZ, RZ, R68 ;  /* 0x000000ffff4e7224 */ /* 0x000fe200078e0044 */
[----:B------:R-:W-:Y:S01]  /*55d0*/  ISETP.NE.AND P0, PT, R191, 0x3, PT ;  /* 0x00000003bf00780c */ /* 0x000fe20003f05270 */
[----:B------:R-:W-:Y:S01]  /*55e0*/  IMAD.MOV.U32 R79, RZ, RZ, R69 ;  /* 0x000000ffff4f7224 */ /* 0x000fe200078e0045 */
[----:B------:R-:W-:Y:S01]  /*55f0*/  PRMT R137, R77, 0x5410, R76 ;  /* 0x000054104d897816 */ /* 0x000fe2000000004c */
[----:B------:R-:W-:Y:S02]  /*5600*/  IMAD.MOV.U32 R76, RZ, RZ, R74 ;  /* 0x000000ffff4c7224 */ /* 0x000fe400078e004a */
[----:B------:R-:W-:Y:S01]  /*5610*/  IMAD.MOV.U32 R77, RZ, RZ, R75 ;  /* 0x000000ffff4d7224 */ /* 0x000fe200078e004b */
[----:B------:R-:W-:Y:S01]  /*5620*/  PRMT R136, R79, 0x5410, R78 ;  /* 0x000054104f887816 */ /* 0x000fe2000000004e */
[----:B------:R-:W-:-:S02]  /*5630*/  IMAD.MOV.U32 R78, RZ, RZ, R72 ;  /* 0x000000ffff4e7224 */ /* 0x000fc400078e0048 */
        /* <DEDUP_REMOVED lines=35> */
[----:B------:R-:W-:Y:S02]  /*5870*/  IMAD.MOV.U32 R78, RZ, RZ, R60 ;  /* 0x000000ffff4e7224 */ /* 0x000fe400078e003c */
[----:B------:R-:W-:Y:S01]  /*5880*/  IMAD.MOV.U32 R79, RZ, RZ, R61 ;  /* 0x000000ffff4f7224 */ /* 0x000fe200078e003d */
[----:B------:R-:W-:Y:S01]  /*5890*/  PRMT R138, R76, 0x5410, R77 ;  /* 0x000054104c8a7816 */ /* 0x000fe2000000004d */
[----:B------:R-:W-:Y:S01]  /*58a0*/  IMAD.MOV.U32 R76, RZ, RZ, R66 ;  /* 0x000000ffff4c7224 */ /* 0x000fe200078e0042 */
[----:B------:R-:W-:-:S02]  /*58b0*/  MOV R77, R67 ;  /* 0x00000043004d7202 */ /* 0x000fc40000000f00 */
[----:B------:R-:W-:Y:S01]  /*58c0*/  PRMT R139, R78, 0x5410, R79 ;  /* 0x000054104e8b7816 */ /* 0x000fe2000000004f */
[----:B------:R-:W-:Y:S01]  /*58d0*/  IMAD.MOV.U32 R78, RZ, RZ, R64 ;  /* 0x000000ffff4e7224 */ /* 0x000fe200078e0040 */
[----:B------:R-:W-:Y:S01]  /*58e0*/  PRMT R140, R76, 0x5410, R77 ;  /* 0x000054104c8c7816 */ /* 0x000fe2000000004d */
[----:B------:R-:W-:-:S05]  /*58f0*/  IMAD.MOV.U32 R79, RZ, RZ, R65 ;  /* 0x000000ffff4f7224 */ /* 0x000fca00078e0041 */
[----:B------:R-:W-:Y:S01]  /*5900*/  PRMT R141, R78, 0x5410, R79 ;  /* 0x000054104e8d7816 */ /* 0x000fe2000000004f */
[----:B------:R-:W-:Y:S06]  /*5910*/  @!P0 BRA `(.L_x_1728) ;  /* 0x0000000000048947 */ /* 0x000fec0003800000 */
[----:B------:R-:W-:Y:S01]  /*5920*/  BPT.TRAP 0x1 ;  /* 0x000000040000795c */ /* 0x000fe20000300000 */
.L_x_1728:
[----:B------:R-:W-:Y:S01]  /*5930*/  IMAD R106, R184, 0x8, R2 ;  /* 0x00000008b86a7824 */ /* 0x000fe200078e0202 */
[----:B------:R-:W-:Y:S01]  /*5940*/  SHF.L.U32 R119, R192, 0x1f, RZ ;  /* 0x0000001fc0777819 */ /* 0x000fe200000006ff */
[----:B------:R-:W0:Y:S01]  /*5950*/  LDC R132, c[0x0][0x2f4] ;  /* 0x0000bd00ff847b82 */ /* 0x000e220000000800 */
[----:B------:R-:W-:Y:S01]  /*5960*/  IMAD.MOV.U32 R121, RZ, RZ, R122 ;  /* 0x000000ffff797224 */ /* 0x000fe200078e007a */
[----:B------:R-:W-:Y:S01]  /*5970*/  BSSY B1, `(.L_x_1729) ;  /* 0x0000005000017945 */ /* 0x000fe20003800000 */
[----:B------:R-:W1:Y:S05]  /*5980*/  SYNCS.PHASECHK.TRANS64.TRYWAIT P4, [R106+URZ+0x28890], R119 ;  /* 0x028890776a0075a7 */ /* 0x000e6a000808017f */
[----:B------:R-:W2:Y:S01]  /*5990*/  LDC.64 R122, c[0x0][0x300] ;  /* 0x0000c000ff7a7b82 */ /* 0x000ea20000000a00 */
[----:B0-----:R-:W-:Y:S01]  /*59a0*/  IMAD.IADD R134, R132, 0x1, -R113 ;  /* 0x0000000184867824 */ /* 0x001fe200078e0a71 */
[----:B-1----:R-:W-:Y:S06]  /*59b0*/  @!P4 BRA `(.L_x_1730) ;  /* 0x000002080068c947 */ /* 0x002fec0003800000 */
.L_x_2099:
[----:B------:R-:W-:Y:S05]  /*59c0*/  BSYNC B1 ;  /* 0x0000000000017941 */ /* 0x000fea0003800000 */
.L_x_1729:
[----:B------:R-:W-:Y:S01]  /*59d0*/  ISETP.GE.OR P4, PT, R23, R114, P2 ;  /* 0x000000721700720c */ /* 0x000fe20001786670 */
[----:B------:R-:W-:-:S12]  /*59e0*/  BSSY B1, `(.L_x_1731) ;  /* 0x000007c000017945 */ /* 0x000fd80003800000 */
[----:B------:R-:W-:Y:S05]  /*59f0*/  @P4 BRA `(.L_x_1732) ;  /* 0x0000000400e84947 */ /* 0x000fea0003800000 */
[-C--:B--2---:R-:W-:Y:S01]  /*5a00*/  IMAD R76, R215, R122.reuse, RZ ;  /* 0x0000007ad74c7224 */ /* 0x084fe200078e02ff */
[----:B------:R-:W-:Y:S01]  /*5a10*/  ISETP.NE.AND P6, PT, R0, RZ, PT ;  /* 0x000000ff0000720c */ /* 0x000fe20003fc5270 */
[C---:B------:R-:W-:Y:S01]  /*5a20*/  IMAD.WIDE.U32 R124, R23.reuse, R122, R120 ;  /* 0x0000007a177c7225 */ /* 0x040fe200078e0078 */
[----:B------:R-:W-:Y:S03]  /*5a30*/  BSSY B2, `(.L_x_1733) ;  /* 0x000006b000027945 */ /* 0x000fe60003800000 */
[----:B------:R-:W-:Y:S01]  /*5a40*/  IMAD R77, R23, R123, R76 ;  /* 0x0000007b174d7224 */ /* 0x000fe200078e024c */
[----:B------:R-:W-:Y:S02]  /*5a50*/  SEL R76, R113, R134, !P6 ;  /* 0x00000086714c7207 */ /* 0x000fe40007000000 */
[----:B------:R-:W-:Y:S01]  /*5a60*/  IADD3 R146, P4, P5, R96, R124, R37 ;  /* 0x0000007c60927210 */ /* 0x000fe20007d9e025 */
[----:B------:R-:W-:Y:S01]  /*5a70*/  IMAD.IADD R148, R77, 0x1, R125 ;  /* 0x000000014d947824 */ /* 0x000fe200078e027d */
[----:B------:R-:W-:-:S04]  /*5a80*/  SHF.R.S32.HI R77, RZ, 0x1f, R76 ;  /* 0x0000001fff4d7819 */ /* 0x000fc8000001144c */
[----:B------:R-:W-:Y:S02]  /*5a90*/  LEA.HI R76, R77, R76, RZ, 0x4 ;  /* 0x0000004c4d4c7211 */ /* 0x000fe400078f20ff */
[----:B------:R-:W-:Y:S02]  /*5aa0*/  IADD3.X R147, R35, R148, R102, P4, P5 ;  /* 0x0000009423937210 */ /* 0x000fe400027ea466 */
[----:B------:R-:W-:-:S04]  /*5ab0*/  LEA.HI.SX32 R76, R76, R101, 0x1c ;  /* 0x000000654c4c7211 */ /* 0x000fc800078fe2ff */
[----:B------:R-:W-:Y:S02]  /*5ac0*/  SHF.R.S32.HI R77, RZ, 0x1f, R76 ;  /* 0x0000001fff4d7819 */ /* 0x000fe4000001144c */
[----:B------:R-:W-:Y:S02]  /*5ad0*/  SHF.L.U32 R149, R76, 0x3, RZ ;  /* 0x000000034c957819 */ /* 0x000fe400000006ff */
[----:B------:R-:W-:Y:S02]  /*5ae0*/  LEA.HI R77, R77, R76, RZ, 0x3 ;  /* 0x0000004c4d4d7211 */ /* 0x000fe400078f18ff */
[----:B------:R-:W-:-:S03]  /*5af0*/  LOP3.LUT R76, R149, 0x38, RZ, 0xc0, !PT ;  /* 0x00000038954c7812 */ /* 0x000fc600078ec0ff */
[----:B------:R-:W-:Y:S01]  /*5b00*/  IMAD.SHL.U32 R77, R77, 0x400, RZ ;  /* 0x000004004d4d7824 */ /* 0x000fe200078e00ff */
[----:B------:R-:W-:-:S04]  /*5b10*/  LOP3.LUT R76, R76, 0x1c0, R225, 0xf8, !PT ;  /* 0x000001c04c4c7812 */ /* 0x000fc800078ef8e1 */
[----:B------:R-:W-:Y:S02]  /*5b20*/  LOP3.LUT R77, R77, 0x7fffe000, RZ, 0xc0, !PT ;  /* 0x7fffe0004d4d7812 */ /* 0x000fe400078ec0ff */
[----:B------:R-:W-:-:S04]  /*5b30*/  LOP3.LUT R76, R76, R203, RZ, 0x3c, !PT ;  /* 0x000000cb4c4c7212 */ /* 0x000fc800078e3cff */
[----:B------:R-:W-:Y:S01]  /*5b40*/  IADD3 R79, R76, R77, R204 ;  /* 0x0000004d4c4f7210 */ /* 0x000fe20007ffe0cc */
[----:B------:R-:W-:-:S04]  /*5b50*/  IMAD R77, R184, 0x4000, R112 ;  /* 0x00004000b84d7824 */ /* 0x000fc800078e0270 */
[----:B------:R-:W-:Y:S02]  /*5b60*/  IMAD R79, R184, 0x4000, R79 ;  /* 0x00004000b84f7824 */ /* 0x000fe400078e024f */
[--C-:B------:R-:W-:Y:S02]  /*5b70*/  IMAD R77, R77, 0x2, R2.reuse ;  /* 0x000000024d4d7824 */ /* 0x100fe400078e0202 */
[----:B------:R-:W-:-:S04]  /*5b80*/  IMAD R80, R79, 0x2, R2 ;  /* 0x000000024f507824 */ /* 0x000fc800078e0202 */
[----:B------:R-:W1:Y:S04]  /*5b90*/  LDS.128 R76, [R77+0x18400] ;  /* 0x018400004d4c7984 */ /* 0x000e680000000c00 */
[----:B------:R-:W2:Y:S01]  /*5ba0*/  LDS.128 R80, [R80+0x18400] ;  /* 0x0184000050507984 */ /* 0x000ea20000000c00 */
[----:B------:R-:W-:Y:S05]  /*5bb0*/  @P3 BRA `(.L_x_1734) ;  /* 0x0000000400483947 */ /* 0x000fea0003800000 */
[----:B------:R-:W-:Y:S01]  /*5bc0*/  SHF.R.U32.HI R158, RZ, 0x10, R49 ;  /* 0x00000010ff9e7819 */ /* 0x000fe20000011631 */
[--C-:B------:R-:W-:Y:S01]  /*5bd0*/  HADD2.F32 R155, -RZ, R152.reuse.H0_H0 ;  /* 0x20000098ff9b7230 */ /* 0x100fe20000004100 */
[--C-:B------:R-:W-:Y:S01]  /*5be0*/  SHF.R.U64 R44, R44, 0x10, R45.reuse ;  /* 0x000000102c2c7819 */ /* 0x100fe2000000122d */
[----:B------:R-:W-:Y:S01]  /*5bf0*/  HADD2.F32 R152, -RZ, R152.H1_H1 ;  /* 0x30000098ff987230 */ /* 0x000fe20000004100 */
[----:B------:R-:W-:Y:S01]  /*5c00*/  SHF.R.U32.HI R156, RZ, 0x10, R45 ;  /* 0x00000010ff9c7819 */ /* 0x000fe2000001162d */
[----:B------:R-:W-:Y:S01]  /*5c10*/  HADD2.F32 R158, -RZ, R158.H0_H0 ;  /* 0x2000009eff9e7230 */ /* 0x000fe20000004100 */
[----:B------:R-:W-:Y:S02]  /*5c20*/  SHF.R.U64 R48, R48, 0x10, R49 ;  /* 0x0000001030307819 */ /* 0x000fe40000001231 */
[--C-:B------:R-:W-:Y:S01]  /*5c30*/  SHF.R.U64 R45, R46, 0x10, R47.reuse ;  /* 0x000000102e2d7819 */ /* 0x100fe2000000122f */
[----:B------:R-:W-:Y:S01]  /*5c40*/  HADD2.F32 R156, -RZ, R156.H0_H0 ;  /* 0x2000009cff9c7230 */ /* 0x000fe20000004100 */
[----:B------:R-:W-:Y:S01]  /*5c50*/  SHF.R.U32.HI R49, RZ, 0x10, R47 ;  /* 0x00000010ff317819 */ /* 0x000fe2000001162f */
[----:B-1----:R-:W-:Y:S01]  /*5c60*/  HADD2.F32 R47, -RZ, R77.H0_H0 ;  /* 0x2000004dff2f7230 */ /* 0x002fe20000004100 */
[--C-:B------:R-:W-:Y:S01]  /*5c70*/  SHF.R.U64 R46, R50, 0x10, R51.reuse ;  /* 0x00000010322e7819 */ /* 0x100fe20000001233 */
[--C-:B--2---:R-:W-:Y:S01]  /*5c80*/  HADD2.F32 R50, -RZ, R81.reuse.H0_H0 ;  /* 0x20000051ff327230 */ /* 0x104fe20000004100 */
[----:B------:R-:W-:Y:S01]  /*5c90*/  SHF.R.U32.HI R153, RZ, 0x10, R51 ;  /* 0x00000010ff997819 */ /* 0x000fe20000011633 */
[----:B------:R-:W-:-:S02]  /*5ca0*/  HADD2.F32 R51, -RZ, R81.H1_H1 ;  /* 0x30000051ff337230 */ /* 0x000fc40000004100 */
[-C--:B------:R-:W-:Y:S01]  /*5cb0*/  FMUL.FTZ R81, R47, R152.reuse ;  /* 0x000000982f517220 */ /* 0x080fe20000410000 */
[----:B------:R-:W-:Y:S02]  /*5cc0*/  HADD2.F32 R77, -RZ, R77.H1_H1 ;  /* 0x3000004dff4d7230 */ /* 0x000fe40000004100 */
[C---:B------:R-:W-:Y:S01]  /*5cd0*/  FMUL.FTZ R160, R50.reuse, R152 ;  /* 0x0000009832a07220 */ /* 0x040fe20000410000 */
[----:B------:R-:W-:Y:S02]  /*5ce0*/  HADD2.F32 R45, -RZ, R45.H0_H0 ;  /* 0x2000002dff2d7230 */ /* 0x000fe40000004100 */
[-C--:B------:R-:W-:Y:S01]  /*5cf0*/  FMUL.FTZ R152, R51, R158.reuse ;  /* 0x0000009e33987220 */ /* 0x080fe20000410000 */
[-C--:B------:R-:W-:Y:S01]  /*5d00*/  FFMA.FTZ R50, R50, R155.reuse, R81 ;  /* 0x0000009b32327223 */ /* 0x080fe20000010051 */
[C---:B------:R-:W-:Y:S01]  /*5d10*/  FMUL.FTZ R158, R77.reuse, R158 ;  /* 0x0000009e4d9e7220 */ /* 0x040fe20000410000 */
[----:B------:R-:W-:Y:S02]  /*5d20*/  HADD2.F32 R81, -RZ, R83.H0_H0 ;  /* 0x20000053ff517230 */ /* 0x000fe40000004100 */
[-C--:B------:R-:W-:Y:S01]  /*5d30*/  FFMA.FTZ R152, R77, R156.reuse, -R152 ;  /* 0x0000009c4d987223 */ /* 0x080fe20000010898 */
[----:B------:R-:W-:Y:S01]  /*5d40*/  FFMA.FTZ R47, R47, R155, -R160 ;  /* 0x0000009b2f2f7223 */ /* 0x000fe200000108a0 */
[----:B------:R-:W-:Y:S01]  /*5d50*/  FFMA.FTZ R51, R51, R156, R158 ;  /* 0x0000009c33337223 */ /* 0x000fe2000001009e */
[----:B------:R-:W-:-:S02]  /*5d60*/  HADD2.F32 R156, -RZ, R154.H1_H1 ;  /* 0x3000009aff9c7230 */ /* 0x000fc40000004100 */
[----:B------:R-:W-:Y:S01]  /*5d70*/  HADD2.F32 R154, -RZ, R154.H0_H0 ;  /* 0x2000009aff9a7230 */ /* 0x000fe20000004100 */
[----:B------:R-:W-:Y:S01]  /*5d80*/  F2FP.F16.F32.PACK_AB R47, R152, R47 ;  /* 0x0000002f982f723e */ /* 0x000fe200000000ff */
[----:B------:R-:W-:Y:S01]  /*5d90*/  HADD2.F32 R77, -RZ, R79.H0_H0 ;  /* 0x2000004fff4d7230 */ /* 0x000fe20000004100 */
[----:B------:R-:W-:Y:S01]  /*5da0*/  F2FP.F16.F32.PACK_AB R50, R51, R50 ;  /* 0x000000323332723e */ /* 0x000fe200000000ff */
[----:B------:R-:W-:Y:S02]  /*5db0*/  HADD2.F32 R83, -RZ, R83.H1_H1 ;  /* 0x30000053ff537230 */ /* 0x000fe40000004100 */
[-C--:B------:R-:W-:Y:S01]  /*5dc0*/  FMUL.FTZ R162, R81, R154.reuse ;  /* 0x0000009a51a27220 */ /* 0x080fe20000410000 */
[----:B------:R-:W-:Y:S02]  /*5dd0*/  HADD2.F32 R160, -RZ, R153.H0_H0 ;  /* 0x20000099ffa07230 */ /* 0x000fe40000004100 */
[----:B------:R-:W-:Y:S01]  /*5de0*/  FMUL.FTZ R154, R77, R154 ;  /* 0x0000009a4d9a7220 */ /* 0x000fe20000410000 */
[----:B------:R-:W-:-:S02]  /*5df0*/  HADD2.F32 R79, -RZ, R79.H1_H1 ;  /* 0x3000004fff4f7230 */ /* 0x000fc40000004100 */
[----:B------:R-:W-:Y:S02]  /*5e00*/  HADD2.F32 R158, -RZ, R49.H0_H0 ;  /* 0x20000031ff9e7230 */ /* 0x000fe40000004100 */
[----:B------:R-:W-:Y:S01]  /*5e10*/  FMUL.FTZ R164, R83, R160 ;  /* 0x000000a053a47220 */ /* 0x000fe20000410000 */
[-C--:B------:R-:W-:Y:S01]  /*5e20*/  FFMA.FTZ R49, R77, R156.reuse, -R162 ;  /* 0x0000009c4d317223 */ /* 0x080fe200000108a2 */
[----:B------:R-:W-:Y:S01]  /*5e30*/  FFMA.FTZ R77, R81, R156, R154 ;  /* 0x0000009c514d7223 */ /* 0x000fe2000001009a */
[C---:B------:R-:W-:Y:S01]  /*5e40*/  FMUL.FTZ R160, R79.reuse, R160 ;  /* 0x000000a04fa07220 */ /* 0x040fe20000410000 */
[-C--:B------:R-:W-:Y:S01]  /*5e50*/  FFMA.FTZ R154, R79, R158.reuse, -R164 ;  /* 0x0000009e4f9a7223 */ /* 0x080fe200000108a4 */
[--C-:B------:R-:W-:Y:S02]  /*5e60*/  HADD2.F32 R81, -RZ, R151.reuse.H0_H0 ;  /* 0x20000097ff517230 */ /* 0x100fe40000004100 */
[----:B------:R-:W-:Y:S02]  /*5e70*/  HADD2.F32 R153, -RZ, R48.H0_H0 ;  /* 0x20000030ff997230 */ /* 0x000fe40000004100 */
[----:B------:R-:W-:Y:S01]  /*5e80*/  FFMA.FTZ R156, R83, R158, R160 ;  /* 0x0000009e539c7223 */ /* 0x000fe200000100a0 */
[----:B------:R-:W-:-:S02]  /*5e90*/  HADD2.F32 R151, -RZ, R151.H1_H1 ;  /* 0x30000097ff977230 */ /* 0x000fc40000004100 */
[----:B------:R-:W-:Y:S02]  /*5ea0*/  HADD2.F32 R79, -RZ, R80.H0_H0 ;  /* 0x20000050ff4f7230 */ /* 0x000fe40000004100 */
[----:B------:R-:W-:Y:S02]  /*5eb0*/  HADD2.F32 R48, -RZ, R76.H0_H0 ;  /* 0x2000004cff307230 */ /* 0x000fe40000004100 */
[----:B------:R-:W-:Y:S02]  /*5ec0*/  HADD2.F32 R80, -RZ, R80.H1_H1 ;  /* 0x30000050ff507230 */ /* 0x000fe40000004100 */
[CC--:B------:R-:W-:Y:S01]  /*5ed0*/  FMUL.FTZ R155, R79.reuse, R151.reuse ;  /* 0x000000974f9b7220 */ /* 0x0c0fe20000410000 */
[----:B------:R-:W-:Y:S02]  /*5ee0*/  HADD2.F32 R76, -RZ, R76.H1_H1 ;  /* 0x3000004cff4c7230 */ /* 0x000fe40000004100 */
[----:B------:R-:W-:Y:S02]  /*5ef0*/  HADD2.F32 R83, -RZ, R44.H0_H0 ;  /* 0x2000002cff537230 */ /* 0x000fe40000004100 */
[----:B------:R-:W-:Y:S01]  /*5f00*/  FMUL.FTZ R44, R48, R151 ;  /* 0x00000097302c7220 */ /* 0x000fe20000410000 */
[-C--:B------:R-:W-:Y:S01]  /*5f10*/  FMUL.FTZ R151, R80, R153.reuse ;  /* 0x0000009950977220 */ /* 0x080fe20000410000 */
[----:B------:R-:W-:Y:S01]  /*5f20*/  FMUL.FTZ R153, R76, R153 ;  /* 0x000000994c997220 */ /* 0x000fe20000410000 */
[-C--:B------:R-:W-:Y:S01]  /*5f30*/  FFMA.FTZ R155, R48, R81.reuse, -R155 ;  /* 0x00000051309b7223 */ /* 0x080fe2000001089b */
[----:B------:R-:W-:Y:S01]  /*5f40*/  FFMA.FTZ R48, R79, R81, R44 ;  /* 0x000000514f307223 */ /* 0x000fe2000001002c */
[-C--:B------:R-:W-:Y:S01]  /*5f50*/  FFMA.FTZ R76, R76, R83.reuse, -R151 ;  /* 0x000000534c4c7223 */ /* 0x080fe20000010897 */
[----:B------:R-:W-:Y:S01]  /*5f60*/  FFMA.FTZ R153, R80, R83, R153 ;  /* 0x0000005350997223 */ /* 0x000fe20000010099 */
[----:B------:R-:W-:-:S02]  /*5f70*/  HADD2.F32 R83, -RZ, R46.H0_H0 ;  /* 0x2000002eff537230 */ /* 0x000fc40000004100 */
[----:B------:R-:W-:Y:S01]  /*5f80*/  HADD2.F32 R46, -RZ, R82.H0_H0 ;  /* 0x20000052ff2e7230 */ /* 0x000fe20000004100 */
[----:B------:R-:W-:Y:S01]  /*5f90*/  F2FP.F16.F32.PACK_AB R76, R76, R155 ;  /* 0x0000009b4c4c723e */ /* 0x000fe200000000ff */
[----:B------:R-:W-:Y:S01]  /*5fa0*/  HADD2.F32 R81, -RZ, R150.H1_H1 ;  /* 0x30000096ff517230 */ /* 0x000fe20000004100 */
[----:B------:R-:W-:Y:S01]  /*5fb0*/  F2FP.F16.F32.PACK_AB R80, R153, R48 ;  /* 0x000000309950723e */ /* 0x000fe200000000ff */
[----:B------:R-:W-:Y:S02]  /*5fc0*/  HADD2.F32 R44, -RZ, R78.H0_H0 ;  /* 0x2000004eff2c7230 */ /* 0x000fe40000004100 */
[----:B------:R-:W-:Y:S02]  /*5fd0*/  HADD2.F32 R82, -RZ, R82.H1_H1 ;  /* 0x30000052ff527230 */ /* 0x000fe40000004100 */
[-C--:B------:R-:W-:Y:S01]  /*5fe0*/  FMUL.FTZ R151, R46, R81.reuse ;  /* 0x000000512e977220 */ /* 0x080fe20000410000 */
[----:B------:R-:W-:Y:S02]  /*5ff0*/  HADD2.F32 R78, -RZ, R78.H1_H1 ;  /* 0x3000004eff4e7230 */ /* 0x000fe40000004100 */
[----:B------:R-:W-:Y:S01]  /*6000*/  FMUL.FTZ R81, R44, R81 ;  /* 0x000000512c517220 */ /* 0x000fe20000410000 */
[----:B------:R-:W-:-:S02]  /*6010*/  HADD2.F32 R79, -RZ, R150.H0_H0 ;  /* 0x20000096ff4f7230 */ /* 0x000fc40000004100 */
[-C--:B------:R-:W-:Y:S01]  /*6020*/  FMUL.FTZ R157, R82, R83.reuse ;  /* 0x00000053529d7220 */ /* 0x080fe20000410000 */
[----:B------:R-:W-:Y:S02]  /*6030*/  FMUL.FTZ R83, R78, R83 ;  /* 0x000000534e537220 */ /* 0x000fe40000410000 */
[-C--:B------:R-:W-:Y:S01]  /*6040*/  FFMA.FTZ R81, R46, R79.reuse, R81 ;  /* 0x0000004f2e517223 */ /* 0x080fe20000010051 */
[----:B------:R-:W-:Y:S01]  /*6050*/  FFMA.FTZ R151, R44, R79, -R151 ;  /* 0x0000004f2c977223 */ /* 0x000fe20000010897 */
[-C--:B------:R-:W-:Y:S01]  /*6060*/  FFMA.FTZ R82, R82, R45.reuse, R83 ;  /* 0x0000002d52527223 */ /* 0x080fe20000010053 */
[----:B------:R-:W-:Y:S01]  /*6070*/  FFMA.FTZ R78, R78, R45, -R157 ;  /* 0x0000002d4e4e7223 */ /* 0x000fe2000001089d */
[----:B------:R-:W-:Y:S01]  /*6080*/  F2FP.F16.F32.PACK_AB R83, R156, R77 ;  /* 0x0000004d9c53723e */ /* 0x000fe200000000ff */
[----:B------:R-:W-:Y:S01]  /*6090*/  IMAD.MOV.U32 R77, RZ, RZ, R47 ;  /* 0x000000ffff4d7224 */ /* 0x000fe200078e002f */
[----:B------:R-:W-:Y:S02]  /*60a0*/  F2FP.F16.F32.PACK_AB R79, R154, R49 ;  /* 0x000000319a4f723e */ /* 0x000fe400000000ff */
[----:B------:R-:W-:-:S02]  /*60b0*/  F2FP.F16.F32.PACK_AB R82, R82, R81 ;  /* 0x000000515252723e */ /* 0x000fc400000000ff */
[----:B------:R-:W-:Y:S02]  /*60c0*/  F2FP.F16.F32.PACK_AB R78, R78, R151 ;  /* 0x000000974e4e723e */ /* 0x000fe400000000ff */
[----:B------:R-:W-:-:S07]  /*60d0*/  MOV R81, R50 ;  /* 0x0000003200517202 */ /* 0x000fce0000000f00 */
.L_x_1734:
[----:B------:R-:W-:Y:S05]  /*60e0*/  BSYNC B2 ;  /* 0x0000000000027941 */ /* 0x000fea0003800000 */
.L_x_1733:
[----:B------:R-:W-:Y:S01]  /*60f0*/  ISETP.GE.AND P4, PT, R149, R132, PT ;  /* 0x000000849500720c */ /* 0x000fe20003f86270 */
[----:B------:R-:W-:-:S12]  /*6100*/  ULDC.64 UR4, c[0x0][0x2e8] ;  /* 0x0000ba0000047ab9 */ /* 0x000fd80000000a00 */
[--C-:B------:R-:W-:Y:S02]  /*6110*/  @!P4 SHF.R.S32.HI R44, RZ, 0x1f, R149.reuse ;  /* 0x0000001fff2cc819 */ /* 0x100fe40000011495 */
[----:B------:R-:W-:-:S04]  /*6120*/  @!P4 IADD3 R124, P5, P6, R96, R124, R149 ;  /* 0x0000007c607cc210 */ /* 0x000fc80007ebe095 */
[----:B------:R-:W-:Y:S02]  /*6130*/  @!P4 IADD3.X R47, R35, R148, R44, P5, P6 ;  /* 0x00000094232fc210 */ /* 0x000fe40002fec42c */
[----:B------:R-:W-:-:S04]  /*6140*/  LEA R44, P5, R146, UR4, 0x1 ;  /* 0x00000004922c7c11 */ /* 0x000fc8000f8a08ff */
[----:B------:R-:W-:Y:S02]  /*6150*/  LEA.HI.X R45, R146, UR5, R147, 0x1, P5 ;  /* 0x00000005922d7c11 */ /* 0x000fe4000a8f0c93 */
[----:B------:R-:W-:-:S03]  /*6160*/  @!P4 LEA R46, P5, R124, UR4, 0x1 ;  /* 0x000000047c2ecc11 */ /* 0x000fc6000f8a08ff */
[----:B-1----:R1:W-:Y:S01]  /*6170*/  STG.E.128 desc[UR38][R44.64], R76 ;  /* 0x0000004c2c007986 */ /* 0x0023e2000c101d26 */
[----:B------:R-:W-:-:S05]  /*6180*/  @!P4 LEA.HI.X R47, R124, UR5, R47, 0x1, P5 ;  /* 0x000000057c2fcc11 */ /* 0x000fca000a8f0c2f */
[----:B--2---:R1:W-:Y:S04]  /*6190*/  @!P4 STG.E.128 desc[UR38][R46.64], R80 ;  /* 0x000000502e00c986 */ /* 0x0043e8000c101d26 */
.L_x_1732:
[----:B------:R-:W-:Y:S05]  /*61a0*/  BSYNC B1 ;  /* 0x0000000000017941 */ /* 0x000fea0003800000 */
.L_x_1731:
[----:B------:R-:W-:Y:S01]  /*61b0*/  ISETP.GE.OR P4, PT, R212, R114, P2 ;  /* 0x00000072d400720c */ /* 0x000fe20001786670 */
[----:B------:R-:W-:-:S12]  /*61c0*/  BSSY B1, `(.L_x_1735) ;  /* 0x0000080000017945 */ /* 0x000fd80003800000 */
[----:B------:R-:W-:Y:S05]  /*61d0*/  @P4 BRA `(.L_x_1736) ;  /* 0x0000000400f84947 */ /* 0x000fea0003800000 */
[-C--:B-12---:R-:W-:Y:S01]  /*61e0*/  IMAD R44, R118, R122.reuse, RZ ;  /* 0x0000007a762c7224 */ /* 0x086fe200078e02ff */
        /* <DEDUP_REMOVED lines=11> */
[----:B------:R-:W-:Y:S01]  /*62a0*/  SHF.R.S32.HI R45, RZ, 0x1f, R44 ;  /* 0x0000001fff2d7819 */ /* 0x000fe2000001142c */
[----:B------:R-:W-:-:S03]  /*62b0*/  IMAD.SHL.U32 R81, R44, 0x8, RZ ;  /* 0x000000082c517824 */ /* 0x000fc600078e00ff */
[----:B------:R-:W-:Y:S02]  /*62c0*/  LEA.HI R44, R45, R44, RZ, 0x3 ;  /* 0x0000002c2d2c7211 */ /* 0x000fe400078f18ff */
[----:B------:R-:W-:-:S03]  /*62d0*/  LOP3.LUT R45, R199, 0x38, R81, 0xf8, !PT ;  /* 0x00000038c72d7812 */ /* 0x000fc600078ef851 */
[----:B------:R-:W-:Y:S01]  /*62e0*/  IMAD.SHL.U32 R44, R44, 0x400, RZ ;  /* 0x000004002c2c7824 */ /* 0x000fe200078e00ff */
[----:B------:R-:W-:-:S04]  /*62f0*/  LOP3.LUT R45, R45, R228, RZ, 0x3c, !PT ;  /* 0x000000e42d2d7212 */ /* 0x000fc800078e3cff */
[----:B------:R-:W-:-:S04]  /*6300*/  LOP3.LUT R44, R44, 0x7fffe000, RZ, 0xc0, !PT ;  /* 0x7fffe0002c2c7812 */ /* 0x000fc800078ec0ff */
[----:B------:R-:W-:Y:S01]  /*6310*/  IADD3 R47, R45, R44, R202 ;  /* 0x0000002c2d2f7210 */ /* 0x000fe20007ffe0ca */
[----:B------:R-:W-:-:S04]  /*6320*/  IMAD R45, R184, 0x4000, R110 ;  /* 0x00004000b82d7824 */ /* 0x000fc800078e026e */
[----:B------:R-:W-:Y:S02]  /*6330*/  IMAD R47, R184, 0x4000, R47 ;  /* 0x00004000b82f7824 */ /* 0x000fe400078e022f */
[----:B------:R-:W-:-:S03]  /*6340*/  IMAD R45, R45, 0x2, R2 ;  /* 0x000000022d2d7824 */ /* 0x000fc600078e0202 */
[----:B------:R-:W-:-:S03]  /*6350*/  LEA R48, R47, R2, 0x1 ;  /* 0x000000022f307211 */ /* 0x000fc600078e08ff */
[----:B------:R-:W1:Y:S04]  /*6360*/  LDS.128 R44, [R45+0x18400] ;  /* 0x018400002d2c7984 */ /* 0x000e680000000c00 */
[----:B------:R-:W2:Y:S01]  /*6370*/  LDS.128 R48, [R48+0x18400] ;  /* 0x0184000030307984 */ /* 0x000ea20000000c00 */
[----:B------:R-:W-:Y:S05]  /*6380*/  @P3 BRA `(.L_x_1738) ;  /* 0x00000004005c3947 */ /* 0x000fea0003800000 */
[----:B------:R-:W-:Y:S02]  /*6390*/  SHF.R.U64 R82, R52, 0x10, R53 ;  /* 0x0000001034527819 */ /* 0x000fe40000001235 */
[----:B------:R-:W-:Y:S01]  /*63a0*/  SHF.R.U64 R52, R54, 0x10, R55 ;  /* 0x0000001036347819 */ /* 0x000fe20000001237 */
[----:B-1----:R-:W-:Y:S01]  /*63b0*/  IMAD.MOV.U32 R54, RZ, RZ, R44 ;  /* 0x000000ffff367224 */ /* 0x002fe200078e002c */
[----:B------:R-:W-:Y:S01]  /*63c0*/  SHF.R.U32.HI R124, RZ, 0x10, R57 ;  /* 0x00000010ff7c7819 */ /* 0x000fe20000011639 */
[----:B--2---:R-:W-:Y:S01]  /*63d0*/  IMAD.MOV.U32 R44, RZ, RZ, R49 ;  /* 0x000000ffff2c7224 */ /* 0x004fe200078e0031 */
[----:B------:R-:W-:Y:S01]  /*63e0*/  SHF.R.U32.HI R83, RZ, 0x10, R53 ;  /* 0x00000010ff537819 */ /* 0x000fe20000011635 */
[----:B------:R-:W-:Y:S01]  /*63f0*/  IMAD.MOV.U32 R49, RZ, RZ, R47 ;  /* 0x000000ffff317224 */ /* 0x000fe200078e002f */
[----:B------:R-:W-:Y:S01]  /*6400*/  SHF.R.U64 R56, R56, 0x10, R57 ;  /* 0x0000001038387819 */ /* 0x000fe20000001239 */
[----:B------:R-:W-:Y:S01]  /*6410*/  IMAD.MOV.U32 R57, RZ, RZ, R51 ;  /* 0x000000ffff397224 */ /* 0x000fe200078e0033 */
[----:B------:R-:W-:Y:S01]  /*6420*/  SHF.R.U32.HI R147, RZ, 0x10, R55 ;  /* 0x00000010ff937819 */ /* 0x000fe20000011637 */
[----:B------:R-:W-:Y:S01]  /*6430*/  IMAD.MOV.U32 R55, RZ, RZ, R48 ;  /* 0x000000ffff377224 */ /* 0x000fe200078e0030 */
[--C-:B------:R-:W-:Y:S01]  /*6440*/  SHF.R.U64 R53, R58, 0x10, R59.reuse ;  /* 0x000000103a357819 */ /* 0x100fe2000000123b */
[----:B------:R-:W-:Y:S01]  /*6450*/  HADD2.F32 R48, -RZ, R44.H0_H0 ;  /* 0x2000002cff307230 */ /* 0x000fe20000004100 */
[----:B------:R-:W-:Y:S01]  /*6460*/  SHF.R.U32.HI R125, RZ, 0x10, R59 ;  /* 0x00000010ff7d7819 */ /* 0x000fe2000001163b */
[----:B------:R-:W-:-:S02]  /*6470*/  HADD2.F32 R59, -RZ, R145.H0_H0 ;  /* 0x20000091ff3b7230 */ /* 0x000fc40000004100 */
[----:B------:R-:W-:Y:S02]  /*6480*/  HADD2.F32 R145, -RZ, R145.H1_H1 ;  /* 0x30000091ff917230 */ /* 0x000fe40000004100 */
[----:B------:R-:W-:Y:S02]  /*6490*/  HADD2.F32 R51, -RZ, R44.H1_H1 ;  /* 0x3000002cff337230 */ /* 0x000fe40000004100 */
[--C-:B------:R-:W-:Y:S02]  /*64a0*/  HADD2.F32 R44, -RZ, R45.reuse.H0_H0 ;  /* 0x2000002dff2c7230 */ /* 0x100fe40000004100 */
[----:B------:R-:W-:Y:S02]  /*64b0*/  HADD2.F32 R124, -RZ, R124.H0_H0 ;  /* 0x2000007cff7c7230 */ /* 0x000fe40000004100 */
[----:B------:R-:W-:Y:S02]  /*64c0*/  HADD2.F32 R47, -RZ, R45.H1_H1 ;  /* 0x3000002dff2f7230 */ /* 0x000fe40000004100 */
[----:B------:R-:W-:Y:S01]  /*64d0*/  FMUL.FTZ R45, R48, R145 ;  /* 0x00000091302d7220 */ /* 0x000fe20000410000 */
[----:B------:R-:W-:-:S02]  /*64e0*/  HADD2.F32 R58, -RZ, R83.H0_H0 ;  /* 0x20000053ff3a7230 */ /* 0x000fc40000004100 */
[C---:B------:R-:W-:Y:S01]  /*64f0*/  FMUL.FTZ R145, R44.reuse, R145 ;  /* 0x000000912c917220 */ /* 0x040fe20000410000 */
[-C--:B------:R-:W-:Y:S01]  /*6500*/  FMUL.FTZ R146, R51, R124.reuse ;  /* 0x0000007c33927220 */ /* 0x080fe20000410000 */
[C---:B------:R-:W-:Y:S01]  /*6510*/  FMUL.FTZ R124, R47.reuse, R124 ;  /* 0x0000007c2f7c7220 */ /* 0x040fe20000410000 */
[-C--:B------:R-:W-:Y:S01]  /*6520*/  FFMA.FTZ R44, R44, R59.reuse, -R45 ;  /* 0x0000003b2c2c7223 */ /* 0x080fe2000001082d */
[----:B------:R-:W-:Y:S01]  /*6530*/  FFMA.FTZ R45, R48, R59, R145 ;  /* 0x0000003b302d7223 */ /* 0x000fe20000010091 */
[-C--:B------:R-:W-:Y:S01]  /*6540*/  FFMA.FTZ R47, R47, R58.reuse, -R146 ;  /* 0x0000003a2f2f7223 */ /* 0x080fe20000010892 */
[----:B------:R-:W-:Y:S01]  /*6550*/  FFMA.FTZ R48, R51, R58, R124 ;  /* 0x0000003a33307223 */ /* 0x000fe2000001007c */
[----:B------:R-:W-:Y:S02]  /*6560*/  HADD2.F32 R83, -RZ, R144.H0_H0 ;  /* 0x20000090ff537230 */ /* 0x000fe40000004100 */
[----:B------:R-:W-:Y:S01]  /*6570*/  HADD2.F32 R58, -RZ, R57.H0_H0 ;  /* 0x20000039ff3a7230 */ /* 0x000fe20000004100 */
[----:B------:R-:W-:Y:S01]  /*6580*/  F2FP.F16.F32.PACK_AB R47, R47, R44 ;  /* 0x0000002c2f2f723e */ /* 0x000fe200000000ff */
[----:B------:R-:W-:-:S02]  /*6590*/  HADD2.F32 R51, -RZ, R49.H0_H0 ;  /* 0x20000031ff337230 */ /* 0x000fc40000004100 */
[----:B------:R-:W-:Y:S02]  /*65a0*/  HADD2.F32 R57, -RZ, R57.H1_H1 ;  /* 0x30000039ff397230 */ /* 0x000fe40000004100 */
[-C--:B------:R-:W-:Y:S01]  /*65b0*/  FMUL.FTZ R148, R58, R83.reuse ;  /* 0x000000533a947220 */ /* 0x080fe20000410000 */
[----:B------:R-:W-:Y:S02]  /*65c0*/  HADD2.F32 R146, -RZ, R125.H0_H0 ;  /* 0x2000007dff927230 */ /* 0x000fe40000004100 */
[----:B------:R-:W-:Y:S01]  /*65d0*/  FMUL.FTZ R83, R51, R83 ;  /* 0x0000005333537220 */ /* 0x000fe20000410000 */
[----:B------:R-:W-:Y:S02]  /*65e0*/  HADD2.F32 R59, -RZ, R142.H1_H1 ;  /* 0x3000008eff3b7230 */ /* 0x000fe40000004100 */
[----:B------:R-:W-:Y:S02]  /*65f0*/  HADD2.F32 R49, -RZ, R49.H1_H1 ;  /* 0x30000031ff317230 */ /* 0x000fe40000004100 */
[----:B------:R-:W-:Y:S01]  /*6600*/  FMUL.FTZ R150, R57, R146 ;  /* 0x0000009239967220 */ /* 0x000fe20000410000 */
[----:B------:R-:W-:-:S02]  /*6610*/  HADD2.F32 R124, -RZ, R147.H0_H0 ;  /* 0x20000093ff7c7230 */ /* 0x000fc40000004100 */
[-C--:B------:R-:W-:Y:S01]  /*6620*/  FFMA.FTZ R148, R51, R59.reuse, -R148 ;  /* 0x0000003b33947223 */ /* 0x080fe20000010894 */
[----:B------:R-:W-:Y:S01]  /*6630*/  FFMA.FTZ R125, R58, R59, R83 ;  /* 0x0000003b3a7d7223 */ /* 0x000fe20000010053 */
[C---:B------:R-:W-:Y:S01]  /*6640*/  FMUL.FTZ R146, R49.reuse, R146 ;  /* 0x0000009231927220 */ /* 0x040fe20000410000 */
[----:B------:R-:W-:Y:S02]  /*6650*/  HADD2.F32 R58, -RZ, R143.H0_H0 ;  /* 0x2000008fff3a7230 */ /* 0x000fe40000004100 */
[-C--:B------:R-:W-:Y:S01]  /*6660*/  FFMA.FTZ R145, R49, R124.reuse, -R150 ;  /* 0x0000007c31917223 */ /* 0x080fe20000010896 */
[----:B------:R-:W-:Y:S02]  /*6670*/  HADD2.F32 R51, -RZ, R55.H0_H0 ;  /* 0x20000037ff337230 */ /* 0x000fe40000004100 */
[----:B------:R-:W-:Y:S01]  /*6680*/  FFMA.FTZ R146, R57, R124, R146 ;  /* 0x0000007c39927223 */ /* 0x000fe20000010092 */
[----:B------:R-:W-:Y:S02]  /*6690*/  HADD2.F32 R56, -RZ, R56.H0_H0 ;  /* 0x20000038ff387230 */ /* 0x000fe40000004100 */
[----:B------:R-:W-:-:S02]  /*66a0*/  HADD2.F32 R49, -RZ, R54.H0_H0 ;  /* 0x20000036ff317230 */ /* 0x000fc40000004100 */
[----:B------:R-:W-:Y:S01]  /*66b0*/  FMUL.FTZ R124, R51, R58 ;  /* 0x0000003a337c7220 */ /* 0x000fe20000410000 */
[----:B------:R-:W-:Y:S01]  /*66c0*/  HADD2.F32 R55, -RZ, R55.H1_H1 ;  /* 0x30000037ff377230 */ /* 0x000fe20000004100 */
[----:B------:R-:W-:Y:S01]  /*66d0*/  F2FP.F16.F32.PACK_AB R145, R145, R148 ;  /* 0x000000949191723e */ /* 0x000fe200000000ff */
[----:B------:R-:W-:Y:S02]  /*66e0*/  HADD2.F32 R54, -RZ, R54.H1_H1 ;  /* 0x30000036ff367230 */ /* 0x000fe40000004100 */
[----:B------:R-:W-:Y:S01]  /*66f0*/  FMUL.FTZ R58, R49, R58 ;  /* 0x0000003a313a7220 */ /* 0x000fe20000410000 */
[----:B------:R-:W-:Y:S02]  /*6700*/  HADD2.F32 R142, -RZ, R142.H0_H0 ;  /* 0x2000008eff8e7230 */ /* 0x000fe40000004100 */
[-C--:B------:R-:W-:Y:S01]  /*6710*/  FMUL.FTZ R57, R55, R56.reuse ;  /* 0x0000003837397220 */ /* 0x080fe20000410000 */
[----:B------:R-:W-:Y:S02]  /*6720*/  HADD2.F32 R82, -RZ, R82.H0_H0 ;  /* 0x20000052ff527230 */ /* 0x000fe40000004100 */
[----:B------:R-:W-:Y:S01]  /*6730*/  FMUL.FTZ R56, R54, R56 ;  /* 0x0000003836387220 */ /* 0x000fe20000410000 */
[----:B------:R-:W-:-:S02]  /*6740*/  HADD2.F32 R144, -RZ, R144.H1_H1 ;  /* 0x30000090ff907230 */ /* 0x000fc40000004100 */
[-C--:B------:R-:W-:Y:S01]  /*6750*/  FFMA.FTZ R58, R51, R142.reuse, R58 ;  /* 0x0000008e333a7223 */ /* 0x080fe2000001003a */
[----:B------:R-:W-:Y:S01]  /*6760*/  FFMA.FTZ R124, R49, R142, -R124 ;  /* 0x0000008e317c7223 */ /* 0x000fe2000001087c */
[-C--:B------:R-:W-:Y:S01]  /*6770*/  FFMA.FTZ R59, R55, R82.reuse, R56 ;  /* 0x00000052373b7223 */ /* 0x080fe20000010038 */
[----:B------:R-:W-:Y:S02]  /*6780*/  HADD2.F32 R51, -RZ, R50.H0_H0 ;  /* 0x20000032ff337230 */ /* 0x000fe40000004100 */
[----:B------:R-:W-:Y:S01]  /*6790*/  FFMA.FTZ R57, R54, R82, -R57 ;  /* 0x0000005236397223 */ /* 0x000fe20000010839 */
[----:B------:R-:W-:Y:S02]  /*67a0*/  HADD2.F32 R55, -RZ, R53.H0_H0 ;  /* 0x20000035ff377230 */ /* 0x000fe40000004100 */
[----:B------:R-:W-:Y:S02]  /*67b0*/  HADD2.F32 R49, -RZ, R46.H0_H0 ;  /* 0x2000002eff317230 */ /* 0x000fe40000004100 */
[----:B------:R-:W-:Y:S01]  /*67c0*/  HADD2.F32 R50, -RZ, R50.H1_H1 ;  /* 0x30000032ff327230 */ /* 0x000fe20000004100 */
[----:B------:R-:W-:Y:S01]  /*67d0*/  F2FP.F16.F32.PACK_AB R44, R57, R124 ;  /* 0x0000007c392c723e */ /* 0x000fe200000000ff */
[----:B------:R-:W-:-:S02]  /*67e0*/  HADD2.F32 R46, -RZ, R46.H1_H1 ;  /* 0x3000002eff2e7230 */ /* 0x000fc40000004100 */
[----:B------:R-:W-:Y:S02]  /*67f0*/  HADD2.F32 R53, -RZ, R52.H0_H0 ;  /* 0x20000034ff357230 */ /* 0x000fe40000004100 */
[-C--:B------:R-:W-:Y:S01]  /*6800*/  FMUL.FTZ R52, R51, R144.reuse ;  /* 0x0000009033347220 */ /* 0x080fe20000410000 */
[----:B------:R-:W-:Y:S02]  /*6810*/  HADD2.F32 R54, -RZ, R143.H1_H1 ;  /* 0x3000008fff367230 */ /* 0x000fe40000004100 */
[-C--:B------:R-:W-:Y:S01]  /*6820*/  FMUL.FTZ R83, R50, R55.reuse ;  /* 0x0000003732537220 */ /* 0x080fe20000410000 */
[C---:B------:R-:W-:Y:S01]  /*6830*/  FMUL.FTZ R144, R49.reuse, R144 ;  /* 0x0000009031907220 */ /* 0x040fe20000410000 */
[C---:B------:R-:W-:Y:S01]  /*6840*/  FMUL.FTZ R55, R46.reuse, R55 ;  /* 0x000000372e377220 */ /* 0x040fe20000410000 */
[-C--:B------:R-:W-:Y:S02]  /*6850*/  FFMA.FTZ R52, R49, R54.reuse, -R52 ;  /* 0x0000003631347223 */ /* 0x080fe40000010834 */
[----:B------:R-:W-:Y:S01]  /*6860*/  FFMA.FTZ R144, R51, R54, R144 ;  /* 0x0000003633907223 */ /* 0x000fe20000010090 */
[-C--:B------:R-:W-:Y:S01]  /*6870*/  FFMA.FTZ R83, R46, R53.reuse, -R83 ;  /* 0x000000352e537223 */ /* 0x080fe20000010853 */
[----:B------:R-:W-:Y:S01]  /*6880*/  FFMA.FTZ R55, R50, R53, R55 ;  /* 0x0000003532377223 */ /* 0x000fe20000010037 */
[----:B------:R-:W-:Y:S01]  /*6890*/  F2FP.F16.F32.PACK_AB R49, R48, R45 ;  /* 0x0000002d3031723e */ /* 0x000fe200000000ff */
[----:B------:R-:W-:Y:S01]  /*68a0*/  IMAD.MOV.U32 R45, RZ, RZ, R47 ;  /* 0x000000ffff2d7224 */ /* 0x000fe200078e002f */
[----:B------:R-:W-:-:S02]  /*68b0*/  F2FP.F16.F32.PACK_AB R51, R146, R125 ;  /* 0x0000007d9233723e */ /* 0x000fc400000000ff */
[----:B------:R-:W-:Y:S02]  /*68c0*/  F2FP.F16.F32.PACK_AB R48, R59, R58 ;  /* 0x0000003a3b30723e */ /* 0x000fe400000000ff */
[----:B------:R-:W-:Y:S02]  /*68d0*/  F2FP.F16.F32.PACK_AB R46, R83, R52 ;  /* 0x00000034532e723e */ /* 0x000fe400000000ff */
[----:B------:R-:W-:Y:S02]  /*68e0*/  F2FP.F16.F32.PACK_AB R50, R55, R144 ;  /* 0x000000903732723e */ /* 0x000fe400000000ff */
[----:B------:R-:W-:-:S07]  /*68f0*/  MOV R47, R145 ;  /* 0x00000091002f7202 */ /* 0x000fce0000000f00 */
.L_x_1738:
[----:B------:R-:W-:Y:S05]  /*6900*/  BSYNC B2 ;  /* 0x0000000000027941 */ /* 0x000fea0003800000 */
.L_x_1737:
        /* <DEDUP_REMOVED lines=11> */
.L_x_1736:
[----:B------:R-:W-:Y:S05]  /*69c0*/  BSYNC B1 ;  /* 0x0000000000017941 */ /* 0x000fea0003800000 */
.L_x_1735:
[----:B------:R-:W-:Y:S01]  /*69d0*/  ISETP.GE.OR P4, PT, R211, R114, P2 ;  /* 0x00000072d300720c */ /* 0x000fe20001786670 */
[----:B------:R-:W-:-:S12]  /*69e0*/  BSSY B1, `(.L_x_1739) ;  /* 0x000007e000017945 */ /* 0x000fd80003800000 */
[----:B------:R-:W-:Y:S05]  /*69f0*/  @P4 BRA `(.L_x_1740) ;  /* 0x0000000400f04947 */ /* 0x000fea0003800000 */
[-C--:B-123--:R-:W-:Y:S01]  /*6a00*/  IMAD R44, R117, R122.reuse, RZ ;  /* 0x0000007a752c7224 */ /* 0x08efe200078e02ff */
        /* <DEDUP_REMOVED lines=26> */
[--C-:B------:R-:W-:Y:S02]  /*6bb0*/  SHF.R.U64 R83, R64, 0x10, R65.reuse ;  /* 0x0000001040537819 */ /* 0x100fe40000001241 */
[----:B------:R-:W-:Y:S01]  /*6bc0*/  SHF.R.U32.HI R64, RZ, 0x10, R65 ;  /* 0x00000010ff407819 */ /* 0x000fe20000011641 */
[----:B------:R-:W-:Y:S01]  /*6bd0*/  HADD2.F32 R65, -RZ, R141.H1_H1 ;  /* 0x3000008dff417230 */ /* 0x000fe20000004100 */
[--C-:B------:R-:W-:Y:S02]  /*6be0*/  SHF.R.U64 R60, R60, 0x10, R61.reuse ;  /* 0x000000103c3c7819 */ /* 0x100fe4000000123d */
[----:B------:R-:W-:Y:S01]  /*6bf0*/  SHF.R.U32.HI R76, RZ, 0x10, R61 ;  /* 0x00000010ff4c7819 */ /* 0x000fe2000001163d */
[----:B--2---:R-:W-:Y:S01]  /*6c00*/  IMAD.MOV.U32 R61, RZ, RZ, R48 ;  /* 0x000000ffff3d7224 */ /* 0x004fe200078e0030 */
[----:B------:R-:W-:Y:S01]  /*6c10*/  SHF.R.U64 R58, R62, 0x10, R63 ;  /* 0x000000103e3a7819 */ /* 0x000fe2000000123f */
[----:B------:R-:W-:Y:S01]  /*6c20*/  IMAD.MOV.U32 R62, RZ, RZ, R50 ;  /* 0x000000ffff3e7224 */ /* 0x000fe200078e0032 */
[----:B------:R-:W-:Y:S01]  /*6c30*/  SHF.R.U64 R59, R66, 0x10, R67 ;  /* 0x00000010423b7819 */ /* 0x000fe20000001243 */
[----:B-1----:R-:W-:Y:S01]  /*6c40*/  IMAD.MOV.U32 R48, RZ, RZ, R47 ;  /* 0x000000ffff307224 */ /* 0x002fe200078e002f */
[----:B------:R-:W-:Y:S01]  /*6c50*/  SHF.R.U32.HI R79, RZ, 0x10, R63 ;  /* 0x00000010ff4f7819 */ /* 0x000fe2000001163f */
[--C-:B------:R-:W-:Y:S01]  /*6c60*/  HADD2.F32 R50, -RZ, R49.reuse.H0_H0 ;  /* 0x20000031ff327230 */ /* 0x100fe20000004100 */
[----:B------:R-:W-:Y:S01]  /*6c70*/  SHF.R.U32.HI R77, RZ, 0x10, R67 ;  /* 0x00000010ff4d7819 */ /* 0x000fe20000011643 */
[----:B------:R-:W-:-:S02]  /*6c80*/  HADD2.F32 R49, -RZ, R49.H1_H1 ;  /* 0x30000031ff317230 */ /* 0x000fc40000004100 */
[--C-:B------:R-:W-:Y:S02]  /*6c90*/  HADD2.F32 R47, -RZ, R45.reuse.H0_H0 ;  /* 0x2000002dff2f7230 */ /* 0x100fe40000004100 */
[----:B------:R-:W-:Y:S02]  /*6ca0*/  HADD2.F32 R66, -RZ, R64.H0_H0 ;  /* 0x20000040ff427230 */ /* 0x000fe40000004100 */
[----:B------:R-:W-:Y:S02]  /*6cb0*/  HADD2.F32 R45, -RZ, R45.H1_H1 ;  /* 0x3000002dff2d7230 */ /* 0x000fe40000004100 */
[----:B------:R-:W-:Y:S02]  /*6cc0*/  HADD2.F32 R64, -RZ, R76.H0_H0 ;  /* 0x2000004cff407230 */ /* 0x000fe40000004100 */
[-C--:B------:R-:W-:Y:S01]  /*6cd0*/  FMUL.FTZ R78, R49, R66.reuse ;  /* 0x00000042314e7220 */ /* 0x080fe20000410000 */
[----:B------:R-:W-:Y:S02]  /*6ce0*/  HADD2.F32 R63, -RZ, R139.H1_H1 ;  /* 0x3000008bff3f7230 */ /* 0x000fe40000004100 */
[-C--:B------:R-:W-:Y:S01]  /*6cf0*/  FMUL.FTZ R76, R50, R65.reuse ;  /* 0x00000041324c7220 */ /* 0x080fe20000410000 */
[----:B------:R-:W-:Y:S01]  /*6d00*/  FMUL.FTZ R66, R45, R66 ;  /* 0x000000422d427220 */ /* 0x000fe20000410000 */
[----:B------:R-:W-:Y:S01]  /*6d10*/  FMUL.FTZ R65, R47, R65 ;  /* 0x000000412f417220 */ /* 0x000fe20000410000 */
[-C--:B------:R-:W-:Y:S01]  /*6d20*/  FFMA.FTZ R67, R45, R64.reuse, -R78 ;  /* 0x000000402d437223 */ /* 0x080fe2000001084e */
[----:B------:R-:W-:Y:S01]  /*6d30*/  FFMA.FTZ R76, R47, R63, -R76 ;  /* 0x0000003f2f4c7223 */ /* 0x000fe2000001084c */
[----:B------:R-:W-:Y:S01]  /*6d40*/  FFMA.FTZ R78, R49, R64, R66 ;  /* 0x00000040314e7223 */ /* 0x000fe20000010042 */
[----:B------:R-:W-:-:S02]  /*6d50*/  HADD2.F32 R64, -RZ, R140.H1_H1 ;  /* 0x3000008cff407230 */ /* 0x000fc40000004100 */
[----:B------:R-:W-:Y:S01]  /*6d60*/  FFMA.FTZ R65, R50, R63, R65 ;  /* 0x0000003f32417223 */ /* 0x000fe20000010041 */
[--C-:B------:R-:W-:Y:S02]  /*6d70*/  HADD2.F32 R47, -RZ, R51.reuse.H0_H0 ;  /* 0x20000033ff2f7230 */ /* 0x100fe40000004100 */
[--C-:B------:R-:W-:Y:S02]  /*6d80*/  HADD2.F32 R45, -RZ, R48.reuse.H0_H0 ;  /* 0x20000030ff2d7230 */ /* 0x100fe40000004100 */
[----:B------:R-:W-:Y:S02]  /*6d90*/  HADD2.F32 R51, -RZ, R51.H1_H1 ;  /* 0x30000033ff337230 */ /* 0x000fe40000004100 */
[-C--:B------:R-:W-:Y:S01]  /*6da0*/  FMUL.FTZ R66, R47, R64.reuse ;  /* 0x000000402f427220 */ /* 0x080fe20000410000 */
[----:B------:R-:W-:Y:S02]  /*6db0*/  HADD2.F32 R63, -RZ, R77.H0_H0 ;  /* 0x2000004dff3f7230 */ /* 0x000fe40000004100 */
[----:B------:R-:W-:Y:S01]  /*6dc0*/  FMUL.FTZ R64, R45, R64 ;  /* 0x000000402d407220 */ /* 0x000fe20000410000 */
[----:B------:R-:W-:Y:S01]  /*6dd0*/  HADD2.F32 R48, -RZ, R48.H1_H1 ;  /* 0x30000030ff307230 */ /* 0x000fe20000004100 */
[----:B------:R-:W-:Y:S01]  /*6de0*/  F2FP.F16.F32.PACK_AB R65, R78, R65 ;  /* 0x000000414e41723e */ /* 0x000fe200000000ff */
[----:B------:R-:W-:-:S02]  /*6df0*/  HADD2.F32 R50, -RZ, R138.H1_H1 ;  /* 0x3000008aff327230 */ /* 0x000fc40000004100 */
[-C--:B------:R-:W-:Y:S01]  /*6e00*/  FMUL.FTZ R81, R51, R63.reuse ;  /* 0x0000003f33517220 */ /* 0x080fe20000410000 */
[----:B------:R-:W-:Y:S02]  /*6e10*/  HADD2.F32 R49, -RZ, R79.H0_H0 ;  /* 0x2000004fff317230 */ /* 0x000fe40000004100 */
[C---:B------:R-:W-:Y:S01]  /*6e20*/  FMUL.FTZ R82, R48.reuse, R63 ;  /* 0x0000003f30527220 */ /* 0x040fe20000410000 */
[----:B------:R-:W-:Y:S02]  /*6e30*/  HADD2.F32 R60, -RZ, R60.H0_H0 ;  /* 0x2000003cff3c7230 */ /* 0x000fe40000004100 */
[-C--:B------:R-:W-:Y:S01]  /*6e40*/  FFMA.FTZ R77, R45, R50.reuse, -R66 ;  /* 0x000000322d4d7223 */ /* 0x080fe20000010842 */
[----:B------:R-:W-:Y:S01]  /*6e50*/  FFMA.FTZ R79, R47, R50, R64 ;  /* 0x000000322f4f7223 */ /* 0x000fe20000010040 */
[-C--:B------:R-:W-:Y:S01]  /*6e60*/  FFMA.FTZ R80, R48, R49.reuse, -R81 ;  /* 0x0000003130507223 */ /* 0x080fe20000010851 */
[----:B------:R-:W-:Y:S01]  /*6e70*/  FFMA.FTZ R82, R51, R49, R82 ;  /* 0x0000003133527223 */ /* 0x000fe20000010052 */
[----:B------:R-:W-:-:S02]  /*6e80*/  HADD2.F32 R50, -RZ, R141.H0_H0 ;  /* 0x2000008dff327230 */ /* 0x000fc40000004100 */
[----:B------:R-:W-:Y:S02]  /*6e90*/  HADD2.F32 R47, -RZ, R61.H0_H0 ;  /* 0x2000003dff2f7230 */ /* 0x000fe40000004100 */
[----:B------:R-:W-:Y:S01]  /*6ea0*/  HADD2.F32 R49, -RZ, R83.H0_H0 ;  /* 0x20000053ff317230 */ /* 0x000fe20000004100 */
[----:B------:R-:W-:Y:S01]  /*6eb0*/  F2FP.F16.F32.PACK_AB R79, R82, R79 ;  /* 0x0000004f524f723e */ /* 0x000fe200000000ff */
[----:B------:R-:W-:Y:S02]  /*6ec0*/  HADD2.F32 R61, -RZ, R61.H1_H1 ;  /* 0x3000003dff3d7230 */ /* 0x000fe40000004100 */
[----:B------:R-:W-:Y:S01]  /*6ed0*/  FMUL.FTZ R64, R47, R50 ;  /* 0x000000322f407220 */ /* 0x000fe20000410000 */
[----:B------:R-:W-:Y:S02]  /*6ee0*/  HADD2.F32 R48, -RZ, R139.H0_H0 ;  /* 0x2000008bff307230 */ /* 0x000fe40000004100 */
[--C-:B------:R-:W-:Y:S02]  /*6ef0*/  HADD2.F32 R45, -RZ, R44.reuse.H0_H0 ;  /* 0x2000002cff2d7230 */ /* 0x100fe40000004100 */
[----:B------:R-:W-:Y:S01]  /*6f00*/  FMUL.FTZ R51, R61, R49 ;  /* 0x000000313d337220 */ /* 0x000fe20000410000 */
[----:B------:R-:W-:-:S02]  /*6f10*/  HADD2.F32 R44, -RZ, R44.H1_H1 ;  /* 0x3000002cff2c7230 */ /* 0x000fc40000004100 */
[----:B------:R-:W-:Y:S02]  /*6f20*/  HADD2.F32 R140, -RZ, R140.H0_H0 ;  /* 0x2000008cff8c7230 */ /* 0x000fe40000004100 */
[C---:B------:R-:W-:Y:S01]  /*6f30*/  FMUL.FTZ R50, R45.reuse, R50 ;  /* 0x000000322d327220 */ /* 0x040fe20000410000 */
[----:B------:R-:W-:Y:S01]  /*6f40*/  FFMA.FTZ R64, R45, R48, -R64 ;  /* 0x000000302d407223 */ /* 0x000fe20000010840 */
[C---:B------:R-:W-:Y:S01]  /*6f50*/  FMUL.FTZ R66, R44.reuse, R49 ;  /* 0x000000312c427220 */ /* 0x040fe20000410000 */
[----:B------:R-:W-:Y:S01]  /*6f60*/  FFMA.FTZ R51, R44, R60, -R51 ;  /* 0x0000003c2c337223 */ /* 0x000fe20000010833 */
[----:B------:R-:W-:Y:S02]  /*6f70*/  HADD2.F32 R45, -RZ, R62.H0_H0 ;  /* 0x2000003eff2d7230 */ /* 0x000fe40000004100 */
[----:B------:R-:W-:Y:S01]  /*6f80*/  FFMA.FTZ R50, R47, R48, R50 ;  /* 0x000000302f327223 */ /* 0x000fe20000010032 */
[----:B------:R-:W-:Y:S02]  /*6f90*/  HADD2.F32 R59, -RZ, R59.H0_H0 ;  /* 0x2000003bff3b7230 */ /* 0x000fe40000004100 */
[----:B------:R-:W-:Y:S01]  /*6fa0*/  FFMA.FTZ R61, R61, R60, R66 ;  /* 0x0000003c3d3d7223 */ /* 0x000fe20000010042 */
        /* <DEDUP_REMOVED lines=9> */
[----:B------:R-:W-:Y:S01]  /*7040*/  F2FP.F16.F32.PACK_AB R48, R61, R50 ;  /* 0x000000323d30723e */ /* 0x000fe200000000ff */
[-C--:B------:R-:W-:Y:S01]  /*7050*/  FFMA.FTZ R49, R44, R138.reuse, -R49 ;  /* 0x0000008a2c317223 */ /* 0x080fe20000010831 */
[----:B------:R-:W-:Y:S01]  /*7060*/  FFMA.FTZ R140, R45, R138, R140 ;  /* 0x0000008a2d8c7223 */ /* 0x000fe2000001008c */
[-C--:B------:R-:W-:Y:S01]  /*7070*/  FFMA.FTZ R46, R46, R47.reuse, -R63 ;  /* 0x0000002f2e2e7223 */ /* 0x080fe2000001083f */
[----:B------:R-:W-:Y:S01]  /*7080*/  FFMA.FTZ R59, R62, R47, R59 ;  /* 0x0000002f3e3b7223 */ /* 0x000fe2000001003b */
[----:B------:R-:W-:Y:S01]  /*7090*/  F2FP.F16.F32.PACK_AB R44, R51, R64 ;  /* 0x00000040332c723e */ /* 0x000fe200000000ff */
[----:B------:R-:W-:Y:S01]  /*70a0*/  IMAD.MOV.U32 R51, RZ, RZ, R79 ;  /* 0x000000ffff337224 */ /* 0x000fe200078e004f */
[----:B------:R-:W-:-:S02]  /*70b0*/  F2FP.F16.F32.PACK_AB R45, R67, R76 ;  /* 0x0000004c432d723e */ /* 0x000fc400000000ff */
[----:B------:R-:W-:Y:S01]  /*70c0*/  F2FP.F16.F32.PACK_AB R46, R46, R49 ;  /* 0x000000312e2e723e */ /* 0x000fe200000000ff */
[----:B------:R-:W-:Y:S01]  /*70d0*/  IMAD.MOV.U32 R49, RZ, RZ, R65 ;  /* 0x000000ffff317224 */ /* 0x000fe200078e0041 */
[----:B------:R-:W-:Y:S02]  /*70e0*/  F2FP.F16.F32.PACK_AB R47, R80, R77 ;  /* 0x0000004d502f723e */ /* 0x000fe400000000ff */
[----:B------:R-:W-:-:S07]  /*70f0*/  F2FP.F16.F32.PACK_AB R50, R59, R140 ;  /* 0x0000008c3b32723e */ /* 0x000fce00000000ff */
.L_x_1742:
[----:B------:R-:W-:Y:S05]  /*7100*/  BSYNC B2 ;  /* 0x0000000000027941 */ /* 0x000fea0003800000 */
.L_x_1741:
        /* <DEDUP_REMOVED lines=11> */
.L_x_1740:
[----:B------:R-:W-:Y:S05]  /*71c0*/  BSYNC B1 ;  /* 0x0000000000017941 */ /* 0x000fea0003800000 */
.L_x_1739:
[----:B------:R-:W-:Y:S01]  /*71d0*/  ISETP.GE.OR P4, PT, R210, R114, P2 ;  /* 0x00000072d200720c */ /* 0x000fe20001786670 */
[-C--:B-1234-:R-:W-:Y:S02]  /*71e0*/  IMAD R44, R116, R122.reuse, RZ ;  /* 0x0000007a742c7224 */ /* 0x09efe400078e02ff */
[----:B------:R-:W-:-:S04]  /*71f0*/  IMAD.WIDE.U32 R120, R210, R122, R120 ;  /* 0x0000007ad2787225 */ /* 0x000fc800078e0078 */
[----:B------:R-:W-:-:S06]  /*7200*/  IMAD R123, R210, R123, R44 ;  /* 0x0000007bd27b7224 */ /* 0x000fcc00078e022c */
[----:B------:R-:W-:Y:S05]  /*7210*/  @P4 BRA `(.L_x_1719) ;  /* 0x0000000c006c4947 */ /* 0x000fea0003800000 */
[----:B------:R-:W1:Y:S01]  /*7220*/  LDC.64 R52, c[0x0][0x2e8] ;  /* 0x0000ba00ff347b82 */ /* 0x000e620000000a00 */
[----:B------:R-:W-:Y:S01]  /*7230*/  IMAD.IADD R56, R121, 0x1, R123 ;  /* 0x0000000179387824 */ /* 0x000fe200078e027b */
[----:B------:R-:W-:Y:S01]  /*7240*/  IADD3 R44, P4, P5, R96, R120, R37 ;  /* 0x00000078602c7210 */ /* 0x000fe20007d9e025 */
[----:B------:R-:W-:Y:S01]  /*7250*/  BSSY B1, `(.L_x_1743) ;  /* 0x000006e000017945 */ /* 0x000fe20003800000 */
[----:B------:R-:W-:Y:S02]  /*7260*/  ISETP.NE.AND P6, PT, R0, RZ, PT ;  /* 0x000000ff0000720c */ /* 0x000fe40003fc5270 */
[----:B------:R-:W-:Y:S02]  /*7270*/  IADD3.X R45, R35, R56, R102, P4, P5 ;  /* 0x00000038232d7210 */ /* 0x000fe400027ea466 */
[----:B------:R-:W-:Y:S02]  /*7280*/  SEL R134, R113, R134, !P6 ;  /* 0x0000008671867207 */ /* 0x000fe40007000000 */
[----:B-1----:R-:W-:-:S04]  /*7290*/  LEA R54, P4, R44, R52, 0x1 ;  /* 0x000000342c367211 */ /* 0x002fc800078808ff */
[----:B------:R-:W-:Y:S02]  /*72a0*/  LEA.HI.X R55, R44, R53, R45, 0x1, P4 ;  /* 0x000000352c377211 */ /* 0x000fe400020f0c2d */
[----:B------:R-:W-:-:S04]  /*72b0*/  SHF.R.S32.HI R45, RZ, 0x1f, R134 ;  /* 0x0000001fff2d7819 */ /* 0x000fc80000011486 */
[----:B------:R-:W-:-:S04]  /*72c0*/  LEA.HI R134, R45, R134, RZ, 0x4 ;  /* 0x000000862d867211 */ /* 0x000fc800078f20ff */
[----:B------:R-:W-:-:S04]  /*72d0*/  LEA.HI.SX32 R134, R134, R101, 0x1c ;  /* 0x0000006586867211 */ /* 0x000fc800078fe2ff */
[----:B------:R-:W-:Y:S02]  /*72e0*/  SHF.R.S32.HI R45, RZ, 0x1f, R134 ;  /* 0x0000001fff2d7819 */ /* 0x000fe40000011486 */
[----:B------:R-:W-:Y:S02]  /*72f0*/  SHF.L.U32 R57, R134, 0x3, RZ ;  /* 0x0000000386397819 */ /* 0x000fe400000006ff */
        /* <DEDUP_REMOVED lines=14> */
[----:B--2---:R-:W-:Y:S01]  /*73e0*/  IMAD.MOV.U32 R58, RZ, RZ, R48 ;  /* 0x000000ffff3a7224 */ /* 0x004fe200078e0030 */
[----:B-1----:R-:W-:Y:S01]  /*73f0*/  MOV R48, R46 ;  /* 0x0000002e00307202 */ /* 0x002fe20000000f00 */
[----:B------:R-:W-:Y:S01]  /*7400*/  IMAD.MOV.U32 R59, RZ, RZ, R50 ;  /* 0x000000ffff3b7224 */ /* 0x000fe200078e0032 */
[----:B------:R-:W-:Y:S01]  /*7410*/  SHF.R.U32.HI R60, RZ, 0x10, R69 ;  /* 0x00000010ff3c7819 */ /* 0x000fe20000011645 */
[--C-:B------:R-:W-:Y:S01]  /*7420*/  HADD2.F32 R50, -RZ, R49.reuse.H0_H0 ;  /* 0x20000031ff327230 */ /* 0x100fe20000004100 */
[----:B------:R-:W-:Y:S01]  /*7430*/  SHF.R.U64 R72, R72, 0x10, R73 ;  /* 0x0000001048487819 */ /* 0x000fe20000001249 */
[----:B------:R-:W-:Y:S01]  /*7440*/  HADD2.F32 R49, -RZ, R49.H1_H1 ;  /* 0x30000031ff317230 */ /* 0x000fe20000004100 */
[--C-:B------:R-:W-:Y:S01]  /*7450*/  SHF.R.U64 R73, R70, 0x10, R71.reuse ;  /* 0x0000001046497819 */ /* 0x100fe20000001247 */
[--C-:B------:R-:W-:Y:S01]  /*7460*/  HADD2.F32 R46, -RZ, R45.reuse.H0_H0 ;  /* 0x2000002dff2e7230 */ /* 0x100fe20000004100 */
[----:B------:R-:W-:Y:S01]  /*7470*/  SHF.R.U32.HI R70, RZ, 0x10, R71 ;  /* 0x00000010ff467819 */ /* 0x000fe20000011647 */
[----:B------:R-:W-:Y:S01]  /*7480*/  HADD2.F32 R62, -RZ, R62.H0_H0 ;  /* 0x2000003eff3e7230 */ /* 0x000fe20000004100 */
[--C-:B------:R-:W-:Y:S01]  /*7490*/  SHF.R.U64 R71, R74, 0x10, R75.reuse ;  /* 0x000000104a477819 */ /* 0x100fe2000000124b */
[----:B------:R-:W-:Y:S01]  /*74a0*/  HADD2.F32 R45, -RZ, R45.H1_H1 ;  /* 0x3000002dff2d7230 */ /* 0x000fe20000004100 */
[----:B------:R-:W-:Y:S01]  /*74b0*/  SHF.R.U32.HI R74, RZ, 0x10, R75 ;  /* 0x00000010ff4a7819 */ /* 0x000fe2000001164b */
[----:B------:R-:W-:-:S02]  /*74c0*/  HADD2.F32 R63, -RZ, R133.H0_H0 ;  /* 0x20000085ff3f7230 */ /* 0x000fc40000004100 */
        /* <DEDUP_REMOVED lines=8> */
[----:B------:R-:W-:Y:S01]  /*7550*/  FFMA.FTZ R65, R46, R61, -R65 ;  /* 0x0000003d2e417223 */ /* 0x000fe20000010841 */
[----:B------:R-:W-:-:S02]  /*7560*/  HADD2.F32 R60, -RZ, R135.H0_H0 ;  /* 0x20000087ff3c7230 */ /* 0x000fc40000004100 */
[----:B------:R-:W-:Y:S01]  /*7570*/  FFMA.FTZ R63, R50, R61, R63 ;  /* 0x0000003d323f7223 */ /* 0x000fe2000001003f */
[----:B------:R-:W-:Y:S01]  /*7580*/  HADD2.F32 R45, -RZ, R47.H0_H0 ;  /* 0x2000002fff2d7230 */ /* 0x000fe20000004100 */
[----:B------:R-:W-:Y:S01]  /*7590*/  SHF.R.U64 R76, R68, 0x10, R69 ;  /* 0x00000010444c7819 */ /* 0x000fe20000001245 */
[----:B------:R-:W-:Y:S02]  /*75a0*/  HADD2.F32 R46, -RZ, R51.H0_H0 ;  /* 0x20000033ff2e7230 */ /* 0x000fe40000004100 */
[----:B------:R-:W-:Y:S02]  /*75b0*/  HADD2.F32 R49, -RZ, R137.H0_H0 ;  /* 0x20000089ff317230 */ /* 0x000fe40000004100 */
[-C--:B------:R-:W-:Y:S01]  /*75c0*/  FMUL.FTZ R61, R45, R60.reuse ;  /* 0x0000003c2d3d7220 */ /* 0x080fe20000410000 */
[----:B------:R-:W-:Y:S02]  /*75d0*/  HADD2.F32 R51, -RZ, R51.H1_H1 ;  /* 0x30000033ff337230 */ /* 0x000fe40000004100 */
[----:B------:R-:W-:Y:S01]  /*75e0*/  FMUL.FTZ R68, R46, R60 ;  /* 0x0000003c2e447220 */ /* 0x000fe20000410000 */
[----:B------:R-:W-:-:S02]  /*75f0*/  HADD2.F32 R62, -RZ, R74.H0_H0 ;  /* 0x2000004aff3e7230 */ /* 0x000fc40000004100 */
[-C--:B------:R-:W-:Y:S01]  /*7600*/  FFMA.FTZ R67, R46, R49.reuse, R61 ;  /* 0x000000312e437223 */ /* 0x080fe2000001003d */
[----:B------:R-:W-:Y:S02]  /*7610*/  HADD2.F32 R47, -RZ, R47.H1_H1 ;  /* 0x3000002fff2f7230 */ /* 0x000fe40000004100 */
[----:B------:R-:W-:Y:S01]  /*7620*/  FFMA.FTZ R68, R45, R49, -R68 ;  /* 0x000000312d447223 */ /* 0x000fe20000010844 */
[----:B------:R-:W-:Y:S02]  /*7630*/  HADD2.F32 R50, -RZ, R70.H0_H0 ;  /* 0x20000046ff327230 */ /* 0x000fe40000004100 */
[-C--:B------:R-:W-:Y:S01]  /*7640*/  FMUL.FTZ R60, R51, R62.reuse ;  /* 0x0000003e333c7220 */ /* 0x080fe20000410000 */
[----:B------:R-:W-:Y:S02]  /*7650*/  HADD2.F32 R46, -RZ, R58.H0_H0 ;  /* 0x2000003aff2e7230 */ /* 0x000fe40000004100 */
[----:B------:R-:W-:Y:S01]  /*7660*/  FMUL.FTZ R62, R47, R62 ;  /* 0x0000003e2f3e7220 */ /* 0x000fe20000410000 */
[----:B------:R-:W-:-:S02]  /*7670*/  HADD2.F32 R133, -RZ, R133.H1_H1 ;  /* 0x30000085ff857230 */ /* 0x000fc40000004100 */
[-C--:B------:R-:W-:Y:S01]  /*7680*/  FFMA.FTZ R69, R47, R50.reuse, -R60 ;  /* 0x000000322f457223 */ /* 0x080fe2000001083c */
[----:B------:R-:W-:Y:S02]  /*7690*/  HADD2.F32 R49, -RZ, R72.H0_H0 ;  /* 0x20000048ff317230 */ /* 0x000fe40000004100 */
[----:B------:R-:W-:Y:S01]  /*76a0*/  FFMA.FTZ R70, R51, R50, R62 ;  /* 0x0000003233467223 */ /* 0x000fe2000001003e */
[----:B------:R-:W-:Y:S02]  /*76b0*/  HADD2.F32 R45, -RZ, R44.H0_H0 ;  /* 0x2000002cff2d7230 */ /* 0x000fe40000004100 */
[----:B------:R-:W-:Y:S01]  /*76c0*/  FMUL.FTZ R50, R46, R133 ;  /* 0x000000852e327220 */ /* 0x000fe20000410000 */
[----:B------:R-:W-:Y:S01]  /*76d0*/  HADD2.F32 R58, -RZ, R58.H1_H1 ;  /* 0x3000003aff3a7230 */ /* 0x000fe20000004100 */
[----:B------:R-:W-:Y:S01]  /*76e0*/  F2FP.F16.F32.PACK_AB R63, R66, R63 ;  /* 0x0000003f423f723e */ /* 0x000fe200000000ff */
[----:B------:R-:W-:Y:S02]  /*76f0*/  HADD2.F32 R44, -RZ, R44.H1_H1 ;  /* 0x3000002cff2c7230 */ /* 0x000fe40000004100 */
[----:B------:R-:W-:Y:S01]  /*7700*/  FMUL.FTZ R133, R45, R133 ;  /* 0x000000852d857220 */ /* 0x000fe20000410000 */
[----:B------:R-:W-:-:S02]  /*7710*/  HADD2.F32 R136, -RZ, R136.H1_H1 ;  /* 0x30000088ff887230 */ /* 0x000fc40000004100 */
[-C--:B------:R-:W-:Y:S01]  /*7720*/  FMUL.FTZ R51, R58, R49.reuse ;  /* 0x000000313a337220 */ /* 0x080fe20000410000 */
[----:B------:R-:W-:Y:S02]  /*7730*/  HADD2.F32 R47, -RZ, R76.H0_H0 ;  /* 0x2000004cff2f7230 */ /* 0x000fe40000004100 */
[C---:B------:R-:W-:Y:S01]  /*7740*/  FMUL.FTZ R49, R44.reuse, R49 ;  /* 0x000000312c317220 */ /* 0x040fe20000410000 */
[----:B------:R-:W-:Y:S02]  /*7750*/  HADD2.F32 R135, -RZ, R135.H1_H1 ;  /* 0x30000087ff877230 */ /* 0x000fe40000004100 */
[----:B------:R-:W-:Y:S01]  /*7760*/  FFMA.FTZ R50, R45, R136, -R50 ;  /* 0x000000882d327223 */ /* 0x000fe20000010832 */
[----:B------:R-:W-:Y:S02]  /*7770*/  HADD2.F32 R45, -RZ, R59.H0_H0 ;  /* 0x2000003bff2d7230 */ /* 0x000fe40000004100 */
[-C--:B------:R-:W-:Y:S01]  /*7780*/  FFMA.FTZ R51, R44, R47.reuse, -R51 ;  /* 0x0000002f2c337223 */ /* 0x080fe20000010833 */
[----:B------:R-:W-:Y:S01]  /*7790*/  FFMA.FTZ R58, R58, R47, R49 ;  /* 0x0000002f3a3a7223 */ /* 0x000fe20000010031 */
[----:B------:R-:W-:-:S02]  /*77a0*/  HADD2.F32 R44, -RZ, R48.H0_H0 ;  /* 0x20000030ff2c7230 */ /* 0x000fc40000004100 */
[----:B------:R-:W-:Y:S01]  /*77b0*/  FFMA.FTZ R133, R46, R136, R133 ;  /* 0x000000882e857223 */ /* 0x000fe20000010085 */
[----:B------:R-:W-:Y:S02]  /*77c0*/  HADD2.F32 R47, -RZ, R71.H0_H0 ;  /* 0x20000047ff2f7230 */ /* 0x000fe40000004100 */
[-C--:B------:R-:W-:Y:S01]  /*77d0*/  FMUL.FTZ R49, R45, R135.reuse ;  /* 0x000000872d317220 */ /* 0x080fe20000410000 */
[----:B------:R-:W-:Y:S02]  /*77e0*/  HADD2.F32 R59, -RZ, R59.H1_H1 ;  /* 0x3000003bff3b7230 */ /* 0x000fe40000004100 */
[----:B------:R-:W-:Y:S01]  /*77f0*/  FMUL.FTZ R60, R44, R135 ;  /* 0x000000872c3c7220 */ /* 0x000fe20000410000 */
[----:B------:R-:W-:Y:S01]  /*7800*/  HADD2.F32 R48, -RZ, R48.H1_H1 ;  /* 0x30000030ff307230 */ /* 0x000fe20000004100 */
[----:B------:R-:W-:Y:S01]  /*7810*/  F2FP.F16.F32.PACK_AB R67, R70, R67 ;  /* 0x000000434643723e */ /* 0x000fe200000000ff */
[----:B------:R-:W-:Y:S02]  /*7820*/  HADD2.F32 R137, -RZ, R137.H1_H1 ;  /* 0x30000089ff897230 */ /* 0x000fe40000004100 */
[----:B------:R-:W-:Y:S01]  /*7830*/  FMUL.FTZ R61, R59, R47 ;  /* 0x0000002f3b3d7220 */ /* 0x000fe20000410000 */
[----:B------:R-:W-:-:S02]  /*7840*/  HADD2.F32 R46, -RZ, R73.H0_H0 ;  /* 0x20000049ff2e7230 */ /* 0x000fc40000004100 */
[----:B------:R-:W-:Y:S01]  /*7850*/  FMUL.FTZ R62, R48, R47 ;  /* 0x0000002f303e7220 */ /* 0x000fe20000410000 */
[----:B------:R-:W-:Y:S01]  /*7860*/  F2FP.F16.F32.PACK_AB R47, R69, R68 ;  /* 0x00000044452f723e */ /* 0x000fe200000000ff */
[-C--:B------:R-:W-:Y:S01]  /*7870*/  FFMA.FTZ R49, R44, R137.reuse, -R49 ;  /* 0x000000892c317223 */ /* 0x080fe20000010831 */
[----:B------:R-:W-:Y:S01]  /*7880*/  FFMA.FTZ R60, R45, R137, R60 ;  /* 0x000000892d3c7223 */ /* 0x000fe2000001003c */
[-C--:B------:R-:W-:Y:S01]  /*7890*/  FFMA.FTZ R48, R48, R46.reuse, -R61 ;  /* 0x0000002e30307223 */ /* 0x080fe2000001083d */
[----:B------:R-:W-:Y:S01]  /*78a0*/  FFMA.FTZ R59, R59, R46, R62 ;  /* 0x0000002e3b3b7223 */ /* 0x000fe2000001003e */
[----:B------:R-:W-:Y:S02]  /*78b0*/  F2FP.F16.F32.PACK_AB R62, R58, R133 ;  /* 0x000000853a3e723e */ /* 0x000fe400000000ff */
[----:B------:R-:W-:Y:S01]  /*78c0*/  F2FP.F16.F32.PACK_AB R44, R51, R50 ;  /* 0x00000032332c723e */ /* 0x000fe200000000ff */
[----:B------:R-:W-:Y:S01]  /*78d0*/  IMAD.MOV.U32 R51, RZ, RZ, R67 ;  /* 0x000000ffff337224 */ /* 0x000fe200078e0043 */
[----:B------:R-:W-:Y:S01]  /*78e0*/  F2FP.F16.F32.PACK_AB R46, R48, R49 ;  /* 0x00000031302e723e */ /* 0x000fe200000000ff */
[----:B------:R-:W-:Y:S01]  /*78f0*/  IMAD.MOV.U32 R48, RZ, RZ, R62 ;  /* 0x000000ffff307224 */ /* 0x000fe200078e003e */
[----:B------:R-:W-:Y:S01]  /*7900*/  F2FP.F16.F32.PACK_AB R45, R64, R65 ;  /* 0x00000041402d723e */ /* 0x000fe200000000ff */
[----:B------:R-:W-:Y:S01]  /*7910*/  IMAD.MOV.U32 R49, RZ, RZ, R63 ;  /* 0x000000ffff317224 */ /* 0x000fe200078e003f */
[----:B------:R-:W-:-:S07]  /*7920*/  F2FP.F16.F32.PACK_AB R50, R59, R60 ;  /* 0x0000003c3b32723e */ /* 0x000fce00000000ff */
.L_x_1744:
[----:B------:R-:W-:Y:S05]  /*7930*/  BSYNC B1 ;  /* 0x0000000000017941 */ /* 0x000fea0003800000 */
.L_x_1743:
[----:B-1----:R1:W-:Y:S01]  /*7940*/  STG.E.128 desc[UR38][R54.64], R44 ;  /* 0x0000002c36007986 */ /* 0x0023e2000c101d26 */
[----:B------:R-:W-:-:S13]  /*7950*/  ISETP.GE.AND P3, PT, R57, R132, PT ;  /* 0x000000843900720c */ /* 0x000fda0003f66270 */
[----:B------:R-:W-:Y:S05]  /*7960*/  @P3 BRA `(.L_x_1719) ;  /* 0x0000000400983947 */ /* 0x000fea0003800000 */
[--C-:B-1----:R-:W-:Y:S02]  /*7970*/  SHF.R.S32.HI R44, RZ, 0x1f, R57.reuse ;  /* 0x0000001fff2c7819 */ /* 0x102fe40000011439 */
[----:B------:R-:W-:-:S04]  /*7980*/  IADD3 R57, P3, P4, R96, R120, R57 ;  /* 0x0000007860397210 */ /* 0x000fc80007c7e039 */
[----:B------:R-:W-:Y:S02]  /*7990*/  IADD3.X R56, R35, R56, R44, P3, P4 ;  /* 0x0000003823387210 */ /* 0x000fe40001fe842c */
[----:B------:R-:W-:-:S04]  /*79a0*/  LEA R52, P3, R57, R52, 0x1 ;  /* 0x0000003439347211 */ /* 0x000fc800078608ff */
[----:B------:R-:W-:-:S05]  /*79b0*/  LEA.HI.X R53, R57, R53, R56, 0x1, P3 ;  /* 0x0000003539357211 */ /* 0x000fca00018f0c38 */
[----:B--2---:R1:W-:Y:S01]  /*79c0*/  STG.E.128 desc[UR38][R52.64], R48 ;  /* 0x0000003034007986 */ /* 0x0043e2000c101d26 */
[----:B------:R-:W-:Y:S05]  /*79d0*/  BRA `(.L_x_1719) ;  /* 0x00000004007c7947 */ /* 0x000fea0003800000 */
.L_x_1682:
[----:B------:R-:W-:-:S13]  /*79e0*/  ISETP.NE.AND P0, PT, R191, 0x3, PT ;  /* 0x00000003bf00780c */ /* 0x000fda0003f05270 */
[----:B------:R-:W-:Y:S05]  /*79f0*/  @!P0 BRA `(.L_x_1745) ;  /* 0x0000000000048947 */ /* 0x000fea0003800000 */
[----:B------:R-:W-:Y:S01]  /*7a00*/  BPT.TRAP 0x1 ;  /* 0x000000040000795c */ /* 0x000fe20000300000 */
.L_x_1745:
[----:B------:R-:W-:Y:S01]  /*7a10*/  IMAD R106, R184, 0x8, R2 ;  /* 0x00000008b86a7824 */ /* 0x000fe200078e0202 */
[----:B------:R-:W-:Y:S01]  /*7a20*/  SHF.L.U32 R119, R192, 0x1f, RZ ;  /* 0x0000001fc0777819 */ /* 0x000fe200000006ff */
[----:B------:R-:W-:Y:S01]  /*7a30*/  IMAD R114, R26, -0x80, R24 ;  /* 0xffffff801a727824 */ /* 0x000fe200078e0218 */
[----:B------:R-:W-:Y:S01]  /*7a40*/  BSSY B1, `(.L_x_1746) ;  /* 0x0000006000017945 */ /* 0x000fe20003800000 */
[----:B------:R-:W-:Y:S01]  /*7a50*/  SHF.R.S32.HI R45, RZ, 0x1f, R26 ;  /* 0x0000001fff2d7819 */ /* 0x000fe2000001141a */
[----:B------:R-:W0:Y:S01]  /*7a60*/  SYNCS.PHASECHK.TRANS64.TRYWAIT P3, [R106+URZ+0x28890], R119 ;  /* 0x028890776a0075a7 */ /* 0x000e22000806017f */
[----:B------:R-:W-:Y:S01]  /*7a70*/  IMAD R44, R3, R26, RZ ;  /* 0x0000001a032c7224 */ /* 0x000fe200078e02ff */
[----:B------:R-:W-:Y:S01]  /*7a80*/  VIMNMX R114, R114, 0x80, PT ;  /* 0x0000008072727848 */ /* 0x000fe20003fe0100 */
[----:B0-----:R-:W-:Y:S06]  /*7a90*/  @!P3 BRA `(.L_x_1747) ;  /* 0x000001e80044b947 */ /* 0x001fec0003800000 */
.L_x_2100:
[----:B------:R-:W-:Y:S05]  /*7aa0*/  BSYNC B1 ;  /* 0x0000000000017941 */ /* 0x000fea0003800000 */
.L_x_1746:
[----:B------:R-:W-:Y:S01]  /*7ab0*/  ISETP.GE.AND P3, PT, R23, R114, PT ;  /* 0x000000721700720c */ /* 0x000fe20003f66270 */
[----:B------:R-:W-:Y:S01]  /*7ac0*/  IMAD R45, R45, R128, R44 ;  /* 0x000000802d2d7224 */ /* 0x000fe200078e022c */
[----:B------:R-:W-:Y:S01]  /*7ad0*/  BSSY B1, `(.L_x_1748) ;  /* 0x0000012000017945 */ /* 0x000fe20003800000 */
[----:B------:R-:W-:-:S04]  /*7ae0*/  IMAD.WIDE.U32 R52, R128, R26, RZ ;  /* 0x0000001a80347225 */ /* 0x000fc800078e00ff */
[----:B------:R-:W-:-:S06]  /*7af0*/  IMAD.IADD R61, R45, 0x1, R53 ;  /* 0x000000012d3d7824 */ /* 0x000fcc00078e0235 */
[----:B------:R-:W-:Y:S05]  /*7b00*/  @P3 BRA `(.L_x_1749) ;  /* 0x0000000000383947 */ /* 0x000fea0003800000 */
[----:B------:R-:W1:Y:S01]  /*7b10*/  @!P2 LDC.64 R54, c[0x0][0x2e8] ;  /* 0x0000ba00ff36ab82 */ /* 0x000e620000000a00 */
[----:B------:R-:W2:Y:S01]  /*7b20*/  @!P2 LDS.128 R44, [R111+0x18400] ;  /* 0x018400006f2ca984 */ /* 0x000ea20000000c00 */
[----:B------:R-:W-:-:S03]  /*7b30*/  @!P2 IADD3 R58, P3, R36, R52, RZ ;  /* 0x00000034243aa210 */ /* 0x000fc60007f7e0ff */
[----:B------:R-:W3:Y:S01]  /*7b40*/  @!P1 LDS.128 R48, [R111+0x1c400] ;  /* 0x01c400006f309984 */ /* 0x000ee20000000c00 */
[----:B------:R-:W-:Y:S02]  /*7b50*/  @!P2 IADD3.X R59, R61, R39, RZ, P3, !PT ;  /* 0x000000273d3ba210 */ /* 0x000fe40001ffe4ff */
[----:B------:R-:W4:Y:S01]  /*7b60*/  @!P1 LDC.64 R56, c[0x0][0x2e8] ;  /* 0x0000ba00ff389b82 */ /* 0x000f220000000a00 */
[----:B-1----:R-:W-:-:S04]  /*7b70*/  @!P2 LEA R54, P3, R58, R54, 0x1 ;  /* 0x000000363a36a211 */ /* 0x002fc800078608ff */
[----:B------:R-:W-:Y:S02]  /*7b80*/  @!P2 LEA.HI.X R55, R58, R55, R59, 0x1, P3 ;  /* 0x000000373a37a211 */ /* 0x000fe400018f0c3b */
[----:B------:R-:W-:-:S05]  /*7b90*/  @!P1 IADD3 R58, P3, R99, R52, RZ ;  /* 0x00000034633a9210 */ /* 0x000fca0007f7e0ff */
[----:B------:R-:W-:Y:S01]  /*7ba0*/  @!P1 IMAD.X R59, R61, 0x1, R104, P3 ;  /* 0x000000013d3b9824 */ /* 0x000fe200018e0668 */
[----:B----4-:R-:W-:-:S04]  /*7bb0*/  @!P1 LEA R56, P3, R58, R56, 0x1 ;  /* 0x000000383a389211 */ /* 0x010fc800078608ff */
[----:B------:R-:W-:Y:S01]  /*7bc0*/  @!P1 LEA.HI.X R57, R58, R57, R59, 0x1, P3 ;  /* 0x000000393a399211 */ /* 0x000fe200018f0c3b */
[----:B--2---:R1:W-:Y:S04]  /*7bd0*/  @!P2 STG.E.128 desc[UR38][R54.64], R44 ;  /* 0x0000002c3600a986 */ /* 0x0043e8000c101d26 */
[----:B---3--:R1:W-:Y:S04]  /*7be0*/  @!P1 STG.E.128 desc[UR38][R56.64], R48 ;  /* 0x0000003038009986 */ /* 0x0083e8000c101d26 */
.L_x_1749:
[----:B------:R-:W-:Y:S05]  /*7bf0*/  BSYNC B1 ;  /* 0x0000000000017941 */ /* 0x000fea0003800000 */
.L_x_1748:
[----:B------:R-:W-:Y:S01]  /*7c00*/  ISETP.GE.AND P3, PT, R212, R114, PT ;  /* 0x00000072d400720c */ /* 0x000fe20003f66270 */
[----:B------:R-:W-:-:S12]  /*7c10*/  BSSY B1, `(.L_x_1750) ;  /* 0x0000012000017945 */ /* 0x000fd80003800000 */
[----:B------:R-:W-:Y:S05]  /*7c20*/  @P3 BRA `(.L_x_1751) ;  /* 0x0000000000403947 */ /* 0x000fea0003800000 */
[----:B-1----:R-:W1:Y:S01]  /*7c30*/  @!P2 LDC.64 R54, c[0x0][0x2e8] ;  /* 0x0000ba00ff36ab82 */ /* 0x002e620000000a00 */
[----:B------:R-:W2:Y:S01]  /*7c40*/  @!P2 LDS.128 R44, [R111+0x19400] ;  /* 0x019400006f2ca984 */ /* 0x000ea20000000c00 */
[----:B------:R-:W-:-:S03]  /*7c50*/  IADD3 R60, P3, R88, R52, RZ ;  /* 0x00000034583c7210 */ /* 0x000fc60007f7e0ff */
[----:B------:R-:W3:Y:S02]  /*7c60*/  @!P1 LDS.128 R48, [R111+0x1d400] ;  /* 0x01d400006f309984 */ /* 0x000ee40000000c00 */
[----:B------:R-:W-:Y:S01]  /*7c70*/  IMAD.X R62, R61, 0x1, R89, P3 ;  /* 0x000000013d3e7824 */ /* 0x000fe200018e0659 */
[----:B------:R-:W4:Y:S01]  /*7c80*/  @!P1 LDC.64 R56, c[0x0][0x2e8] ;  /* 0x0000ba00ff389b82 */ /* 0x000f220000000a00 */
[----:B------:R-:W-:-:S05]  /*7c90*/  @!P2 IADD3 R58, P3, R60, R36, RZ ;  /* 0x000000243c3aa210 */ /* 0x000fca0007f7e0ff */
[----:B------:R-:W-:Y:S01]  /*7ca0*/  @!P2 IMAD.X R59, R62, 0x1, R39, P3 ;  /* 0x000000013e3ba824 */ /* 0x000fe200018e0627 */
        /* <DEDUP_REMOVED lines=8> */
.L_x_1751:
[----:B------:R-:W-:Y:S05]  /*7d30*/  BSYNC B1 ;  /* 0x0000000000017941 */ /* 0x000fea0003800000 */
.L_x_1750:
[----:B------:R-:W-:Y:S01]  /*7d40*/  ISETP.GE.AND P3, PT, R211, R114, PT ;  /* 0x00000072d300720c */ /* 0x000fe20003f66270 */
[----:B------:R-:W-:-:S12]  /*7d50*/  BSSY B1, `(.L_x_1752) ;  /* 0x0000012000017945 */ /* 0x000fd80003800000 */
[----:B------:R-:W-:Y:S05]  /*7d60*/  @P3 BRA `(.L_x_1753) ;  /* 0x0000000000403947 */ /* 0x000fea0003800000 */
[----:B-12---:R-:W1:Y:S01]  /*7d70*/  @!P2 LDC.64 R54, c[0x0][0x2e8] ;  /* 0x0000ba00ff36ab82 */ /* 0x006e620000000a00 */
[----:B------:R-:W2:Y:S01]  /*7d80*/  @!P2 LDS.128 R44, [R111+0x1a400] ;  /* 0x01a400006f2ca984 */ /* 0x000ea20000000c00 */
[----:B------:R-:W-:-:S03]  /*7d90*/  LEA R60, P3, R98, R52, 0x6 ;  /* 0x00000034623c7211 */ /* 0x000fc600078630ff */
[----:B------:R-:W3:Y:S02]  /*7da0*/  @!P1 LDS.128 R48, [R111+0x1e400] ;  /* 0x01e400006f309984 */ /* 0x000ee40000000c00 */
[----:B------:R-:W-:Y:S01]  /*7db0*/  IMAD.X R62, R61, 0x1, R27, P3 ;  /* 0x000000013d3e7824 */ /* 0x000fe200018e061b */
[----:B------:R-:W4:Y:S01]  /*7dc0*/  @!P1 LDC.64 R56, c[0x0][0x2e8] ;  /* 0x0000ba00ff389b82 */ /* 0x000f220000000a00 */
[----:B------:R-:W-:-:S05]  /*7dd0*/  @!P2 IADD3 R58, P3, R60, R36, RZ ;  /* 0x000000243c3aa210 */ /* 0x000fca0007f7e0ff */
[----:B------:R-:W-:Y:S01]  /*7de0*/  @!P2 IMAD.X R59, R62, 0x1, R39, P3 ;  /* 0x000000013e3ba824 */ /* 0x000fe200018e0627 */
[----:B-1----:R-:W-:-:S04]  /*7df0*/  @!P2 LEA R54, P3, R58, R54, 0x1 ;  /* 0x000000363a36a211 */ /* 0x002fc800078608ff */
[----:B------:R-:W-:Y:S02]  /*7e00*/  @!P2 LEA.HI.X R55, R58, R55, R59, 0x1, P3 ;  /* 0x000000373a37a211 */ /* 0x000fe400018f0c3b */
[----:B------:R-:W-:-:S04]  /*7e10*/  @!P1 IADD3 R58, P3, R60, R99, RZ ;  /* 0x000000633c3a9210 */ /* 0x000fc80007f7e0ff */
[----:B------:R-:W-:Y:S02]  /*7e20*/  @!P1 IADD3.X R59, R62, R104, RZ, P3, !PT ;  /* 0x000000683e3b9210 */ /* 0x000fe40001ffe4ff */
[----:B----4-:R-:W-:-:S04]  /*7e30*/  @!P1 LEA R56, P3, R58, R56, 0x1 ;  /* 0x000000383a389211 */ /* 0x010fc800078608ff */
[----:B------:R-:W-:Y:S01]  /*7e40*/  @!P1 LEA.HI.X R57, R58, R57, R59, 0x1, P3 ;  /* 0x000000393a399211 */ /* 0x000fe200018f0c3b */
[----:B--2---:R4:W-:Y:S04]  /*7e50*/  @!P2 STG.E.128 desc[UR38][R54.64], R44 ;  /* 0x0000002c3600a986 */ /* 0x0049e8000c101d26 */
[----:B---3--:R4:W-:Y:S04]  /*7e60*/  @!P1 STG.E.128 desc[UR38][R56.64], R48 ;  /* 0x0000003038009986 */ /* 0x0089e8000c101d26 */
.L_x_1753:
[----:B------:R-:W-:Y:S05]  /*7e70*/  BSYNC B1 ;  /* 0x0000000000017941 */ /* 0x000fea0003800000 */
.L_x_1752:
[----:B------:R-:W-:-:S13]  /*7e80*/  ISETP.GE.AND P3, PT, R210, R114, PT ;  /* 0x00000072d200720c */ /* 0x000fda0003f66270 */
[----:B------:R-:W-:Y:S05]  /*7e90*/  @P3 BRA `(.L_x_1719) ;  /* 0x00000000004c3947 */ /* 0x000fea0003800000 */
[----:B------:R-:W3:Y:S01]  /*7ea0*/  LDC.64 R58, c[0x0][0x300] ;  /* 0x0000c000ff3a7b82 */ /* 0x000ee20000000a00 */
[----:B-12-4-:R-:W1:Y:S01]  /*7eb0*/  @!P2 LDS.128 R44, [R111+0x1b400] ;  /* 0x01b400006f2ca984 */ /* 0x016e620000000c00 */
[----:B------:R-:W-:-:S03]  /*7ec0*/  IMAD.MOV.U32 R53, RZ, RZ, R61 ;  /* 0x000000ffff357224 */ /* 0x000fc600078e003d */
[----:B------:R-:W2:Y:S03]  /*7ed0*/  @!P1 LDS.128 R48, [R111+0x1f400] ;  /* 0x01f400006f309984 */ /* 0x000ea60000000c00 */
[----:B------:R-:W4:Y:S08]  /*7ee0*/  @!P2 LDC.64 R54, c[0x0][0x2e8] ;  /* 0x0000ba00ff36ab82 */ /* 0x000f300000000a00 */
[----:B------:R-:W5:Y:S01]  /*7ef0*/  @!P1 LDC.64 R56, c[0x0][0x2e8] ;  /* 0x0000ba00ff389b82 */ /* 0x000f620000000a00 */
[----:B---3--:R-:W-:-:S04]  /*7f00*/  IMAD.WIDE.U32 R52, R58, 0x60, R52 ;  /* 0x000000603a347825 */ /* 0x008fc800078e0034 */
[----:B------:R-:W-:-:S04]  /*7f10*/  IMAD R59, R59, 0x60, RZ ;  /* 0x000000603b3b7824 */ /* 0x000fc800078e02ff */
[----:B------:R-:W-:Y:S01]  /*7f20*/  IMAD.IADD R59, R53, 0x1, R59 ;  /* 0x00000001353b7824 */ /* 0x000fe200078e023b */
[----:B------:R-:W-:-:S05]  /*7f30*/  @!P2 IADD3 R53, P3, R36, R52, RZ ;  /* 0x000000342435a210 */ /* 0x000fca0007f7e0ff */
[----:B------:R-:W-:Y:S01]  /*7f40*/  @!P2 IMAD.X R58, R59, 0x1, R39, P3 ;  /* 0x000000013b3aa824 */ /* 0x000fe200018e0627 */
[----:B----4-:R-:W-:-:S04]  /*7f50*/  @!P2 LEA R54, P3, R53, R54, 0x1 ;  /* 0x000000363536a211 */ /* 0x010fc800078608ff */
[----:B------:R-:W-:Y:S02]  /*7f60*/  @!P2 LEA.HI.X R55, R53, R55, R58, 0x1, P3 ;  /* 0x000000373537a211 */ /* 0x000fe400018f0c3a */
[----:B------:R-:W-:-:S03]  /*7f70*/  @!P1 IADD3 R52, P3, R99, R52, RZ ;  /* 0x0000003463349210 */ /* 0x000fc60007f7e0ff */
[----:B-1----:R1:W-:Y:S02]  /*7f80*/  @!P2 STG.E.128 desc[UR38][R54.64], R44 ;  /* 0x0000002c3600a986 */ /* 0x0023e4000c101d26 */
[----:B------:R-:W-:Y:S01]  /*7f90*/  @!P1 IMAD.X R53, R59, 0x1, R104, P3 ;  /* 0x000000013b359824 */ /* 0x000fe200018e0668 */
[----:B-----5:R-:W-:-:S04]  /*7fa0*/  @!P1 LEA R56, P3, R52, R56, 0x1 ;  /* 0x0000003834389211 */ /* 0x020fc800078608ff */
[----:B------:R-:W-:-:S05]  /*7fb0*/  @!P1 LEA.HI.X R57, R52, R57, R53, 0x1, P3 ;  /* 0x0000003934399211 */ /* 0x000fca00018f0c35 */
[----:B--2---:R1:W-:Y:S04]  /*7fc0*/  @!P1 STG.E.128 desc[UR38][R56.64], R48 ;  /* 0x0000003038009986 */ /* 0x0043e8000c101d26 */
.L_x_1719:
[----:B------:R-:W-:Y:S05]  /*7fd0*/  BSYNC B0 ;  /* 0x0000000000007941 */ /* 0x000fea0003800000 */
.L_x_1681:
[----:B-1234-:R-:W1:Y:S01]  /*7fe0*/  S2R R44, SR_TID.X ;  /* 0x00000000002c7919 */ /* 0x01ee620000002100 */
        /* <DEDUP_REMOVED lines=8> */
[----:B-1----:R-:W-:Y:S01]  /*8070*/  LOP3.LUT R44, R44, 0x7f, RZ, 0xc0, !PT ;  /* 0x0000007f2c2c7812 */ /* 0x002fe200078ec0ff */
[----:B--2---:R1:W-:Y:S03]  /*8080*/  BAR.SYNC.DEFER_BLOCKING R126, 0x80 ;  /* 0x0002007e0000751d */ /* 0x0043e60000010000 */
[----:B------:R-:W-:-:S13]  /*8090*/  ISETP.NE.AND P3, PT, R44, RZ, PT ;  /* 0x000000ff2c00720c */ /* 0x000fda0003f65270 */
[----:B------:R-:W-:-:S05]  /*80a0*/  @!P3 VIADD R44, R106, 0x288a0 ;  /* 0x000288a06a2cb836 */ /* 0x000fca0000000000 */
[----:B------:R-:W-:-:S04]  /*80b0*/  @!P3 PRMT R44, RZ, 0x654, R44 ;  /* 0x00000654ff2cb816 */ /* 0x000fc8000000002c */
[----:B------:R1:W-:Y:S01]  /*80c0*/  @!P3 SYNCS.ARRIVE.TRANS64.RED.A1T0 RZ, [R44+URZ], RZ ;  /* 0x000000ff2cffb9a7 */ /* 0x0003e2000810043f */
[----:B------:R-:W-:Y:S05]  /*80d0*/  @!P0 BRA `(.L_x_1755) ;  /* 0x0000000000048947 */ /* 0x000fea0003800000 */
[----:B------:R-:W-:Y:S01]  /*80e0*/  BPT.TRAP 0x1 ;  /* 0x000000040000795c */ /* 0x000fe20000300000 */
.L_x_1755:
[----:B------:R-:W-:Y:S05]  /*80f0*/  BSYNC B0 ;  /* 0x0000000000007941 */ /* 0x000fea0003800000 */
.L_x_1754:
[----:B------:R-:W2:Y:S01]  /*8100*/  SYNCS.PHASECHK.TRANS64.TRYWAIT P0, [R106+URZ+0x288b0], R119 ;  /* 0x0288b0776a0075a7 */ /* 0x000ea2000800017f */
[----:B------:R-:W-:Y:S01]  /*8110*/  ULDC UR36, c[0x0][0x2f4] ;  /* 0x0000bd0000247ab9 */ /* 0x000fe20000000800 */
[----:B------:R-:W-:Y:S01]  /*8120*/  ULDC.64 UR40, c[0x0][0x328] ;  /* 0x0000ca0000287ab9 */ /* 0x000fe20000000a00 */
[----:B------:R-:W-:Y:S01]  /*8130*/  ULDC.64 UR42, c[0x0][0x318] ;  /* 0x0000c600002a7ab9 */ /* 0x000fe20000000a00 */
[----:B------:R-:W-:Y:S04]  /*8140*/  BSSY B0, `(.L_x_1756) ;  /* 0x0000002000007945 */ /* 0x000fe80003800000 */
[----:B--2---:R-:W-:Y:S05]  /*8150*/  @!P0 BRA `(.L_x_1757) ;  /* 0x000001e000a88947 */ /* 0x004fea0003800000 */
.L_x_2101:
[----:B------:R-:W-:Y:S05]  /*8160*/  BSYNC B0 ;  /* 0x0000000000007941 */ /* 0x000fea0003800000 */
.L_x_1756:
[----:B------:R-:W-:Y:S01]  /*8170*/  ISETP.GE.AND P0, PT, R23, R114, PT ;  /* 0x000000721700720c */ /* 0x000fe20003f06270 */
[----:B------:R-:W-:Y:S01]  /*8180*/  BSSY B0, `(.L_x_1758) ;  /* 0x0000011000007945 */ /* 0x000fe20003800000 */
[----:B------:R-:W-:-:S11]  /*8190*/  IMAD.WIDE R48, R26, 0x80, R42 ;  /* 0x000000801a307825 */ /* 0x000fd600078e022a */
[----:B------:R-:W-:Y:S05]  /*81a0*/  @P0 BRA `(.L_x_1759) ;  /* 0x0000000000380947 */ /* 0x000fea0003800000 */
[----:B------:R-:W-:Y:S01]  /*81b0*/  MOV R45, R105 ;  /* 0x00000069002d7202 */ /* 0x000fe20000000f00 */
[----:B------:R-:W-:Y:S02]  /*81c0*/  IMAD R47, R49, UR40, RZ ;  /* 0x00000028312f7c24 */ /* 0x000fe4000f8e02ff */
[----:B-1----:R-:W-:Y:S02]  /*81d0*/  IMAD.MOV.U32 R44, RZ, RZ, R94 ;  /* 0x000000ffff2c7224 */ /* 0x002fe400078e005e */
[C---:B------:R-:W-:Y:S02]  /*81e0*/  IMAD R47, R48.reuse, UR41, R47 ;  /* 0x00000029302f7c24 */ /* 0x040fe4000f8e022f */
[----:B------:R-:W-:-:S04]  /*81f0*/  IMAD.WIDE.U32 R44, R48, UR40, R44 ;  /* 0x00000028302c7c25 */ /* 0x000fc8000f8e002c */
[----:B------:R-:W-:Y:S01]  /*8200*/  IMAD.IADD R45, R45, 0x1, R47 ;  /* 0x000000012d2d7824 */ /* 0x000fe200078e022f */
[----:B------:R-:W-:-:S04]  /*8210*/  LEA R50, P0, R44, UR42, 0x1 ;  /* 0x0000002a2c327c11 */ /* 0x000fc8000f8008ff */
[----:B------:R-:W-:Y:S02]  /*8220*/  LEA.HI.X R51, R44, UR43, R45, 0x1, P0 ;  /* 0x0000002b2c337c11 */ /* 0x000fe400080f0c2d */
[----:B------:R-:W-:-:S13]  /*8230*/  ISETP.GE.AND P0, PT, R16, UR36, PT ;  /* 0x0000002410007c0c */ /* 0x000fda000bf06270 */
[----:B------:R-:W1:Y:S04]  /*8240*/  @!P0 LDS.128 R44, [R111+0x400] ;  /* 0x000400006f2c8984 */ /* 0x000e680000000c00 */
[----:B-1----:R-:W-:Y:S01]  /*8250*/  @!P0 STG.E.128 desc[UR38][R50.64], R44 ;  /* 0x0000002c32008986 */ /* 0x002fe2000c101d26 */
[----:B------:R-:W-:-:S13]  /*8260*/  ISETP.GE.AND P0, PT, R190, UR36, PT ;  /* 0x00000024be007c0c */ /* 0x000fda000bf06270 */
[----:B------:R-:W1:Y:S04]  /*8270*/  @!P0 LDS.128 R44, [R111+0x4400] ;  /* 0x004400006f2c8984 */ /* 0x000e680000000c00 */
[----:B-1----:R3:W-:Y:S02]  /*8280*/  @!P0 STG.E.128 desc[UR38][R50.64+0x80], R44 ;  /* 0x0000802c32008986 */ /* 0x0027e4000c101d26 */
.L_x_1759:
[----:B------:R-:W-:Y:S05]  /*8290*/  BSYNC B0 ;  /* 0x0000000000007941 */ /* 0x000fea0003800000 */
.L_x_1758:
[----:B------:R-:W-:Y:S01]  /*82a0*/  ISETP.GE.AND P0, PT, R212, R114, PT ;  /* 0x00000072d400720c */ /* 0x000fe20003f06270 */
[----:B------:R-:W-:-:S12]  /*82b0*/  BSSY B0, `(.L_x_1760) ;  /* 0x0000012000007945 */ /* 0x000fd80003800000 */
[----:B------:R-:W-:Y:S05]  /*82c0*/  @P0 BRA `(.L_x_1761) ;  /* 0x0000000000400947 */ /* 0x000fea0003800000 */
[----:B---3--:R-:W-:Y:S01]  /*82d0*/  IADD3 R47, P0, R48, 0x20, RZ ;  /* 0x00000020302f7810 */ /* 0x008fe20007f1e0ff */
[----:B------:R-:W-:-:S04]  /*82e0*/  IMAD.MOV.U32 R45, RZ, RZ, R105 ;  /* 0x000000ffff2d7224 */ /* 0x000fc800078e0069 */
[----:B-1----:R-:W-:-:S04]  /*82f0*/  IMAD.X R44, RZ, RZ, R49, P0 ;  /* 0x000000ffff2c7224 */ /* 0x002fc800000e0631 */
[----:B------:R-:W-:Y:S02]  /*8300*/  IMAD R46, R44, UR40, RZ ;  /* 0x000000282c2e7c24 */ /* 0x000fe4000f8e02ff */
[----:B------:R-:W-:-:S04]  /*8310*/  IMAD.MOV.U32 R44, RZ, RZ, R94 ;  /* 0x000000ffff2c7224 */ /* 0x000fc800078e005e */
[----:B------:R-:W-:-:S04]  /*8320*/  IMAD.WIDE.U32 R44, R47, UR40, R44 ;  /* 0x000000282f2c7c25 */ /* 0x000fc8000f8e002c */
[----:B------:R-:W-:Y:S01]  /*8330*/  IMAD R47, R47, UR41, R46 ;  /* 0x000000292f2f7c24 */ /* 0x000fe2000f8e022e */
[----:B------:R-:W-:-:S03]  /*8340*/  LEA R50, P0, R44, UR42, 0x1 ;  /* 0x0000002a2c327c11 */ /* 0x000fc6000f8008ff */
[----:B------:R-:W-:-:S05]  /*8350*/  IMAD.IADD R45, R45, 0x1, R47 ;  /* 0x000000012d2d7824 */ /* 0x000fca00078e022f */
[----:B------:R-:W-:Y:S02]  /*8360*/  LEA.HI.X R51, R44, UR43, R45, 0x1, P0 ;  /* 0x0000002b2c337c11 */ /* 0x000fe400080f0c2d */
[----:B------:R-:W-:-:S13]  /*8370*/  ISETP.GE.AND P0, PT, R16, UR36, PT ;  /* 0x0000002410007c0c */ /* 0x000fda000bf06270 */
[----:B------:R-:W1:Y:S04]  /*8380*/  @!P0 LDS.128 R44, [R111+0x1400] ;  /* 0x001400006f2c8984 */ /* 0x000e680000000c00 */
[----:B-1----:R-:W-:Y:S01]  /*8390*/  @!P0 STG.E.128 desc[UR38][R50.64], R44 ;  /* 0x0000002c32008986 */ /* 0x002fe2000c101d26 */
[----:B------:R-:W-:-:S13]  /*83a0*/  ISETP.GE.AND P0, PT, R190, UR36, PT ;  /* 0x00000024be007c0c */ /* 0x000fda000bf06270 */
[----:B------:R-:W1:Y:S04]  /*83b0*/  @!P0 LDS.128 R44, [R111+0x5400] ;  /* 0x005400006f2c8984 */ /* 0x000e680000000c00 */
[----:B-1----:R4:W-:Y:S02]  /*83c0*/  @!P0 STG.E.128 desc[UR38][R50.64+0x80], R44 ;  /* 0x0000802c32008986 */ /* 0x0029e4000c101d26 */
.L_x_1761:
[----:B------:R-:W-:Y:S05]  /*83d0*/  BSYNC B0 ;  /* 0x0000000000007941 */ /* 0x000fea0003800000 */
.L_x_1760:
[----:B------:R-:W-:Y:S01]  /*83e0*/  ISETP.GE.AND P0, PT, R211, R114, PT ;  /* 0x00000072d300720c */ /* 0x000fe20003f06270 */
[----:B------:R-:W-:-:S12]  /*83f0*/  BSSY B0, `(.L_x_1762) ;  /* 0x0000012000007945 */ /* 0x000fd80003800000 */
[----:B------:R-:W-:Y:S05]  /*8400*/  @P0 BRA `(.L_x_1763) ;  /* 0x0000000000400947 */ /* 0x000fea0003800000 */
[----:B---34-:R-:W-:Y:S01]  /*8410*/  IADD3 R47, P0, R48, 0x40, RZ ;  /* 0x00000040302f7810 */ /* 0x018fe20007f1e0ff */
[----:B------:R-:W-:-:S04]  /*8420*/  IMAD.MOV.U32 R45, RZ, RZ, R105 ;  /* 0x000000ffff2d7224 */ /* 0x000fc800078e0069 */
[----:B-1----:R-:W-:-:S04]  /*8430*/  IMAD.X R44, RZ, RZ, R49, P0 ;  /* 0x000000ffff2c7224 */ /* 0x002fc800000e0631 */
[----:B------:R-:W-:Y:S01]  /*8440*/  IMAD R46, R44, UR40, RZ ;  /* 0x000000282c2e7c24 */ /* 0x000fe2000f8e02ff */
[----:B------:R-:W-:-:S05]  /*8450*/  MOV R44, R94 ;  /* 0x0000005e002c7202 */ /* 0x000fca0000000f00 */
        /* <DEDUP_REMOVED lines=11> */
.L_x_1763:
[----:B------:R-:W-:Y:S05]  /*8510*/  BSYNC B0 ;  /* 0x0000000000007941 */ /* 0x000fea0003800000 */
.L_x_1762:
[----:B------:R-:W-:Y:S01]  /*8520*/  ISETP.GE.AND P0, PT, R210, R114, PT ;  /* 0x00000072d200720c */ /* 0x000fe20003f06270 */
[----:B------:R-:W-:-:S12]  /*8530*/  BSSY B0, `(.L_x_1764) ;  /* 0x0000012000007945 */ /* 0x000fd80003800000 */
[----:B------:R-:W-:Y:S05]  /*8540*/  @P0 BRA `(.L_x_1765) ;  /* 0x0000000000400947 */ /* 0x000fea0003800000 */
[----:B-1-34-:R-:W-:Y:S01]  /*8550*/  IADD3 R47, P0, R48, 0x60, RZ ;  /* 0x00000060302f7810 */ /* 0x01afe20007f1e0ff */
[----:B------:R-:W-:Y:S02]  /*8560*/  IMAD.MOV.U32 R44, RZ, RZ, R94 ;  /* 0x000000ffff2c7224 */ /* 0x000fe400078e005e */
[----:B------:R-:W-:Y:S02]  /*8570*/  IMAD.MOV.U32 R45, RZ, RZ, R105 ;  /* 0x000000ffff2d7224 */ /* 0x000fe400078e0069 */
[----:B------:R-:W-:Y:S02]  /*8580*/  IMAD.X R48, RZ, RZ, R49, P0 ;  /* 0x000000ffff307224 */ /* 0x000fe400000e0631 */
[----:B------:R-:W-:-:S04]  /*8590*/  IMAD.WIDE.U32 R44, R47, UR40, R44 ;  /* 0x000000282f2c7c25 */ /* 0x000fc8000f8e002c */
[----:B------:R-:W-:-:S04]  /*85a0*/  IMAD R48, R48, UR40, RZ ;  /* 0x0000002830307c24 */ /* 0x000fc8000f8e02ff */
        /* <DEDUP_REMOVED lines=10> */
.L_x_1765:
[----:B------:R-:W-:Y:S05]  /*8650*/  BSYNC B0 ;  /* 0x0000000000007941 */ /* 0x000fea0003800000 */
.L_x_1764:
[----:B------:R-:W-:Y:S01]  /*8660*/  @!PT LDS RZ, [RZ] ;  /* 0x00000000fffff984 */ /* 0x000fe20000000800 */
[----:B------:R-:W-:Y:S01]  /*8670*/  @!PT LDS RZ, [RZ] ;  /* 0x00000000fffff984 */ /* 0x000fe20000000800 */
[----:B------:R-:W-:Y:S01]  /*8680*/  @!PT LDS RZ, [RZ] ;  /* 0x00000000fffff984 */ /* 0x000fe20000000800 */
[----:B------:R-:W-:Y:S01]  /*8690*/  @!PT LDS RZ, [RZ] ;  /* 0x00000000fffff984 */ /* 0x000fe20000000800 */
[----:B------:R5:W-:Y:S06]  /*86a0*/  MEMBAR.ALL.CTA ;  /* 0x0000000000007992 */ /* 0x000bec0000008000 */
[----:B-----5:R-:W5:Y:S02]  /*86b0*/  FENCE.VIEW.ASYNC.S ;  /* 0x00000000000073c6 */ /* 0x020f640000000000 */
[----:B-----5:R1:W-:Y:S01]  /*86c0*/  BAR.SYNC.DEFER_BLOCKING R126, 0x80 ;  /* 0x0002007e0000751d */ /* 0x0203e20000010000 */
[----:B------:R-:W-:Y:S01]  /*86d0*/  ISETP.NE.AND P4, PT, R107, RZ, PT ;  /* 0x000000ff6b00720c */ /* 0x000fe20003f85270 */
[----:B------:R-:W-:Y:S01]  /*86e0*/  VIADD R184, R184, 0x1 ;  /* 0x00000001b8b87836 */ /* 0x000fe20000000000 */
[----:B0-2---:R-:W-:-:S04]  /*86f0*/  @!P3 IADD3 R106, R106, 0x288c0, RZ ;  /* 0x000288c06a6ab810 */ /* 0x005fc80007ffe0ff */
[C---:B------:R-:W-:Y:S02]  /*8700*/  ISETP.NE.AND P0, PT, R184.reuse, 0x2, PT ;  /* 0x00000002b800780c */ /* 0x040fe40003f05270 */
[----:B------:R-:W-:Y:S02]  /*8710*/  @!P3 PRMT R106, RZ, 0x654, R106 ;  /* 0x00000654ff6ab816 */ /* 0x000fe4000000006a */
[----:B-1-34-:R-:W-:Y:S02]  /*8720*/  SEL R45, RZ, 0x1, P0 ;  /* 0x00000001ff2d7807 */ /* 0x01afe40000000000 */
[----:B------:R-:W-:Y:S02]  /*8730*/  SEL R184, R184, RZ, P0 ;  /* 0x000000ffb8b87207 */ /* 0x000fe40000000000 */
[----:B------:R-:W-:Y:S01]  /*8740*/  LOP3.LUT R192, R192, R45, RZ, 0x3c, !PT ;  /* 0x0000002dc0c07212 */ /* 0x000fe200078e3cff */
[----:B------:R0:W-:Y:S01]  /*8750*/  @!P3 SYNCS.ARRIVE.TRANS64.RED.A1T0 RZ, [R106+URZ], RZ ;  /* 0x000000ff6affb9a7 */ /* 0x0001e2000810043f */
[----:B------:R-:W-:Y:S05]  /*8760*/  @P4 BRA `(.L_x_1766) ;  /* 0xffffff9c00e84947 */ /* 0x000fea000383ffff */
[----:B------:R-:W1:Y:S01]  /*8770*/  S2R R44, SR_TID.X ;  /* 0x00000000002c7919 */ /* 0x000e620000002100 */
[----:B------:R-:W-:Y:S02]  /*8780*/  PLOP3.LUT P0, PT, PT, PT, PT, 0x8, 0x0 ;  /* 0x000000000000781c */ /* 0x000fe40003f0e170 */
[----:B-1----:R-:W-:-:S04]  /*8790*/  SHF.R.U32.HI R44, RZ, 0x7, R44 ;  /* 0x00000007ff2c7819 */ /* 0x002fc8000001162c */
[----:B------:R-:W-:-:S13]  /*87a0*/  ISETP.NE.AND P4, PT, R44, 0x1, PT ;  /* 0x000000012c00780c */ /* 0x000fda0003f85270 */
[----:B------:R-:W-:Y:S06]  /*87b0*/  @!P4 BAR.ARV 0x9, 0x100 ;  /* 0x024400000000cb1d */ /* 0x000fec0000002000 */
.L_x_1676:
[----:B------:R-:W1:Y:S01]  /*87c0*/  LDC R0, c[0x0][0x448] ;  /* 0x00011200ff007b82 */ /* 0x000e620000000800 */
[----:B------:R-:W-:-:S07]  /*87d0*/  IADD3 R5, R188, 0x1, -R187 ;  /* 0x00000001bc057810 */ /* 0x000fce0007ffe8bb */
[----:B------:R-:W2:Y:S01]  /*87e0*/  LDC.64 R6, c[0x0][0x9e0] ;  /* 0x00027800ff067b82 */ /* 0x000ea20000000a00 */
[----:B-1----:R-:W-:Y:S01]  /*87f0*/  ISETP.NE.AND P1, PT, R0, 0x1, PT ;  /* 0x000000010000780c */ /* 0x002fe20003f25270 */
[----:B------:R-:W-:Y:S01]  /*8800*/  VIADD R0, R193, 0x7f ;  /* 0x0000007fc1007836 */ /* 0x000fe20000000000 */
[----:B--2---:R-:W-:-:S11]  /*8810*/  ISETP.GE.AND P2, PT, R7, 0x1, PT ;  /* 0x000000010700780c */ /* 0x004fd60003f46270 */
[----:B------:R-:W1:Y:S08]  /*8820*/  @P1 LDC R3, c[0x0][0x44c] ;  /* 0x00011300ff031b82 */ /* 0x000e700000000800 */
[----:B------:R-:W2:Y:S01]  /*8830*/  @P1 LDC R4, c[0x0][0x450] ;  /* 0x00011400ff041b82 */ /* 0x000ea20000000800 */
[----:B-1----:R-:W-:-:S05]  /*8840*/  @P1 IMAD.HI.U32 R3, R0, R3, RZ ;  /* 0x0000000300031227 */ /* 0x002fca00078e00ff */
[----:B--2---:R-:W-:-:S05]  /*8850*/  @P1 SHF.R.U32.HI R0, RZ, R4, R3 ;  /* 0x00000004ff001219 */ /* 0x004fca0000011603 */
[----:B------:R-:W-:Y:S01]  /*8860*/  IMAD.IADD R5, R5, 0x1, R0 ;  /* 0x0000000105057824 */ /* 0x000fe200078e0200 */
[----:B------:R-:W-:Y:S06]  /*8870*/  @P0 BRA `(.L_x_1767) ;  /* 0x00000000000c0947 */ /* 0x000fec0003800000 */
[----:B------:R-:W1:Y:S01]  /*8880*/  FENCE.VIEW.ASYNC.G ;  /* 0x00000000000073c6 */ /* 0x000e620000000100 */
[----:B------:R-:W-:Y:S05]  /*8890*/  WARPSYNC.ALL ;  /* 0x0000000000007948 */ /* 0x000fea0003800000 */
[----:B-1----:R-:W-:Y:S06]  /*88a0*/  BAR.ARV 0xc, 0x180 ;  /* 0x0306000000007b1d */ /* 0x002fec0000002000 */
.L_x_1767:
[----:B------:R-:W-:Y:S01]  /*88b0*/  IMAD.IADD R0, R5, 0x1, R6 ;  /* 0x0000000105007824 */ /* 0x000fe200078e0206 */
[----:B------:R-:W-:Y:S06]  /*88c0*/  @!P2 BRA `(.L_x_1768) ;  /* 0x000000000048a947 */ /* 0x000fec0003800000 */
[C---:B------:R-:W-:Y:S01]  /*88d0*/  ISETP.GT.AND P0, PT, R5.reuse, RZ, PT ;  /* 0x000000ff0500720c */ /* 0x040fe20003f04270 */
[----:B------:R-:W-:Y:S01]  /*88e0*/  BSSY B0, `(.L_x_1769) ;  /* 0x000000e000007945 */ /* 0x000fe20003800000 */
[----:B------:R-:W-:-:S11]  /*88f0*/  VIADD R3, R5, 0xffffffff ;  /* 0xffffffff05037836 */ /* 0x000fd60000000000 */
[----:B------:R-:W-:Y:S05]  /*8900*/  @P0 BRA `(.L_x_1770) ;  /* 0x00000000001c0947 */ /* 0x000fea0003800000 */
[----:B------:R-:W-:Y:S01]  /*8910*/  ISETP.NE.AND P0, PT, R7, 0x1, PT ;  /* 0x000000010700780c */ /* 0x000fe20003f05270 */
[----:B------:R-:W-:-:S12]  /*8920*/  IMAD.MOV R3, RZ, RZ, -R5 ;  /* 0x000000ffff037224 */ /* 0x000fd800078e0a05 */
[----:B------:R-:W1:Y:S02]  /*8930*/  @P0 LDC.64 R8, c[0x0][0x9e8] ;  /* 0x00027a00ff080b82 */ /* 0x000e640000000a00 */
[----:B-1----:R-:W-:-:S05]  /*8940*/  @P0 IMAD.HI.U32 R4, R3, R8, RZ ;  /* 0x0000000803040227 */ /* 0x002fca00078e00ff */
[----:B------:R-:W-:-:S04]  /*8950*/  @P0 SHF.R.U32.HI R3, RZ, R9, R4 ;  /* 0x00000009ff030219 */ /* 0x000fc80000011604 */
[----:B------:R-:W-:Y:S01]  /*8960*/  LOP3.LUT R3, RZ, R3, RZ, 0x33, !PT ;  /* 0x00000003ff037212 */ /* 0x000fe200078e33ff */
[----:B------:R-:W-:Y:S06]  /*8970*/  BRA `(.L_x_1771) ;  /* 0x0000000000107947 */ /* 0x000fec0003800000 */
.L_x_1770:
[----:B------:R-:W-:-:S13]  /*8980*/  ISETP.NE.AND P0, PT, R7, 0x1, PT ;  /* 0x000000010700780c */ /* 0x000fda0003f05270 */
[----:B------:R-:W1:Y:S02]  /*8990*/  @P0 LDC.64 R4, c[0x0][0x9e8] ;  /* 0x00027a00ff040b82 */ /* 0x000e640000000a00 */
[----:B-1----:R-:W-:-:S05]  /*89a0*/  @P0 IMAD.HI.U32 R4, R3, R4, RZ ;  /* 0x0000000403040227 */ /* 0x002fca00078e00ff */
[----:B------:R-:W-:-:S07]  /*89b0*/  @P0 SHF.R.U32.HI R3, RZ, R5, R4 ;  /* 0x00000005ff030219 */ /* 0x000fce0000011604 */
.L_x_1771:
[----:B------:R-:W-:Y:S05]  /*89c0*/  BSYNC B0 ;  /* 0x0000000000007941 */ /* 0x000fea0003800000 */
.L_x_1769:
[----:B------:R-:W-:-:S05]  /*89d0*/  IMAD R3, R3, R7, R7 ;  /* 0x0000000703037224 */ /* 0x000fca00078e0207 */
[----:B------:R-:W-:-:S07]  /*89e0*/  VIMNMX R0, R0, R3, PT ;  /* 0x0000000300007248 */ /* 0x000fce0003fe0100 */
.L_x_1768:
[----:B------:R-:W1:Y:S01]  /*89f0*/  @P1 LDC R4, c[0x0][0x44c] ;  /* 0x00011300ff041b82 */ /* 0x000e620000000800 */
[----:B------:R-:W-:Y:S01]  /*8a00*/  IADD3 R0, R0, 0x7f, RZ ;  /* 0x0000007f00007810 */ /* 0x000fe20007ffe0ff */
[----:B------:R-:W-:-:S03]  /*8a10*/  ULDC UR4, c[0x0][0x9dc] ;  /* 0x0002770000047ab9 */ /* 0x000fc60000000800 */
[----:B------:R-:W-:-:S03]  /*8a20*/  SHF.R.S32.HI R3, RZ, 0x1f, R0 ;  /* 0x0000001fff037819 */ /* 0x000fc60000011400 */
[----:B------:R-:W2:Y:S01]  /*8a30*/  @P1 LDC R6, c[0x0][0x450] ;  /* 0x00011400ff061b82 */ /* 0x000ea20000000800 */
[----:B------:R-:W-:-:S04]  /*8a40*/  LEA.HI R3, R3, R0, RZ, 0x7 ;  /* 0x0000000003037211 */ /* 0x000fc800078f38ff */
[----:B------:R-:W-:-:S04]  /*8a50*/  SHF.R.S32.HI R0, RZ, 0x7, R3 ;  /* 0x00000007ff007819 */ /* 0x000fc80000011403 */
[----:B------:R-:W-:Y:S01]  /*8a60*/  VIMNMX R129, R129, R0, PT ;  /* 0x0000000081817248 */ /* 0x000fe20003fe0100 */
[----:B-1----:R-:W-:-:S04]  /*8a70*/  @P1 IMAD.HI.U32 R5, R193, R4, RZ ;  /* 0x00000004c1051227 */ /* 0x002fc800078e00ff */
[----:B------:R-:W-:Y:S01]  /*8a80*/  IMAD.MOV.U32 R4, RZ, RZ, R193 ;  /* 0x000000ffff047224 */ /* 0x000fe200078e00c1 */
[----:B--2---:R-:W-:-:S05]  /*8a90*/  @P1 SHF.R.U32.HI R4, RZ, R6, R5 ;  /* 0x00000006ff041219 */ /* 0x004fca0000011605 */
        /* <DEDUP_REMOVED lines=8> */
[----:B------:R-:W1:Y:S02]  /*8b20*/  @P0 LDC.64 R8, c[0x0][0x9e8] ;  /* 0x00027a00ff080b82 */ /* 0x000e640000000a00 */
[----:B-1----:R-:W-:-:S05]  /*8b30*/  @P0 IMAD.HI.U32 R0, R3, R8, RZ ;  /* 0x0000000803000227 */ /* 0x002fca00078e00ff */
[----:B------:R-:W-:-:S04]  /*8b40*/  @P0 SHF.R.U32.HI R3, RZ, R9, R0 ;  /* 0x00000009ff030219 */ /* 0x000fc80000011600 */
[----:B------:R-:W-:Y:S01]  /*8b50*/  LOP3.LUT R3, RZ, R3, RZ, 0x33, !PT ;  /* 0x00000003ff037212 */ /* 0x000fe200078e33ff */
[----:B------:R-:W-:Y:S06]  /*8b60*/  BRA `(.L_x_1775) ;  /* 0x0000000000107947 */ /* 0x000fec0003800000 */
.L_x_1774:
[----:B------:R-:W-:-:S13]  /*8b70*/  ISETP.NE.AND P0, PT, R7, 0x1, PT ;  /* 0x000000010700780c */ /* 0x000fda0003f05270 */
[----:B------:R-:W1:Y:S02]  /*8b80*/  @P0 LDC.64 R8, c[0x0][0x9e8] ;  /* 0x00027a00ff080b82 */ /* 0x000e640000000a00 */
[----:B-1----:R-:W-:-:S05]  /*8b90*/  @P0 IMAD.HI.U32 R0, R3, R8, RZ ;  /* 0x0000000803000227 */ /* 0x002fca00078e00ff */
[----:B------:R-:W-:-:S07]  /*8ba0*/  @P0 SHF.R.U32.HI R3, RZ, R9, R0 ;  /* 0x00000009ff030219 */ /* 0x000fce0000011600 */
.L_x_1775:
[----:B------:R-:W-:Y:S05]  /*8bb0*/  BSYNC B0 ;  /* 0x0000000000007941 */ /* 0x000fea0003800000 */
.L_x_1773:
[----:B------:R-:W-:-:S05]  /*8bc0*/  IMAD R3, R3, R7, RZ ;  /* 0x0000000703037224 */ /* 0x000fca00078e02ff */
[----:B------:R-:W-:-:S07]  /*8bd0*/  VIMNMX R4, R4, R3, !PT ;  /* 0x0000000304047248 */ /* 0x000fce0007fe0100 */
.L_x_1772:
[----:B------:R-:W-:Y:S01]  /*8be0*/  SHF.R.S32.HI R3, RZ, 0x1f, R4 ;  /* 0x0000001fff037819 */ /* 0x000fe20000011404 */
[----:B------:R-:W-:Y:S01]  /*8bf0*/  IMAD.MOV.U32 R0, RZ, RZ, RZ ;  /* 0x000000ffff007224 */ /* 0x000fe200078e00ff */
[----:B------:R-:W-:Y:S02]  /*8c00*/  PLOP3.LUT P0, PT, PT, PT, PT, 0x80, 0x0 ;  /* 0x000000000000781c */ /* 0x000fe40003f0f070 */
[----:B------:R-:W-:Y:S02]  /*8c10*/  CS2R R150, SRZ ;  /* 0x0000000000967805 */ /* 0x000fe4000001ff00 */
[----:B------:R-:W-:Y:S01]  /*8c20*/  LEA.HI R4, R3, R4, RZ, 0x7 ;  /* 0x0000000403047211 */ /* 0x000fe200078f38ff */
[----:B------:R-:W-:Y:S01]  /*8c30*/  IMAD.MOV.U32 R3, RZ, RZ, RZ ;  /* 0x000000ffff037224 */ /* 0x000fe200078e00ff */
[----:B------:R-:W-:Y:S02]  /*8c40*/  CS2R R148, SRZ ;  /* 0x0000000000947805 */ /* 0x000fe4000001ff00 */
[----:B------:R-:W-:-:S02]  /*8c50*/  CS2R R146, SRZ ;  /* 0x0000000000927805 */ /* 0x000fc4000001ff00 */
[----:B------:R-:W-:Y:S02]  /*8c60*/  SHF.R.S32.HI R4, RZ, 0x7, R4 ;  /* 0x00000007ff047819 */ /* 0x000fe40000011404 */
[----:B------:R-:W-:Y:S02]  /*8c70*/  CS2R R144, SRZ ;  /* 0x0000000000907805 */ /* 0x000fe4000001ff00 */
[----:B------:R-:W-:Y:S01]  /*8c80*/  CS2R R38, SRZ ;  /* 0x0000000000267805 */ /* 0x000fe2000001ff00 */
[----:B------:R-:W-:Y:S01]  /*8c90*/  IMAD.MOV.U32 R142, RZ, RZ, RZ ;  /* 0x000000ffff8e7224 */ /* 0x000fe200078e00ff */
[----:B------:R-:W-:Y:S02]  /*8ca0*/  VIMNMX R196, RZ, R4, !PT ;  /* 0x00000004ffc47248 */ /* 0x000fe40007fe0100 */
[----:B------:R-:W-:Y:S02]  /*8cb0*/  CS2R R36, SRZ ;  /* 0x0000000000247805 */ /* 0x000fe4000001ff00 */
[----:B------:R-:W-:Y:S01]  /*8cc0*/  MOV R141, RZ ;  /* 0x000000ff008d7202 */ /* 0x000fe20000000f00 */
[----:B------:R-:W-:Y:S01]  /*8cd0*/  IMAD.MOV.U32 R138, RZ, RZ, RZ ;  /* 0x000000ffff8a7224 */ /* 0x000fe200078e00ff */
[----:B------:R-:W-:Y:S01]  /*8ce0*/  ISETP.GT.AND P1, PT, R129, R196, PT ;  /* 0x000000c48100720c */ /* 0x000fe20003f24270 */
[----:B------:R-:W-:Y:S01]  /*8cf0*/  IMAD.MOV.U32 R137, RZ, RZ, RZ ;  /* 0x000000ffff897224 */ /* 0x000fe200078e00ff */
[----:B------:R-:W-:Y:S01]  /*8d00*/  CS2R R134, SRZ ;  /* 0x0000000000867805 */ /* 0x000fe2000001ff00 */
[----:B------:R-:W-:Y:S01]  /*8d10*/  IMAD.MOV.U32 R133, RZ, RZ, RZ ;  /* 0x000000ffff857224 */ /* 0x000fe200078e00ff */
[----:B------:R-:W-:-:S02]  /*8d20*/  CS2R R34, SRZ ;  /* 0x0000000000227805 */ /* 0x000fc4000001ff00 */
[----:B------:R-:W-:Y:S01]  /*8d30*/  CS2R R130, SRZ ;  /* 0x0000000000827805 */ /* 0x000fe2000001ff00 */
[----:B------:R-:W-:Y:S01]  /*8d40*/  IMAD.MOV.U32 R128, RZ, RZ, RZ ;  /* 0x000000ffff807224 */ /* 0x000fe200078e00ff */
        /* <DEDUP_REMOVED lines=10> */
[----:B0-----:R-:W-:-:S02]  /*8df0*/  CS2R R106, SRZ ;  /* 0x00000000006a7805 */ /* 0x001fc4000001ff00 */
[----:B------:R-:W-:Y:S02]  /*8e00*/  CS2R R104, SRZ ;  /* 0x0000000000687805 */ /* 0x000fe4000001ff00 */
[----:B------:R-:W-:Y:S02]  /*8e10*/  CS2R R102, SRZ ;  /* 0x0000000000667805 */ /* 0x000fe4000001ff00 */
[----:B------:R-:W-:Y:S02]  /*8e20*/  CS2R R100, SRZ ;  /* 0x0000000000647805 */ /* 0x000fe4000001ff00 */
[----:B------:R-:W-:Y:S02]  /*8e30*/  CS2R R98, SRZ ;  /* 0x0000000000627805 */ /* 0x000fe4000001ff00 */
[----:B------:R-:W-:Y:S02]  /*8e40*/  CS2R R96, SRZ ;  /* 0x0000000000607805 */ /* 0x000fe4000001ff00 */
[----:B------:R-:W-:Y:S01]  /*8e50*/  CS2R R6, SRZ ;  /* 0x0000000000067805 */ /* 0x000fe2000001ff00 */
[----:B------:R-:W-:Y:S01]  /*8e60*/  IMAD.MOV.U32 R94, RZ, RZ, RZ ;  /* 0x000000ffff5e7224 */ /* 0x000fe200078e00ff */
[----:B------:R-:W-:Y:S01]  /*8e70*/  CS2R R90, SRZ ;  /* 0x00000000005a7805 */ /* 0x000fe2000001ff00 */
[----:B------:R-:W-:Y:S01]  /*8e80*/  IMAD.MOV.U32 R93, RZ, RZ, RZ ;  /* 0x000000ffff5d7224 */ /* 0x000fe200078e00ff */
[----:B------:R-:W-:Y:S01]  /*8e90*/  CS2R R88, SRZ ;  /* 0x0000000000587805 */ /* 0x000fe2000001ff00 */
[----:B------:R-:W-:Y:S06]  /*8ea0*/  @!P1 BRA `(.L_x_1776) ;  /* 0x0000013800289947 */ /* 0x000fec0003800000 */
[----:B------:R-:W-:-:S03]  /*8eb0*/  UMOV UR4, 0xffffffff ;  /* 0xffffffff00047882 */ /* 0x000fc60000000000 */
[----:B------:R-:W-:Y:S05]  /*8ec0*/  BRA.DIV UR4, `(.L_x_1777) ;  /* 0x000001d604607947 */ /* 0x000fea000b800000 */
[----:B------:R0:W1:Y:S02]  /*8ed0*/  SHFL.IDX PT, R194, R222, RZ, 0x1f ;  /* 0x00001fffdec27589 */ /* 0x00006400000e0000 */
.L_x_2104:
[----:B-1----:R-:W-:Y:S02]  /*8ee0*/  LEA.HI R0, R194, R194, RZ, 0x1 ;  /* 0x000000c2c2007211 */ /* 0x002fe400078f08ff */
[----:B------:R-:W-:Y:S02]  /*8ef0*/  LOP3.LUT P0, RZ, R217, 0x3ff, RZ, 0xc0, !PT ;  /* 0x000003ffd9ff7812 */ /* 0x000fe4000780c0ff */
[----:B------:R-:W-:Y:S02]  /*8f00*/  LOP3.LUT R3, R0, 0x1e, RZ, 0xc0, !PT ;  /* 0x0000001e00037812 */ /* 0x000fe400078ec0ff */
[----:B------:R-:W-:Y:S02]  /*8f10*/  P2R R24, PR, RZ, 0x1 ;  /* 0x00000001ff187803 */ /* 0x000fe40000000000 */
        /* <DEDUP_REMOVED lines=9> */
[----:B------:R1:W2:Y:S01]  /*8fb0*/  LDC.64 R14, c[0x4][R0] ;  /* 0x01000000000e7b82 */ /* 0x0002a20000000a00 */
        /* <DEDUP_REMOVED lines=8> */
[----:B-1----:R-:W-:-:S07]  /*9040*/  IMAD.MOV.U32 R13, RZ, RZ, RZ ;  /* 0x000000ffff0d7224 */ /* 0x002fce00078e00ff */
[----:B------:R-:W-:-:S07]  /*9050*/  LEPC R20, `(.L_x_1778) ;  /* 0x000000001014794e */ /* 0x000fce0000000000 */
[----:B0-2--5:R-:W-:Y:S05]  /*9060*/  CALL.ABS.NOINC R14 ;  /* 0x000000000e007343 */ /* 0x025fea0003c00000 */
.L_x_1778:
[----:B------:R-:W-:Y:S02]  /*9070*/  ULDC UR4, c[0x0][0x3f4] ;  /* 0x0000fd0000047ab9 */ /* 0x000fe40000000800 */
[----:B------:R-:W-:-:S13]  /*9080*/  ISETP.LT.AND P0, PT, RZ, UR4, PT ;  /* 0x00000004ff007c0c */ /* 0x000fda000bf01270 */
[----:B------:R-:W-:Y:S05]  /*9090*/  @P0 BRA `(.L_x_1779) ;  /* 0x00000000003c0947 */ /* 0x000fea0003800000 */
[----:B------:R-:W-:-:S04]  /*90a0*/  LEA.HI R0, R213, R213, RZ, 0x1 ;  /* 0x000000d5d5007211 */ /* 0x000fc800078f08ff */
        /* <DEDUP_REMOVED lines=8> */
.L_x_1782:
[----:B--2---:R2:W3:Y:S02]  /*9130*/  SYNCS.PHASECHK.TRANS64.TRYWAIT P0, [R2+URZ+0x28800], R3 ;  /* 0x02880003020075a7 */ /* 0x0044e4000800017f */
[----:B---3--:R-:W-:Y:S05]  /*9140*/  @!P0 NANOSLEEP.SYNCS 0x989680 ;  /* 0x009896800000895d */ /* 0x008fea0003900000 */
[----:B------:R-:W3:Y:S02]  /*9150*/  @!P0 SYNCS.PHASECHK.TRANS64 P0, [R2+URZ+0x28800], R3 ;  /* 0x02880003020085a7 */ /* 0x000ee4000800007f */
[----:B---3--:R-:W-:Y:S05]  /*9160*/  @!P0 BRA `(.L_x_1782) ;  /* 0xfffffffc00f08947 */ /* 0x008fea000383ffff */
.L_x_1781:
[----:B------:R-:W-:Y:S05]  /*9170*/  BSYNC B0 ;  /* 0x0000000000007941 */ /* 0x000fea0003800000 */
.L_x_1780:
[----:B------:R-:W-:Y:S05]  /*9180*/  BRA `(.L_x_1783) ;  /* 0x0000004c00907947 */ /* 0x000fea0003800000 */
.L_x_1779:
[----:B------:R-:W-:Y:S01]  /*9190*/  ISETP.NE.AND P0, PT, R24, RZ, PT ;  /* 0x000000ff1800720c */ /* 0x000fe20003f05270 */
[----:B------:R-:W-:Y:S01]  /*91a0*/  ULDC.64 UR4, c[0x0][0x3f8] ;  /* 0x0000fe0000047ab9 */ /* 0x000fe20000000a00 */
[----:B-----5:R-:W-:Y:S01]  /*91b0*/  SHF.R.S32.HI R0, RZ, 0x1f, R115 ;  /* 0x0000001fff007819 */ /* 0x020fe20000011473 */
[----:B------:R-:W-:Y:S01]  /*91c0*/  ULDC.64 UR6, c[0x0][0x408] ;  /* 0x0001020000067ab9 */ /* 0x000fe20000000a00 */
[----:B------:R-:W-:-:S04]  /*91d0*/  IMAD.WIDE.U32 R24, R115, UR4, RZ ;  /* 0x0000000473187c25 */ /* 0x000fc8000f8e00ff */
[C---:B------:R-:W-:Y:S02]  /*91e0*/  IMAD R4, R0.reuse, UR4, RZ ;  /* 0x0000000400047c24 */ /* 0x040fe4000f8e02ff */
[----:B------:R-:W-:Y:S02]  /*91f0*/  IMAD R0, R0, UR6, RZ ;  /* 0x0000000600007c24 */ /* 0x000fe4000f8e02ff */
[C---:B------:R-:W-:Y:S02]  /*9200*/  IMAD R29, R115.reuse, UR5, R4 ;  /* 0x00000005731d7c24 */ /* 0x040fe4000f8e0204 */
[C---:B------:R-:W-:Y:S02]  /*9210*/  IMAD R31, R115.reuse, UR7, R0 ;  /* 0x00000007731f7c24 */ /* 0x040fe4000f8e0200 */
[----:B------:R-:W-:-:S04]  /*9220*/  IMAD.WIDE.U32 R26, R115, UR6, RZ ;  /* 0x00000006731a7c25 */ /* 0x000fc8000f8e00ff */
[----:B------:R-:W-:Y:S02]  /*9230*/  IMAD.IADD R29, R29, 0x1, R25 ;  /* 0x000000011d1d7824 */ /* 0x000fe400078e0219 */
[----:B------:R-:W-:Y:S01]  /*9240*/  IMAD.IADD R31, R31, 0x1, R27 ;  /* 0x000000011f1f7824 */ /* 0x000fe200078e021b */
[----:B------:R-:W-:Y:S06]  /*9250*/  @!P0 BRA `(.L_x_1784) ;  /* 0x0000000000408947 */ /* 0x000fec0003800000 */
[----:B------:R-:W-:Y:S01]  /*9260*/  MOV R0, 0x0 ;  /* 0x0000000000007802 */ /* 0x000fe20000000f00 */
[----:B------:R-:W-:Y:S01]  /*9270*/  ULDC.64 UR4, c[0x4][0xa0] ;  /* 0x0100280000047ab9 */ /* 0x000fe20000000a00 */
[----:B------:R-:W-:Y:S01]  /*9280*/  ULDC.64 UR6, c[0x4][0x20] ;  /* 0x0100080000067ab9 */ /* 0x000fe20000000a00 */
[----:B------:R-:W-:Y:S01]  /*9290*/  MOV R4, UR4 ;  /* 0x0000000400047c02 */ /* 0x000fe20008000f00 */
[----:B------:R1:W2:Y:S01]  /*92a0*/  LDC.64 R14, c[0x4][R0] ;  /* 0x01000000000e7b82 */ /* 0x0002a20000000a00 */
        /* <DEDUP_REMOVED lines=8> */
[----:B-1----:R-:W-:-:S07]  /*9330*/  IMAD.MOV.U32 R13, RZ, RZ, RZ ;  /* 0x000000ffff0d7224 */ /* 0x002fce00078e00ff */
[----:B------:R-:W-:-:S07]  /*9340*/  LEPC R20, `(.L_x_1784) ;  /* 0x000000001014794e */ /* 0x000fce0000000000 */
[----:B0-2---:R-:W-:Y:S05]  /*9350*/  CALL.ABS.NOINC R14 ;  /* 0x000000000e007343 */ /* 0x005fea0003c00000 */
.L_x_1784:
[----:B------:R-:W-:Y:S01]  /*9360*/  ULDC.U8 UR4, c[0x0][0x410] ;  /* 0x0001040000047ab9 */ /* 0x000fe20000000000 */
[----:B------:R-:W-:Y:S01]  /*9370*/  IMAD.IADD R55, R23, 0x1, R193 ;  /* 0x0000000117377824 */ /* 0x000fe200078e02c1 */
[----:B------:R-:W-:Y:S01]  /*9380*/  ISETP.NE.AND P0, PT, RZ, UR4, PT ;  /* 0x00000004ff007c0c */ /* 0x000fe2000bf05270 */
[----:B------:R-:W-:Y:S02]  /*9390*/  BSSY B0, `(.L_x_1785) ;  /* 0x00004bb000007945 */ /* 0x000fe40003800000 */
[----:B------:R-:W-:-:S10]  /*93a0*/  IMAD R3, R207, 0x20, R55 ;  /* 0x00000020cf037824 */ /* 0x000fd400078e0237 */
[----:B------:R-:W-:Y:S05]  /*93b0*/  @!P0 BRA `(.L_x_1786) ;  /* 0x0000002400b48947 */ /* 0x000fea0003800000 */
[----:B------:R-:W1:Y:S01]  /*93c0*/  LDC R64, c[0x0][0x448] ;  /* 0x00011200ff407b82 */ /* 0x000e620000000800 */
[----:B------:R-:W-:Y:S01]  /*93d0*/  ULDC.64 UR4, c[0x0][0x3f8] ;  /* 0x0000fe0000047ab9 */ /* 0x000fe20000000a00 */
[----:B------:R-:W-:Y:S01]  /*93e0*/  ULDC.64 UR6, c[0x0][0x408] ;  /* 0x0001020000067ab9 */ /* 0x000fe20000000a00 */
[----:B------:R-:W-:Y:S01]  /*93f0*/  MOV R9, R31 ;  /* 0x0000001f00097202 */ /* 0x000fe20000000f00 */
[----:B------:R-:W-:Y:S02]  /*9400*/  IMAD.MOV.U32 R6, RZ, RZ, R24 ;  /* 0x000000ffff067224 */ /* 0x000fe400078e0018 */
[----:B------:R-:W-:Y:S02]  /*9410*/  IMAD.MOV.U32 R7, RZ, RZ, R29 ;  /* 0x000000ffff077224 */ /* 0x000fe400078e001d */
[----:B------:R-:W-:Y:S01]  /*9420*/  IMAD.MOV.U32 R8, RZ, RZ, R26 ;  /* 0x000000ffff087224 */ /* 0x000fe200078e001a */
[----:B-1----:R-:W-:-:S13]  /*9430*/  ISETP.NE.AND P0, PT, R64, 0x1, PT ;  /* 0x000000014000780c */ /* 0x002fda0003f05270 */
[----:B------:R-:W1:Y:S08]  /*9440*/  @P0 LDC R0, c[0x0][0x44c] ;  /* 0x00011300ff000b82 */ /* 0x000e700000000800 */
[----:B------:R-:W2:Y:S01]  /*9450*/  @P0 LDC R5, c[0x0][0x450] ;  /* 0x00011400ff050b82 */ /* 0x000ea20000000800 */
[----:B-1----:R-:W-:-:S05]  /*9460*/  @P0 IMAD.HI.U32 R0, R3, R0, RZ ;  /* 0x0000000003000227 */ /* 0x002fca00078e00ff */
[----:B--2---:R-:W-:-:S04]  /*9470*/  @P0 SHF.R.U32.HI R3, RZ, R5, R0 ;  /* 0x00000005ff030219 */ /* 0x004fc80000011600 */
[----:B------:R-:W-:Y:S01]  /*9480*/  SHF.R.S32.HI R0, RZ, 0x1f, R3 ;  /* 0x0000001fff007819 */ /* 0x000fe20000011403 */
[----:B------:R-:W-:-:S04]  /*9490*/  IMAD.WIDE.U32 R6, R3, UR4, R6 ;  /* 0x0000000403067c25 */ /* 0x000fc8000f8e0006 */
[C---:B------:R-:W-:Y:S02]  /*94a0*/  IMAD R4, R0.reuse, UR4, RZ ;  /* 0x0000000400047c24 */ /* 0x040fe4000f8e02ff */
[----:B------:R-:W-:Y:S02]  /*94b0*/  IMAD R0, R0, UR6, RZ ;  /* 0x0000000600007c24 */ /* 0x000fe4000f8e02ff */
[C---:B------:R-:W-:Y:S01]  /*94c0*/  IMAD R11, R3.reuse, UR5, R4 ;  /* 0x00000005030b7c24 */ /* 0x040fe2000f8e0204 */
[----:B------:R-:W-:Y:S01]  /*94d0*/  ULDC.64 UR4, c[0x0][0x3e8] ;  /* 0x0000fa0000047ab9 */ /* 0x000fe20000000a00 */
[C---:B------:R-:W-:Y:S01]  /*94e0*/  IMAD.WIDE.U32 R8, R3.reuse, UR6, R8 ;  /* 0x0000000603087c25 */ /* 0x040fe2000f8e0008 */
[----:B------:R-:W-:Y:S01]  /*94f0*/  LEA R5, P0, R6, UR4, 0x1 ;  /* 0x0000000406057c11 */ /* 0x000fe2000f8008ff */
[----:B------:R-:W-:Y:S02]  /*9500*/  UMOV UR4, 0xffffffff ;  /* 0xffffffff00047882 */ /* 0x000fe40000000000 */
[----:B------:R-:W-:Y:S01]  /*9510*/  IMAD R3, R3, UR7, R0 ;  /* 0x0000000703037c24 */ /* 0x000fe2000f8e0200 */
[----:B------:R-:W-:Y:S01]  /*9520*/  ULDC.64 UR6, c[0x0][0x400] ;  /* 0x0001000000067ab9 */ /* 0x000fe20000000a00 */
[----:B------:R-:W-:Y:S01]  /*9530*/  IMAD.IADD R11, R7, 0x1, R11 ;  /* 0x00000001070b7824 */ /* 0x000fe200078e020b */
[----:B------:R-:W-:Y:S01]  /*9540*/  LEA R7, P1, R8, UR6, 0x1 ;  /* 0x0000000608077c11 */ /* 0x000fe2000f8208ff */
[----:B------:R-:W-:-:S03]  /*9550*/  IMAD.IADD R3, R9, 0x1, R3 ;  /* 0x0000000109037824 */ /* 0x000fc600078e0203 */
[----:B------:R-:W-:Y:S02]  /*9560*/  LEA.HI.X R6, R6, UR5, R11, 0x1, P0 ;  /* 0x0000000506067c11 */ /* 0x000fe400080f0c0b */
[----:B------:R-:W-:Y:S01]  /*9570*/  LEA.HI.X R8, R8, UR7, R3, 0x1, P1 ;  /* 0x0000000708087c11 */ /* 0x000fe200088f0c03 */
[----:B------:R-:W-:Y:S06]  /*9580*/  BRA.DIV UR4, `(.L_x_1787) ;  /* 0x000001ce04dc7947 */ /* 0x000fec000b800000 */
[----:B------:R1:W2:Y:S04]  /*9590*/  SHFL.IDX PT, R0, R6, RZ, 0x181f ;  /* 0x00181fff06007589 */ /* 0x0002a800000e0000 */
[----:B------:R1:W3:Y:S04]  /*95a0*/  SHFL.IDX PT, R3, R5, RZ, 0x181f ;  /* 0x00181fff05037589 */ /* 0x0002e800000e0000 */
[----:B------:R1:W4:Y:S04]  /*95b0*/  SHFL.IDX PT, R4, R8, RZ, 0x181f ;  /* 0x00181fff08047589 */ /* 0x00032800000e0000 */
[----:B------:R1:W0:Y:S02]  /*95c0*/  SHFL.IDX PT, R14, R7, RZ, 0x181f ;  /* 0x00181fff070e7589 */ /* 0x00022400000e0000 */
.L_x_2110:
[----:B------:R-:W-:Y:S01]  /*95d0*/  IMAD R64, R187, R64, RZ ;  /* 0x00000040bb407224 */ /* 0x000fe200078e02ff */
[----:B------:R-:W-:Y:S01]  /*95e0*/  BSSY B1, `(.L_x_1788) ;  /* 0x000001e000017945 */ /* 0x000fe20003800000 */
[----:B------:R-:W-:Y:S02]  /*95f0*/  CS2R R48, SRZ ;  /* 0x0000000000307805 */ /* 0x000fe4000001ff00 */
[----:B------:R-:W-:Y:S02]  /*9600*/  CS2R R44, SRZ ;  /* 0x00000000002c7805 */ /* 0x000fe4000001ff00 */
[----:B------:R-:W-:Y:S02]  /*9610*/  CS2R R46, SRZ ;  /* 0x00000000002e7805 */ /* 0x000fe4000001ff00 */
[----:B------:R-:W-:Y:S02]  /*9620*/  ISETP.GE.AND P0, PT, R55, R64, PT ;  /* 0x000000403700720c */ /* 0x000fe40003f06270 */
[----:B------:R-:W-:-:S11]  /*9630*/  CS2R R40, SRZ ;  /* 0x0000000000287805 */ /* 0x000fd6000001ff00 */
[----:B------:R-:W-:Y:S05]  /*9640*/  @P0 BRA `(.L_x_1789) ;  /* 0x00000000005c0947 */ /* 0x000fea0003800000 */
[----:B------:R-:W-:Y:S01]  /*9650*/  ULDC UR4, c[0x0][0x3f4] ;  /* 0x0000fd0000047ab9 */ /* 0x000fe20000000800 */
[----:B------:R-:W-:Y:S02]  /*9660*/  CS2R R40, SRZ ;  /* 0x0000000000287805 */ /* 0x000fe4000001ff00 */
[----:B------:R-:W-:Y:S02]  /*9670*/  ISETP.GE.AND P4, PT, R18, UR4, PT ;  /* 0x0000000412007c0c */ /* 0x000fe4000bf86270 */
[----:B------:R-:W-:Y:S02]  /*9680*/  CS2R R44, SRZ ;  /* 0x00000000002c7805 */ /* 0x000fe4000001ff00 */
[----:B------:R-:W-:-:S09]  /*9690*/  ISETP.GE.AND P5, PT, R185, UR4, PT ;  /* 0x00000004b9007c0c */ /* 0x000fd2000bfa6270 */
[C---:B------:R-:W-:Y:S01]  /*96a0*/  @!P4 IMAD.SHL.U32 R12, R18.reuse, 0x2, RZ ;  /* 0x00000002120cc824 */ /* 0x040fe200078e00ff */
[----:B------:R-:W-:-:S03]  /*96b0*/  @!P4 SHF.L.U64.HI R13, R18, 0x1, R19 ;  /* 0x00000001120dc819 */ /* 0x000fc60000010213 */
[C---:B------:R-:W-:Y:S01]  /*96c0*/  @!P5 IMAD.SHL.U32 R15, R185.reuse, 0x2, RZ ;  /* 0x00000002b90fd824 */ /* 0x040fe200078e00ff */
[----:B------:R-:W-:Y:S02]  /*96d0*/  @!P5 SHF.L.U64.HI R9, R185, 0x1, R216 ;  /* 0x00000001b909d819 */ /* 0x000fe400000102d8 */
[CC--:B---3--:R-:W-:Y:S02]  /*96e0*/  @!P4 IADD3 R10, P0, R3.reuse, R12.reuse, RZ ;  /* 0x0000000c030ac210 */ /* 0x0c8fe40007f1e0ff */
[----:B0-----:R-:W-:Y:S02]  /*96f0*/  @!P4 IADD3 R12, P1, R14, R12, RZ ;  /* 0x0000000c0e0cc210 */ /* 0x001fe40007f3e0ff */
[-C--:B------:R-:W-:Y:S01]  /*9700*/  @!P5 IADD3 R20, P2, R3, R15.reuse, RZ ;  /* 0x0000000f0314d210 */ /* 0x080fe20007f5e0ff */
[----:B--2---:R-:W-:Y:S01]  /*9710*/  @!P4 IMAD.X R11, R0, 0x1, R13, P0 ;  /* 0x00000001000bc824 */ /* 0x004fe200000e060d */
[----:B------:R-:W-:Y:S02]  /*9720*/  @!P5 IADD3 R14, P3, R14, R15, RZ ;  /* 0x0000000f0e0ed210 */ /* 0x000fe40007f7e0ff */
[----:B------:R-:W-:-:S02]  /*9730*/  CS2R R46, SRZ ;  /* 0x00000000002e7805 */ /* 0x000fc4000001ff00 */
[----:B------:R-:W-:Y:S01]  /*9740*/  CS2R R48, SRZ ;  /* 0x0000000000307805 */ /* 0x000fe2000001ff00 */
[--C-:B------:R-:W-:Y:S01]  /*9750*/  @!P5 IMAD.X R21, R0, 0x1, R9.reuse, P2 ;  /* 0x000000010015d824 */ /* 0x100fe200010e0609 */
[C---:B----4-:R-:W-:Y:S01]  /*9760*/  @!P4 IADD3.X R13, R4.reuse, R13, RZ, P1, !PT ;  /* 0x0000000d040dc210 */ /* 0x050fe20000ffe4ff */
[----:B------:R-:W-:Y:S01]  /*9770*/  @!P5 IMAD.X R15, R4, 0x1, R9, P3 ;  /* 0x00000001040fd824 */ /* 0x000fe200018e0609 */
[----:B------:R0:W5:Y:S04]  /*9780*/  @!P4 LD.E.64 R46, desc[UR38][R10.64] ;  /* 0x000000260a2ec980 */ /* 0x000168000c101b00 */
[----:B------:R0:W5:Y:S04]  /*9790*/  @!P5 LD.E.64 R40, desc[UR38][R20.64] ;  /* 0x000000261428d980 */ /* 0x000168000c101b00 */
[----:B------:R0:W5:Y:S04]  /*97a0*/  @!P5 LD.E.64 R44, desc[UR38][R14.64] ;  /* 0x000000260e2cd980 */ /* 0x000168000c101b00 */
[----:B------:R0:W5:Y:S02]  /*97b0*/  @!P4 LD.E.64 R48, desc[UR38][R12.64] ;  /* 0x000000260c30c980 */ /* 0x000164000c101b00 */
.L_x_1789:
[----:B------:R-:W-:Y:S05]  /*97c0*/  BSYNC B1 ;  /* 0x0000000000017941 */ /* 0x000fea0003800000 */
.L_x_1788:
[----:B--2--5:R-:W-:Y:S01]  /*97d0*/  IMAD.MOV.U32 R0, RZ, RZ, R48 ;  /* 0x000000ffff007224 */ /* 0x024fe200078e0030 */
[----:B------:R-:W-:Y:S01]  /*97e0*/  UMOV UR4, 0xffffffff ;  /* 0xffffffff00047882 */ /* 0x000fe20000000000 */
[----:B----4-:R-:W-:Y:S01]  /*97f0*/  IMAD.MOV.U32 R4, RZ, RZ, R44 ;  /* 0x000000ffff047224 */ /* 0x010fe200078e002c */
[----:B------:R-:W-:Y:S01]  /*9800*/  CS2R R38, SRZ ;  /* 0x0000000000267805 */ /* 0x000fe2000001ff00 */
[----:B------:R-:W-:Y:S01]  /*9810*/  IMAD.MOV.U32 R9, RZ, RZ, R45 ;  /* 0x000000ffff097224 */ /* 0x000fe200078e002d */
[----:B------:R-:W-:Y:S01]  /*9820*/  PRMT R65, R0, 0x7610, R65 ;  /* 0x0000761000417816 */ /* 0x000fe20000000041 */
[----:B---3--:R-:W-:Y:S01]  /*9830*/  IMAD.MOV.U32 R3, RZ, RZ, R49 ;  /* 0x000000ffff037224 */ /* 0x008fe200078e0031 */
[----:B------:R-:W-:Y:S01]  /*9840*/  PRMT R59, R4, 0x7610, R59 ;  /* 0x00007610043b7816 */ /* 0x000fe2000000003b */
[----:B------:R-:W-:Y:S01]  /*9850*/  IMAD.MOV.U32 R0, RZ, RZ, R46 ;  /* 0x000000ffff007224 */ /* 0x000fe200078e002e */
[----:B------:R-:W-:Y:S01]  /*9860*/  PRMT R58, R58, 0x5410, R9 ;  /* 0x000054103a3a7816 */ /* 0x000fe20000000009 */
[----:B------:R-:W-:Y:S01]  /*9870*/  IMAD.MOV.U32 R4, RZ, RZ, R40 ;  /* 0x000000ffff047224 */ /* 0x000fe200078e0028 */
[----:B------:R-:W-:Y:S01]  /*9880*/  PRMT R70, R3, 0x7610, R70 ;  /* 0x0000761003467816 */ /* 0x000fe20000000046 */
[----:B------:R-:W-:Y:S01]  /*9890*/  IMAD.MOV.U32 R9, RZ, RZ, R41 ;  /* 0x000000ffff097224 */ /* 0x000fe200078e0029 */
[----:B------:R-:W-:-:S02]  /*98a0*/  MOV R3, R47 ;  /* 0x0000002f00037202 */ /* 0x000fc40000000f00 */
[----:B------:R-:W-:Y:S02]  /*98b0*/  PRMT R65, R65, 0x5410, R0 ;  /* 0x0000541041417816 */ /* 0x000fe40000000000 */
[----:B------:R-:W-:Y:S02]  /*98c0*/  PRMT R70, R70, 0x5410, R3 ;  /* 0x0000541046467816 */ /* 0x000fe40000000003 */
[----:B------:R-:W-:Y:S02]  /*98d0*/  PRMT R59, R59, 0x5410, R4 ;  /* 0x000054103b3b7816 */ /* 0x000fe40000000004 */
[----:B------:R-:W-:Y:S01]  /*98e0*/  PRMT R58, R9, 0x7610, R58 ;  /* 0x00007610093a7816 */ /* 0x000fe2000000003a */
[----:B------:R-:W-:Y:S06]  /*98f0*/  BRA.DIV UR4, `(.L_x_1790) ;  /* 0x000001ce04707947 */ /* 0x000fec000b800000 */
[----:B------:R2:W3:Y:S04]  /*9900*/  SHFL.IDX PT, R0, R6, 0x1, 0x181f ;  /* 0x00381f0006007f89 */ /* 0x0004e800000e0000 */
[----:B------:R2:W4:Y:S04]  /*9910*/  SHFL.IDX PT, R3, R5, 0x1, 0x181f ;  /* 0x00381f0005037f89 */ /* 0x00052800000e0000 */
[----:B------:R2:W1:Y:S04]  /*9920*/  SHFL.IDX PT, R4, R8, 0x1, 0x181f ;  /* 0x00381f0008047f89 */ /* 0x00046800000e0000 */
[----:B0-----:R2:W0:Y:S02]  /*9930*/  SHFL.IDX PT, R14, R7, 0x1, 0x181f ;  /* 0x00381f00070e7f89 */ /* 0x00142400000e0000 */
.L_x_2116:
[----:B------:R-:W-:Y:S01]  /*9940*/  VIADD R9, R55, 0x20 ;  /* 0x0000002037097836 */ /* 0x000fe20000000000 */
[----:B------:R-:W-:Y:S01]  /*9950*/  BSSY B1, `(.L_x_1791) ;  /* 0x000001d000017945 */ /* 0x000fe20003800000 */
[----:B------:R-:W-:Y:S02]  /*9960*/  CS2R R34, SRZ ;  /* 0x0000000000227805 */ /* 0x000fe4000001ff00 */
[----:B------:R-:W-:Y:S02]  /*9970*/  CS2R R36, SRZ ;  /* 0x0000000000247805 */ /* 0x000fe4000001ff00 */
[----:B------:R-:W-:Y:S02]  /*9980*/  CS2R R32, SRZ ;  /* 0x0000000000207805 */ /* 0x000fe4000001ff00 */
[----:B------:R-:W-:-:S13]  /*9990*/  ISETP.GE.AND P0, PT, R9, R64, PT ;  /* 0x000000400900720c */ /* 0x000fda0003f06270 */
        /* <DEDUP_REMOVED lines=10> */
[CC--:B----4-:R-:W-:Y:S02]  /*9a40*/  @!P4 IADD3 R10, P0, R3.reuse, R12.reuse, RZ ;  /* 0x0000000c030ac210 */ /* 0x0d0fe40007f1e0ff */
[-C--:B------:R-:W-:Y:S02]  /*9a50*/  @!P5 IADD3 R20, P2, R3, R11.reuse, RZ ;  /* 0x0000000b0314d210 */ /* 0x080fe40007f5e0ff */
[C---:B0-----:R-:W-:Y:S02]  /*9a60*/  @!P4 IADD3 R12, P1, R14.reuse, R12, RZ ;  /* 0x0000000c0e0cc210 */ /* 0x041fe40007f3e0ff */
[----:B------:R-:W-:Y:S01]  /*9a70*/  @!P5 IADD3 R14, P3, R14, R11, RZ ;  /* 0x0000000b0e0ed210 */ /* 0x000fe20007f7e0ff */
[----:B---3--:R-:W-:Y:S01]  /*9a80*/  @!P5 IMAD.X R21, R0, 0x1, R15, P2 ;  /* 0x000000010015d824 */ /* 0x008fe200010e060f */
[----:B------:R-:W-:-:S02]  /*9a90*/  CS2R R36, SRZ ;  /* 0x0000000000247805 */ /* 0x000fc4000001ff00 */
[----:B------:R-:W-:Y:S02]  /*9aa0*/  CS2R R38, SRZ ;  /* 0x0000000000267805 */ /* 0x000fe4000001ff00 */
[----:B------:R-:W-:Y:S01]  /*9ab0*/  @!P4 IADD3.X R11, R0, R9, RZ, P0, !PT ;  /* 0x00000009000bc210 */ /* 0x000fe200007fe4ff */
[C---:B-1----:R-:W-:Y:S01]  /*9ac0*/  @!P4 IMAD.X R13, R4.reuse, 0x1, R9, P1 ;  /* 0x00000001040dc824 */ /* 0x042fe200008e0609 */
[----:B------:R0:W5:Y:S01]  /*9ad0*/  @!P5 LD.E.64 R32, desc[UR38][R20.64] ;  /* 0x000000261420d980 */ /* 0x000162000c101b00 */
[----:B------:R-:W-:-:S03]  /*9ae0*/  @!P5 IMAD.X R15, R4, 0x1, R15, P3 ;  /* 0x00000001040fd824 */ /* 0x000fc600018e060f */
[----:B------:R0:W5:Y:S04]  /*9af0*/  @!P4 LD.E.64 R36, desc[UR38][R10.64] ;  /* 0x000000260a24c980 */ /* 0x000168000c101b00 */
[----:B------:R0:W5:Y:S04]  /*9b00*/  @!P5 LD.E.64 R34, desc[UR38][R14.64] ;  /* 0x000000260e22d980 */ /* 0x000168000c101b00 */
[----:B------:R0:W5:Y:S02]  /*9b10*/  @!P4 LD.E.64 R38, desc[UR38][R12.64] ;  /* 0x000000260c26c980 */ /* 0x000164000c101b00 */
.L_x_1792:
[----:B------:R-:W-:Y:S05]  /*9b20*/  BSYNC B1 ;  /* 0x0000000000017941 */ /* 0x000fea0003800000 */
.L_x_1791:
[----:B----45:R-:W-:Y:S01]  /*9b30*/  IMAD.MOV.U32 R3, RZ, RZ, R39 ;  /* 0x000000ffff037224 */ /* 0x030fe200078e0027 */
[----:B------:R-:W-:Y:S01]  /*9b40*/  UMOV UR4, 0xffffffff ;  /* 0xffffffff00047882 */ /* 0x000fe20000000000 */
[----:B-1----:R-:W-:Y:S02]  /*9b50*/  IMAD.MOV.U32 R4, RZ, RZ, R34 ;  /* 0x000000ffff047224 */ /* 0x002fe400078e0022 */
[----:B------:R-:W-:Y:S01]  /*9b60*/  IMAD.MOV.U32 R9, RZ, RZ, R35 ;  /* 0x000000ffff097224 */ /* 0x000fe200078e0023 */
[----:B------:R-:W-:Y:S01]  /*9b70*/  PRMT R56, R56, 0x5410, R3 ;  /* 0x0000541038387816 */ /* 0x000fe20000000003 */
[----:B---3--:R-:W-:Y:S02]  /*9b80*/  IMAD.MOV.U32 R0, RZ, RZ, R38 ;  /* 0x000000ffff007224 */ /* 0x008fe400078e0026 */
        /* <DEDUP_REMOVED lines=14> */
.L_x_2122:
[----:B------:R-:W-:Y:S01]  /*9c70*/  VIADD R9, R55, 0x40 ;  /* 0x0000004037097836 */ /* 0x000fe20000000000 */
        /* <DEDUP_REMOVED lines=17> */
[C---:B0-----:R-:W-:Y:S02]  /*9d90*/  @!P4 IADD3 R12, P1, R14.reuse, R12, RZ ;  /* 0x0000000c0e0cc210 */ /* 0x041fe40007f3e0ff */
[-C--:B------:R-:W-:Y:S02]  /*9da0*/  @!P5 IADD3 R26, P2, R3, R11.reuse, RZ ;  /* 0x0000000b031ad210 */ /* 0x080fe40007f5e0ff */
[----:B------:R-:W-:Y:S02]  /*9db0*/  @!P5 IADD3 R14, P3, R14, R11, RZ ;  /* 0x0000000b0e0ed210 */ /* 0x000fe40007f7e0ff */
[----:B------:R-:W-:-:S02]  /*9dc0*/  CS2R R28, SRZ ;  /* 0x00000000001c7805 */ /* 0x000fc4000001ff00 */
[C---:B---3--:R-:W-:Y:S02]  /*9dd0*/  @!P5 IADD3.X R27, R0.reuse, R15, RZ, P2, !PT ;  /* 0x0000000f001bd210 */ /* 0x048fe400017fe4ff */
[----:B------:R-:W-:Y:S01]  /*9de0*/  CS2R R30, SRZ ;  /* 0x00000000001e7805 */ /* 0x000fe2000001ff00 */
[--C-:B------:R-:W-:Y:S02]  /*9df0*/  @!P4 IMAD.X R11, R0, 0x1, R9.reuse, P0 ;  /* 0x00000001000bc824 */ /* 0x100fe400000e0609 */
[C---:B-1----:R-:W-:Y:S01]  /*9e00*/  @!P4 IMAD.X R13, R4.reuse, 0x1, R9, P1 ;  /* 0x00000001040dc824 */ /* 0x042fe200008e0609 */
[----:B------:R0:W5:Y:S01]  /*9e10*/  @!P5 LD.E.64 R24, desc[UR38][R26.64] ;  /* 0x000000261a18d980 */ /* 0x000162000c101b00 */
[----:B------:R-:W-:-:S03]  /*9e20*/  @!P5 IMAD.X R15, R4, 0x1, R15, P3 ;  /* 0x00000001040fd824 */ /* 0x000fc600018e060f */
[----:B------:R0:W5:Y:S04]  /*9e30*/  @!P4 LD.E.64 R28, desc[UR38][R10.64] ;  /* 0x000000260a1cc980 */ /* 0x000168000c101b00 */
[----:B------:R0:W5:Y:S04]  /*9e40*/  @!P5 LD.E.64 R20, desc[UR38][R14.64] ;  /* 0x000000260e14d980 */ /* 0x000168000c101b00 */
[----:B------:R0:W5:Y:S02]  /*9e50*/  @!P4 LD.E.64 R30, desc[UR38][R12.64] ;  /* 0x000000260c1ec980 */ /* 0x000164000c101b00 */
.L_x_1795:
[----:B------:R-:W-:Y:S05]  /*9e60*/  BSYNC B1 ;  /* 0x0000000000017941 */ /* 0x000fea0003800000 */
.L_x_1794:
[----:B---3-5:R-:W-:Y:S01]  /*9e70*/  IMAD.MOV.U32 R0, RZ, RZ, R30 ;  /* 0x000000ffff007224 */ /* 0x028fe200078e001e */
[----:B------:R-:W-:Y:S01]  /*9e80*/  MOV R9, R21 ;  /* 0x0000001500097202 */ /* 0x000fe20000000f00 */
[----:B----4-:R-:W-:Y:S01]  /*9e90*/  IMAD.MOV.U32 R3, RZ, RZ, R31 ;  /* 0x000000ffff037224 */ /* 0x010fe200078e001f */
[----:B------:R-:W-:Y:S01]  /*9ea0*/  UMOV UR4, 0xffffffff ;  /* 0xffffffff00047882 */ /* 0x000fe20000000000 */
[----:B-1----:R-:W-:Y:S01]  /*9eb0*/  IMAD.MOV.U32 R4, RZ, RZ, R20 ;  /* 0x000000ffff047224 */ /* 0x002fe200078e0014 */
[----:B0-----:R-:W-:Y:S02]  /*9ec0*/  CS2R R26, SRZ ;  /* 0x00000000001a7805 */ /* 0x001fe4000001ff00 */
[----:B------:R-:W-:Y:S01]  /*9ed0*/  PRMT R53, R0, 0x5410, R3 ;  /* 0x0000541000357816 */ /* 0x000fe20000000003 */
[----:B------:R-:W-:Y:S01]  /*9ee0*/  IMAD.MOV.U32 R0, RZ, RZ, R28 ;  /* 0x000000ffff007224 */ /* 0x000fe200078e001c */
[----:B------:R-:W-:Y:S01]  /*9ef0*/  PRMT R43, R4, 0x5410, R9 ;  /* 0x00005410042b7816 */ /* 0x000fe20000000009 */
[----:B------:R-:W-:-:S02]  /*9f00*/  IMAD.MOV.U32 R3, RZ, RZ, R29 ;  /* 0x000000ffff037224 */ /* 0x000fc400078e001d */
[----:B------:R-:W-:Y:S02]  /*9f10*/  IMAD.MOV.U32 R4, RZ, RZ, R24 ;  /* 0x000000ffff047224 */ /* 0x000fe400078e0018 */
[----:B------:R-:W-:Y:S01]  /*9f20*/  IMAD.MOV.U32 R9, RZ, RZ, R25 ;  /* 0x000000ffff097224 */ /* 0x000fe200078e0019 */
[----:B------:R-:W-:-:S04]  /*9f30*/  PRMT R54, R0, 0x5410, R3 ;  /* 0x0000541000367816 */ /* 0x000fc80000000003 */
[----:B------:R-:W-:Y:S01]  /*9f40*/  PRMT R50, R4, 0x5410, R9 ;  /* 0x0000541004327816 */ /* 0x000fe20000000009 */
[----:B------:R-:W-:Y:S06]  /*9f50*/  BRA.DIV UR4, `(.L_x_1796) ;  /* 0x000001ca04b87947 */ /* 0x000fec000b800000 */
[----:B------:R0:W1:Y:S04]  /*9f60*/  SHFL.IDX PT, R0, R6, 0x3, 0x181f ;  /* 0x00781f0006007f89 */ /* 0x00006800000e0000 */
[----:B------:R0:W3:Y:S04]  /*9f70*/  SHFL.IDX PT, R3, R5, 0x3, 0x181f ;  /* 0x00781f0005037f89 */ /* 0x0000e800000e0000 */
[----:B------:R0:W4:Y:S04]  /*9f80*/  SHFL.IDX PT, R4, R8, 0x3, 0x181f ;  /* 0x00781f0008047f89 */ /* 0x00012800000e0000 */
[----:B------:R0:W0:Y:S02]  /*9f90*/  SHFL.IDX PT, R14, R7, 0x3, 0x181f ;  /* 0x00781f00070e7f89 */ /* 0x00002400000e0000 */
.L_x_2128:
[----:B------:R-:W-:Y:S01]  /*9fa0*/  VIADD R55, R55, 0x60 ;  /* 0x0000006037377836 */ /* 0x000fe20000000000 */
[----:B0-2---:R-:W-:Y:S01]  /*9fb0*/  LEA.HI R5, R213, R213, RZ, 0x1 ;  /* 0x000000d5d5057211 */ /* 0x005fe200078f08ff */
[----:B------:R-:W-:Y:S01]  /*9fc0*/  BSSY B1, `(.L_x_1797) ;  /* 0x0000020000017945 */ /* 0x000fe20003800000 */
[----:B------:R-:W-:Y:S02]  /*9fd0*/  CS2R R10, SRZ ;  /* 0x00000000000a7805 */ /* 0x000fe4000001ff00 */
[----:B------:R-:W-:Y:S02]  /*9fe0*/  CS2R R12, SRZ ;  /* 0x00000000000c7805 */ /* 0x000fe4000001ff00 */
[----:B------:R-:W-:Y:S02]  /*9ff0*/  ISETP.GE.AND P0, PT, R55, R64, PT ;  /* 0x000000403700720c */ /* 0x000fe40003f06270 */
[----:B------:R-:W-:Y:S02]  /*a000*/  CS2R R8, SRZ ;  /* 0x0000000000087805 */ /* 0x000fe4000001ff00 */
[----:B------:R-:W-:-:S05]  /*a010*/  LOP3.LUT R6, R5, 0xfffffffe, RZ, 0xc0, !PT ;  /* 0xfffffffe05067812 */ /* 0x000fca00078ec0ff */
[----:B------:R-:W-:-:S05]  /*a020*/  IMAD.IADD R5, R213, 0x1, -R6 ;  /* 0x00000001d5057824 */ /* 0x000fca00078e0a06 */
[----:B------:R-:W-:Y:S01]  /*a030*/  SHF.L.U32 R5, R5, 0x1f, RZ ;  /* 0x0000001f05057819 */ /* 0x000fe200000006ff */
[----:B------:R-:W-:Y:S06]  /*a040*/  @P0 BRA `(.L_x_1798) ;  /* 0x00000000005c0947 */ /* 0x000fec0003800000 */
[----:B------:R-:W-:Y:S01]  /*a050*/  ULDC UR4, c[0x0][0x3f4] ;  /* 0x0000fd0000047ab9 */ /* 0x000fe20000000800 */
[----:B------:R-:W-:Y:S02]  /*a060*/  CS2R R8, SRZ ;  /* 0x0000000000087805 */ /* 0x000fe4000001ff00 */
[----:B------:R-:W-:Y:S02]  /*a070*/  ISETP.GE.AND P4, PT, R18, UR4, PT ;  /* 0x0000000412007c0c */ /* 0x000fe4000bf86270 */
[----:B------:R-:W-:-:S11]  /*a080*/  ISETP.GE.AND P5, PT, R185, UR4, PT ;  /* 0x00000004b9007c0c */ /* 0x000fd6000bfa6270 */
[C---:B------:R-:W-:Y:S02]  /*a090*/  @!P4 SHF.L.U32 R60, R18.reuse, 0x1, RZ ;  /* 0x00000001123cc819 */ /* 0x040fe400000006ff */
[----:B------:R-:W-:Y:S01]  /*a0a0*/  @!P5 IMAD.SHL.U32 R15, R185, 0x2, RZ ;  /* 0x00000002b90fd824 */ /* 0x000fe200078e00ff */
[----:B------:R-:W-:Y:S02]  /*a0b0*/  @!P4 SHF.L.U64.HI R11, R18, 0x1, R19 ;  /* 0x00000001120bc819 */ /* 0x000fe40000010213 */
[-C--:B---3--:R-:W-:Y:S02]  /*a0c0*/  @!P4 IADD3 R6, P0, R3, R60.reuse, RZ ;  /* 0x0000003c0306c210 */ /* 0x088fe40007f1e0ff */
[----:B------:R-:W-:Y:S02]  /*a0d0*/  @!P4 IADD3 R60, P1, R14, R60, RZ ;  /* 0x0000003c0e3cc210 */ /* 0x000fe40007f3e0ff */
[----:B------:R-:W-:Y:S01]  /*a0e0*/  @!P5 SHF.L.U64.HI R13, R185, 0x1, R216 ;  /* 0x00000001b90dd819 */ /* 0x000fe200000102d8 */
[--C-:B-1----:R-:W-:Y:S01]  /*a0f0*/  @!P4 IMAD.X R7, R0, 0x1, R11.reuse, P0 ;  /* 0x000000010007c824 */ /* 0x102fe200000e060b */
[-C--:B------:R-:W-:Y:S01]  /*a100*/  @!P5 IADD3 R62, P2, R3, R15.reuse, RZ ;  /* 0x0000000f033ed210 */ /* 0x080fe20007f5e0ff */
[----:B----4-:R-:W-:Y:S01]  /*a110*/  @!P4 IMAD.X R61, R4, 0x1, R11, P1 ;  /* 0x00000001043dc824 */ /* 0x010fe200008e060b */
[----:B------:R-:W-:-:S02]  /*a120*/  @!P5 IADD3 R14, P3, R14, R15, RZ ;  /* 0x0000000f0e0ed210 */ /* 0x000fc40007f7e0ff */
[----:B------:R-:W-:Y:S02]  /*a130*/  CS2R R10, SRZ ;  /* 0x00000000000a7805 */ /* 0x000fe4000001ff00 */
[----:B------:R-:W-:Y:S01]  /*a140*/  CS2R R26, SRZ ;  /* 0x00000000001a7805 */ /* 0x000fe2000001ff00 */
[--C-:B------:R-:W-:Y:S02]  /*a150*/  @!P5 IMAD.X R63, R0, 0x1, R13.reuse, P2 ;  /* 0x00000001003fd824 */ /* 0x100fe400010e060d */
[----:B------:R-:W-:Y:S01]  /*a160*/  @!P5 IMAD.X R15, R4, 0x1, R13, P3 ;  /* 0x00000001040fd824 */ /* 0x000fe200018e060d */
[----:B------:R-:W-:Y:S02]  /*a170*/  CS2R R12, SRZ ;  /* 0x00000000000c7805 */ /* 0x000fe4000001ff00 */
[----:B------:R0:W5:Y:S04]  /*a180*/  @!P5 LD.E.64 R8, desc[UR38][R62.64] ;  /* 0x000000263e08d980 */ /* 0x000168000c101b00 */
[----:B------:R0:W5:Y:S04]  /*a190*/  @!P5 LD.E.64 R10, desc[UR38][R14.64] ;  /* 0x000000260e0ad980 */ /* 0x000168000c101b00 */
[----:B------:R0:W5:Y:S04]  /*a1a0*/  @!P4 LD.E.64 R12, desc[UR38][R6.64] ;  /* 0x00000026060cc980 */ /* 0x000168000c101b00 */
[----:B------:R0:W5:Y:S02]  /*a1b0*/  @!P4 LD.E.64 R26, desc[UR38][R60.64] ;  /* 0x000000263c1ac980 */ /* 0x000164000c101b00 */
.L_x_1798:
[----:B------:R-:W-:Y:S05]  /*a1c0*/  BSYNC B1 ;  /* 0x0000000000017941 */ /* 0x000fea0003800000 */
.L_x_1797:
[----:B------:R-:W2:Y:S01]  /*a1d0*/  SYNCS.PHASECHK.TRANS64.TRYWAIT P0, [R2+URZ+0x28800], R5 ;  /* 0x02880005020075a7 */ /* 0x000ea2000800017f */
[----:B---3-5:R-:W-:Y:S01]  /*a1e0*/  IMAD.MOV.U32 R3, RZ, RZ, R26 ;  /* 0x000000ffff037224 */ /* 0x028fe200078e001a */
[----:B----4-:R-:W-:Y:S01]  /*a1f0*/  MOV R4, R27 ;  /* 0x0000001b00047202 */ /* 0x010fe20000000f00 */
[----:B0-----:R-:W-:Y:S01]  /*a200*/  IMAD.MOV.U32 R6, RZ, RZ, R12 ;  /* 0x000000ffff067224 */ /* 0x001fe200078e000c */
[----:B-1----:R-:W-:Y:S01]  /*a210*/  VIADDMNMX R0, R64, -R193, 0x80, PT ;  /* 0x0000008040007446 */ /* 0x002fe200038009c1 */
[----:B------:R-:W-:Y:S01]  /*a220*/  IMAD.MOV.U32 R7, RZ, RZ, R13 ;  /* 0x000000ffff077224 */ /* 0x000fe200078e000d */
[----:B------:R-:W-:Y:S01]  /*a230*/  PRMT R15, R3, 0x5410, R4 ;  /* 0x00005410030f7816 */ /* 0x000fe20000000004 */
[----:B------:R-:W-:Y:S01]  /*a240*/  IMAD.MOV.U32 R3, RZ, RZ, R10 ;  /* 0x000000ffff037224 */ /* 0x000fe200078e000a */
[----:B------:R-:W-:Y:S01]  /*a250*/  BSSY B1, `(.L_x_1799) ;  /* 0x0000008000017945 */ /* 0x000fe20003800000 */
[----:B------:R-:W-:Y:S01]  /*a260*/  IMAD.MOV.U32 R4, RZ, RZ, R11 ;  /* 0x000000ffff047224 */ /* 0x000fe200078e000b */
[----:B------:R-:W-:Y:S01]  /*a270*/  PRMT R55, R6, 0x5410, R7 ;  /* 0x0000541006377816 */ /* 0x000fe20000000007 */
[----:B------:R-:W-:Y:S01]  /*a280*/  IMAD.MOV.U32 R6, RZ, RZ, R9 ;  /* 0x000000ffff067224 */ /* 0x000fe200078e0009 */
[----:B------:R-:W-:-:S02]  /*a290*/  ISETP.GE.AND P1, PT, R23, R0, PT ;  /* 0x000000001700720c */ /* 0x000fc40003f26270 */
[----:B------:R-:W-:Y:S01]  /*a2a0*/  PRMT R3, R3, 0x5410, R4 ;  /* 0x0000541003037816 */ /* 0x000fe20000000004 */
[----:B------:R-:W-:Y:S01]  /*a2b0*/  IMAD.MOV.U32 R4, RZ, RZ, R8 ;  /* 0x000000ffff047224 */ /* 0x000fe200078e0008 */
[----:B--2---:R-:W-:Y:S09]  /*a2c0*/  @!P0 BRA `(.L_x_1800) ;  /* 0x000001c8004c8947 */ /* 0x004ff20003800000 */
.L_x_2129:
[----:B------:R-:W-:Y:S05]  /*a2d0*/  BSYNC B1 ;  /* 0x0000000000017941 */ /* 0x000fea0003800000 */
.L_x_1799:
[----:B------:R-:W-:Y:S01]  /*a2e0*/  BSSY B1, `(.L_x_1801) ;  /* 0x000005e000017945 */ /* 0x000fe20003800000 */
[----:B------:R-:W-:-:S03]  /*a2f0*/  PRMT R14, R4, 0x5410, R6 ;  /* 0x00005410040e7816 */ /* 0x000fc60000000006 */
[----:B------:R-:W-:Y:S05]  /*a300*/  @P1 BRA `(.L_x_1802) ;  /* 0x00000004006c1947 */ /* 0x000fea0003800000 */
[----:B------:R-:W1:Y:S01]  /*a310*/  LDC R4, c[0x0][0x3f4] ;  /* 0x0000fd00ff047b82 */ /* 0x000e620000000800 */
[----:B------:R-:W-:Y:S01]  /*a320*/  BSSY B2, `(.L_x_1803) ;  /* 0x000002e000027945 */ /* 0x000fe20003800000 */
[-C--:B-1----:R-:W-:Y:S02]  /*a330*/  ISETP.GE.AND P0, PT, R18, R4.reuse, PT ;  /* 0x000000041200720c */ /* 0x082fe40003f06270 */
[----:B------:R-:W-:-:S11]  /*a340*/  ISETP.GE.AND P1, PT, R185, R4, PT ;  /* 0x00000004b900720c */ /* 0x000fd60003f26270 */
[----:B------:R-:W-:Y:S05]  /*a350*/  @P0 BRA `(.L_x_1804) ;  /* 0x0000000000a80947 */ /* 0x000fea0003800000 */
[----:B0-----:R-:W0:Y:S01]  /*a360*/  LDS.128 R4, [R205] ;  /* 0x00000000cd047984 */ /* 0x001e220000000c00 */
[----:B------:R-:W-:Y:S01]  /*a370*/  SHF.R.U32.HI R61, RZ, 0x10, R47 ;  /* 0x00000010ff3d7819 */ /* 0x000fe2000001162f */
[--C-:B------:R-:W-:Y:S01]  /*a380*/  HADD2.F32 R62, -RZ, R65.reuse.H0_H0 ;  /* 0x20000041ff3e7230 */ /* 0x100fe20000004100 */
[--C-:B------:R-:W-:Y:S01]  /*a390*/  SHF.R.U32.HI R63, RZ, 0x10, R49.reuse ;  /* 0x00000010ff3f7819 */ /* 0x100fe20000011631 */
[----:B------:R-:W-:Y:S01]  /*a3a0*/  HADD2.F32 R60, -RZ, R65.H1_H1 ;  /* 0x30000041ff3c7230 */ /* 0x000fe20000004100 */
[----:B------:R-:W-:Y:S01]  /*a3b0*/  SHF.R.U64 R67, R48, 0x10, R49 ;  /* 0x0000001030437819 */ /* 0x000fe20000001231 */
[----:B------:R-:W-:Y:S01]  /*a3c0*/  HADD2.F32 R61, -RZ, R61.H0_H0 ;  /* 0x2000003dff3d7230 */ /* 0x000fe20000004100 */
[----:B------:R-:W-:Y:S01]  /*a3d0*/  SHF.R.U64 R69, R46, 0x10, R47 ;  /* 0x000000102e457819 */ /* 0x000fe2000000122f */
[----:B------:R-:W-:Y:S02]  /*a3e0*/  HADD2.F32 R63, -RZ, R63.H0_H0 ;  /* 0x2000003fff3f7230 */ /* 0x000fe40000004100 */
[----:B0-----:R-:W-:-:S02]  /*a3f0*/  HADD2.F32 R48, -RZ, R7.H0_H0 ;  /* 0x20000007ff307230 */ /* 0x001fc40000004100 */
[----:B------:R-:W-:Y:S02]  /*a400*/  HADD2.F32 R49, -RZ, R7.H1_H1 ;  /* 0x30000007ff317230 */ /* 0x000fe40000004100 */
[--C-:B------:R-:W-:Y:S02]  /*a410*/  HADD2.F32 R7, -RZ, R4.reuse.H0_H0 ;  /* 0x20000004ff077230 */ /* 0x100fe40000004100 */
[----:B------:R-:W-:Y:S02]  /*a420*/  HADD2.F32 R4, -RZ, R4.H1_H1 ;  /* 0x30000004ff047230 */ /* 0x000fe40000004100 */
[C---:B------:R-:W-:Y:S01]  /*a430*/  FMUL.FTZ R66, R49.reuse, R61 ;  /* 0x0000003d31427220 */ /* 0x040fe20000410000 */
[-C--:B------:R-:W-:Y:S01]  /*a440*/  FMUL.FTZ R65, R49, R63.reuse ;  /* 0x0000003f31417220 */ /* 0x080fe20000410000 */
[--C-:B------:R-:W-:Y:S02]  /*a450*/  HADD2.F32 R46, -RZ, R6.reuse.H0_H0 ;  /* 0x20000006ff2e7230 */ /* 0x100fe40000004100 */
[----:B------:R-:W-:Y:S01]  /*a460*/  FMUL.FTZ R64, R4, R62 ;  /* 0x0000003e04407220 */ /* 0x000fe20000410000 */
[----:B------:R-:W-:Y:S01]  /*a470*/  FFMA.FTZ R68, R48, R63, R66 ;  /* 0x0000003f30447223 */ /* 0x000fe20000010042 */
[----:B------:R-:W-:-:S02]  /*a480*/  HADD2.F32 R47, -RZ, R6.H1_H1 ;  /* 0x30000006ff2f7230 */ /* 0x000fc40000004100 */
[-C--:B------:R-:W-:Y:S01]  /*a490*/  FMUL.FTZ R66, R4, R60.reuse ;  /* 0x0000003c04427220 */ /* 0x080fe20000410000 */
[C---:B------:R-:W-:Y:S01]  /*a4a0*/  FFMA.FTZ R64, R7.reuse, R60, -R64 ;  /* 0x0000003c07407223 */ /* 0x040fe20000010840 */
[--C-:B------:R-:W-:Y:S02]  /*a4b0*/  HADD2.F32 R6, -RZ, R5.reuse.H0_H0 ;  /* 0x20000005ff067230 */ /* 0x100fe40000004100 */
[----:B------:R-:W-:Y:S01]  /*a4c0*/  FFMA.FTZ R65, R48, R61, -R65 ;  /* 0x0000003d30417223 */ /* 0x000fe20000010841 */
[--C-:B------:R-:W-:Y:S02]  /*a4d0*/  HADD2.F32 R60, -RZ, R70.reuse.H0_H0 ;  /* 0x20000046ff3c7230 */ /* 0x100fe40000004100 */
[----:B------:R-:W-:Y:S01]  /*a4e0*/  FFMA.FTZ R61, R7, R62, R66 ;  /* 0x0000003e073d7223 */ /* 0x000fe20000010042 */
[----:B------:R-:W-:Y:S02]  /*a4f0*/  HADD2.F32 R5, -RZ, R5.H1_H1 ;  /* 0x30000005ff057230 */ /* 0x000fe40000004100 */
[----:B------:R-:W-:-:S02]  /*a500*/  HADD2.F32 R48, -RZ, R70.H1_H1 ;  /* 0x30000046ff307230 */ /* 0x000fc40000004100 */
[C---:B------:R-:W-:Y:S01]  /*a510*/  FMUL.FTZ R63, R47.reuse, R60 ;  /* 0x0000003c2f3f7220 */ /* 0x040fe20000410000 */
[----:B------:R-:W-:Y:S02]  /*a520*/  HADD2.F32 R49, -RZ, R67.H0_H0 ;  /* 0x20000043ff317230 */ /* 0x000fe40000004100 */
[----:B------:R-:W-:Y:S02]  /*a530*/  HADD2.F32 R4, -RZ, R69.H0_H0 ;  /* 0x20000045ff047230 */ /* 0x000fe40000004100 */
[-C--:B------:R-:W-:Y:S01]  /*a540*/  FMUL.FTZ R47, R47, R48.reuse ;  /* 0x000000302f2f7220 */ /* 0x080fe20000410000 */
[C---:B------:R-:W-:Y:S01]  /*a550*/  FFMA.FTZ R63, R46.reuse, R48, -R63 ;  /* 0x000000302e3f7223 */ /* 0x040fe2000001083f */
[C---:B------:R-:W-:Y:S01]  /*a560*/  FMUL.FTZ R7, R5.reuse, R49 ;  /* 0x0000003105077220 */ /* 0x040fe20000410000 */
[----:B------:R-:W-:Y:S01]  /*a570*/  FMUL.FTZ R62, R5, R4 ;  /* 0x00000004053e7220 */ /* 0x000fe20000410000 */
[----:B------:R-:W-:Y:S02]  /*a580*/  FFMA.FTZ R46, R46, R60, R47 ;  /* 0x0000003c2e2e7223 */ /* 0x000fe4000001002f */
[----:B------:R-:W-:Y:S01]  /*a590*/  FFMA.FTZ R5, R6, R4, -R7 ;  /* 0x0000000406057223 */ /* 0x000fe20000010807 */
[----:B------:R-:W-:Y:S01]  /*a5a0*/  F2FP.F16.F32.PACK_AB R7, R68, R65 ;  /* 0x000000414407723e */ /* 0x000fe200000000ff */
[----:B------:R-:W-:Y:S01]  /*a5b0*/  FFMA.FTZ R62, R6, R49, R62 ;  /* 0x00000031063e7223 */ /* 0x000fe2000001003e */
[----:B------:R-:W-:-:S02]  /*a5c0*/  F2FP.F16.F32.PACK_AB R4, R61, R64 ;  /* 0x000000403d04723e */ /* 0x000fc400000000ff */
[----:B------:R-:W-:Y:S02]  /*a5d0*/  F2FP.F16.F32.PACK_AB R6, R46, R63 ;  /* 0x0000003f2e06723e */ /* 0x000fe400000000ff */
[----:B------:R-:W-:-:S05]  /*a5e0*/  F2FP.F16.F32.PACK_AB R5, R62, R5 ;  /* 0x000000053e05723e */ /* 0x000fca00000000ff */
[----:B------:R1:W-:Y:S02]  /*a5f0*/  STS.128 [R205], R4 ;  /* 0x00000004cd007388 */ /* 0x0003e40000000c00 */
.L_x_1804:
[----:B------:R-:W-:Y:S05]  /*a600*/  BSYNC B2 ;  /* 0x0000000000027941 */ /* 0x000fea0003800000 */
.L_x_1803:
[----:B------:R-:W-:Y:S05]  /*a610*/  @P1 BRA `(.L_x_1802) ;  /* 0x0000000000a81947 */ /* 0x000fea0003800000 */
[----:B01----:R-:W0:Y:S01]  /*a620*/  LDS.128 R4, [R205+0x4000] ;  /* 0x00400000cd047984 */ /* 0x003e220000000c00 */
[----:B------:R-:W-:Y:S01]  /*a630*/  SHF.R.U32.HI R48, RZ, 0x10, R45 ;  /* 0x00000010ff307819 */ /* 0x000fe2000001162d */
[--C-:B------:R-:W-:Y:S01]  /*a640*/  HADD2.F32 R46, -RZ, R59.reuse.H1_H1 ;  /* 0x3000003bff2e7230 */ /* 0x100fe20000004100 */
[----:B------:R-:W-:Y:S01]  /*a650*/  SHF.R.U32.HI R47, RZ, 0x10, R41 ;  /* 0x00000010ff2f7819 */ /* 0x000fe20000011629 */
[----:B------:R-:W-:Y:S01]  /*a660*/  HADD2.F32 R59, -RZ, R59.H0_H0 ;  /* 0x2000003bff3b7230 */ /* 0x000fe20000004100 */
[----:B------:R-:W-:Y:S01]  /*a670*/  SHF.R.U64 R61, R44, 0x10, R45 ;  /* 0x000000102c3d7819 */ /* 0x000fe2000000122d */
[----:B------:R-:W-:Y:S01]  /*a680*/  HADD2.F32 R48, -RZ, R48.H0_H0 ;  /* 0x20000030ff307230 */ /* 0x000fe20000004100 */
[----:B------:R-:W-:Y:S01]  /*a690*/  SHF.R.U64 R63, R40, 0x10, R41 ;  /* 0x00000010283f7819 */ /* 0x000fe20000001229 */
[----:B------:R-:W-:Y:S02]  /*a6a0*/  HADD2.F32 R47, -RZ, R47.H0_H0 ;  /* 0x2000002fff2f7230 */ /* 0x000fe40000004100 */
[----:B0-----:R-:W-:-:S02]  /*a6b0*/  HADD2.F32 R45, -RZ, R7.H1_H1 ;  /* 0x30000007ff2d7230 */ /* 0x001fc40000004100 */
[----:B------:R-:W-:Y:S02]  /*a6c0*/  HADD2.F32 R44, -RZ, R7.H0_H0 ;  /* 0x20000007ff2c7230 */ /* 0x000fe40000004100 */
[--C-:B------:R-:W-:Y:S02]  /*a6d0*/  HADD2.F32 R7, -RZ, R4.reuse.H0_H0 ;  /* 0x20000004ff077230 */ /* 0x100fe40000004100 */
[CC--:B------:R-:W-:Y:S01]  /*a6e0*/  FMUL.FTZ R49, R45.reuse, R48.reuse ;  /* 0x000000302d317220 */ /* 0x0c0fe20000410000 */
[----:B------:R-:W-:Y:S01]  /*a6f0*/  FMUL.FTZ R45, R45, R47 ;  /* 0x0000002f2d2d7220 */ /* 0x000fe20000410000 */
[----:B------:R-:W-:Y:S02]  /*a700*/  HADD2.F32 R4, -RZ, R4.H1_H1 ;  /* 0x30000004ff047230 */ /* 0x000fe40000004100 */
[--C-:B------:R-:W-:Y:S02]  /*a710*/  HADD2.F32 R40, -RZ, R6.reuse.H0_H0 ;  /* 0x20000006ff287230 */ /* 0x100fe40000004100 */
[----:B------:R-:W-:Y:S01]  /*a720*/  FFMA.FTZ R62, R44, R48, R45 ;  /* 0x000000302c3e7223 */ /* 0x000fe2000001002d */
[----:B------:R-:W-:-:S02]  /*a730*/  HADD2.F32 R41, -RZ, R6.H1_H1 ;  /* 0x30000006ff297230 */ /* 0x000fc40000004100 */
[----:B------:R-:W-:Y:S01]  /*a740*/  FMUL.FTZ R60, R4, R59 ;  /* 0x0000003b043c7220 */ /* 0x000fe20000410000 */
[--C-:B------:R-:W-:Y:S02]  /*a750*/  HADD2.F32 R45, -RZ, R58.reuse.H1_H1 ;  /* 0x3000003aff2d7230 */ /* 0x100fe40000004100 */
[----:B------:R-:W-:Y:S01]  /*a760*/  FFMA.FTZ R49, R44, R47, -R49 ;  /* 0x0000002f2c317223 */ /* 0x000fe20000010831 */
[--C-:B------:R-:W-:Y:S02]  /*a770*/  HADD2.F32 R6, -RZ, R5.reuse.H0_H0 ;  /* 0x20000005ff067230 */ /* 0x100fe40000004100 */
[-C--:B------:R-:W-:Y:S01]  /*a780*/  FMUL.FTZ R48, R4, R46.reuse ;  /* 0x0000002e04307220 */ /* 0x080fe20000410000 */
[----:B------:R-:W-:Y:S02]  /*a790*/  HADD2.F32 R58, -RZ, R58.H0_H0 ;  /* 0x2000003aff3a7230 */ /* 0x000fe40000004100 */
[----:B------:R-:W-:Y:S01]  /*a7a0*/  FFMA.FTZ R60, R7, R46, -R60 ;  /* 0x0000002e073c7223 */ /* 0x000fe2000001083c */
[----:B------:R-:W-:-:S02]  /*a7b0*/  HADD2.F32 R5, -RZ, R5.H1_H1 ;  /* 0x30000005ff057230 */ /* 0x000fc40000004100 */
[----:B------:R-:W-:Y:S01]  /*a7c0*/  FFMA.FTZ R59, R7, R59, R48 ;  /* 0x0000003b073b7223 */ /* 0x000fe20000010030 */
[----:B------:R-:W-:Y:S02]  /*a7d0*/  HADD2.F32 R44, -RZ, R61.H0_H0 ;  /* 0x2000003dff2c7230 */ /* 0x000fe40000004100 */
[CC--:B------:R-:W-:Y:S01]  /*a7e0*/  FMUL.FTZ R47, R41.reuse, R45.reuse ;  /* 0x0000002d292f7220 */ /* 0x0c0fe20000410000 */
[----:B------:R-:W-:Y:S02]  /*a7f0*/  HADD2.F32 R4, -RZ, R63.H0_H0 ;  /* 0x2000003fff047230 */ /* 0x000fe40000004100 */
[----:B------:R-:W-:Y:S01]  /*a800*/  FMUL.FTZ R46, R41, R58 ;  /* 0x0000003a292e7220 */ /* 0x000fe20000410000 */
[C---:B------:R-:W-:Y:S01]  /*a810*/  FMUL.FTZ R7, R5.reuse, R44 ;  /* 0x0000002c05077220 */ /* 0x040fe20000410000 */
[C---:B------:R-:W-:Y:S01]  /*a820*/  FFMA.FTZ R47, R40.reuse, R58, -R47 ;  /* 0x0000003a282f7223 */ /* 0x040fe2000001082f */
[-C--:B------:R-:W-:Y:S01]  /*a830*/  FMUL.FTZ R41, R5, R4.reuse ;  /* 0x0000000405297220 */ /* 0x080fe20000410000 */
[----:B------:R-:W-:Y:S01]  /*a840*/  FFMA.FTZ R46, R40, R45, R46 ;  /* 0x0000002d282e7223 */ /* 0x000fe2000001002e */
[----:B------:R-:W-:Y:S01]  /*a850*/  FFMA.FTZ R5, R6, R4, -R7 ;  /* 0x0000000406057223 */ /* 0x000fe20000010807 */
[----:B------:R-:W-:Y:S01]  /*a860*/  F2FP.F16.F32.PACK_AB R7, R62, R49 ;  /* 0x000000313e07723e */ /* 0x000fe200000000ff */
[----:B------:R-:W-:Y:S01]  /*a870*/  FFMA.FTZ R44, R6, R44, R41 ;  /* 0x0000002c062c7223 */ /* 0x000fe20000010029 */
[----:B------:R-:W-:-:S02]  /*a880*/  F2FP.F16.F32.PACK_AB R4, R59, R60 ;  /* 0x0000003c3b04723e */ /* 0x000fc400000000ff */
[----:B------:R-:W-:Y:S02]  /*a890*/  F2FP.F16.F32.PACK_AB R6, R46, R47 ;  /* 0x0000002f2e06723e */ /* 0x000fe400000000ff */
[----:B------:R-:W-:-:S05]  /*a8a0*/  F2FP.F16.F32.PACK_AB R5, R44, R5 ;  /* 0x000000052c05723e */ /* 0x000fca00000000ff */
[----:B------:R2:W-:Y:S02]  /*a8b0*/  STS.128 [R205+0x4000], R4 ;  /* 0x00400004cd007388 */ /* 0x0005e40000000c00 */
.L_x_1802:
[----:B------:R-:W-:Y:S05]  /*a8c0*/  BSYNC B1 ;  /* 0x0000000000017941 */ /* 0x000fea0003800000 */
.L_x_1801:
[----:B------:R-:W-:Y:S01]  /*a8d0*/  ISETP.GE.AND P0, PT, R212, R0, PT ;  /* 0x00000000d400720c */ /* 0x000fe20003f06270 */
[----:B------:R-:W-:-:S12]  /*a8e0*/  BSSY B1, `(.L_x_1805) ;  /* 0x000005d000017945 */ /* 0x000fd80003800000 */
[----:B------:R-:W-:Y:S05]  /*a8f0*/  @P0 BRA `(.L_x_1806) ;  /* 0x00000004006c0947 */ /* 0x000fea0003800000 */
[----:B-12---:R-:W1:Y:S01]  /*a900*/  LDC R4, c[0x0][0x3f4] ;  /* 0x0000fd00ff047b82 */ /* 0x006e620000000800 */
[----:B------:R-:W-:Y:S01]  /*a910*/  BSSY B2, `(.L_x_1807) ;  /* 0x000002e000027945 */ /* 0x000fe20003800000 */
[-C--:B-1----:R-:W-:Y:S02]  /*a920*/  ISETP.GE.AND P0, PT, R18, R4.reuse, PT ;  /* 0x000000041200720c */ /* 0x082fe40003f06270 */
[----:B------:R-:W-:-:S11]  /*a930*/  ISETP.GE.AND P1, PT, R185, R4, PT ;  /* 0x00000004b900720c */ /* 0x000fd60003f26270 */
[----:B------:R-:W-:Y:S05]  /*a940*/  @P0 BRA `(.L_x_1808) ;  /* 0x0000000000a80947 */ /* 0x000fea0003800000 */
[----:B0-----:R-:W0:Y:S01]  /*a950*/  LDS.128 R4, [R205+0x1000] ;  /* 0x00100000cd047984 */ /* 0x001e220000000c00 */
        /* <DEDUP_REMOVED lines=41> */
.L_x_1808:
[----:B------:R-:W-:Y:S05]  /*abf0*/  BSYNC B2 ;  /* 0x0000000000027941 */ /* 0x000fea0003800000 */
.L_x_1807:
[----:B------:R-:W-:Y:S05]  /*ac00*/  @P1 BRA `(.L_x_1806) ;  /* 0x0000000000a81947 */ /* 0x000fea0003800000 */
[----:B01----:R-:W0:Y:S01]  /*ac10*/  LDS.128 R4, [R205+0x5000] ;  /* 0x00500000cd047984 */ /* 0x003e220000000c00 */
[----:B------:R-:W-:Y:S01]  /*ac20*/  SHF.R.U32.HI R37, RZ, 0x10, R33 ;  /* 0x00000010ff257819 */ /* 0x000fe20000011621 */
[----:B------:R-:W-:Y:S01]  /*ac30*/  HADD2.F32 R36, -RZ, R52.H0_H0 ;  /* 0x20000034ff247230 */ /* 0x000fe20000004100 */
[--C-:B------:R-:W-:Y:S01]  /*ac40*/  SHF.R.U32.HI R39, RZ, 0x10, R35.reuse ;  /* 0x00000010ff277819 */ /* 0x100fe20000011623 */
[----:B------:R-:W-:Y:S01]  /*ac50*/  HADD2.F32 R38, -RZ, R51.H0_H0 ;  /* 0x20000033ff267230 */ /* 0x000fe20000004100 */
[----:B------:R-:W-:Y:S01]  /*ac60*/  SHF.R.U64 R45, R34, 0x10, R35 ;  /* 0x00000010222d7819 */ /* 0x000fe20000001223 */
[----:B------:R-:W-:Y:S01]  /*ac70*/  HADD2.F32 R37, -RZ, R37.H0_H0 ;  /* 0x20000025ff257230 */ /* 0x000fe20000004100 */
[----:B------:R-:W-:Y:S01]  /*ac80*/  SHF.R.U64 R47, R32, 0x10, R33 ;  /* 0x00000010202f7819 */ /* 0x000fe20000001221 */
[----:B------:R-:W-:Y:S02]  /*ac90*/  HADD2.F32 R39, -RZ, R39.H0_H0 ;  /* 0x20000027ff277230 */ /* 0x000fe40000004100 */
[----:B------:R-:W-:-:S02]  /*aca0*/  HADD2.F32 R51, -RZ, R51.H1_H1 ;  /* 0x30000033ff337230 */ /* 0x000fc40000004100 */
[----:B------:R-:W-:Y:S02]  /*acb0*/  HADD2.F32 R52, -RZ, R52.H1_H1 ;  /* 0x30000034ff347230 */ /* 0x000fe40000004100 */
[--C-:B0-----:R-:W-:Y:S02]  /*acc0*/  HADD2.F32 R35, -RZ, R7.reuse.H1_H1 ;  /* 0x30000007ff237230 */ /* 0x101fe40000004100 */
[----:B------:R-:W-:Y:S02]  /*acd0*/  HADD2.F32 R34, -RZ, R7.H0_H0 ;  /* 0x20000007ff227230 */ /* 0x000fe40000004100 */
[--C-:B------:R-:W-:Y:S02]  /*ace0*/  HADD2.F32 R7, -RZ, R4.reuse.H0_H0 ;  /* 0x20000004ff077230 */ /* 0x100fe40000004100 */
[C---:B------:R-:W-:Y:S01]  /*acf0*/  FMUL.FTZ R44, R35.reuse, R37 ;  /* 0x00000025232c7220 */ /* 0x040fe20000410000 */
[----:B------:R-:W-:Y:S02]  /*ad00*/  HADD2.F32 R4, -RZ, R4.H1_H1 ;  /* 0x30000004ff047230 */ /* 0x000fe40000004100 */
[----:B------:R-:W-:Y:S01]  /*ad10*/  FMUL.FTZ R41, R35, R39 ;  /* 0x0000002723297220 */ /* 0x000fe20000410000 */
[----:B------:R-:W-:-:S02]  /*ad20*/  HADD2.F32 R32, -RZ, R6.H0_H0 ;  /* 0x20000006ff207230 */ /* 0x000fc40000004100 */
[----:B------:R-:W-:Y:S01]  /*ad30*/  FFMA.FTZ R46, R34, R39, R44 ;  /* 0x00000027222e7223 */ /* 0x000fe2000001002c */
[----:B------:R-:W-:Y:S02]  /*ad40*/  HADD2.F32 R33, -RZ, R6.H1_H1 ;  /* 0x30000006ff217230 */ /* 0x000fe40000004100 */
[----:B------:R-:W-:Y:S01]  /*ad50*/  FMUL.FTZ R40, R4, R38 ;  /* 0x0000002604287220 */ /* 0x000fe20000410000 */
[--C-:B------:R-:W-:Y:S02]  /*ad60*/  HADD2.F32 R6, -RZ, R5.reuse.H0_H0 ;  /* 0x20000005ff067230 */ /* 0x100fe40000004100 */
[----:B------:R-:W-:Y:S01]  /*ad70*/  FFMA.FTZ R41, R34, R37, -R41 ;  /* 0x0000002522297223 */ /* 0x000fe20000010829 */
[-C--:B------:R-:W-:Y:S01]  /*ad80*/  FMUL.FTZ R44, R4, R36.reuse ;  /* 0x00000024042c7220 */ /* 0x080fe20000410000 */
[----:B------:R-:W-:Y:S02]  /*ad90*/  HADD2.F32 R5, -RZ, R5.H1_H1 ;  /* 0x30000005ff057230 */ /* 0x000fe40000004100 */
[----:B------:R-:W-:Y:S01]  /*ada0*/  FFMA.FTZ R40, R7, R36, -R40 ;  /* 0x0000002407287223 */ /* 0x000fe20000010828 */
[----:B------:R-:W-:-:S02]  /*adb0*/  HADD2.F32 R34, -RZ, R45.H0_H0 ;  /* 0x2000002dff227230 */ /* 0x000fc40000004100 */
[----:B------:R-:W-:Y:S01]  /*adc0*/  FFMA.FTZ R35, R7, R38, R44 ;  /* 0x0000002607237223 */ /* 0x000fe2000001002c */
[----:B------:R-:W-:Y:S02]  /*add0*/  HADD2.F32 R4, -RZ, R47.H0_H0 ;  /* 0x2000002fff047230 */ /* 0x000fe40000004100 */
[CC--:B------:R-:W-:Y:S01]  /*ade0*/  FMUL.FTZ R37, R33.reuse, R51.reuse ;  /* 0x0000003321257220 */ /* 0x0c0fe20000410000 */
[----:B------:R-:W-:Y:S01]  /*adf0*/  FMUL.FTZ R36, R33, R52 ;  /* 0x0000003421247220 */ /* 0x000fe20000410000 */
[C---:B------:R-:W-:Y:S01]  /*ae00*/  FMUL.FTZ R7, R5.reuse, R34 ;  /* 0x0000002205077220 */ /* 0x040fe20000410000 */
[----:B------:R-:W-:Y:S01]  /*ae10*/  FMUL.FTZ R33, R5, R4 ;  /* 0x0000000405217220 */ /* 0x000fe20000410000 */
[C---:B------:R-:W-:Y:S01]  /*ae20*/  FFMA.FTZ R37, R32.reuse, R52, -R37 ;  /* 0x0000003420257223 */ /* 0x040fe20000010825 */
[----:B------:R-:W-:Y:S01]  /*ae30*/  FFMA.FTZ R36, R32, R51, R36 ;  /* 0x0000003320247223 */ /* 0x000fe20000010024 */
[C---:B------:R-:W-:Y:S01]  /*ae40*/  FFMA.FTZ R5, R6.reuse, R4, -R7 ;  /* 0x0000000406057223 */ /* 0x040fe20000010807 */
[----:B------:R-:W-:Y:S01]  /*ae50*/  FFMA.FTZ R34, R6, R34, R33 ;  /* 0x0000002206227223 */ /* 0x000fe20000010021 */
[----:B------:R-:W-:-:S02]  /*ae60*/  F2FP.F16.F32.PACK_AB R7, R46, R41 ;  /* 0x000000292e07723e */ /* 0x000fc400000000ff */
[----:B------:R-:W-:Y:S02]  /*ae70*/  F2FP.F16.F32.PACK_AB R6, R36, R37 ;  /* 0x000000252406723e */ /* 0x000fe400000000ff */
[----:B------:R-:W-:Y:S02]  /*ae80*/  F2FP.F16.F32.PACK_AB R4, R35, R40 ;  /* 0x000000282304723e */ /* 0x000fe400000000ff */
[----:B------:R-:W-:-:S05]  /*ae90*/  F2FP.F16.F32.PACK_AB R5, R34, R5 ;  /* 0x000000052205723e */ /* 0x000fca00000000ff */
[----:B------:R3:W-:Y:S02]  /*aea0*/  STS.128 [R205+0x5000], R4 ;  /* 0x00500004cd007388 */ /* 0x0007e40000000c00 */
.L_x_1806:
[----:B------:R-:W-:Y:S05]  /*aeb0*/  BSYNC B1 ;  /* 0x0000000000017941 */ /* 0x000fea0003800000 */
.L_x_1805:
[----:B------:R-:W-:Y:S01]  /*aec0*/  ISETP.GE.AND P0, PT, R211, R0, PT ;  /* 0x00000000d300720c */ /* 0x000fe20003f06270 */
[----:B------:R-:W-:-:S12]  /*aed0*/  BSSY B1, `(.L_x_1809) ;  /* 0x000005d000017945 */ /* 0x000fd80003800000 */
[----:B------:R-:W-:Y:S05]  /*aee0*/  @P0 BRA `(.L_x_1810) ;  /* 0x00000004006c0947 */ /* 0x000fea0003800000 */
[----:B-123--:R-:W1:Y:S01]  /*aef0*/  LDC R4, c[0x0][0x3f4] ;  /* 0x0000fd00ff047b82 */ /* 0x00ee620000000800 */
[----:B------:R-:W-:Y:S01]  /*af00*/  BSSY B2, `(.L_x_1811) ;  /* 0x000002e000027945 */ /* 0x000fe20003800000 */
[-C--:B-1----:R-:W-:Y:S02]  /*af10*/  ISETP.GE.AND P0, PT, R18, R4.reuse, PT ;  /* 0x000000041200720c */ /* 0x082fe40003f06270 */
[----:B------:R-:W-:-:S11]  /*af20*/  ISETP.GE.AND P1, PT, R185, R4, PT ;  /* 0x00000004b900720c */ /* 0x000fd60003f26270 */
[----:B------:R-:W-:Y:S05]  /*af30*/  @P0 BRA `(.L_x_1812) ;  /* 0x0000000000a80947 */ /* 0x000fea0003800000 */
[----:B0-----:R-:W0:Y:S01]  /*af40*/  LDS.128 R4, [R205+0x2000] ;  /* 0x00200000cd047984 */ /* 0x001e220000000c00 */
        /* <DEDUP_REMOVED lines=41> */
.L_x_1812:
[----:B------:R-:W-:Y:S05]  /*b1e0*/  BSYNC B2 ;  /* 0x0000000000027941 */ /* 0x000fea0003800000 */
.L_x_1811:
[----:B------:R-:W-:Y:S05]  /*b1f0*/  @P1 BRA `(.L_x_1810) ;  /* 0x0000000000a81947 */ /* 0x000fea0003800000 */
[----:B01----:R-:W0:Y:S01]  /*b200*/  LDS.128 R4, [R205+0x6000] ;  /* 0x00600000cd047984 */ /* 0x003e220000000c00 */
[----:B------:R-:W-:Y:S01]  /*b210*/  SHF.R.U32.HI R29, RZ, 0x10, R25 ;  /* 0x00000010ff1d7819 */ /* 0x000fe20000011619 */
[----:B------:R-:W-:Y:S01]  /*b220*/  HADD2.F32 R28, -RZ, R50.H0_H0 ;  /* 0x20000032ff1c7230 */ /* 0x000fe20000004100 */
[----:B------:R-:W-:Y:S01]  /*b230*/  SHF.R.U32.HI R31, RZ, 0x10, R21 ;  /* 0x00000010ff1f7819 */ /* 0x000fe20000011615 */
        /* <DEDUP_REMOVED lines=38> */
.L_x_1810:
[----:B------:R-:W-:Y:S05]  /*b4a0*/  BSYNC B1 ;  /* 0x0000000000017941 */ /* 0x000fea0003800000 */
.L_x_1809:
[----:B------:R-:W-:-:S13]  /*b4b0*/  ISETP.GE.AND P0, PT, R210, R0, PT ;  /* 0x00000000d200720c */ /* 0x000fda0003f06270 */
[----:B------:R-:W-:Y:S05]  /*b4c0*/  @P0 BRA `(.L_x_1813) ;  /* 0x00000028009c0947 */ /* 0x000fea0003800000 */
[----:B------:R-:W5:Y:S01]  /*b4d0*/  LDC R0, c[0x0][0x3f4] ;  /* 0x0000fd00ff007b82 */ /* 0x000f620000000800 */
[----:B------:R-:W-:Y:S01]  /*b4e0*/  BSSY B1, `(.L_x_1814) ;  /* 0x000002e000017945 */ /* 0x000fe20003800000 */
[-C--:B-----5:R-:W-:Y:S02]  /*b4f0*/  ISETP.GE.AND P0, PT, R18, R0.reuse, PT ;  /* 0x000000001200720c */ /* 0x0a0fe40003f06270 */
[----:B------:R-:W-:-:S11]  /*b500*/  ISETP.GE.AND P1, PT, R185, R0, PT ;  /* 0x00000000b900720c */ /* 0x000fd60003f26270 */
[----:B------:R-:W-:Y:S05]  /*b510*/  @P0 BRA `(.L_x_1815) ;  /* 0x0000000000a80947 */ /* 0x000fea0003800000 */
[----:B01234-:R-:W0:Y:S01]  /*b520*/  LDS.128 R4, [R205+0x3000] ;  /* 0x00300000cd047984 */ /* 0x01fe220000000c00 */
[----:B------:R-:W-:Y:S01]  /*b530*/  SHF.R.U32.HI R24, RZ, 0x10, R13 ;  /* 0x00000010ff187819 */ /* 0x000fe2000001160d */
[----:B------:R-:W-:Y:S01]  /*b540*/  HADD2.F32 R21, -RZ, R55.H0_H0 ;  /* 0x20000037ff157230 */ /* 0x000fe20000004100 */
[--C-:B------:R-:W-:Y:S01]  /*b550*/  SHF.R.U64 R30, R26, 0x10, R27.reuse ;  /* 0x000000101a1e7819 */ /* 0x100fe2000000121b */
[--C-:B------:R-:W-:Y:S01]  /*b560*/  HADD2.F32 R25, -RZ, R15.reuse.H0_H0 ;  /* 0x2000000fff197230 */ /* 0x100fe20000004100 */
[----:B------:R-:W-:Y:S01]  /*b570*/  SHF.R.U32.HI R26, RZ, 0x10, R27 ;  /* 0x00000010ff1a7819 */ /* 0x000fe2000001161b */
[----:B------:R-:W-:Y:S01]  /*b580*/  HADD2.F32 R24, -RZ, R24.H0_H0 ;  /* 0x20000018ff187230 */ /* 0x000fe20000004100 */
[----:B------:R-:W-:Y:S01]  /*b590*/  SHF.R.U64 R32, R12, 0x10, R13 ;  /* 0x000000100c207819 */ /* 0x000fe2000000120d */
[----:B------:R-:W-:Y:S02]  /*b5a0*/  HADD2.F32 R15, -RZ, R15.H1_H1 ;  /* 0x3000000fff0f7230 */ /* 0x000fe40000004100 */
[----:B------:R-:W-:-:S02]  /*b5b0*/  HADD2.F32 R26, -RZ, R26.H0_H0 ;  /* 0x2000001aff1a7230 */ /* 0x000fc40000004100 */
        /* <DEDUP_REMOVED lines=8> */
[C---:B------:R-:W-:Y:S01]  /*b640*/  FFMA.FTZ R31, R13.reuse, R26, R29 ;  /* 0x0000001a0d1f7223 */ /* 0x040fe2000001001d */
[----:B------:R-:W-:Y:S02]  /*b650*/  HADD2.F32 R12, -RZ, R6.H1_H1 ;  /* 0x30000006ff0c7230 */ /* 0x000fe40000004100 */
[C---:B------:R-:W-:Y:S01]  /*b660*/  FMUL.FTZ R27, R4.reuse, R25 ;  /* 0x00000019041b7220 */ /* 0x040fe20000410000 */
[--C-:B------:R-:W-:Y:S02]  /*b670*/  HADD2.F32 R6, -RZ, R5.reuse.H0_H0 ;  /* 0x20000005ff067230 */ /* 0x100fe40000004100 */
[----:B------:R-:W-:Y:S01]  /*b680*/  FFMA.FTZ R28, R13, R24, -R28 ;  /* 0x000000180d1c7223 */ /* 0x000fe2000001081c */
[-C--:B------:R-:W-:Y:S01]  /*b690*/  FMUL.FTZ R29, R4, R21.reuse ;  /* 0x00000015041d7220 */ /* 0x080fe20000410000 */
[----:B------:R-:W-:Y:S02]  /*b6a0*/  HADD2.F32 R5, -RZ, R5.H1_H1 ;  /* 0x30000005ff057230 */ /* 0x000fe40000004100 */
[----:B------:R-:W-:Y:S01]  /*b6b0*/  FFMA.FTZ R27, R0, R21, -R27 ;  /* 0x00000015001b7223 */ /* 0x000fe2000001081b */
[----:B------:R-:W-:-:S02]  /*b6c0*/  HADD2.F32 R13, -RZ, R30.H0_H0 ;  /* 0x2000001eff0d7230 */ /* 0x000fc40000004100 */
[C---:B------:R-:W-:Y:S01]  /*b6d0*/  FMUL.FTZ R20, R12.reuse, R15 ;  /* 0x0000000f0c147220 */ /* 0x040fe20000410000 */
[----:B------:R-:W-:Y:S02]  /*b6e0*/  HADD2.F32 R4, -RZ, R32.H0_H0 ;  /* 0x20000020ff047230 */ /* 0x000fe40000004100 */
[----:B------:R-:W-:Y:S01]  /*b6f0*/  FMUL.FTZ R24, R12, R55 ;  /* 0x000000370c187220 */ /* 0x000fe20000410000 */
[----:B------:R-:W-:Y:S01]  /*b700*/  FFMA.FTZ R0, R0, R25, R29 ;  /* 0x0000001900007223 */ /* 0x000fe2000001001d */
[----:B------:R-:W-:Y:S01]  /*b710*/  FMUL.FTZ R21, R5, R13 ;  /* 0x0000000d05157220 */ /* 0x000fe20000410000 */
[----:B------:R-:W-:Y:S01]  /*b720*/  FFMA.FTZ R20, R7, R55, -R20 ;  /* 0x0000003707147223 */ /* 0x000fe20000010814 */
[-C--:B------:R-:W-:Y:S01]  /*b730*/  FMUL.FTZ R12, R5, R4.reuse ;  /* 0x00000004050c7220 */ /* 0x080fe20000410000 */
[----:B------:R-:W-:Y:S01]  /*b740*/  FFMA.FTZ R15, R7, R15, R24 ;  /* 0x0000000f070f7223 */ /* 0x000fe20000010018 */
[C---:B------:R-:W-:Y:S01]  /*b750*/  FFMA.FTZ R5, R6.reuse, R4, -R21 ;  /* 0x0000000406057223 */ /* 0x040fe20000010815 */
[----:B------:R-:W-:Y:S01]  /*b760*/  F2FP.F16.F32.PACK_AB R7, R31, R28 ;  /* 0x0000001c1f07723e */ /* 0x000fe200000000ff */
[----:B------:R-:W-:Y:S01]  /*b770*/  FFMA.FTZ R12, R6, R13, R12 ;  /* 0x0000000d060c7223 */ /* 0x000fe2000001000c */
[----:B------:R-:W-:-:S02]  /*b780*/  F2FP.F16.F32.PACK_AB R4, R0, R27 ;  /* 0x0000001b0004723e */ /* 0x000fc400000000ff */
[----:B------:R-:W-:Y:S02]  /*b790*/  F2FP.F16.F32.PACK_AB R6, R15, R20 ;  /* 0x000000140f06723e */ /* 0x000fe400000000ff */
[----:B------:R-:W-:-:S05]  /*b7a0*/  F2FP.F16.F32.PACK_AB R5, R12, R5 ;  /* 0x000000050c05723e */ /* 0x000fca00000000ff */
[----:B------:R0:W-:Y:S02]  /*b7b0*/  STS.128 [R205+0x3000], R4 ;  /* 0x00300004cd007388 */ /* 0x0001e40000000c00 */
.L_x_1815:
[----:B------:R-:W-:Y:S05]  /*b7c0*/  BSYNC B1 ;  /* 0x0000000000017941 */ /* 0x000fea0003800000 */
.L_x_1814:
[----:B------:R-:W-:Y:S05]  /*b7d0*/  @P1 BRA `(.L_x_1813) ;  /* 0x0000002400d81947 */ /* 0x000fea0003800000 */
[----:B01234-:R-:W0:Y:S01]  /*b7e0*/  LDS.128 R4, [R205+0x7000] ;  /* 0x00700000cd047984 */ /* 0x01fe220000000c00 */
[----:B------:R-:W-:Y:S01]  /*b7f0*/  SHF.R.U32.HI R15, RZ, 0x10, R11 ;  /* 0x00000010ff0f7819 */ /* 0x000fe2000001160b */
[----:B------:R-:W-:Y:S01]  /*b800*/  HADD2.F32 R13, -RZ, R3.H0_H0 ;  /* 0x20000003ff0d7230 */ /* 0x000fe20000004100 */
[----:B------:R-:W-:Y:S02]  /*b810*/  SHF.R.U32.HI R12, RZ, 0x10, R9 ;  /* 0x00000010ff0c7819 */ /* 0x000fe40000011609 */
[----:B------:R-:W-:Y:S01]  /*b820*/  SHF.R.U64 R24, R10, 0x10, R11 ;  /* 0x000000100a187819 */ /* 0x000fe2000000120b */
[----:B------:R-:W-:Y:S01]  /*b830*/  HADD2.F32 R15, -RZ, R15.H0_H0 ;  /* 0x2000000fff0f7230 */ /* 0x000fe20000004100 */
[----:B------:R-:W-:Y:S01]  /*b840*/  SHF.R.U64 R26, R8, 0x10, R9 ;  /* 0x00000010081a7819 */ /* 0x000fe20000001209 */
[----:B------:R-:W-:Y:S02]  /*b850*/  HADD2.F32 R12, -RZ, R12.H0_H0 ;  /* 0x2000000cff0c7230 */ /* 0x000fe40000004100 */
[----:B------:R-:W-:-:S02]  /*b860*/  HADD2.F32 R11, -RZ, R14.H0_H0 ;  /* 0x2000000eff0b7230 */ /* 0x000fc40000004100 */
[----:B------:R-:W-:Y:S02]  /*b870*/  HADD2.F32 R14, -RZ, R14.H1_H1 ;  /* 0x3000000eff0e7230 */ /* 0x000fe40000004100 */
[--C-:B0-----:R-:W-:Y:S02]  /*b880*/  HADD2.F32 R10, -RZ, R7.reuse.H1_H1 ;  /* 0x30000007ff0a7230 */ /* 0x101fe40000004100 */
[----:B------:R-:W-:Y:S02]  /*b890*/  HADD2.F32 R9, -RZ, R7.H0_H0 ;  /* 0x20000007ff097230 */ /* 0x000fe40000004100 */
[--C-:B------:R-:W-:Y:S02]  /*b8a0*/  HADD2.F32 R0, -RZ, R4.reuse.H0_H0 ;  /* 0x20000004ff007230 */ /* 0x100fe40000004100 */
[C---:B------:R-:W-:Y:S01]  /*b8b0*/  FMUL.FTZ R20, R10.reuse, R15 ;  /* 0x0000000f0a147220 */ /* 0x040fe20000410000 */
[----:B------:R-:W-:Y:S01]  /*b8c0*/  FMUL.FTZ R10, R10, R12 ;  /* 0x0000000c0a0a7220 */ /* 0x000fe20000410000 */
[----:B------:R-:W-:-:S02]  /*b8d0*/  HADD2.F32 R4, -RZ, R4.H1_H1 ;  /* 0x30000004ff047230 */ /* 0x000fc40000004100 */
[C---:B------:R-:W-:Y:S01]  /*b8e0*/  FFMA.FTZ R20, R9.reuse, R12, -R20 ;  /* 0x0000000c09147223 */ /* 0x040fe20000010814 */
[----:B------:R-:W-:Y:S01]  /*b8f0*/  FFMA.FTZ R25, R9, R15, R10 ;  /* 0x0000000f09197223 */ /* 0x000fe2000001000a */
[--C-:B------:R-:W-:Y:S02]  /*b900*/  HADD2.F32 R7, -RZ, R6.reuse.H0_H0 ;  /* 0x20000006ff077230 */ /* 0x100fe40000004100 */
[C---:B------:R-:W-:Y:S01]  /*b910*/  FMUL.FTZ R21, R4.reuse, R13 ;  /* 0x0000000d04157220 */ /* 0x040fe20000410000 */
[----:B------:R-:W-:Y:S02]  /*b920*/  HADD2.F32 R8, -RZ, R6.H1_H1 ;  /* 0x30000006ff087230 */ /* 0x000fe40000004100 */
[-C--:B------:R-:W-:Y:S01]  /*b930*/  FMUL.FTZ R15, R4, R11.reuse ;  /* 0x0000000b040f7220 */ /* 0x080fe20000410000 */
[----:B------:R-:W-:Y:S02]  /*b940*/  HADD2.F32 R9, -RZ, R3.H1_H1 ;  /* 0x30000003ff097230 */ /* 0x000fe40000004100 */
[----:B------:R-:W-:Y:S01]  /*b950*/  FFMA.FTZ R21, R0, R11, -R21 ;  /* 0x0000000b00157223 */ /* 0x000fe20000010815 */
[----:B------:R-:W-:-:S02]  /*b960*/  HADD2.F32 R6, -RZ, R5.H0_H0 ;  /* 0x20000005ff067230 */ /* 0x000fc40000004100 */
[----:B------:R-:W-:Y:S01]  /*b970*/  FFMA.FTZ R0, R0, R13, R15 ;  /* 0x0000000d00007223 */ /* 0x000fe2000001000f */
[----:B------:R-:W-:Y:S02]  /*b980*/  HADD2.F32 R5, -RZ, R5.H1_H1 ;  /* 0x30000005ff057230 */ /* 0x000fe40000004100 */
[CC--:B------:R-:W-:Y:S01]  /*b990*/  FMUL.FTZ R10, R8.reuse, R9.reuse ;  /* 0x00000009080a7220 */ /* 0x0c0fe20000410000 */
[----:B------:R-:W-:Y:S02]  /*b9a0*/  HADD2.F32 R4, -RZ, R24.H0_H0 ;  /* 0x20000018ff047230 */ /* 0x000fe40000004100 */
[-C--:B------:R-:W-:Y:S01]  /*b9b0*/  FMUL.FTZ R8, R8, R14.reuse ;  /* 0x0000000e08087220 */ /* 0x080fe20000410000 */
[----:B------:R-:W-:Y:S02]  /*b9c0*/  HADD2.F32 R3, -RZ, R26.H0_H0 ;  /* 0x2000001aff037230 */ /* 0x000fe40000004100 */
[----:B------:R-:W-:Y:S01]  /*b9d0*/  FFMA.FTZ R10, R7, R14, -R10 ;  /* 0x0000000e070a7223 */ /* 0x000fe2000001080a */
[----:B------:R-:W-:Y:S01]  /*b9e0*/  FMUL.FTZ R11, R5, R4 ;  /* 0x00000004050b7220 */ /* 0x000fe20000410000 */
[----:B------:R-:W-:Y:S01]  /*b9f0*/  FFMA.FTZ R9, R7, R9, R8 ;  /* 0x0000000907097223 */ /* 0x000fe20000010008 */
[-C--:B------:R-:W-:Y:S01]  /*ba00*/  FMUL.FTZ R13, R5, R3.reuse ;  /* 0x00000003050d7220 */ /* 0x080fe20000410000 */
[----:B------:R-:W-:Y:S01]  /*ba10*/  F2FP.F16.F32.PACK_AB R7, R25, R20 ;  /* 0x000000141907723e */ /* 0x000fe200000000ff */
[----:B------:R-:W-:-:S02]  /*ba20*/  FFMA.FTZ R5, R6, R3, -R11 ;  /* 0x0000000306057223 */ /* 0x000fc4000001080b */
[----:B------:R-:W-:Y:S01]  /*ba30*/  FFMA.FTZ R8, R6, R4, R13 ;  /* 0x0000000406087223 */ /* 0x000fe2000001000d */
[----:B------:R-:W-:Y:S02]  /*ba40*/  F2FP.F16.F32.PACK_AB R6, R9, R10 ;  /* 0x0000000a0906723e */ /* 0x000fe400000000ff */
[----:B------:R-:W-:Y:S02]  /*ba50*/  F2FP.F16.F32.PACK_AB R4, R0, R21 ;  /* 0x000000150004723e */ /* 0x000fe400000000ff */
[----:B------:R-:W-:-:S05]  /*ba60*/  F2FP.F16.F32.PACK_AB R5, R8, R5 ;  /* 0x000000050805723e */ /* 0x000fca00000000ff */
[----:B------:R0:W-:Y:S01]  /*ba70*/  STS.128 [R205+0x7000], R4 ;  /* 0x00700004cd007388 */ /* 0x0001e20000000c00 */
[----:B------:R-:W-:Y:S05]  /*ba80*/  BRA `(.L_x_1813) ;  /* 0x00000024002c7947 */ /* 0x000fea0003800000 */
.L_x_1786:
[----:B------:R-:W1:Y:S01]  /*ba90*/  LDC R0, c[0x0][0x448] ;  /* 0x00011200ff007b82 */ /* 0x000e620000000800 */
[----:B------:R-:W-:Y:S01]  /*baa0*/  ULDC.64 UR4, c[0x0][0x3f8] ;  /* 0x0000fe0000047ab9 */ /* 0x000fe20000000a00 */
[----:B------:R-:W-:Y:S01]  /*bab0*/  MOV R25, R29 ;  /* 0x0000001d00197202 */ /* 0x000fe20000000f00 */
[----:B------:R-:W-:Y:S01]  /*bac0*/  ULDC.64 UR6, c[0x0][0x408] ;  /* 0x0001020000067ab9 */ /* 0x000fe20000000a00 */
        /* <DEDUP_REMOVED lines=23> */
[----:B------:R-:W1:Y:S01]  /*bc40*/  LDC R54, c[0x0][0x3f4] ;  /* 0x0000fd00ff367b82 */ /* 0x000e620000000800 */
[----:B------:R-:W2:Y:S01]  /*bc50*/  SHFL.IDX PT, R4, R32, RZ, 0x181f ;  /* 0x00181fff20047589 */ /* 0x000ea200000e0000 */
[----:B------:R-:W-:-:S03]  /*bc60*/  IMAD R0, R187, R0, RZ ;  /* 0x00000000bb007224 */ /* 0x000fc600078e02ff */
[----:B------:R-:W3:Y:S04]  /*bc70*/  SHFL.IDX PT, R3, R35, RZ, 0x181f ;  /* 0x00181fff23037589 */ /* 0x000ee800000e0000 */
[----:B------:R-:W4:Y:S04]  /*bc80*/  SHFL.IDX PT, R14, R34, RZ, 0x181f ;  /* 0x00181fff220e7589 */ /* 0x000f2800000e0000 */
[----:B------:R-:W5:Y:S01]  /*bc90*/  SHFL.IDX PT, R5, R33, RZ, 0x181f ;  /* 0x00181fff21057589 */ /* 0x000f6200000e0000 */
[----:B-1----:R-:W-:-:S04]  /*bca0*/  ISETP.GE.AND P0, PT, R16, R54, PT ;  /* 0x000000361000720c */ /* 0x002fc80003f06270 */
[----:B------:R-:W-:-:S13]  /*bcb0*/  ISETP.GE.OR P1, PT, R55, R0, P0 ;  /* 0x000000003700720c */ /* 0x000fda0000726670 */
[C---:B------:R-:W-:Y:S01]  /*bcc0*/  @!P1 IMAD.SHL.U32 R7, R16.reuse, 0x2, RZ ;  /* 0x0000000210079824 */ /* 0x040fe200078e00ff */
[----:B------:R-:W-:-:S04]  /*bcd0*/  @!P1 SHF.L.U64.HI R6, R16, 0x1, R17 ;  /* 0x0000000110069819 */ /* 0x000fc80000010211 */
[----:B--2---:R-:W-:-:S05]  /*bce0*/  @!P1 IADD3 R4, P2, R4, R7, RZ ;  /* 0x0000000704049210 */ /* 0x004fca0007f5e0ff */
[----:B---3--:R-:W-:Y:S02]  /*bcf0*/  @!P1 IMAD.X R3, R3, 0x1, R6, P2 ;  /* 0x0000000103039824 */ /* 0x008fe400010e0606 */
[----:B------:R-:W-:-:S03]  /*bd00*/  @!P1 IMAD.MOV.U32 R24, RZ, RZ, R4 ;  /* 0x000000ffff189224 */ /* 0x000fc600078e0004 */
[----:B------:R-:W-:-:S06]  /*bd10*/  @!P1 MOV R25, R3 ;  /* 0x0000000300199202 */ /* 0x000fcc0000000f00 */
[----:B------:R-:W2:Y:S01]  /*bd20*/  @!P1 LD.E.128 R24, desc[UR38][R24.64] ;  /* 0x0000002618189980 */ /* 0x000ea2000c101d00 */
[----:B----4-:R-:W-:-:S05]  /*bd30*/  @!P1 IADD3 R14, P2, R14, R7, RZ ;  /* 0x000000070e0e9210 */ /* 0x010fca0007f5e0ff */
[----:B-----5:R-:W-:Y:S02]  /*bd40*/  @!P1 IMAD.X R5, R5, 0x1, R6, P2 ;  /* 0x0000000105059824 */ /* 0x020fe400010e0606 */
[----:B------:R-:W-:-:S06]  /*bd50*/  @!P1 IMAD.MOV.U32 R4, RZ, RZ, R14 ;  /* 0x000000ffff049224 */ /* 0x000fcc00078e000e */
[----:B------:R-:W3:Y:S01]  /*bd60*/  @!P1 LD.E.128 R4, desc[UR38][R4.64] ;  /* 0x0000002604049980 */ /* 0x000ee2000c101d00 */
[----:B------:R-:W-:Y:S02]  /*bd70*/  CS2R R46, SRZ ;  /* 0x00000000002e7805 */ /* 0x000fe4000001ff00 */
[----:B------:R-:W-:Y:S02]  /*bd80*/  CS2R R48, SRZ ;  /* 0x0000000000307805 */ /* 0x000fe4000001ff00 */
[----:B------:R-:W-:Y:S01]  /*bd90*/  CS2R R36, SRZ ;  /* 0x0000000000247805 */ /* 0x000fe2000001ff00 */
[----:B------:R1:W4:Y:S01]  /*bda0*/  SHFL.IDX PT, R9, R33, 0x1, 0x181f ;  /* 0x00381f0021097f89 */ /* 0x00032200000e0000 */
[----:B------:R-:W-:-:S03]  /*bdb0*/  CS2R R20, SRZ ;  /* 0x0000000000147805 */ /* 0x000fc6000001ff00 */
[----:B------:R1:W0:Y:S01]  /*bdc0*/  SHFL.IDX PT, R14, R34, 0x1, 0x181f ;  /* 0x00381f00220e7f89 */ /* 0x00022200000e0000 */
[----:B--2---:R-:W-:Y:S01]  /*bdd0*/  @!P1 IMAD.MOV.U32 R46, RZ, RZ, R24 ;  /* 0x000000ffff2e9224 */ /* 0x004fe200078e0018 */
[----:B------:R-:W-:Y:S01]  /*bde0*/  @!P1 MOV R48, R26 ;  /* 0x0000001a00309202 */ /* 0x000fe20000000f00 */
[----:B------:R-:W-:Y:S01]  /*bdf0*/  @!P1 IMAD.MOV.U32 R47, RZ, RZ, R25 ;  /* 0x000000ffff2f9224 */ /* 0x000fe200078e0019 */
[----:B------:R-:W-:Y:S01]  /*be00*/  CS2R R24, SRZ ;  /* 0x0000000000187805 */ /* 0x000fe2000001ff00 */
[----:B------:R-:W-:Y:S02]  /*be10*/  IMAD.MOV.U32 R3, RZ, RZ, R46 ;  /* 0x000000ffff037224 */ /* 0x000fe400078e002e */
[----:B------:R-:W-:Y:S02]  /*be20*/  IMAD.MOV.U32 R8, RZ, RZ, R47 ;  /* 0x000000ffff087224 */ /* 0x000fe400078e002f */
[----:B------:R-:W-:Y:S01]  /*be30*/  @!P1 IMAD.MOV.U32 R49, RZ, RZ, R27 ;  /* 0x000000ffff319224 */ /* 0x000fe200078e001b */
[----:B------:R-:W-:Y:S01]  /*be40*/  PRMT R64, R3, 0x7610, R64 ;  /* 0x0000761003407816 */ /* 0x000fe20000000040 */
[----:B------:R-:W-:Y:S01]  /*be50*/  IMAD.MOV.U32 R10, RZ, RZ, R48 ;  /* 0x000000ffff0a7224 */ /* 0x000fe200078e0030 */
[----:B------:R-:W-:Y:S01]  /*be60*/  PRMT R66, R8, 0x7610, R66 ;  /* 0x0000761008427816 */ /* 0x000fe20000000042 */
[----:B------:R1:W2:Y:S01]  /*be70*/  SHFL.IDX PT, R3, R35, 0x1, 0x181f ;  /* 0x00381f0023037f89 */ /* 0x0002a200000e0000 */
[----:B------:R-:W-:Y:S01]  /*be80*/  IMAD.MOV.U32 R11, RZ, RZ, R49 ;  /* 0x000000ffff0b7224 */ /* 0x000fe200078e0031 */
[----:B---3--:R-:W-:Y:S01]  /*be90*/  @!P1 MOV R37, R7 ;  /* 0x0000000700259202 */ /* 0x008fe20000000f00 */
[----:B------:R-:W-:Y:S01]  /*bea0*/  @!P1 IMAD.MOV.U32 R20, RZ, RZ, R4 ;  /* 0x000000ffff149224 */ /* 0x000fe200078e0004 */
[----:B------:R1:W3:Y:S01]  /*beb0*/  SHFL.IDX PT, R8, R32, 0x1, 0x181f ;  /* 0x00381f0020087f89 */ /* 0x0002e200000e0000 */
[----:B------:R-:W-:Y:S01]  /*bec0*/  @!P1 IMAD.MOV.U32 R21, RZ, RZ, R5 ;  /* 0x000000ffff159224 */ /* 0x000fe200078e0005 */
[----:B------:R-:W-:Y:S01]  /*bed0*/  PRMT R43, R10, 0x5410, R11 ;  /* 0x000054100a2b7816 */ /* 0x000fe2000000000b */
[----:B------:R-:W-:-:S02]  /*bee0*/  @!P1 IMAD.MOV.U32 R36, RZ, RZ, R6 ;  /* 0x000000ffff249224 */ /* 0x000fc400078e0006 */
[----:B------:R-:W-:Y:S02]  /*bef0*/  IMAD.MOV.U32 R4, RZ, RZ, R20 ;  /* 0x000000ffff047224 */ /* 0x000fe400078e0014 */
[----:B------:R-:W-:Y:S02]  /*bf00*/  IMAD.MOV.U32 R5, RZ, RZ, R21 ;  /* 0x000000ffff057224 */ /* 0x000fe400078e0015 */
[----:B------:R-:W-:Y:S02]  /*bf10*/  IMAD.MOV.U32 R6, RZ, RZ, R36 ;  /* 0x000000ffff067224 */ /* 0x000fe400078e0024 */
[----:B------:R-:W-:Y:S01]  /*bf20*/  IMAD.MOV.U32 R7, RZ, RZ, R37 ;  /* 0x000000ffff077224 */ /* 0x000fe200078e0025 */
[----:B------:R-:W-:Y:S02]  /*bf30*/  PRMT R68, R5, 0x7610, R68 ;  /* 0x0000761005447816 */ /* 0x000fe40000000044 */
[----:B------:R-:W-:Y:S02]  /*bf40*/  PRMT R65, R6, 0x5410, R4 ;  /* 0x0000541006417816 */ /* 0x000fe40000000004 */
[----:B01--4-:R-:W-:-:S07]  /*bf50*/  PRMT R64, R64, 0x5410, R7 ;  /* 0x0000541040407816 */ /* 0x013fce0000000007 */
.L_x_2139:
[----:B------:R-:W-:Y:S01]  /*bf60*/  VIADD R5, R55, 0x20 ;  /* 0x0000002037057836 */ /* 0x000fe20000000000 */
[----:B------:R-:W-:Y:S01]  /*bf70*/  BSSY B1, `(.L_x_1817) ;  /* 0x0000012000017945 */ /* 0x000fe20003800000 */
[----:B------:R-:W-:Y:S02]  /*bf80*/  CS2R R26, SRZ ;  /* 0x00000000001a7805 */ /* 0x000fe4000001ff00 */
[----:B------:R-:W-:Y:S02]  /*bf90*/  CS2R R6, SRZ ;  /* 0x0000000000067805 */ /* 0x000fe4000001ff00 */
[----:B------:R-:W-:Y:S02]  /*bfa0*/  ISETP.GE.AND P1, PT, R5, R0, PT ;  /* 0x000000000500720c */ /* 0x000fe40003f26270 */
[----:B------:R-:W-:-:S11]  /*bfb0*/  CS2R R4, SRZ ;  /* 0x0000000000047805 */ /* 0x000fd6000001ff00 */
[----:B------:R-:W-:Y:S05]  /*bfc0*/  @P1 BRA `(.L_x_1818) ;  /* 0x0000000000301947 */ /* 0x000fea0003800000 */
[----:B------:R-:W-:Y:S02]  /*bfd0*/  CS2R R26, SRZ ;  /* 0x00000000001a7805 */ /* 0x000fe4000001ff00 */
[----:B------:R-:W-:Y:S02]  /*bfe0*/  CS2R R4, SRZ ;  /* 0x0000000000047805 */ /* 0x000fe4000001ff00 */
[----:B------:R-:W-:Y:S01]  /*bff0*/  CS2R R6, SRZ ;  /* 0x0000000000067805 */ /* 0x000fe2000001ff00 */
[----:B------:R-:W-:Y:S06]  /*c000*/  @P0 BRA `(.L_x_1818) ;  /* 0x0000000000200947 */ /* 0x000fec0003800000 */
[C---:B------:R-:W-:Y:S01]  /*c010*/  IMAD.SHL.U32 R15, R16.reuse, 0x2, RZ ;  /* 0x00000002100f7824 */ /* 0x040fe200078e00ff */
[----:B------:R-:W-:-:S04]  /*c020*/  SHF.L.U64.HI R6, R16, 0x1, R17 ;  /* 0x0000000110067819 */ /* 0x000fc80000010211 */
[-C--:B---3--:R-:W-:Y:S02]  /*c030*/  IADD3 R4, P1, R8, R15.reuse, RZ ;  /* 0x0000000f08047210 */ /* 0x088fe40007f3e0ff */
[----:B------:R-:W-:Y:S02]  /*c040*/  IADD3 R14, P2, R14, R15, RZ ;  /* 0x0000000f0e0e7210 */ /* 0x000fe40007f5e0ff */
[----:B--2---:R-:W-:-:S03]  /*c050*/  IADD3.X R5, R3, R6, RZ, P1, !PT ;  /* 0x0000000603057210 */ /* 0x004fc60000ffe4ff */
[----:B------:R-:W-:-:S03]  /*c060*/  IMAD.X R15, R9, 0x1, R6, P2 ;  /* 0x00000001090f7824 */ /* 0x000fc600010e0606 */
[----:B------:R-:W5:Y:S04]  /*c070*/  LD.E.128 R4, desc[UR38][R4.64] ;  /* 0x0000002604047980 */ /* 0x000f68000c101d00 */
[----:B------:R0:W5:Y:S02]  /*c080*/  LD.E.128 R24, desc[UR38][R14.64] ;  /* 0x000000260e187980 */ /* 0x000164000c101d00 */
.L_x_1818:
[----:B------:R-:W-:Y:S05]  /*c090*/  BSYNC B1 ;  /* 0x0000000000017941 */ /* 0x000fea0003800000 */
.L_x_1817:
[----:B--2--5:R-:W-:Y:S01]  /*c0a0*/  IMAD.MOV.U32 R3, RZ, RZ, R24 ;  /* 0x000000ffff037224 */ /* 0x024fe200078e0018 */
[----:B------:R-:W-:Y:S01]  /*c0b0*/  UMOV UR4, 0xffffffff ;  /* 0xffffffff00047882 */ /* 0x000fe20000000000 */
[----:B---3--:R-:W-:Y:S02]  /*c0c0*/  IMAD.MOV.U32 R8, RZ, RZ, R25 ;  /* 0x000000ffff087224 */ /* 0x008fe400078e0019 */
        /* <DEDUP_REMOVED lines=10> */
[----:B------:R-:W-:Y:S06]  /*c170*/  BRA.DIV UR4, `(.L_x_1819) ;  /* 0x000001b2041c7947 */ /* 0x000fec000b800000 */
[----:B------:R-:W1:Y:S01]  /*c180*/  SHFL.IDX PT, R8, R32, 0x2, 0x181f ;  /* 0x00581f0020087f89 */ /* 0x000e6200000e0000 */
[----:B------:R-:W-:-:S03]  /*c190*/  VIADD R9, R55, 0x40 ;  /* 0x0000004037097836 */ /* 0x000fc60000000000 */
[----:B------:R-:W2:Y:S02]  /*c1a0*/  SHFL.IDX PT, R3, R35, 0x2, 0x181f ;  /* 0x00581f0023037f89 */ /* 0x000ea400000e0000 */
[----:B------:R-:W-:Y:S02]  /*c1b0*/  ISETP.GE.OR P1, PT, R9, R0, P0 ;  /* 0x000000000900720c */ /* 0x000fe40000726670 */
[----:B0-----:R-:W0:Y:S04]  /*c1c0*/  SHFL.IDX PT, R14, R34, 0x2, 0x181f ;  /* 0x00581f00220e7f89 */ /* 0x001e2800000e0000 */
[----:B------:R-:W3:Y:S07]  /*c1d0*/  SHFL.IDX PT, R28, R33, 0x2, 0x181f ;  /* 0x00581f00211c7f89 */ /* 0x000eee00000e0000 */
[C---:B------:R-:W-:Y:S01]  /*c1e0*/  @!P1 IMAD.SHL.U32 R31, R16.reuse, 0x2, RZ ;  /* 0x00000002101f9824 */ /* 0x040fe200078e00ff */
[----:B------:R-:W-:-:S04]  /*c1f0*/  @!P1 SHF.L.U64.HI R29, R16, 0x1, R17 ;  /* 0x00000001101d9819 */ /* 0x000fc80000010211 */
[----:B-1----:R-:W-:-:S05]  /*c200*/  @!P1 IADD3 R8, P2, R8, R31, RZ ;  /* 0x0000001f08089210 */ /* 0x002fca0007f5e0ff */
[----:B--2---:R-:W-:-:S06]  /*c210*/  @!P1 IMAD.X R9, R3, 0x1, R29, P2 ;  /* 0x0000000103099824 */ /* 0x004fcc00010e061d */
[----:B------:R-:W2:Y:S01]  /*c220*/  @!P1 LD.E.128 R8, desc[UR38][R8.64] ;  /* 0x0000002608089980 */ /* 0x000ea2000c101d00 */
[----:B0-----:R-:W-:-:S05]  /*c230*/  @!P1 IADD3 R14, P2, R14, R31, RZ ;  /* 0x0000001f0e0e9210 */ /* 0x001fca0007f5e0ff */
[----:B---3--:R-:W-:-:S05]  /*c240*/  @!P1 IMAD.X R3, R28, 0x1, R29, P2 ;  /* 0x000000011c039824 */ /* 0x008fca00010e061d */
[----:B------:R-:W-:-:S05]  /*c250*/  @!P1 MOV R15, R3 ;  /* 0x00000003000f9202 */ /* 0x000fca0000000f00 */
[----:B------:R-:W3:Y:S01]  /*c260*/  @!P1 LD.E.128 R28, desc[UR38][R14.64] ;  /* 0x000000260e1c9980 */ /* 0x000ee2000c101d00 */
[----:B------:R-:W-:Y:S02]  /*c270*/  CS2R R50, SRZ ;  /* 0x0000000000327805 */ /* 0x000fe4000001ff00 */
[----:B------:R-:W-:Y:S02]  /*c280*/  CS2R R52, SRZ ;  /* 0x0000000000347805 */ /* 0x000fe4000001ff00 */
[----:B------:R-:W-:Y:S01]  /*c290*/  CS2R R38, SRZ ;  /* 0x0000000000267805 */ /* 0x000fe2000001ff00 */
[----:B------:R-:W0:Y:S01]  /*c2a0*/  SHFL.IDX PT, R32, R32, 0x3, 0x181f ;  /* 0x00781f0020207f89 */ /* 0x000e2200000e0000 */
[----:B------:R-:W-:-:S03]  /*c2b0*/  CS2R R40, SRZ ;  /* 0x0000000000287805 */ /* 0x000fc6000001ff00 */
[----:B------:R-:W1:Y:S04]  /*c2c0*/  SHFL.IDX PT, R34, R34, 0x3, 0x181f ;  /* 0x00781f0022227f89 */ /* 0x000e6800000e0000 */
[----:B------:R-:W4:Y:S01]  /*c2d0*/  SHFL.IDX PT, R33, R33, 0x3, 0x181f ;  /* 0x00781f0021217f89 */ /* 0x000f2200000e0000 */
[----:B--2---:R-:W-:Y:S02]  /*c2e0*/  @!P1 IMAD.MOV.U32 R50, RZ, RZ, R8 ;  /* 0x000000ffff329224 */ /* 0x004fe400078e0008 */
[----:B------:R-:W-:Y:S02]  /*c2f0*/  @!P1 IMAD.MOV.U32 R51, RZ, RZ, R9 ;  /* 0x000000ffff339224 */ /* 0x000fe400078e0009 */
[----:B------:R-:W-:Y:S02]  /*c300*/  IMAD.MOV.U32 R3, RZ, RZ, R50 ;  /* 0x000000ffff037224 */ /* 0x000fe400078e0032 */
[----:B------:R-:W-:-:S02]  /*c310*/  IMAD.MOV.U32 R12, RZ, RZ, R51 ;  /* 0x000000ffff0c7224 */ /* 0x000fc400078e0033 */
[----:B------:R-:W-:Y:S02]  /*c320*/  @!P1 IMAD.MOV.U32 R52, RZ, RZ, R10 ;  /* 0x000000ffff349224 */ /* 0x000fe400078e000a */
[----:B------:R-:W-:Y:S01]  /*c330*/  @!P1 IMAD.MOV.U32 R53, RZ, RZ, R11 ;  /* 0x000000ffff359224 */ /* 0x000fe200078e000b */
[----:B------:R-:W-:Y:S02]  /*c340*/  PRMT R59, R3, 0x5410, R12 ;  /* 0x00005410033b7816 */ /* 0x000fe4000000000c */
[----:B------:R2:W0:Y:S01]  /*c350*/  SHFL.IDX PT, R3, R35, 0x3, 0x181f ;  /* 0x00781f0023037f89 */ /* 0x00042200000e0000 */
[----:B------:R-:W-:Y:S01]  /*c360*/  IMAD.MOV.U32 R9, RZ, RZ, R53 ;  /* 0x000000ffff097224 */ /* 0x000fe200078e0035 */
[----:B------:R-:W-:Y:S01]  /*c370*/  MOV R8, R52 ;  /* 0x0000003400087202 */ /* 0x000fe20000000f00 */
[----:B---3--:R-:W-:Y:S02]  /*c380*/  @!P1 IMAD.MOV.U32 R38, RZ, RZ, R28 ;  /* 0x000000ffff269224 */ /* 0x008fe400078e001c */
[----:B------:R-:W-:Y:S01]  /*c390*/  @!P1 IMAD.MOV.U32 R39, RZ, RZ, R29 ;  /* 0x000000ffff279224 */ /* 0x000fe200078e001d */
[----:B------:R-:W-:Y:S01]  /*c3a0*/  PRMT R44, R8, 0x5410, R9 ;  /* 0x00005410082c7816 */ /* 0x000fe20000000009 */
[----:B------:R-:W-:-:S02]  /*c3b0*/  @!P1 IMAD.MOV.U32 R40, RZ, RZ, R30 ;  /* 0x000000ffff289224 */ /* 0x000fc400078e001e */
[----:B------:R-:W-:Y:S01]  /*c3c0*/  @!P1 IMAD.MOV.U32 R41, RZ, RZ, R31 ;  /* 0x000000ffff299224 */ /* 0x000fe200078e001f */
[----:B------:R-:W-:Y:S01]  /*c3d0*/  MOV R9, R39 ;  /* 0x0000002700097202 */ /* 0x000fe20000000f00 */
[----:B------:R-:W-:Y:S02]  /*c3e0*/  IMAD.MOV.U32 R8, RZ, RZ, R38 ;  /* 0x000000ffff087224 */ /* 0x000fe400078e0026 */
[----:B------:R-:W-:Y:S02]  /*c3f0*/  IMAD.MOV.U32 R10, RZ, RZ, R40 ;  /* 0x000000ffff0a7224 */ /* 0x000fe400078e0028 */
[----:B------:R-:W-:Y:S01]  /*c400*/  IMAD.MOV.U32 R11, RZ, RZ, R41 ;  /* 0x000000ffff0b7224 */ /* 0x000fe200078e0029 */
[----:B------:R-:W-:Y:S02]  /*c410*/  PRMT R62, R8, 0x5410, R9 ;  /* 0x00005410083e7816 */ /* 0x000fe40000000009 */
[----:B------:R-:W-:Y:S02]  /*c420*/  CS2R R8, SRZ ;  /* 0x0000000000087805 */ /* 0x000fe4000001ff00 */
[----:B-12-4-:R-:W-:-:S07]  /*c430*/  PRMT R63, R10, 0x5410, R11 ;  /* 0x000054100a3f7816 */ /* 0x016fce000000000b */
.L_x_2149:
[----:B------:R-:W-:Y:S01]  /*c440*/  VIADD R55, R55, 0x60 ;  /* 0x0000006037377836 */ /* 0x000fe20000000000 */
[----:B------:R-:W-:Y:S01]  /*c450*/  LEA.HI R10, R213, R213, RZ, 0x1 ;  /* 0x000000d5d50a7211 */ /* 0x000fe200078f08ff */
[----:B------:R-:W-:Y:S01]  /*c460*/  BSSY B1, `(.L_x_1820) ;  /* 0x0000015000017945 */ /* 0x000fe20003800000 */
[----:B------:R-:W-:Y:S02]  /*c470*/  CS2R R12, SRZ ;  /* 0x00000000000c7805 */ /* 0x000fe4000001ff00 */
[----:B------:R-:W-:Y:S02]  /*c480*/  CS2R R14, SRZ ;  /* 0x00000000000e7805 */ /* 0x000fe4000001ff00 */
[----:B------:R-:W-:Y:S02]  /*c490*/  ISETP.GE.AND P1, PT, R55, R0, PT ;  /* 0x000000003700720c */ /* 0x000fe40003f26270 */
[----:B------:R-:W-:-:S05]  /*c4a0*/  LOP3.LUT R10, R10, 0xfffffffe, RZ, 0xc0, !PT ;  /* 0xfffffffe0a0a7812 */ /* 0x000fca00078ec0ff */
[----:B------:R-:W-:Y:S01]  /*c4b0*/  IMAD.IADD R29, R213, 0x1, -R10 ;  /* 0x00000001d51d7824 */ /* 0x000fe200078e0a0a */
[----:B------:R-:W-:-:S04]  /*c4c0*/  CS2R R10, SRZ ;  /* 0x00000000000a7805 */ /* 0x000fc8000001ff00 */
[----:B------:R-:W-:Y:S01]  /*c4d0*/  SHF.L.U32 R29, R29, 0x1f, RZ ;  /* 0x0000001f1d1d7819 */ /* 0x000fe200000006ff */
[----:B------:R-:W-:Y:S06]  /*c4e0*/  @P1 BRA `(.L_x_1821) ;  /* 0x0000000000301947 */ /* 0x000fec0003800000 */
[----:B------:R-:W-:Y:S02]  /*c4f0*/  CS2R R10, SRZ ;  /* 0x00000000000a7805 */ /* 0x000fe4000001ff00 */
[----:B------:R-:W-:Y:S02]  /*c500*/  CS2R R12, SRZ ;  /* 0x00000000000c7805 */ /* 0x000fe4000001ff00 */
[----:B------:R-:W-:Y:S01]  /*c510*/  CS2R R14, SRZ ;  /* 0x00000000000e7805 */ /* 0x000fe2000001ff00 */
[----:B------:R-:W-:Y:S06]  /*c520*/  @P0 BRA `(.L_x_1821) ;  /* 0x0000000000200947 */ /* 0x000fec0003800000 */
[C---:B------:R-:W-:Y:S01]  /*c530*/  IMAD.SHL.U32 R9, R16.reuse, 0x2, RZ ;  /* 0x0000000210097824 */ /* 0x040fe200078e00ff */
[----:B------:R-:W-:-:S04]  /*c540*/  SHF.L.U64.HI R10, R16, 0x1, R17 ;  /* 0x00000001100a7819 */ /* 0x000fc80000010211 */
[-C--:B0-----:R-:W-:Y:S02]  /*c550*/  IADD3 R12, P1, R32, R9.reuse, RZ ;  /* 0x00000009200c7210 */ /* 0x081fe40007f3e0ff */
[----:B------:R-:W-:-:S03]  /*c560*/  IADD3 R8, P2, R34, R9, RZ ;  /* 0x0000000922087210 */ /* 0x000fc60007f5e0ff */
[----:B------:R-:W-:Y:S01]  /*c570*/  IMAD.X R13, R3, 0x1, R10, P1 ;  /* 0x00000001030d7824 */ /* 0x000fe200008e060a */
[----:B------:R-:W-:-:S05]  /*c580*/  IADD3.X R9, R33, R10, RZ, P2, !PT ;  /* 0x0000000a21097210 */ /* 0x000fca00017fe4ff */
[----:B------:R-:W5:Y:S04]  /*c590*/  LD.E.128 R12, desc[UR38][R12.64] ;  /* 0x000000260c0c7980 */ /* 0x000f68000c101d00 */
[----:B------:R-:W5:Y:S02]  /*c5a0*/  LD.E.128 R8, desc[UR38][R8.64] ;  /* 0x0000002608087980 */ /* 0x000f64000c101d00 */
.L_x_1821:
[----:B------:R-:W-:Y:S05]  /*c5b0*/  BSYNC B1 ;  /* 0x0000000000017941 */ /* 0x000fea0003800000 */
.L_x_1820:
[----:B------:R-:W1:Y:S01]  /*c5c0*/  SYNCS.PHASECHK.TRANS64.TRYWAIT P4, [R2+URZ+0x28800], R29 ;  /* 0x0288001d020075a7 */ /* 0x000e62000808017f */
[----:B------:R-:W-:Y:S01]  /*c5d0*/  VIADDMNMX R0, R0, -R193, 0x80, PT ;  /* 0x0000008000007446 */ /* 0x000fe200038009c1 */
[----:B0----5:R-:W-:Y:S01]  /*c5e0*/  IMAD.MOV.U32 R3, RZ, RZ, R8 ;  /* 0x000000ffff037224 */ /* 0x021fe200078e0008 */
[----:B------:R-:W-:Y:S01]  /*c5f0*/  BSSY B1, `(.L_x_1822) ;  /* 0x0000010000017945 */ /* 0x000fe20003800000 */
[----:B------:R-:W-:Y:S01]  /*c600*/  IMAD.MOV.U32 R28, RZ, RZ, R9 ;  /* 0x000000ffff1c7224 */ /* 0x000fe200078e0009 */
[-C--:B------:R-:W-:Y:S01]  /*c610*/  ISETP.GE.OR P3, PT, R23, R0.reuse, P0 ;  /* 0x000000001700720c */ /* 0x080fe20000766670 */
[----:B------:R-:W-:Y:S01]  /*c620*/  IMAD.MOV.U32 R30, RZ, RZ, R13 ;  /* 0x000000ffff1e7224 */ /* 0x000fe200078e000d */
[-C--:B------:R-:W-:Y:S02]  /*c630*/  ISETP.GE.OR P2, PT, R212, R0.reuse, P0 ;  /* 0x00000000d400720c */ /* 0x080fe40000746670 */
[-C--:B------:R-:W-:Y:S02]  /*c640*/  ISETP.GE.OR P1, PT, R211, R0.reuse, P0 ;  /* 0x00000000d300720c */ /* 0x080fe40000726670 */
[----:B------:R-:W-:Y:S01]  /*c650*/  ISETP.GE.OR P0, PT, R210, R0, P0 ;  /* 0x00000000d200720c */ /* 0x000fe20000706670 */
[----:B------:R-:W-:Y:S01]  /*c660*/  IMAD.MOV.U32 R0, RZ, RZ, R10 ;  /* 0x000000ffff007224 */ /* 0x000fe200078e000a */
[----:B------:R-:W-:Y:S01]  /*c670*/  PRMT R55, R3, 0x5410, R28 ;  /* 0x0000541003377816 */ /* 0x000fe2000000001c */
[----:B------:R-:W-:-:S02]  /*c680*/  IMAD.MOV.U32 R3, RZ, RZ, R11 ;  /* 0x000000ffff037224 */ /* 0x000fc400078e000b */
[----:B------:R-:W-:-:S03]  /*c690*/  IMAD.MOV.U32 R28, RZ, RZ, R12 ;  /* 0x000000ffff1c7224 */ /* 0x000fc600078e000c */
[----:B------:R-:W-:Y:S01]  /*c6a0*/  PRMT R60, R0, 0x5410, R3 ;  /* 0x00005410003c7816 */ /* 0x000fe20000000003 */
[----:B------:R-:W-:Y:S01]  /*c6b0*/  IMAD.MOV.U32 R3, RZ, RZ, R15 ;  /* 0x000000ffff037224 */ /* 0x000fe200078e000f */
[----:B------:R-:W-:Y:S02]  /*c6c0*/  PRMT R61, R28, 0x5410, R30 ;  /* 0x000054101c3d7816 */ /* 0x000fe4000000001e */
[----:B------:R-:W-:Y:S01]  /*c6d0*/  MOV R0, R14 ;  /* 0x0000000e00007202 */ /* 0x000fe20000000f00 */
[----:B-1----:R-:W-:Y:S06]  /*c6e0*/  @!P4 BRA `(.L_x_1823) ;  /* 0x000001b0001cc947 */ /* 0x002fec0003800000 */
.L_x_2150:
[----:B------:R-:W-:Y:S05]  /*c6f0*/  BSYNC B1 ;  /* 0x0000000000017941 */ /* 0x000fea0003800000 */
.L_x_1822:
[----:B------:R-:W-:Y:S04]  /*c700*/  BSSY B1, `(.L_x_1824) ;  /* 0x0000061000017945 */ /* 0x000fe80003800000 */
[----:B------:R-:W-:Y:S05]  /*c710*/  @P3 BRA `(.L_x_1825) ;  /* 0x00000004007c3947 */ /* 0x000fea0003800000 */
[----:B------:R-:W-:Y:S01]  /*c720*/  LEA.HI R28, R54, R207, RZ, 0x1d ;  /* 0x000000cf361c7211 */ /* 0x000fe200078fe8ff */
[----:B------:R-:W-:Y:S01]  /*c730*/  HADD2.F32 R68, -RZ, R68.H0_H0 ;  /* 0x20000044ff447230 */ /* 0x000fe20000004100 */
[----:B------:R-:W-:Y:S01]  /*c740*/  SHF.R.U64 R80, R46, 0x10, R47 ;  /* 0x000000102e507819 */ /* 0x000fe2000000122f */
[----:B------:R-:W-:Y:S01]  /*c750*/  HADD2.F32 R66, -RZ, R66.H0_H0 ;  /* 0x20000042ff427230 */ /* 0x000fe20000004100 */
[----:B------:R-:W-:Y:S01]  /*c760*/  SHF.R.S32.HI R31, RZ, 0x1f, R28 ;  /* 0x0000001fff1f7819 */ /* 0x000fe2000001141c */
[----:B0-----:R-:W-:Y:S01]  /*c770*/  IMAD.SHL.U32 R29, R28, 0x8, RZ ;  /* 0x000000081c1d7824 */ /* 0x001fe200078e00ff */
[----:B------:R-:W-:Y:S02]  /*c780*/  SHF.R.U64 R77, R20, 0x10, R21 ;  /* 0x00000010144d7819 */ /* 0x000fe40000001215 */
[----:B------:R-:W-:Y:S02]  /*c790*/  LEA.HI R31, R31, R28, RZ, 0x3 ;  /* 0x0000001c1f1f7211 */ /* 0x000fe400078f18ff */
[----:B------:R-:W-:-:S02]  /*c7a0*/  LOP3.LUT R30, R29, 0x38, RZ, 0xc0, !PT ;  /* 0x000000381d1e7812 */ /* 0x000fc400078ec0ff */
[----:B------:R-:W-:Y:S01]  /*c7b0*/  SHF.R.U32.HI R70, RZ, 0x10, R21 ;  /* 0x00000010ff467819 */ /* 0x000fe20000011615 */
[----:B------:R-:W-:Y:S01]  /*c7c0*/  IMAD.SHL.U32 R31, R31, 0x400, RZ ;  /* 0x000004001f1f7824 */ /* 0x000fe200078e00ff */
[----:B------:R-:W-:Y:S02]  /*c7d0*/  LOP3.LUT R30, R30, 0x1c0, R225, 0xf8, !PT ;  /* 0x000001c01e1e7812 */ /* 0x000fe400078ef8e1 */
[----:B------:R-:W-:Y:S01]  /*c7e0*/  SHF.R.U32.HI R69, RZ, 0x10, R47 ;  /* 0x00000010ff457819 */ /* 0x000fe2000001162f */
[----:B------:R-:W-:Y:S01]  /*c7f0*/  HADD2.F32 R70, -RZ, R70.H0_H0 ;  /* 0x20000046ff467230 */ /* 0x000fe20000004100 */
[----:B------:R-:W-:Y:S02]  /*c800*/  LOP3.LUT R32, R30, R203, RZ, 0x3c, !PT ;  /* 0x000000cb1e207212 */ /* 0x000fe400078e3cff */
[----:B------:R-:W-:Y:S02]  /*c810*/  LOP3.LUT R33, R31, 0x7fffe000, RZ, 0xc0, !PT ;  /* 0x7fffe0001f217812 */ /* 0x000fe400078ec0ff */
[----:B------:R-:W0:Y:S01]  /*c820*/  LDS.128 R28, [R205] ;  /* 0x00000000cd1c7984 */ /* 0x000e220000000c00 */
[----:B------:R-:W-:-:S02]  /*c830*/  SHF.R.U64 R79, R48, 0x10, R49 ;  /* 0x00000010304f7819 */ /* 0x000fc40000001231 */
[----:B------:R-:W-:Y:S02]  /*c840*/  IADD3 R33, R32, R33, R204 ;  /* 0x0000002120217210 */ /* 0x000fe40007ffe0cc */
[----:B------:R-:W-:Y:S02]  /*c850*/  SHF.R.U32.HI R78, RZ, 0x10, R49 ;  /* 0x00000010ff4e7819 */ /* 0x000fe40000011631 */
[--C-:B------:R-:W-:Y:S01]  /*c860*/  SHF.R.U32.HI R73, RZ, 0x10, R37.reuse ;  /* 0x00000010ff497819 */ /* 0x100fe20000011625 */
[----:B------:R-:W-:Y:S01]  /*c870*/  IMAD R67, R33, 0x2, R2 ;  /* 0x0000000221437824 */ /* 0x000fe200078e0202 */
[----:B------:R-:W-:-:S04]  /*c880*/  SHF.R.U64 R75, R36, 0x10, R37 ;  /* 0x00000010244b7819 */ /* 0x000fc80000001225 */
[----:B------:R-:W1:Y:S01]  /*c890*/  LDS.128 R32, [R67+0x10400] ;  /* 0x0104000043207984 */ /* 0x000e620000000c00 */
[--C-:B0-----:R-:W-:Y:S02]  /*c8a0*/  HADD2.F32 R21, -RZ, R29.reuse.H0_H0 ;  /* 0x2000001dff157230 */ /* 0x101fe40000004100 */
[----:B------:R-:W-:Y:S02]  /*c8b0*/  HADD2.F32 R20, -RZ, R28.H0_H0 ;  /* 0x2000001cff147230 */ /* 0x000fe40000004100 */
[----:B------:R-:W-:Y:S02]  /*c8c0*/  HADD2.F32 R29, -RZ, R29.H1_H1 ;  /* 0x3000001dff1d7230 */ /* 0x000fe40000004100 */
[----:B------:R-:W-:Y:S02]  /*c8d0*/  HADD2.F32 R36, -RZ, R30.H0_H0 ;  /* 0x2000001eff247230 */ /* 0x000fe40000004100 */
[--C-:B------:R-:W-:Y:S02]  /*c8e0*/  HADD2.F32 R37, -RZ, R31.reuse.H0_H0 ;  /* 0x2000001fff257230 */ /* 0x100fe40000004100 */
[----:B------:R-:W-:-:S02]  /*c8f0*/  HADD2.F32 R31, -RZ, R31.H1_H1 ;  /* 0x3000001fff1f7230 */ /* 0x000fc40000004100 */
[----:B------:R-:W-:Y:S02]  /*c900*/  HADD2.F32 R28, -RZ, R28.H1_H1 ;  /* 0x3000001cff1c7230 */ /* 0x000fe40000004100 */
[--C-:B-1----:R-:W-:Y:S02]  /*c910*/  HADD2.F32 R46, -RZ, R33.reuse.H0_H0 ;  /* 0x20000021ff2e7230 */ /* 0x102fe40000004100 */
[----:B------:R-:W-:Y:S02]  /*c920*/  HADD2.F32 R47, -RZ, R33.H1_H1 ;  /* 0x30000021ff2f7230 */ /* 0x000fe40000004100 */
[----:B------:R-:W-:Y:S02]  /*c930*/  HADD2.F32 R33, -RZ, R32.H0_H0 ;  /* 0x20000020ff217230 */ /* 0x000fe40000004100 */
[C---:B------:R-:W-:Y:S01]  /*c940*/  FMUL.FTZ R72, R46.reuse, R68 ;  /* 0x000000442e487220 */ /* 0x040fe20000410000 */
[----:B------:R-:W-:Y:S01]  /*c950*/  FMUL.FTZ R74, R46, R66 ;  /* 0x000000422e4a7220 */ /* 0x000fe20000410000 */
[----:B------:R-:W-:-:S02]  /*c960*/  HADD2.F32 R46, -RZ, R69.H0_H0 ;  /* 0x20000045ff2e7230 */ /* 0x000fc40000004100 */
[----:B------:R-:W-:Y:S01]  /*c970*/  FMUL.FTZ R76, R47, R70 ;  /* 0x000000462f4c7220 */ /* 0x000fe20000410000 */
[C---:B------:R-:W-:Y:S01]  /*c980*/  FFMA.FTZ R72, R21.reuse, R66, -R72 ;  /* 0x0000004215487223 */ /* 0x040fe20000010848 */
[--C-:B------:R-:W-:Y:S02]  /*c990*/  HADD2.F32 R66, -RZ, R65.reuse.H1_H1 ;  /* 0x30000041ff427230 */ /* 0x100fe40000004100 */
[----:B------:R-:W-:Y:S01]  /*c9a0*/  FFMA.FTZ R74, R21, R68, R74 ;  /* 0x00000044154a7223 */ /* 0x000fe2000001004a */
[----:B------:R-:W-:Y:S02]  /*c9b0*/  HADD2.F32 R21, -RZ, R64.H0_H0 ;  /* 0x20000040ff157230 */ /* 0x000fe40000004100 */
[----:B------:R-:W-:Y:S01]  /*c9c0*/  FMUL.FTZ R68, R47, R46 ;  /* 0x0000002e2f447220 */ /* 0x000fe20000410000 */
[----:B------:R-:W-:Y:S02]  /*c9d0*/  HADD2.F32 R48, -RZ, R34.H0_H0 ;  /* 0x20000022ff307230 */ /* 0x000fe40000004100 */
[----:B------:R-:W-:Y:S01]  /*c9e0*/  FMUL.FTZ R47, R33, R66 ;  /* 0x00000042212f7220 */ /* 0x000fe20000410000 */
[----:B------:R-:W-:-:S02]  /*c9f0*/  HADD2.F32 R65, -RZ, R65.H0_H0 ;  /* 0x20000041ff417230 */ /* 0x000fc40000004100 */
[-C--:B------:R-:W-:Y:S01]  /*ca00*/  FMUL.FTZ R33, R33, R21.reuse ;  /* 0x0000001521217220 */ /* 0x080fe20000410000 */
[----:B------:R-:W-:Y:S02]  /*ca10*/  HADD2.F32 R49, -RZ, R35.H0_H0 ;  /* 0x20000023ff317230 */ /* 0x000fe40000004100 */
[C---:B------:R-:W-:Y:S01]  /*ca20*/  FFMA.FTZ R47, R20.reuse, R21, -R47 ;  /* 0x00000015142f7223 */ /* 0x040fe2000001082f */
[--C-:B------:R-:W-:Y:S02]  /*ca30*/  HADD2.F32 R21, -RZ, R43.reuse.H0_H0 ;  /* 0x2000002bff157230 */ /* 0x100fe40000004100 */
[C---:B------:R-:W-:Y:S01]  /*ca40*/  FFMA.FTZ R69, R29.reuse, R46, -R76 ;  /* 0x0000002e1d457223 */ /* 0x040fe2000001084c */
[----:B------:R-:W-:Y:S02]  /*ca50*/  HADD2.F32 R64, -RZ, R64.H1_H1 ;  /* 0x30000040ff407230 */ /* 0x000fe40000004100 */
[----:B------:R-:W-:Y:S01]  /*ca60*/  FFMA.FTZ R71, R29, R70, R68 ;  /* 0x000000461d477223 */ /* 0x000fe20000010044 */
[----:B------:R-:W-:Y:S01]  /*ca70*/  FFMA.FTZ R66, R20, R66, R33 ;  /* 0x0000004214427223 */ /* 0x000fe20000010021 */
[----:B------:R-:W-:Y:S01]  /*ca80*/  FMUL.FTZ R29, R48, R65 ;  /* 0x00000041301d7220 */ /* 0x000fe20000410000 */
[----:B------:R-:W-:-:S02]  /*ca90*/  HADD2.F32 R20, -RZ, R43.H1_H1 ;  /* 0x3000002bff147230 */ /* 0x000fc40000004100 */
[-C--:B------:R-:W-:Y:S01]  /*caa0*/  FMUL.FTZ R33, R48, R21.reuse ;  /* 0x0000001530217220 */ /* 0x080fe20000410000 */
[----:B------:R-:W-:Y:S02]  /*cab0*/  HADD2.F32 R35, -RZ, R35.H1_H1 ;  /* 0x30000023ff237230 */ /* 0x000fe40000004100 */
[C---:B------:R-:W-:Y:S01]  /*cac0*/  FMUL.FTZ R68, R49.reuse, R64 ;  /* 0x0000004031447220 */ /* 0x040fe20000410000 */
[----:B------:R-:W-:Y:S02]  /*cad0*/  HADD2.F32 R48, -RZ, R73.H0_H0 ;  /* 0x20000049ff307230 */ /* 0x000fe40000004100 */
[C---:B------:R-:W-:Y:S01]  /*cae0*/  FFMA.FTZ R43, R36.reuse, R21, -R29 ;  /* 0x00000015242b7223 */ /* 0x040fe2000001081d */
[----:B------:R-:W-:Y:S02]  /*caf0*/  HADD2.F32 R46, -RZ, R78.H0_H0 ;  /* 0x2000004eff2e7230 */ /* 0x000fe40000004100 */
[-C--:B------:R-:W-:Y:S01]  /*cb00*/  FMUL.FTZ R49, R49, R20.reuse ;  /* 0x0000001431317220 */ /* 0x080fe20000410000 */
[----:B------:R-:W-:Y:S01]  /*cb10*/  FFMA.FTZ R68, R37, R20, -R68 ;  /* 0x0000001425447223 */ /* 0x000fe20000010844 */
[----:B------:R-:W-:Y:S01]  /*cb20*/  FFMA.FTZ R36, R36, R65, R33 ;  /* 0x0000004124247223 */ /* 0x000fe20000010021 */
[C---:B------:R-:W-:Y:S01]  /*cb30*/  FMUL.FTZ R70, R35.reuse, R48 ;  /* 0x0000003023467220 */ /* 0x040fe20000410000 */
[----:B------:R-:W-:Y:S01]  /*cb40*/  FMUL.FTZ R20, R35, R46 ;  /* 0x0000002e23147220 */ /* 0x000fe20000410000 */
[----:B------:R-:W-:-:S02]  /*cb50*/  HADD2.F32 R32, -RZ, R32.H1_H1 ;  /* 0x30000020ff207230 */ /* 0x000fc40000004100 */
[----:B------:R-:W-:Y:S01]  /*cb60*/  FFMA.FTZ R49, R37, R64, R49 ;  /* 0x0000004025317223 */ /* 0x000fe20000010031 */
[----:B------:R-:W-:Y:S02]  /*cb70*/  HADD2.F32 R34, -RZ, R34.H1_H1 ;  /* 0x30000022ff227230 */ /* 0x000fe40000004100 */
[C---:B------:R-:W-:Y:S01]  /*cb80*/  FFMA.FTZ R65, R31.reuse, R46, -R70 ;  /* 0x0000002e1f417223 */ /* 0x040fe20000010846 */
[----:B------:R-:W-:Y:S02]  /*cb90*/  HADD2.F32 R33, -RZ, R77.H0_H0 ;  /* 0x2000004dff217230 */ /* 0x000fe40000004100 */
[----:B------:R-:W-:Y:S01]  /*cba0*/  FFMA.FTZ R48, R31, R48, R20 ;  /* 0x000000301f307223 */ /* 0x000fe20000010014 */
[----:B------:R-:W-:Y:S02]  /*cbb0*/  HADD2.F32 R35, -RZ, R75.H0_H0 ;  /* 0x2000004bff237230 */ /* 0x000fe40000004100 */
[----:B------:R-:W-:Y:S02]  /*cbc0*/  HADD2.F32 R21, -RZ, R80.H0_H0 ;  /* 0x20000050ff157230 */ /* 0x000fe40000004100 */
[----:B------:R-:W-:Y:S01]  /*cbd0*/  FMUL.FTZ R31, R32, R33 ;  /* 0x00000021201f7220 */ /* 0x000fe20000410000 */
[----:B------:R-:W-:-:S02]  /*cbe0*/  HADD2.F32 R29, -RZ, R79.H0_H0 ;  /* 0x2000004fff1d7230 */ /* 0x000fc40000004100 */
[----:B------:R-:W-:Y:S01]  /*cbf0*/  FMUL.FTZ R37, R34, R35 ;  /* 0x0000002322257220 */ /* 0x000fe20000410000 */
[----:B------:R-:W-:Y:S02]  /*cc00*/  HADD2.F32 R30, -RZ, R30.H1_H1 ;  /* 0x3000001eff1e7230 */ /* 0x000fe40000004100 */
[-C--:B------:R-:W-:Y:S01]  /*cc10*/  FMUL.FTZ R32, R32, R21.reuse ;  /* 0x0000001520207220 */ /* 0x080fe20000410000 */
[----:B------:R-:W-:Y:S01]  /*cc20*/  FFMA.FTZ R20, R28, R21, -R31 ;  /* 0x000000151c147223 */ /* 0x000fe2000001081f */
[-C--:B------:R-:W-:Y:S01]  /*cc30*/  FMUL.FTZ R46, R34, R29.reuse ;  /* 0x0000001d222e7220 */ /* 0x080fe20000410000 */
[----:B------:R-:W-:Y:S01]  /*cc40*/  F2FP.F16.F32.PACK_AB R31, R65, R68 ;  /* 0x00000044411f723e */ /* 0x000fe200000000ff */
[----:B------:R-:W-:Y:S01]  /*cc50*/  FFMA.FTZ R34, R30, R29, -R37 ;  /* 0x0000001d1e227223 */ /* 0x000fe20000010825 */
[----:B------:R-:W-:Y:S01]  /*cc60*/  FFMA.FTZ R21, R28, R33, R32 ;  /* 0x000000211c157223 */ /* 0x000fe20000010020 */
[----:B------:R-:W-:Y:S01]  /*cc70*/  FFMA.FTZ R37, R30, R35, R46 ;  /* 0x000000231e257223 */ /* 0x000fe2000001002e */
[----:B------:R-:W-:-:S02]  /*cc80*/  F2FP.F16.F32.PACK_AB R29, R69, R72 ;  /* 0x00000048451d723e */ /* 0x000fc400000000ff */
[----:B------:R-:W-:Y:S02]  /*cc90*/  F2FP.F16.F32.PACK_AB R28, R20, R47 ;  /* 0x0000002f141c723e */ /* 0x000fe400000000ff */
[----:B------:R-:W-:Y:S02]  /*cca0*/  F2FP.F16.F32.PACK_AB R30, R34, R43 ;  /* 0x0000002b221e723e */ /* 0x000fe400000000ff */
[----:B------:R-:W-:Y:S02]  /*ccb0*/  F2FP.F16.F32.PACK_AB R35, R48, R49 ;  /* 0x000000313023723e */ /* 0x000fe400000000ff */
[----:B------:R-:W-:Y:S01]  /*ccc0*/  F2FP.F16.F32.PACK_AB R33, R71, R74 ;  /* 0x0000004a4721723e */ /* 0x000fe200000000ff */
[----:B------:R1:W-:Y:S01]  /*ccd0*/  STS.128 [R205], R28 ;  /* 0x0000001ccd007388 */ /* 0x0003e20000000c00 */
[----:B------:R-:W-:Y:S02]  /*cce0*/  F2FP.F16.F32.PACK_AB R32, R21, R66 ;  /* 0x000000421520723e */ /* 0x000fe400000000ff */
[----:B------:R-:W-:-:S05]  /*ccf0*/  F2FP.F16.F32.PACK_AB R34, R37, R36 ;  /* 0x000000242522723e */ /* 0x000fca00000000ff */
[----:B------:R1:W-:Y:S02]  /*cd00*/  STS.128 [R67+0x10400], R32 ;  /* 0x0104002043007388 */ /* 0x0003e40000000c00 */
.L_x_1825:
[----:B------:R-:W-:Y:S05]  /*cd10*/  BSYNC B1 ;  /* 0x0000000000017941 */ /* 0x000fea0003800000 */
.L_x_1824:
[----:B------:R-:W-:Y:S04]  /*cd20*/  BSSY B1, `(.L_x_1826) ;  /* 0x0000060000017945 */ /* 0x000fe80003800000 */
[----:B------:R-:W-:Y:S05]  /*cd30*/  @P2 BRA `(.L_x_1827) ;  /* 0x0000000400782947 */ /* 0x000fea0003800000 */
[----:B------:R-:W-:Y:S01]  /*cd40*/  LEA.HI R20, R54, R207, RZ, 0x1d ;  /* 0x000000cf36147211 */ /* 0x000fe200078fe8ff */
[--C-:B------:R-:W-:Y:S01]  /*cd50*/  HADD2.F32 R36, -RZ, R45.reuse.H1_H1 ;  /* 0x3000002dff247230 */ /* 0x100fe20000004100 */
[--C-:B------:R-:W-:Y:S01]  /*cd60*/  SHF.R.U32.HI R46, RZ, 0x10, R25.reuse ;  /* 0x00000010ff2e7819 */ /* 0x100fe20000011619 */
[----:B------:R-:W-:Y:S01]  /*cd70*/  HADD2.F32 R45, -RZ, R45.H0_H0 ;  /* 0x2000002dff2d7230 */ /* 0x000fe20000004100 */
[----:B------:R-:W-:Y:S01]  /*cd80*/  SHF.R.S32.HI R21, RZ, 0x1f, R20 ;  /* 0x0000001fff157819 */ /* 0x000fe20000011414 */
[----:B-1----:R-:W-:Y:S01]  /*cd90*/  IMAD.SHL.U32 R28, R20, 0x8, RZ ;  /* 0x00000008141c7824 */ /* 0x002fe200078e00ff */
[----:B------:R-:W-:Y:S01]  /*cda0*/  SHF.R.U64 R49, R24, 0x10, R25 ;  /* 0x0000001018317819 */ /* 0x000fe20000001219 */
[----:B------:R-:W-:Y:S01]  /*cdb0*/  HADD2.F32 R46, -RZ, R46.H0_H0 ;  /* 0x2000002eff2e7230 */ /* 0x000fe20000004100 */
[----:B------:R-:W-:Y:S02]  /*cdc0*/  LEA.HI R20, R21, R20, RZ, 0x3 ;  /* 0x0000001415147211 */ /* 0x000fe400078f18ff */
[----:B------:R-:W-:-:S02]  /*cdd0*/  LOP3.LUT R21, R199, 0x38, R28, 0xf8, !PT ;  /* 0x00000038c7157812 */ /* 0x000fc400078ef81c */
[----:B0-----:R-:W0:Y:S01]  /*cde0*/  LDS.128 R28, [R221] ;  /* 0x00000000dd1c7984 */ /* 0x001e220000000c00 */
[----:B------:R-:W-:Y:S01]  /*cdf0*/  IMAD.SHL.U32 R20, R20, 0x400, RZ ;  /* 0x0000040014147824 */ /* 0x000fe200078e00ff */
[----:B------:R-:W-:Y:S02]  /*ce00*/  LOP3.LUT R21, R21, R228, RZ, 0x3c, !PT ;  /* 0x000000e415157212 */ /* 0x000fe400078e3cff */
[--C-:B------:R-:W-:Y:S02]  /*ce10*/  SHF.R.U64 R47, R26, 0x10, R27.reuse ;  /* 0x000000101a2f7819 */ /* 0x100fe4000000121b */
[----:B------:R-:W-:Y:S02]  /*ce20*/  LOP3.LUT R20, R20, 0x7fffe000, RZ, 0xc0, !PT ;  /* 0x7fffe00014147812 */ /* 0x000fe400078ec0ff */
[----:B------:R-:W-:Y:S01]  /*ce30*/  SHF.R.U32.HI R43, RZ, 0x10, R27 ;  /* 0x00000010ff2b7819 */ /* 0x000fe2000001161b */
[--C-:B------:R-:W-:Y:S01]  /*ce40*/  HADD2.F32 R27, -RZ, R57.reuse.H1_H1 ;  /* 0x30000039ff1b7230 */ /* 0x100fe20000004100 */
[----:B------:R-:W-:Y:S01]  /*ce50*/  IADD3 R21, R21, R20, R202 ;  /* 0x0000001415157210 */ /* 0x000fe20007ffe0ca */
[----:B------:R-:W-:Y:S01]  /*ce60*/  HADD2.F32 R57, -RZ, R57.H0_H0 ;  /* 0x20000039ff397230 */ /* 0x000fe20000004100 */
[----:B------:R-:W-:-:S02]  /*ce70*/  SHF.R.U32.HI R37, RZ, 0x10, R5 ;  /* 0x00000010ff257819 */ /* 0x000fc40000011605 */
[----:B------:R-:W-:Y:S02]  /*ce80*/  LEA R21, R21, R2, 0x1 ;  /* 0x0000000215157211 */ /* 0x000fe400078e08ff */
[----:B------:R-:W-:Y:S02]  /*ce90*/  SHF.R.U64 R68, R4, 0x10, R5 ;  /* 0x0000001004447819 */ /* 0x000fe40000001205 */
[--C-:B------:R-:W-:Y:S01]  /*cea0*/  SHF.R.U64 R67, R6, 0x10, R7.reuse ;  /* 0x0000001006437819 */ /* 0x100fe20000001207 */
[----:B------:R-:W1:Y:S01]  /*ceb0*/  LDS.128 R32, [R21+0x10400] ;  /* 0x0104000015207984 */ /* 0x000e620000000c00 */
[----:B------:R-:W-:Y:S01]  /*cec0*/  SHF.R.U32.HI R65, RZ, 0x10, R7 ;  /* 0x00000010ff417819 */ /* 0x000fe20000011607 */
[--C-:B0-----:R-:W-:Y:S02]  /*ced0*/  HADD2.F32 R5, -RZ, R29.reuse.H0_H0 ;  /* 0x2000001dff057230 */ /* 0x101fe40000004100 */
[----:B------:R-:W-:Y:S02]  /*cee0*/  HADD2.F32 R29, -RZ, R29.H1_H1 ;  /* 0x3000001dff1d7230 */ /* 0x000fe40000004100 */
[----:B------:R-:W-:-:S02]  /*cef0*/  HADD2.F32 R4, -RZ, R28.H0_H0 ;  /* 0x2000001cff047230 */ /* 0x000fc40000004100 */
[----:B------:R-:W-:Y:S02]  /*cf00*/  HADD2.F32 R6, -RZ, R30.H0_H0 ;  /* 0x2000001eff067230 */ /* 0x000fe40000004100 */
[--C-:B------:R-:W-:Y:S02]  /*cf10*/  HADD2.F32 R7, -RZ, R31.reuse.H0_H0 ;  /* 0x2000001fff077230 */ /* 0x100fe40000004100 */
[----:B------:R-:W-:Y:S02]  /*cf20*/  HADD2.F32 R31, -RZ, R31.H1_H1 ;  /* 0x3000001fff1f7230 */ /* 0x000fe40000004100 */
[----:B------:R-:W-:Y:S02]  /*cf30*/  HADD2.F32 R28, -RZ, R28.H1_H1 ;  /* 0x3000001cff1c7230 */ /* 0x000fe40000004100 */
[----:B------:R-:W-:Y:S02]  /*cf40*/  HADD2.F32 R30, -RZ, R30.H1_H1 ;  /* 0x3000001eff1e7230 */ /* 0x000fe40000004100 */
[----:B-1----:R-:W-:-:S02]  /*cf50*/  HADD2.F32 R24, -RZ, R33.H0_H0 ;  /* 0x20000021ff187230 */ /* 0x002fc40000004100 */
[----:B------:R-:W-:Y:S02]  /*cf60*/  HADD2.F32 R33, -RZ, R33.H1_H1 ;  /* 0x30000021ff217230 */ /* 0x000fe40000004100 */
[----:B------:R-:W-:Y:S02]  /*cf70*/  HADD2.F32 R20, -RZ, R32.H0_H0 ;  /* 0x20000020ff147230 */ /* 0x000fe40000004100 */
[C---:B------:R-:W-:Y:S01]  /*cf80*/  FMUL.FTZ R48, R24.reuse, R36 ;  /* 0x0000002418307220 */ /* 0x040fe20000410000 */
[-C--:B------:R-:W-:Y:S01]  /*cf90*/  FMUL.FTZ R64, R24, R27.reuse ;  /* 0x0000001b18407220 */ /* 0x080fe20000410000 */
[----:B------:R-:W-:Y:S02]  /*cfa0*/  HADD2.F32 R24, -RZ, R37.H0_H0 ;  /* 0x20000025ff187230 */ /* 0x000fe40000004100 */
[----:B------:R-:W-:Y:S01]  /*cfb0*/  FMUL.FTZ R66, R33, R46 ;  /* 0x0000002e21427220 */ /* 0x000fe20000410000 */
[C---:B------:R-:W-:Y:S01]  /*cfc0*/  FFMA.FTZ R48, R5.reuse, R27, -R48 ;  /* 0x0000001b05307223 */ /* 0x040fe20000010830 */
[----:B------:R-:W-:Y:S01]  /*cfd0*/  FFMA.FTZ R64, R5, R36, R64 ;  /* 0x0000002405407223 */ /* 0x000fe20000010040 */
[----:B------:R-:W-:Y:S01]  /*cfe0*/  FMUL.FTZ R5, R20, R45 ;  /* 0x0000002d14057220 */ /* 0x000fe20000410000 */
[-C--:B------:R-:W-:Y:S01]  /*cff0*/  FMUL.FTZ R36, R33, R24.reuse ;  /* 0x0000001821247220 */ /* 0x080fe20000410000 */
[----:B------:R-:W-:Y:S01]  /*d000*/  FFMA.FTZ R33, R29, R24, -R66 ;  /* 0x000000181d217223 */ /* 0x000fe20000010842 */
[----:B------:R-:W-:-:S02]  /*d010*/  HADD2.F32 R25, -RZ, R34.H0_H0 ;  /* 0x20000022ff197230 */ /* 0x000fc40000004100 */
[-C--:B------:R-:W-:Y:S01]  /*d020*/  FMUL.FTZ R20, R20, R57.reuse ;  /* 0x0000003914147220 */ /* 0x080fe20000410000 */
[----:B------:R-:W-:Y:S02]  /*d030*/  HADD2.F32 R24, -RZ, R56.H0_H0 ;  /* 0x20000038ff187230 */ /* 0x000fe40000004100 */
[----:B------:R-:W-:Y:S01]  /*d040*/  FFMA.FTZ R57, R4, R57, -R5 ;  /* 0x0000003904397223 */ /* 0x000fe20000010805 */
[--C-:B------:R-:W-:Y:S02]  /*d050*/  HADD2.F32 R5, -RZ, R58.reuse.H0_H0 ;  /* 0x2000003aff057230 */ /* 0x100fe40000004100 */
[----:B------:R-:W-:Y:S01]  /*d060*/  FFMA.FTZ R37, R29, R46, R36 ;  /* 0x0000002e1d257223 */ /* 0x000fe20000010024 */
[----:B------:R-:W-:Y:S02]  /*d070*/  HADD2.F32 R26, -RZ, R35.H0_H0 ;  /* 0x20000023ff1a7230 */ /* 0x000fe40000004100 */
[----:B------:R-:W-:Y:S01]  /*d080*/  FMUL.FTZ R27, R25, R24 ;  /* 0x00000018191b7220 */ /* 0x000fe20000410000 */
[----:B------:R-:W-:-:S02]  /*d090*/  HADD2.F32 R58, -RZ, R58.H1_H1 ;  /* 0x3000003aff3a7230 */ /* 0x000fc40000004100 */
[----:B------:R-:W-:Y:S01]  /*d0a0*/  FFMA.FTZ R45, R4, R45, R20 ;  /* 0x0000002d042d7223 */ /* 0x000fe20000010014 */
[----:B------:R-:W-:Y:S02]  /*d0b0*/  HADD2.F32 R56, -RZ, R56.H1_H1 ;  /* 0x30000038ff387230 */ /* 0x000fe40000004100 */
[-C--:B------:R-:W-:Y:S01]  /*d0c0*/  FMUL.FTZ R25, R25, R5.reuse ;  /* 0x0000000519197220 */ /* 0x080fe20000410000 */
[----:B------:R-:W-:Y:S02]  /*d0d0*/  HADD2.F32 R35, -RZ, R35.H1_H1 ;  /* 0x30000023ff237230 */ /* 0x000fe40000004100 */
[----:B------:R-:W-:Y:S01]  /*d0e0*/  FFMA.FTZ R36, R6, R5, -R27 ;  /* 0x0000000506247223 */ /* 0x000fe2000001081b */
[----:B------:R-:W-:Y:S02]  /*d0f0*/  HADD2.F32 R20, -RZ, R43.H0_H0 ;  /* 0x2000002bff147230 */ /* 0x000fe40000004100 */
[----:B------:R-:W-:Y:S01]  /*d100*/  FMUL.FTZ R46, R26, R56 ;  /* 0x000000381a2e7220 */ /* 0x000fe20000410000 */
[----:B------:R-:W-:-:S02]  /*d110*/  HADD2.F32 R4, -RZ, R65.H0_H0 ;  /* 0x20000041ff047230 */ /* 0x000fc40000004100 */
[----:B------:R-:W-:Y:S01]  /*d120*/  FMUL.FTZ R5, R26, R58 ;  /* 0x0000003a1a057220 */ /* 0x000fe20000410000 */
[----:B------:R-:W-:Y:S01]  /*d130*/  FFMA.FTZ R26, R6, R24, R25 ;  /* 0x00000018061a7223 */ /* 0x000fe20000010019 */
[----:B------:R-:W-:Y:S02]  /*d140*/  HADD2.F32 R32, -RZ, R32.H1_H1 ;  /* 0x30000020ff207230 */ /* 0x000fe40000004100 */
[----:B------:R-:W-:Y:S01]  /*d150*/  FMUL.FTZ R6, R35, R20 ;  /* 0x0000001423067220 */ /* 0x000fe20000410000 */
[----:B------:R-:W-:Y:S02]  /*d160*/  HADD2.F32 R34, -RZ, R34.H1_H1 ;  /* 0x30000022ff227230 */ /* 0x000fe40000004100 */
[C---:B------:R-:W-:Y:S01]  /*d170*/  FFMA.FTZ R46, R7.reuse, R58, -R46 ;  /* 0x0000003a072e7223 */ /* 0x040fe2000001082e */
[----:B------:R-:W-:Y:S01]  /*d180*/  FFMA.FTZ R56, R7, R56, R5 ;  /* 0x0000003807387223 */ /* 0x000fe20000010005 */
[----:B------:R-:W-:Y:S01]  /*d190*/  FMUL.FTZ R24, R35, R4 ;  /* 0x0000000423187220 */ /* 0x000fe20000410000 */
[----:B------:R-:W-:-:S02]  /*d1a0*/  HADD2.F32 R25, -RZ, R49.H0_H0 ;  /* 0x20000031ff197230 */ /* 0x000fc40000004100 */
[C---:B------:R-:W-:Y:S01]  /*d1b0*/  FFMA.FTZ R35, R31.reuse, R4, -R6 ;  /* 0x000000041f237223 */ /* 0x040fe20000010806 */
[----:B------:R-:W-:Y:S02]  /*d1c0*/  HADD2.F32 R27, -RZ, R47.H0_H0 ;  /* 0x2000002fff1b7230 */ /* 0x000fe40000004100 */
[----:B------:R-:W-:Y:S01]  /*d1d0*/  FFMA.FTZ R43, R31, R20, R24 ;  /* 0x000000141f2b7223 */ /* 0x000fe20000010018 */
[----:B------:R-:W-:Y:S02]  /*d1e0*/  HADD2.F32 R5, -RZ, R68.H0_H0 ;  /* 0x20000044ff057230 */ /* 0x000fe40000004100 */
[----:B------:R-:W-:Y:S01]  /*d1f0*/  FMUL.FTZ R29, R32, R25 ;  /* 0x00000019201d7220 */ /* 0x000fe20000410000 */
[----:B------:R-:W-:Y:S02]  /*d200*/  HADD2.F32 R7, -RZ, R67.H0_H0 ;  /* 0x20000043ff077230 */ /* 0x000fe40000004100 */
[----:B------:R-:W-:Y:S01]  /*d210*/  FMUL.FTZ R31, R34, R27 ;  /* 0x0000001b221f7220 */ /* 0x000fe20000410000 */
[-C--:B------:R-:W-:Y:S01]  /*d220*/  FMUL.FTZ R32, R32, R5.reuse ;  /* 0x0000000520207220 */ /* 0x080fe20000410000 */
[----:B------:R-:W-:Y:S01]  /*d230*/  FFMA.FTZ R4, R28, R5, -R29 ;  /* 0x000000051c047223 */ /* 0x000fe2000001081d */
[-C--:B------:R-:W-:Y:S01]  /*d240*/  FMUL.FTZ R34, R34, R7.reuse ;  /* 0x0000000722227220 */ /* 0x080fe20000410000 */
[----:B------:R-:W-:Y:S01]  /*d250*/  FFMA.FTZ R31, R30, R7, -R31 ;  /* 0x000000071e1f7223 */ /* 0x000fe2000001081f */
[----:B------:R-:W-:Y:S01]  /*d260*/  FFMA.FTZ R24, R28, R25, R32 ;  /* 0x000000191c187223 */ /* 0x000fe20000010020 */
[----:B------:R-:W-:Y:S01]  /*d270*/  F2FP.F16.F32.PACK_AB R7, R35, R46 ;  /* 0x0000002e2307723e */ /* 0x000fe200000000ff */
        /* <DEDUP_REMOVED lines=10> */
.L_x_1827:
[----:B------:R-:W-:Y:S05]  /*d320*/  BSYNC B1 ;  /* 0x0000000000017941 */ /* 0x000fea0003800000 */
.L_x_1826:
[----:B------:R-:W-:Y:S04]  /*d330*/  BSSY B1, `(.L_x_1828) ;  /* 0x0000060000017945 */ /* 0x000fe80003800000 */
[----:B------:R-:W-:Y:S05]  /*d340*/  @P1 BRA `(.L_x_1829) ;  /* 0x0000000400781947 */ /* 0x000fea0003800000 */
[----:B--2---:R-:W-:Y:S01]  /*d350*/  LEA.HI R4, R54, R207, RZ, 0x1d ;  /* 0x000000cf36047211 */ /* 0x004fe200078fe8ff */
[----:B-1----:R-:W-:Y:S01]  /*d360*/  HADD2.F32 R35, -RZ, R59.H1_H1 ;  /* 0x3000003bff237230 */ /* 0x002fe20000004100 */
[--C-:B------:R-:W-:Y:S01]  /*d370*/  SHF.R.U64 R56, R50, 0x10, R51.reuse ;  /* 0x0000001032387819 */ /* 0x100fe20000001233 */
[--C-:B------:R-:W-:Y:S01]  /*d380*/  HADD2.F32 R36, -RZ, R62.reuse.H1_H1 ;  /* 0x3000003eff247230 */ /* 0x100fe20000004100 */
[----:B------:R-:W-:Y:S01]  /*d390*/  SHF.R.S32.HI R7, RZ, 0x1f, R4 ;  /* 0x0000001fff077819 */ /* 0x000fe20000011404 */
[----:B------:R-:W-:Y:S01]  /*d3a0*/  IMAD.SHL.U32 R5, R4, 0x8, RZ ;  /* 0x0000000804057824 */ /* 0x000fe200078e00ff */
[----:B------:R-:W-:Y:S01]  /*d3b0*/  SHF.R.U32.HI R50, RZ, 0x10, R51 ;  /* 0x00000010ff327819 */ /* 0x000fe20000011633 */
[----:B------:R-:W-:Y:S01]  /*d3c0*/  HADD2.F32 R62, -RZ, R62.H0_H0 ;  /* 0x2000003eff3e7230 */ /* 0x000fe20000004100 */
[----:B------:R-:W-:Y:S02]  /*d3d0*/  LEA.HI R7, R7, R4, RZ, 0x3 ;  /* 0x0000000407077211 */ /* 0x000fe400078f18ff */
[----:B------:R-:W-:-:S02]  /*d3e0*/  LOP3.LUT R4, R198, 0x38, R5, 0xf8, !PT ;  /* 0x00000038c6047812 */ /* 0x000fc400078ef805 */
[--C-:B------:R-:W-:Y:S01]  /*d3f0*/  SHF.R.U64 R48, R38, 0x10, R39.reuse ;  /* 0x0000001026307819 */ /* 0x100fe20000001227 */
[----:B------:R-:W-:Y:S01]  /*d400*/  IMAD.SHL.U32 R7, R7, 0x400, RZ ;  /* 0x0000040007077824 */ /* 0x000fe200078e00ff */
[----:B------:R-:W-:Y:S02]  /*d410*/  LOP3.LUT R20, R4, R227, RZ, 0x3c, !PT ;  /* 0x000000e304147212 */ /* 0x000fe400078e3cff */
[----:B------:R-:W-:Y:S02]  /*d420*/  SHF.R.U32.HI R37, RZ, 0x10, R39 ;  /* 0x00000010ff257819 */ /* 0x000fe40000011627 */
[----:B------:R-:W-:Y:S02]  /*d430*/  LOP3.LUT R21, R7, 0x7fffe000, RZ, 0xc0, !PT ;  /* 0x7fffe00007157812 */ /* 0x000fe400078ec0ff */
[----:B------:R-:W1:Y:S01]  /*d440*/  LDS.128 R4, [R220] ;  /* 0x00000000dc047984 */ /* 0x000e620000000c00 */
[----:B------:R-:W-:Y:S01]  /*d450*/  SHF.R.U64 R47, R40, 0x10, R41 ;  /* 0x00000010282f7819 */ /* 0x000fe20000001229 */
[----:B------:R-:W-:Y:S01]  /*d460*/  HADD2.F32 R37, -RZ, R37.H0_H0 ;  /* 0x20000025ff257230 */ /* 0x000fe20000004100 */
[----:B------:R-:W-:-:S02]  /*d470*/  IADD3 R21, R20, R21, R201 ;  /* 0x0000001514157210 */ /* 0x000fc40007ffe0c9 */
[----:B------:R-:W-:Y:S02]  /*d480*/  SHF.R.U32.HI R45, RZ, 0x10, R41 ;  /* 0x00000010ff2d7819 */ /* 0x000fe40000011629 */
[--C-:B------:R-:W-:Y:S01]  /*d490*/  SHF.R.U64 R49, R52, 0x10, R53.reuse ;  /* 0x0000001034317819 */ /* 0x100fe20000001235 */
[----:B------:R-:W-:Y:S01]  /*d4a0*/  IMAD R21, R21, 0x2, R2 ;  /* 0x0000000215157824 */ /* 0x000fe200078e0202 */
[----:B------:R-:W-:-:S04]  /*d4b0*/  SHF.R.U32.HI R52, RZ, 0x10, R53 ;  /* 0x00000010ff347819 */ /* 0x000fc80000011635 */
[----:B------:R-:W2:Y:S01]  /*d4c0*/  LDS.128 R24, [R21+0x10400] ;  /* 0x0104000015187984 */ /* 0x000ea20000000c00 */
[--C-:B-1----:R-:W-:Y:S02]  /*d4d0*/  HADD2.F32 R20, -RZ, R5.reuse.H0_H0 ;  /* 0x20000005ff147230 */ /* 0x102fe40000004100 */
[----:B------:R-:W-:Y:S02]  /*d4e0*/  HADD2.F32 R28, -RZ, R5.H1_H1 ;  /* 0x30000005ff1c7230 */ /* 0x000fe40000004100 */
[----:B------:R-:W-:Y:S02]  /*d4f0*/  HADD2.F32 R5, -RZ, R4.H0_H0 ;  /* 0x20000004ff057230 */ /* 0x000fe40000004100 */
[----:B0-----:R-:W-:Y:S02]  /*d500*/  HADD2.F32 R29, -RZ, R6.H0_H0 ;  /* 0x20000006ff1d7230 */ /* 0x001fe40000004100 */
[--C-:B------:R-:W-:Y:S02]  /*d510*/  HADD2.F32 R30, -RZ, R7.reuse.H0_H0 ;  /* 0x20000007ff1e7230 */ /* 0x100fe40000004100 */
[----:B------:R-:W-:-:S02]  /*d520*/  HADD2.F32 R7, -RZ, R7.H1_H1 ;  /* 0x30000007ff077230 */ /* 0x000fc40000004100 */
[----:B------:R-:W-:Y:S02]  /*d530*/  HADD2.F32 R4, -RZ, R4.H1_H1 ;  /* 0x30000004ff047230 */ /* 0x000fe40000004100 */
[--C-:B--2---:R-:W-:Y:S02]  /*d540*/  HADD2.F32 R31, -RZ, R25.reuse.H0_H0 ;  /* 0x20000019ff1f7230 */ /* 0x104fe40000004100 */
[----:B------:R-:W-:Y:S02]  /*d550*/  HADD2.F32 R32, -RZ, R25.H1_H1 ;  /* 0x30000019ff207230 */ /* 0x000fe40000004100 */
[----:B------:R-:W-:Y:S02]  /*d560*/  HADD2.F32 R25, -RZ, R24.H0_H0 ;  /* 0x20000018ff197230 */ /* 0x000fe40000004100 */
[C---:B------:R-:W-:Y:S01]  /*d570*/  FMUL.FTZ R39, R31.reuse, R36 ;  /* 0x000000241f277220 */ /* 0x040fe20000410000 */
[----:B------:R-:W-:Y:S01]  /*d580*/  FMUL.FTZ R41, R31, R35 ;  /* 0x000000231f297220 */ /* 0x000fe20000410000 */
[----:B------:R-:W-:-:S02]  /*d590*/  HADD2.F32 R31, -RZ, R50.H0_H0 ;  /* 0x20000032ff1f7230 */ /* 0x000fc40000004100 */
[C---:B------:R-:W-:Y:S01]  /*d5a0*/  FFMA.FTZ R39, R20.reuse, R35, -R39 ;  /* 0x0000002314277223 */ /* 0x040fe20000010827 */
[----:B------:R-:W-:Y:S01]  /*d5b0*/  FFMA.FTZ R41, R20, R36, R41 ;  /* 0x0000002414297223 */ /* 0x000fe20000010029 */
[----:B------:R-:W-:Y:S02]  /*d5c0*/  HADD2.F32 R20, -RZ, R59.H0_H0 ;  /* 0x2000003bff147230 */ /* 0x000fe40000004100 */
[C---:B------:R-:W-:Y:S01]  /*d5d0*/  FMUL.FTZ R35, R32.reuse, R37 ;  /* 0x0000002520237220 */ /* 0x040fe20000410000 */
[----:B------:R-:W-:Y:S01]  /*d5e0*/  FMUL.FTZ R43, R32, R31 ;  /* 0x0000001f202b7220 */ /* 0x000fe20000410000 */
[C---:B------:R-:W-:Y:S01]  /*d5f0*/  FMUL.FTZ R36, R25.reuse, R62 ;  /* 0x0000003e19247220 */ /* 0x040fe20000410000 */
[----:B------:R-:W-:Y:S02]  /*d600*/  HADD2.F32 R33, -RZ, R26.H0_H0 ;  /* 0x2000001aff217230 */ /* 0x000fe40000004100 */
[----:B------:R-:W-:Y:S01]  /*d610*/  FMUL.FTZ R25, R25, R20 ;  /* 0x0000001419197220 */ /* 0x000fe20000410000 */
[----:B------:R-:W-:-:S02]  /*d620*/  HADD2.F32 R32, -RZ, R63.H0_H0 ;  /* 0x2000003fff207230 */ /* 0x000fc40000004100 */
[C---:B------:R-:W-:Y:S01]  /*d630*/  FFMA.FTZ R36, R5.reuse, R20, -R36 ;  /* 0x0000001405247223 */ /* 0x040fe20000010824 */
[----:B------:R-:W-:Y:S02]  /*d640*/  HADD2.F32 R34, -RZ, R27.H0_H0 ;  /* 0x2000001bff227230 */ /* 0x000fe40000004100 */
[C---:B------:R-:W-:Y:S01]  /*d650*/  FFMA.FTZ R38, R28.reuse, R31, -R35 ;  /* 0x0000001f1c267223 */ /* 0x040fe20000010823 */
[----:B------:R-:W-:Y:S01]  /*d660*/  FFMA.FTZ R40, R28, R37, R43 ;  /* 0x000000251c287223 */ /* 0x000fe2000001002b */
[--C-:B------:R-:W-:Y:S02]  /*d670*/  HADD2.F32 R20, -RZ, R44.reuse.H0_H0 ;  /* 0x2000002cff147230 */ /* 0x100fe40000004100 */
[----:B------:R-:W-:Y:S01]  /*d680*/  FFMA.FTZ R62, R5, R62, R25 ;  /* 0x0000003e053e7223 */ /* 0x000fe20000010019 */
[----:B------:R-:W-:Y:S02]  /*d690*/  HADD2.F32 R63, -RZ, R63.H1_H1 ;  /* 0x3000003fff3f7230 */ /* 0x000fe40000004100 */
[----:B------:R-:W-:Y:S01]  /*d6a0*/  FMUL.FTZ R28, R33, R32 ;  /* 0x00000020211c7220 */ /* 0x000fe20000410000 */
[----:B------:R-:W-:-:S02]  /*d6b0*/  HADD2.F32 R5, -RZ, R44.H1_H1 ;  /* 0x3000002cff057230 */ /* 0x000fc40000004100 */
[-C--:B------:R-:W-:Y:S01]  /*d6c0*/  FMUL.FTZ R44, R33, R20.reuse ;  /* 0x00000014212c7220 */ /* 0x080fe20000410000 */
[----:B------:R-:W-:Y:S02]  /*d6d0*/  HADD2.F32 R27, -RZ, R27.H1_H1 ;  /* 0x3000001bff1b7230 */ /* 0x000fe40000004100 */
[C---:B------:R-:W-:Y:S01]  /*d6e0*/  FFMA.FTZ R35, R29.reuse, R20, -R28 ;  /* 0x000000141d237223 */ /* 0x040fe2000001081c */
[C---:B------:R-:W-:Y:S01]  /*d6f0*/  FMUL.FTZ R25, R34.reuse, R63 ;  /* 0x0000003f22197220 */ /* 0x040fe20000410000 */
[----:B------:R-:W-:Y:S02]  /*d700*/  HADD2.F32 R28, -RZ, R45.H0_H0 ;  /* 0x2000002dff1c7230 */ /* 0x000fe40000004100 */
[-C--:B------:R-:W-:Y:S01]  /*d710*/  FMUL.FTZ R34, R34, R5.reuse ;  /* 0x0000000522227220 */ /* 0x080fe20000410000 */
[----:B------:R-:W-:Y:S02]  /*d720*/  HADD2.F32 R20, -RZ, R52.H0_H0 ;  /* 0x20000034ff147230 */ /* 0x000fe40000004100 */
[----:B------:R-:W-:Y:S01]  /*d730*/  FFMA.FTZ R44, R29, R32, R44 ;  /* 0x000000201d2c7223 */ /* 0x000fe2000001002c */
[C---:B------:R-:W-:Y:S01]  /*d740*/  FFMA.FTZ R32, R30.reuse, R5, -R25 ;  /* 0x000000051e207223 */ /* 0x040fe20000010819 */
[----:B------:R-:W-:Y:S01]  /*d750*/  FFMA.FTZ R34, R30, R63, R34 ;  /* 0x0000003f1e227223 */ /* 0x000fe20000010022 */
[C---:B------:R-:W-:Y:S01]  /*d760*/  FMUL.FTZ R46, R27.reuse, R28 ;  /* 0x0000001c1b2e7220 */ /* 0x040fe20000410000 */
[----:B------:R-:W-:Y:S01]  /*d770*/  FMUL.FTZ R30, R27, R20 ;  /* 0x000000141b1e7220 */ /* 0x000fe20000410000 */
[----:B------:R-:W-:-:S02]  /*d780*/  HADD2.F32 R24, -RZ, R24.H1_H1 ;  /* 0x30000018ff187230 */ /* 0x000fc40000004100 */
        /* <DEDUP_REMOVED lines=26> */
.L_x_1829:
[----:B------:R-:W-:Y:S05]  /*d930*/  BSYNC B1 ;  /* 0x0000000000017941 */ /* 0x000fea0003800000 */
.L_x_1828:
[----:B-1----:R-:W-:Y:S01]  /*d940*/  PRMT R32, R0, 0x5410, R3 ;  /* 0x0000541000207816 */ /* 0x002fe20000000003 */
[----:B------:R-:W-:Y:S06]  /*d950*/  @P0 BRA `(.L_x_1813) ;  /* 0x0000000400780947 */ /* 0x000fec0003800000 */
[----:B------:R-:W-:Y:S01]  /*d960*/  LEA.HI R54, R54, R207, RZ, 0x1d ;  /* 0x000000cf36367211 */ /* 0x000fe200078fe8ff */
[----:B--23--:R-:W1:Y:S01]  /*d970*/  LDS.128 R4, [R219] ;  /* 0x00000000db047984 */ /* 0x00ce620000000c00 */
[----:B------:R-:W-:Y:S01]  /*d980*/  SHF.R.U32.HI R20, RZ, 0x10, R9 ;  /* 0x00000010ff147819 */ /* 0x000fe20000011609 */
[--C-:B------:R-:W-:Y:S01]  /*d990*/  HADD2.F32 R21, -RZ, R55.reuse.H1_H1 ;  /* 0x30000037ff157230 */ /* 0x100fe20000004100 */
[----:B------:R-:W-:Y:S01]  /*d9a0*/  SHF.R.S32.HI R3, RZ, 0x1f, R54 ;  /* 0x0000001fff037819 */ /* 0x000fe20000011436 */
[----:B------:R-:W-:Y:S01]  /*d9b0*/  IMAD.SHL.U32 R0, R54, 0x8, RZ ;  /* 0x0000000836007824 */ /* 0x000fe200078e00ff */
[----:B------:R-:W-:Y:S01]  /*d9c0*/  SHF.R.U64 R38, R12, 0x10, R13 ;  /* 0x000000100c267819 */ /* 0x000fe2000000120d */
[----:B------:R-:W-:Y:S01]  /*d9d0*/  HADD2.F32 R20, -RZ, R20.H0_H0 ;  /* 0x20000014ff147230 */ /* 0x000fe20000004100 */
[----:B------:R-:W-:Y:S01]  /*d9e0*/  LEA.HI R54, R3, R54, RZ, 0x3 ;  /* 0x0000003603367211 */ /* 0x000fe200078f18ff */
[----:B------:R-:W-:Y:S01]  /*d9f0*/  HADD2.F32 R55, -RZ, R55.H0_H0 ;  /* 0x20000037ff377230 */ /* 0x000fe20000004100 */
[----:B------:R-:W-:-:S02]  /*da00*/  LOP3.LUT R3, R197, 0x38, R0, 0xf8, !PT ;  /* 0x00000038c5037812 */ /* 0x000fc400078ef800 */
[--C-:B------:R-:W-:Y:S01]  /*da10*/  SHF.R.U64 R37, R14, 0x10, R15.reuse ;  /* 0x000000100e257819 */ /* 0x100fe2000000120f */
[----:B------:R-:W-:Y:S01]  /*da20*/  IMAD.SHL.U32 R54, R54, 0x400, RZ ;  /* 0x0000040036367824 */ /* 0x000fe200078e00ff */
[----:B------:R-:W-:Y:S02]  /*da30*/  LOP3.LUT R3, R3, R226, RZ, 0x3c, !PT ;  /* 0x000000e203037212 */ /* 0x000fe400078e3cff */
[----:B------:R-:W-:Y:S01]  /*da40*/  SHF.R.U32.HI R34, RZ, 0x10, R15 ;  /* 0x00000010ff227819 */ /* 0x000fe2000001160f */
[--C-:B------:R-:W-:Y:S01]  /*da50*/  HADD2.F32 R15, -RZ, R61.reuse.H1_H1 ;  /* 0x3000003dff0f7230 */ /* 0x100fe20000004100 */
[----:B------:R-:W-:Y:S01]  /*da60*/  LOP3.LUT R54, R54, 0x7fffe000, RZ, 0xc0, !PT ;  /* 0x7fffe00036367812 */ /* 0x000fe200078ec0ff */
[----:B------:R-:W-:Y:S01]  /*da70*/  HADD2.F32 R61, -RZ, R61.H0_H0 ;  /* 0x2000003dff3d7230 */ /* 0x000fe20000004100 */
[----:B------:R-:W-:Y:S02]  /*da80*/  SHF.R.U32.HI R28, RZ, 0x10, R13 ;  /* 0x00000010ff1c7819 */ /* 0x000fe4000001160d */
[----:B------:R-:W-:-:S02]  /*da90*/  IADD3 R3, R3, R54, R200 ;  /* 0x0000003603037210 */ /* 0x000fc40007ffe0c8 */
[----:B------:R-:W-:Y:S02]  /*daa0*/  SHF.R.U64 R36, R8, 0x10, R9 ;  /* 0x0000001008247819 */ /* 0x000fe40000001209 */
[--C-:B------:R-:W-:Y:S01]  /*dab0*/  SHF.R.U64 R35, R10, 0x10, R11.reuse ;  /* 0x000000100a237819 */ /* 0x100fe2000000120b */
[----:B------:R-:W-:Y:S01]  /*dac0*/  IMAD R3, R3, 0x2, R2 ;  /* 0x0000000203037824 */ /* 0x000fe200078e0202 */
[----:B------:R-:W-:-:S04]  /*dad0*/  SHF.R.U32.HI R33, RZ, 0x10, R11 ;  /* 0x00000010ff217819 */ /* 0x000fc8000001160b */
[----:B------:R-:W2:Y:S01]  /*dae0*/  LDS.128 R24, [R3+0x10400] ;  /* 0x0104000003187984 */ /* 0x000ea20000000c00 */
[--C-:B-1----:R-:W-:Y:S02]  /*daf0*/  HADD2.F32 R8, -RZ, R5.reuse.H0_H0 ;  /* 0x20000005ff087230 */ /* 0x102fe40000004100 */
[----:B------:R-:W-:Y:S02]  /*db00*/  HADD2.F32 R5, -RZ, R5.H1_H1 ;  /* 0x30000005ff057230 */ /* 0x000fe40000004100 */
[----:B------:R-:W-:Y:S02]  /*db10*/  HADD2.F32 R0, -RZ, R4.H0_H0 ;  /* 0x20000004ff007230 */ /* 0x000fe40000004100 */
[----:B------:R-:W-:Y:S02]  /*db20*/  HADD2.F32 R9, -RZ, R6.H0_H0 ;  /* 0x20000006ff097230 */ /* 0x000fe40000004100 */
[--C-:B------:R-:W-:Y:S02]  /*db30*/  HADD2.F32 R10, -RZ, R7.reuse.H0_H0 ;  /* 0x20000007ff0a7230 */ /* 0x100fe40000004100 */
[----:B------:R-:W-:-:S02]  /*db40*/  HADD2.F32 R7, -RZ, R7.H1_H1 ;  /* 0x30000007ff077230 */ /* 0x000fc40000004100 */
[----:B------:R-:W-:Y:S02]  /*db50*/  HADD2.F32 R4, -RZ, R4.H1_H1 ;  /* 0x30000004ff047230 */ /* 0x000fe40000004100 */
[----:B------:R-:W-:Y:S02]  /*db60*/  HADD2.F32 R6, -RZ, R6.H1_H1 ;  /* 0x30000006ff067230 */ /* 0x000fe40000004100 */
[--C-:B--2---:R-:W-:Y:S02]  /*db70*/  HADD2.F32 R12, -RZ, R25.reuse.H0_H0 ;  /* 0x20000019ff0c7230 */ /* 0x104fe40000004100 */
[----:B------:R-:W-:Y:S02]  /*db80*/  HADD2.F32 R25, -RZ, R25.H1_H1 ;  /* 0x30000019ff197230 */ /* 0x000fe40000004100 */
[----:B------:R-:W-:Y:S02]  /*db90*/  HADD2.F32 R11, -RZ, R24.H0_H0 ;  /* 0x20000018ff0b7230 */ /* 0x000fe40000004100 */
[C---:B0-----:R-:W-:Y:S01]  /*dba0*/  FMUL.FTZ R29, R12.reuse, R21 ;  /* 0x000000150c1d7220 */ /* 0x041fe20000410000 */
[----:B------:R-:W-:Y:S01]  /*dbb0*/  FMUL.FTZ R31, R12, R15 ;  /* 0x0000000f0c1f7220 */ /* 0x000fe20000410000 */
[----:B------:R-:W-:-:S02]  /*dbc0*/  HADD2.F32 R12, -RZ, R28.H0_H0 ;  /* 0x2000001cff0c7230 */ /* 0x000fc40000004100 */
[C---:B------:R-:W-:Y:S01]  /*dbd0*/  FMUL.FTZ R28, R25.reuse, R20 ;  /* 0x00000014191c7220 */ /* 0x040fe20000410000 */
[C---:B------:R-:W-:Y:S01]  /*dbe0*/  FFMA.FTZ R29, R8.reuse, R15, -R29 ;  /* 0x0000000f081d7223 */ /* 0x040fe2000001081d */
[----:B------:R-:W-:Y:S01]  /*dbf0*/  FFMA.FTZ R31, R8, R21, R31 ;  /* 0x00000015081f7223 */ /* 0x000fe2000001001f */
[----:B------:R-:W-:Y:S02]  /*dc00*/  HADD2.F32 R13, -RZ, R26.H0_H0 ;  /* 0x2000001aff0d7230 */ /* 0x000fe40000004100 */
[-C--:B------:R-:W-:Y:S01]  /*dc10*/  FMUL.FTZ R8, R25, R12.reuse ;  /* 0x0000000c19087220 */ /* 0x080fe20000410000 */
[----:B------:R-:W-:Y:S01]  /*dc20*/  FFMA.FTZ R30, R5, R12, -R28 ;  /* 0x0000000c051e7223 */ /* 0x000fe2000001081c */
[C---:B------:R-:W-:Y:S01]  /*dc30*/  FMUL.FTZ R15, R11.reuse, R55 ;  /* 0x000000370b0f7220 */ /* 0x040fe20000410000 */
[----:B------:R-:W-:Y:S02]  /*dc40*/  HADD2.F32 R12, -RZ, R60.H0_H0 ;  /* 0x2000003cff0c7230 */ /* 0x000fe40000004100 */
[----:B------:R-:W-:Y:S01]  /*dc50*/  FMUL.FTZ R28, R11, R61 ;  /* 0x0000003d0b1c7220 */ /* 0x000fe20000410000 */
[----:B------:R-:W-:Y:S01]  /*dc60*/  FFMA.FTZ R20, R5, R20, R8 ;  /* 0x0000001405147223 */ /* 0x000fe20000010008 */
[----:B------:R-:W-:-:S02]  /*dc70*/  HADD2.F32 R8, -RZ, R32.H0_H0 ;  /* 0x20000020ff087230 */ /* 0x000fc40000004100 */
[C---:B------:R-:W-:Y:S01]  /*dc80*/  FFMA.FTZ R15, R0.reuse, R61, -R15 ;  /* 0x0000003d000f7223 */ /* 0x040fe2000001080f */
[--C-:B------:R-:W-:Y:S02]  /*dc90*/  HADD2.F32 R14, -RZ, R27.reuse.H0_H0 ;  /* 0x2000001bff0e7230 */ /* 0x100fe40000004100 */
[----:B------:R-:W-:Y:S01]  /*dca0*/  FFMA.FTZ R28, R0, R55, R28 ;  /* 0x00000037001c7223 */ /* 0x000fe2000001001c */
[----:B------:R-:W-:Y:S02]  /*dcb0*/  HADD2.F32 R11, -RZ, R60.H1_H1 ;  /* 0x3000003cff0b7230 */ /* 0x000fe40000004100 */
[C---:B------:R-:W-:Y:S01]  /*dcc0*/  FMUL.FTZ R0, R13.reuse, R12 ;  /* 0x0000000c0d007220 */ /* 0x040fe20000410000 */
[----:B------:R-:W-:Y:S02]  /*dcd0*/  HADD2.F32 R5, -RZ, R32.H1_H1 ;  /* 0x30000020ff057230 */ /* 0x000fe40000004100 */
[----:B------:R-:W-:Y:S01]  /*dce0*/  FMUL.FTZ R32, R13, R8 ;  /* 0x000000080d207220 */ /* 0x000fe20000410000 */
[----:B------:R-:W-:-:S02]  /*dcf0*/  HADD2.F32 R27, -RZ, R27.H1_H1 ;  /* 0x3000001bff1b7230 */ /* 0x000fc40000004100 */
        /* <DEDUP_REMOVED lines=8> */
[----:B------:R-:W-:-:S02]  /*dd80*/  HADD2.F32 R24, -RZ, R24.H1_H1 ;  /* 0x30000018ff187230 */ /* 0x000fc40000004100 */
[C---:B------:R-:W-:Y:S01]  /*dd90*/  FMUL.FTZ R34, R27.reuse, R8 ;  /* 0x000000081b227220 */ /* 0x040fe20000410000 */
[----:B------:R-:W-:Y:S02]  /*dda0*/  HADD2.F32 R26, -RZ, R26.H1_H1 ;  /* 0x3000001aff1a7230 */ /* 0x000fe40000004100 */
[-C--:B------:R-:W-:Y:S01]  /*ddb0*/  FMUL.FTZ R10, R27, R0.reuse ;  /* 0x000000001b0a7220 */ /* 0x080fe20000410000 */
[----:B------:R-:W-:Y:S02]  /*ddc0*/  HADD2.F32 R11, -RZ, R36.H0_H0 ;  /* 0x20000024ff0b7230 */ /* 0x000fe40000004100 */
[C---:B------:R-:W-:Y:S01]  /*ddd0*/  FFMA.FTZ R33, R7.reuse, R0, -R34 ;  /* 0x0000000007217223 */ /* 0x040fe20000010822 */
[----:B------:R-:W-:Y:S02]  /*dde0*/  HADD2.F32 R13, -RZ, R35.H0_H0 ;  /* 0x20000023ff0d7230 */ /* 0x000fe40000004100 */
[----:B------:R-:W-:Y:S01]  /*ddf0*/  FFMA.FTZ R35, R7, R8, R10 ;  /* 0x0000000807237223 */ /* 0x000fe2000001000a */
[----:B------:R-:W-:-:S02]  /*de00*/  HADD2.F32 R5, -RZ, R38.H0_H0 ;  /* 0x20000026ff057230 */ /* 0x000fc40000004100 */
        /* <DEDUP_REMOVED lines=19> */
.L_x_1813:
[----:B------:R-:W-:Y:S05]  /*df40*/  BSYNC B0 ;  /* 0x0000000000007941 */ /* 0x000fea0003800000 */
.L_x_1785:
        /* <DEDUP_REMOVED lines=8> */
.L_x_1783:
[----:B------:R-:W-:-:S13]  /*dfd0*/  ISETP.NE.AND P0, PT, R191, 0x3, PT ;  /* 0x00000003bf00780c */ /* 0x000fda0003f05270 */
[----:B------:R-:W-:Y:S05]  /*dfe0*/  @!P0 BRA `(.L_x_1830) ;  /* 0x0000000000048947 */ /* 0x000fea0003800000 */
[----:B------:R-:W-:Y:S01]  /*dff0*/  BPT.TRAP 0x1 ;  /* 0x000000040000795c */ /* 0x000fe20000300000 */
.L_x_1830:
[----:B-1----:R-:W-:Y:S02]  /*e000*/  LEA R8, R22, R2, 0x3 ;  /* 0x0000000216087211 */ /* 0x002fe400078e18ff */
[----:B--2---:R-:W-:-:S04]  /*e010*/  SHF.L.U32 R3, R186, 0x1f, RZ ;  /* 0x0000001fba037819 */ /* 0x004fc800000006ff */
[----:B------:R1:W2:Y:S01]  /*e020*/  SYNCS.PHASECHK.TRANS64.TRYWAIT P2, [R8+URZ+0x28830], R3 ;  /* 0x02883003080075a7 */ /* 0x0002a2000804017f */
[----:B------:R-:W-:Y:S05]  /*e030*/  @!P0 BRA `(.L_x_1831) ;  /* 0x0000000000048947 */ /* 0x000fea0003800000 */
[----:B------:R-:W-:Y:S01]  /*e040*/  BPT.TRAP 0x1 ;  /* 0x000000040000795c */ /* 0x000fe20000300000 */
.L_x_1831:
[----:B------:R-:W0:Y:S02]  /*e050*/  S2R R0, SR_TID.X ;  /* 0x0000000000007919 */ /* 0x000e240000002100 */
[----:B0-----:R-:W-:-:S04]  /*e060*/  LOP3.LUT R0, R0, 0x7f, RZ, 0xc0, !PT ;  /* 0x0000007f00007812 */ /* 0x001fc800078ec0ff */
[----:B------:R-:W-:Y:S01]  /*e070*/  ISETP.NE.AND P1, PT, R0, RZ, PT ;  /* 0x000000ff0000720c */ /* 0x000fe20003f25270 */
[----:B--2---:R-:W-:-:S12]  /*e080*/  @P2 BRA `(.L_x_1832) ;  /* 0x0000000000082947 */ /* 0x004fd80003800000 */
[----:B------:R-:W0:Y:S02]  /*e090*/  SYNCS.PHASECHK.TRANS64.TRYWAIT P2, [R8+URZ+0x28830], R3 ;  /* 0x02883003080075a7 */ /* 0x000e24000804017f */
[----:B0-----:R-:W-:Y:S05]  /*e0a0*/  @!P2 BRA `(.L_x_1833) ;  /* 0x0000019400c0a947 */ /* 0x001fea0003800000 */
.L_x_1832:
[----:B------:R-:W-:Y:S05]  /*e0b0*/  WARPSYNC.ALL ;  /* 0x0000000000007948 */ /* 0x000fea0003800000 */
[----:B------:R-:W-:Y:S01]  /*e0c0*/  VIADD R0, R2, 0x18400 ;  /* 0x0001840002007836 */ /* 0x000fe20000000000 */
[----:B------:R-:W-:Y:S01]  /*e0d0*/  R2UR UR44, R42 ;  /* 0x000000002a2c72ca */ /* 0x000fe200000e0000 */
[----:B---34-:R-:W-:Y:S01]  /*e0e0*/  IMAD.MOV.U32 R7, RZ, RZ, 0x40000040 ;  /* 0x40000040ff077424 */ /* 0x018fe200078e00ff */
[----:B------:R-:W-:Y:S01]  /*e0f0*/  WARPGROUP.ARRIVE ;  /* 0x00000000000079c5 */ /* 0x000fe20000000000 */
[----:B------:R-:W-:Y:S01]  /*e100*/  UMOV UR45, 0x40000040 ;  /* 0x40000040002d7882 */ /* 0x000fe20000000000 */
[----:B------:R-:W-:Y:S01]  /*e110*/  SHF.R.U32.HI R0, RZ, 0x4, R0 ;  /* 0x00000004ff007819 */ /* 0x000fe20000011600 */
[----:B------:R-:W-:Y:S01]  /*e120*/  IMAD.MOV.U32 R11, RZ, RZ, 0x40000040 ;  /* 0x40000040ff0b7424 */ /* 0x000fe200078e00ff */
[----:B------:R-:W-:Y:S01]  /*e130*/  R2UR UR47, R7 ;  /* 0x00000000072f72ca */ /* 0x000fe200000e0000 */
[----:B------:R-:W-:Y:S01]  /*e140*/  UMOV UR9, 0x40000040 ;  /* 0x4000004000097882 */ /* 0x000fe20000000000 */
[----:B------:R-:W-:Y:S01]  /*e150*/  LOP3.LUT R0, R0, 0x3fff, RZ, 0xc0, !PT ;  /* 0x00003fff00007812 */ /* 0x000fe200078ec0ff */
[----:B------:R-:W-:Y:S01]  /*e160*/  UMOV UR13, 0x40000040 ;  /* 0x40000040000d7882 */ /* 0x000fe20000000000 */
[----:B------:R-:W-:Y:S01]  /*e170*/  R2UR UR11, R11 ;  /* 0x000000000b0b72ca */ /* 0x000fe200000e0000 */
[----:B------:R-:W-:Y:S01]  /*e180*/  UMOV UR17, 0x40000040 ;  /* 0x4000004000117882 */ /* 0x000fe20000000000 */
[----:B------:R-:W-:Y:S01]  /*e190*/  LOP3.LUT R5, R0, 0x10000, RZ, 0xfc, !PT ;  /* 0x0001000000057812 */ /* 0x000fe200078efcff */
[----:B------:R-:W-:Y:S01]  /*e1a0*/  ULOP3.LUT UR44, UR44, 0x10000, URZ, 0xfc, !UPT ;  /* 0x000100002c2c7892 */ /* 0x000fe2000f8efc3f */
[----:B------:R-:W-:Y:S01]  /*e1b0*/  MOV R11, 0x40000040 ;  /* 0x40000040000b7802 */ /* 0x000fe20000000f00 */
[----:B------:R-:W-:Y:S01]  /*e1c0*/  UMOV UR21, 0x40000040 ;  /* 0x4000004000157882 */ /* 0x000fe20000000000 */
[----:B------:R-:W-:Y:S01]  /*e1d0*/  UMOV UR25, 0x40000040 ;  /* 0x4000004000197882 */ /* 0x000fe20000000000 */
[----:B------:R-:W-:Y:S01]  /*e1e0*/  IMAD R6, R22, 0x800, R5 ;  /* 0x0000080016067824 */ /* 0x000fe200078e0205 */
[----:B------:R-:W-:Y:S01]  /*e1f0*/  UIADD3 UR8, UR44, 0x2, URZ ;  /* 0x000000022c087890 */ /* 0x000fe2000fffe03f */
[----:B------:R-:W-:Y:S01]  /*e200*/  R2UR UR15, R11 ;  /* 0x000000000b0f72ca */ /* 0x000fe200000e0000 */
[----:B------:R-:W-:Y:S01]  /*e210*/  UIADD3 UR12, UR44, 0x4, URZ ;  /* 0x000000042c0c7890 */ /* 0x000fe2000fffe03f */
[C---:B------:R-:W-:Y:S01]  /*e220*/  VIADD R10, R6.reuse, 0x2 ;  /* 0x00000002060a7836 */ /* 0x040fe20000000000 */
[----:B------:R-:W-:Y:S01]  /*e230*/  R2UR UR46, R6 ;  /* 0x00000000062e72ca */ /* 0x000fe200000e0000 */
[----:B------:R-:W-:Y:S01]  /*e240*/  IMAD.MOV.U32 R11, RZ, RZ, 0x40000040 ;  /* 0x40000040ff0b7424 */ /* 0x000fe200078e00ff */
[----:B------:R-:W-:Y:S01]  /*e250*/  UIADD3 UR16, UR44, 0x6, URZ ;  /* 0x000000062c107890 */ /* 0x000fe2000fffe03f */
[----:B------:R-:W-:Y:S01]  /*e260*/  IMAD.MOV.U32 R7, RZ, RZ, 0x40000040 ;  /* 0x40000040ff077424 */ /* 0x000fe200078e00ff */
[----:B------:R-:W-:Y:S01]  /*e270*/  R2UR UR10, R10 ;  /* 0x000000000a0a72ca */ /* 0x000fe200000e0000 */
[----:B------:R-:W-:Y:S01]  /*e280*/  VIADD R10, R6, 0x4 ;  /* 0x00000004060a7836 */ /* 0x000fe20000000000 */
[----:B------:R-:W-:Y:S01]  /*e290*/  R2UR UR19, R11 ;  /* 0x000000000b1372ca */ /* 0x000fe200000e0000 */
[----:B------:R-:W-:Y:S01]  /*e2a0*/  IMAD.MOV.U32 R11, RZ, RZ, 0x40000040 ;  /* 0x40000040ff0b7424 */ /* 0x000fe200078e00ff */
[----:B------:R-:W-:Y:S01]  /*e2b0*/  UIADD3 UR20, UR44, 0x400, URZ ;  /* 0x000004002c147890 */ /* 0x000fe2000fffe03f */
[----:B------:R-:W-:Y:S01]  /*e2c0*/  R2UR UR35, R7 ;  /* 0x00000000072372ca */ /* 0x000fe200000e0000 */
[----:B------:R-:W-:Y:S01]  /*e2d0*/  UIADD3 UR24, UR44, 0x402, URZ ;  /* 0x000004022c187890 */ /* 0x000fe2000fffe03f */
[----:B------:R-:W-:Y:S01]  /*e2e0*/  R2UR UR14, R10 ;  /* 0x000000000a0e72ca */ /* 0x000fe200000e0000 */
[----:B------:R-:W-:Y:S01]  /*e2f0*/  VIADD R10, R6, 0x6 ;  /* 0x00000006060a7836 */ /* 0x000fe20000000000 */
[----:B------:R-:W-:Y:S01]  /*e300*/  HGMMA.64x128x16.F32 R24, gdesc[UR44], RZ, !UPT, gsb0 ;  /* 0x01e000002c1879f0 */ /* 0x000fe2000c0008ff */
[----:B------:R-:W-:Y:S01]  /*e310*/  R2UR UR23, R11 ;  /* 0x000000000b1772ca */ /* 0x000fe200000e0000 */
[----:B------:R-:W-:Y:S01]  /*e320*/  IMAD.MOV.U32 R11, RZ, RZ, 0x40000040 ;  /* 0x40000040ff0b7424 */ /* 0x000fe200078e00ff */
[----:B------:R-:W-:Y:S01]  /*e330*/  UIADD3 UR28, UR44, 0x404, URZ ;  /* 0x000004042c1c7890 */ /* 0x000fe2000fffe03f */
[----:B------:R-:W-:Y:S01]  /*e340*/  R2UR UR18, R10 ;  /* 0x000000000a1272ca */ /* 0x000fe200000e0000 */
[----:B------:R-:W-:Y:S01]  /*e350*/  VIADD R10, R6, 0x400 ;  /* 0x00000400060a7836 */ /* 0x000fe20000000000 */
[----:B------:R-:W-:Y:S01]  /*e360*/  UMOV UR29, 0x40000040 ;  /* 0x40000040001d7882 */ /* 0x000fe20000000000 */
[----:B------:R-:W-:Y:S01]  /*e370*/  R2UR UR27, R11 ;  /* 0x000000000b1b72ca */ /* 0x000fe200000e0000 */
[----:B------:R-:W-:Y:S01]  /*e380*/  IMAD.MOV.U32 R11, RZ, RZ, 0x40000040 ;  /* 0x40000040ff0b7424 */ /* 0x000fe200078e00ff */
[----:B------:R-:W-:Y:S01]  /*e390*/  UIADD3 UR32, UR44, 0x406, URZ ;  /* 0x000004062c207890 */ /* 0x000fe2000fffe03f */
[----:B------:R-:W-:Y:S01]  /*e3a0*/  R2UR UR22, R10 ;  /* 0x000000000a1672ca */ /* 0x000fe200000e0000 */
[----:B------:R-:W-:Y:S01]  /*e3b0*/  VIADD R10, R6, 0x402 ;  /* 0x00000402060a7836 */ /* 0x000fe20000000000 */
[----:B------:R-:W-:Y:S01]  /*e3c0*/  UMOV UR33, 0x40000040 ;  /* 0x4000004000217882 */ /* 0x000fe20000000000 */
[----:B------:R-:W-:Y:S01]  /*e3d0*/  R2UR UR31, R11 ;  /* 0x000000000b1f72ca */ /* 0x000fe200000e0000 */
[----:B------:R-:W-:Y:S01]  /*e3e0*/  ULDC UR4, c[0x0][0x9d8] ;  /* 0x0002760000047ab9 */ /* 0x000fe20000000800 */
[----:B01----:R-:W-:Y:S01]  /*e3f0*/  @!P1 IADD3 R8, R8, 0x28840, RZ ;  /* 0x0002884008089810 */ /* 0x003fe20007ffe0ff */
[----:B------:R-:W-:Y:S01]  /*e400*/  ULDC UR50, c[0x0][0x9dc] ;  /* 0x0002770000327ab9 */ /* 0x000fe20000000800 */
[----:B------:R-:W-:Y:S01]  /*e410*/  R2UR UR26, R10 ;  /* 0x000000000a1a72ca */ /* 0x000fe200000e0000 */
[----:B------:R-:W-:Y:S01]  /*e420*/  ULOP3.LUT UR50, URZ, UR50, URZ, 0x33, !UPT ;  /* 0x000000323f327292 */ /* 0x000fe2000f8e333f */
[C---:B------:R-:W-:Y:S01]  /*e430*/  IADD3 R10, R6.reuse, 0x404, RZ ;  /* 0x00000404060a7810 */ /* 0x040fe20007ffe0ff */
[----:B------:R-:W-:Y:S01]  /*e440*/  VIADD R6, R6, 0x406 ;  /* 0x0000040606067836 */ /* 0x000fe20000000000 */
[----:B------:R-:W-:-:S02]  /*e450*/  @!P1 PRMT R8, RZ, 0x654, R8 ;  /* 0x00000654ff089816 */ /* 0x000fc40000000008 */
[----:B------:R-:W-:Y:S02]  /*e460*/  R2UR UR30, R10 ;  /* 0x000000000a1e72ca */ /* 0x000fe400000e0000 */
[----:B------:R-:W-:Y:S02]  /*e470*/  R2UR UR34, R6 ;  /* 0x00000000062272ca */ /* 0x000fe400000e0000 */
[----:B------:R-:W0:Y:S02]  /*e480*/  LDC R6, c[0x0][0x448] ;  /* 0x00011200ff067b82 */ /* 0x000e240000000800 */
[----:B0-----:R-:W-:Y:S01]  /*e490*/  ISETP.NE.AND P2, PT, R6, 0x1, PT ;  /* 0x000000010600780c */ /* 0x001fe20003f45270 */
[----:B------:R-:W-:-:S12]  /*e4a0*/  IMAD.IADD R6, R195, 0x1, R193 ;  /* 0x00000001c3067824 */ /* 0x000fd800078e02c1 */
[----:B------:R-:W0:Y:S02]  /*e4b0*/  @P2 LDC R7, c[0x0][0x44c] ;  /* 0x00011300ff072b82 */ /* 0x000e240000000800 */
[----:B0-----:R-:W-:Y:S01]  /*e4c0*/  @P2 IMAD.HI.U32 R7, R6, R7, RZ ;  /* 0x0000000706072227 */ /* 0x001fe200078e00ff */
[----:B------:R-:W-:Y:S02]  /*e4d0*/  WARPGROUP.DEPBAR.LE gsb0, 0x0 ;  /* 0x00008000000079c5 */ /* 0x000fe40000010000 */
[----:B------:R-:W-:-:S06]  /*e4e0*/  WARPGROUP.ARRIVE ;  /* 0x00000000000079c5 */ /* 0x000fcc0000000000 */
        /* <DEDUP_REMOVED lines=22> */
[----:B------:R-:W0:Y:S01]  /*e650*/  @P2 LDC R42, c[0x0][0x450] ;  /* 0x00011400ff2a2b82 */ /* 0x000e220000000800 */
[----:B------:R-:W-:Y:S02]  /*e660*/  IMAD.MOV.U32 R49, RZ, RZ, R6 ;  /* 0x000000ffff317224 */ /* 0x000fe400078e0006 */
        /* <DEDUP_REMOVED lines=22> */
[----:B0-----:R-:W-:Y:S01]  /*e7d0*/  @P2 SHF.R.U32.HI R49, RZ, R42, R7 ;  /* 0x0000002aff312219 */ /* 0x001fe20000011607 */
[----:B------:R-:W-:Y:S01]  /*e7e0*/  IMAD.MOV.U32 R42, RZ, RZ, -0x80 ;  /* 0xffffff80ff2a7424 */ /* 0x000fe200078e00ff */
[----:B------:R-:W0:Y:S01]  /*e7f0*/  LDC.64 R6, c[0x0][0x9e0] ;  /* 0x00027800ff067b82 */ /* 0x000e220000000a00 */
[----:B------:R-:W-:Y:S01]  /*e800*/  FMUL.FTZ R29, R29, UR4 ;  /* 0x000000041d1d7c20 */ /* 0x000fe20008410000 */
[----:B------:R-:W-:Y:S01]  /*e810*/  FMUL.FTZ R32, R32, UR4 ;  /* 0x0000000420207c20 */ /* 0x000fe20008410000 */
[----:B------:R-:W1:Y:S01]  /*e820*/  SHFL.IDX PT, R48, R49, RZ, 0x1c1f ;  /* 0x001c1fff31307589 */ /* 0x000e6200000e0000 */
[----:B------:R-:W-:-:S02]  /*e830*/  IMAD R55, R129, R42, 0x80 ;  /* 0x0000008081377424 */ /* 0x000fc400078e022a */
[----:B------:R-:W-:Y:S01]  /*e840*/  FMUL.FTZ R33, R33, UR4 ;  /* 0x0000000421217c20 */ /* 0x000fe20008410000 */
[----:B------:R-:W-:Y:S01]  /*e850*/  FMUL.FTZ R36, R36, UR4 ;  /* 0x0000000424247c20 */ /* 0x000fe20008410000 */
[----:B------:R-:W-:Y:S01]  /*e860*/  FMUL.FTZ R37, R37, UR4 ;  /* 0x0000000425257c20 */ /* 0x000fe20008410000 */
[----:B------:R-:W-:Y:S02]  /*e870*/  VIADD R44, R55, 0x1 ;  /* 0x00000001372c7836 */ /* 0x000fe40000000000 */
        /* <DEDUP_REMOVED lines=35> */
[----:B0-----:R-:W-:Y:S01]  /*eab0*/  ISETP.GE.AND P3, PT, R7, 0x1, PT ;  /* 0x000000010700780c */ /* 0x001fe20003f66270 */
[----:B------:R-:W0:Y:S01]  /*eac0*/  MUFU.TANH R4, R4 ;  /* 0x0000000400047308 */ /* 0x000e220000002400 */
[----:B------:R2:W-:Y:S01]  /*ead0*/  @!P1 SYNCS.ARRIVE.TRANS64.RED.A1T0 RZ, [R8+URZ], RZ ;  /* 0x000000ff08ff99a7 */ /* 0x0005e2000810043f */
[----:B------:R-:W-:Y:S01]  /*eae0*/  FMUL.FTZ R68, R68, UR4 ;  /* 0x0000000444447c20 */ /* 0x000fe20008410000 */
[----:B------:R-:W-:-:S05]  /*eaf0*/  IADD3 R45, -R187, R44, R188 ;  /* 0x0000002cbb2d7210 */ /* 0x000fca0007ffe1bc */
[----:B------:R-:W3:Y:S01]  /*eb00*/  MUFU.TANH R9, R9 ;  /* 0x0000000900097308 */ /* 0x000ee20000002400 */
[----:B--2---:R-:W-:Y:S02]  /*eb10*/  IMAD.IADD R8, R188, 0x1, R55 ;  /* 0x00000001bc087824 */ /* 0x004fe400078e0237 */
[----:B------:R-:W-:Y:S02]  /*eb20*/  IMAD.IADD R57, R45, 0x1, R6 ;  /* 0x000000012d397824 */ /* 0x000fe400078e0206 */
[----:B------:R-:W-:Y:S02]  /*eb30*/  IMAD R106, R189, -0x2, R8 ;  /* 0xfffffffebd6a7824 */ /* 0x000fe400078e0208 */
[----:B------:R-:W-:Y:S01]  /*eb40*/  VIADD R59, R45, UR50 ;  /* 0x000000322d3b7c36 */ /* 0x000fe20008000000 */
[----:B------:R-:W2:Y:S02]  /*eb50*/  MUFU.TANH R0, R0 ;  /* 0x0000000000007308 */ /* 0x000ea40000002400 */
[----:B-1----:R-:W-:Y:S01]  /*eb60*/  VIADDMNMX R8, R48, R57, R106, PT ;  /* 0x0000003930087246 */ /* 0x002fe2000380016a */
[----:B------:R-:W-:-:S05]  /*eb70*/  IMAD.IADD R51, R59, 0x1, R48 ;  /* 0x000000013b337824 */ /* 0x000fca00078e0230 */
[----:B------:R-:W1:Y:S08]  /*eb80*/  MUFU.TANH R3, R3 ;  /* 0x0000000300037308 */ /* 0x000e700000002400 */
        /* <DEDUP_REMOVED lines=60> */
[----:B---3--:R-:W-:Y:S01]  /*ef50*/  LEA R68, R129, 0xffffff80, 0x7 ;  /* 0xffffff8081447811 */ /* 0x008fe200078e38ff */
[----:B-12-4-:R-:W-:Y:S06]  /*ef60*/  @!P3 BRA `(.L_x_1834) ;  /* 0x000000000050b947 */ /* 0x016fec0003800000 */
[----:B------:R-:W-:Y:S01]  /*ef70*/  IADD3 R48, -R187, R188, R48 ;  /* 0x000000bcbb307210 */ /* 0x000fe20007ffe130 */
[----:B------:R-:W-:Y:S03]  /*ef80*/  BSSY B0, `(.L_x_1835) ;  /* 0x000000e000007945 */ /* 0x000fe60003800000 */
[----:B------:R-:W-:-:S13]  /*ef90*/  ISETP.GT.AND P4, PT, R48, -0x1, PT ;  /* 0xffffffff3000780c */ /* 0x000fda0003f84270 */
        /* <DEDUP_REMOVED lines=8> */
.L_x_1836:
[----:B------:R-:W-:-:S13]  /*f020*/  ISETP.NE.AND P4, PT, R7, 0x1, PT ;  /* 0x000000010700780c */ /* 0x000fda0003f85270 */
[----:B------:R-:W1:Y:S02]  /*f030*/  @P4 LDC.64 R44, c[0x0][0x9e8] ;  /* 0x00027a00ff2c4b82 */ /* 0x000e640000000a00 */
[----:B-1----:R-:W-:-:S05]  /*f040*/  @P4 IMAD.HI.U32 R44, R48, R44, RZ ;  /* 0x0000002c302c4227 */ /* 0x002fca00078e00ff */
[----:B------:R-:W-:-:S07]  /*f050*/  @P4 SHF.R.U32.HI R48, RZ, R45, R44 ;  /* 0x0000002dff304219 */ /* 0x000fce000001162c */
.L_x_1837:
[----:B------:R-:W-:Y:S05]  /*f060*/  BSYNC B0 ;  /* 0x0000000000007941 */ /* 0x000fea0003800000 */
.L_x_1835:
[----:B------:R-:W-:-:S04]  /*f070*/  IMAD R48, R48, R7, -R68 ;  /* 0x0000000730307224 */ /* 0x000fc800078e0a44 */
[----:B------:R-:W-:-:S05]  /*f080*/  IMAD R48, R189, -0x2, R48 ;  /* 0xfffffffebd307824 */ /* 0x000fca00078e0230 */
[----:B------:R-:W-:Y:S02]  /*f090*/  VIMNMX R51, R51, R48, !PT ;  /* 0x0000003033337248 */ /* 0x000fe40007fe0100 */
[----:B------:R-:W-:-:S07]  /*f0a0*/  VIADDMNMX R8, R48, R7, R8, PT ;  /* 0x0000000730087246 */ /* 0x000fce0003800108 */
.L_x_1834:
[C---:B------:R-:W-:Y:S02]  /*f0b0*/  ISETP.GE.AND P4, PT, R55.reuse, 0x2, PT ;  /* 0x000000023700780c */ /* 0x040fe40003f86270 */
[----:B------:R-:W-:Y:S02]  /*f0c0*/  ISETP.GE.AND P6, PT, R55, 0x9, PT ;  /* 0x000000093700780c */ /* 0x000fe40003fc6270 */
[----:B------:R-:W-:Y:S02]  /*f0d0*/  ISETP.GT.AND P5, PT, R51, 0x1, !P4 ;  /* 0x000000013300780c */ /* 0x000fe400067a4270 */
[----:B------:R-:W-:Y:S02]  /*f0e0*/  P2R R53, PR, RZ, 0x40 ;  /* 0x00000040ff357803 */ /* 0x000fe40000000000 */
[----:B------:R-:W-:-:S04]  /*f0f0*/  ISETP.LT.OR P5, PT, R8, 0x2, P5 ;  /* 0x000000020800780c */ /* 0x000fc80002fa1670 */
[----:B------:R-:W-:Y:S02]  /*f100*/  FSEL R136, R9, -INF , !P5 ;  /* 0xff80000009887808 */ /* 0x000fe40006800000 */
[----:B------:R-:W-:Y:S02]  /*f110*/  ISETP.GT.AND P5, PT, R51, 0x8, !P6 ;  /* 0x000000083300780c */ /* 0x000fe400077a4270 */
[----:B------:R-:W-:Y:S02]  /*f120*/  ISETP.GE.AND P6, PT, R55, 0xa, PT ;  /* 0x0000000a3700780c */ /* 0x000fe40003fc6270 */
[----:B------:R-:W-:Y:S02]  /*f130*/  ISETP.LT.OR P5, PT, R8, 0x9, P5 ;  /* 0x000000090800780c */ /* 0x000fe40002fa1670 */
[----:B------:R-:W-:Y:S02]  /*f140*/  P2R R61, PR, RZ, 0x40 ;  /* 0x00000040ff3d7803 */ /* 0x000fe40000000000 */
[----:B------:R-:W-:-:S02]  /*f150*/  FSEL R134, R28, -INF , !P5 ;  /* 0xff8000001c867808 */ /* 0x000fc40006800000 */
[----:B------:R-:W-:Y:S02]  /*f160*/  ISETP.GT.AND P5, PT, R51, 0x9, !P6 ;  /* 0x000000093300780c */ /* 0x000fe400077a4270 */
[----:B------:R-:W-:Y:S02]  /*f170*/  ISETP.GE.AND P6, PT, R55, 0x11, PT ;  /* 0x000000113700780c */ /* 0x000fe40003fc6270 */
[----:B------:R-:W-:Y:S02]  /*f180*/  ISETP.LT.OR P5, PT, R8, 0xa, P5 ;  /* 0x0000000a0800780c */ /* 0x000fe40002fa1670 */
[----:B------:R-:W-:Y:S02]  /*f190*/  P2R R63, PR, RZ, 0x40 ;  /* 0x00000040ff3f7803 */ /* 0x000fe40000000000 */
[----:B0-----:R-:W-:Y:S02]  /*f1a0*/  FSEL R132, R29, -INF , !P5 ;  /* 0xff8000001d847808 */ /* 0x001fe40006800000 */
[----:B------:R-:W-:-:S02]  /*f1b0*/  ISETP.GT.AND P5, PT, R51, 0x10, !P6 ;  /* 0x000000103300780c */ /* 0x000fc400077a4270 */
[----:B------:R-:W-:Y:S02]  /*f1c0*/  ISETP.GE.AND P6, PT, R55, 0x12, PT ;  /* 0x000000123700780c */ /* 0x000fe40003fc6270 */
[----:B------:R-:W-:Y:S02]  /*f1d0*/  ISETP.LT.OR P5, PT, R8, 0x11, P5 ;  /* 0x000000110800780c */ /* 0x000fe40002fa1670 */
[----:B------:R-:W-:Y:S02]  /*f1e0*/  P2R R65, PR, RZ, 0x40 ;  /* 0x00000040ff417803 */ /* 0x000fe40000000000 */
[----:B------:R-:W-:Y:S02]  /*f1f0*/  FSEL R130, R32, -INF , !P5 ;  /* 0xff80000020827808 */ /* 0x000fe40006800000 */
[----:B------:R-:W-:Y:S02]  /*f200*/  ISETP.GT.AND P5, PT, R51, 0x11, !P6 ;  /* 0x000000113300780c */ /* 0x000fe400077a4270 */
[----:B------:R-:W-:-:S02]  /*f210*/  ISETP.GE.AND P6, PT, R55, 0x19, PT ;  /* 0x000000193700780c */ /* 0x000fc40003fc6270 */
[C---:B------:R-:W-:Y:S02]  /*f220*/  ISETP.LT.OR P5, PT, R8.reuse, 0x12, P5 ;  /* 0x000000120800780c */ /* 0x040fe40002fa1670 */
[----:B------:R-:W-:Y:S02]  /*f230*/  P2R R67, PR, RZ, 0x40 ;  /* 0x00000040ff437803 */ /* 0x000fe40000000000 */
[----:B------:R-:W-:Y:S02]  /*f240*/  FSEL R128, R33, -INF , !P5 ;  /* 0xff80000021807808 */ /* 0x000fe40006800000 */
[----:B------:R-:W-:Y:S02]  /*f250*/  ISETP.GT.AND P5, PT, R51, 0x18, !P6 ;  /* 0x000000183300780c */ /* 0x000fe400077a4270 */
[----:B------:R-:W-:Y:S02]  /*f260*/  ISETP.GE.AND P6, PT, R55, 0x1a, PT ;  /* 0x0000001a3700780c */ /* 0x000fe40003fc6270 */
[----:B------:R-:W-:-:S02]  /*f270*/  ISETP.LT.OR P5, PT, R8, 0x19, P5 ;  /* 0x000000190800780c */ /* 0x000fc40002fa1670 */
[----:B------:R-:W-:Y:S02]  /*f280*/  P2R R69, PR, RZ, 0x40 ;  /* 0x00000040ff457803 */ /* 0x000fe40000000000 */
[----:B------:R-:W-:Y:S02]  /*f290*/  FSEL R126, R36, -INF , !P5 ;  /* 0xff800000247e7808 */ /* 0x000fe40006800000 */
[----:B------:R-:W-:Y:S02]  /*f2a0*/  ISETP.GT.AND P5, PT, R51, 0x19, !P6 ;  /* 0x000000193300780c */ /* 0x000fe400077a4270 */
[----:B------:R-:W-:Y:S02]  /*f2b0*/  ISETP.GE.AND P6, PT, R55, 0x21, PT ;  /* 0x000000213700780c */ /* 0x000fe40003fc6270 */
[----:B------:R-:W-:Y:S02]  /*f2c0*/  ISETP.LT.OR P5, PT, R8, 0x1a, P5 ;  /* 0x0000001a0800780c */ /* 0x000fe40002fa1670 */
[----:B------:R-:W-:-:S02]  /*f2d0*/  P2R R70, PR, RZ, 0x40 ;  /* 0x00000040ff467803 */ /* 0x000fc40000000000 */
        /* <DEDUP_REMOVED lines=10> */
[----:B------:R-:W-:Y:S02]  /*f380*/  FSEL R120, R120, -INF , !P5 ;  /* 0xff80000078787808 */ /* 0x000fe40006800000 */
[----:B------:R-:W-:-:S02]  /*f390*/  ISETP.GT.AND P5, PT, R51, 0x28, !P6 ;  /* 0x000000283300780c */ /* 0x000fc400077a4270 */
[----:B------:R-:W-:Y:S02]  /*f3a0*/  ISETP.GE.AND P6, PT, R55, 0x2a, PT ;  /* 0x0000002a3700780c */ /* 0x000fe40003fc6270 */
[----:B------:R-:W-:Y:S02]  /*f3b0*/  ISETP.LT.OR P5, PT, R8, 0x29, P5 ;  /* 0x000000290800780c */ /* 0x000fe40002fa1670 */
[----:B------:R-:W-:Y:S02]  /*f3c0*/  P2R R74, PR, RZ, 0x40 ;  /* 0x00000040ff4a7803 */ /* 0x000fe40000000000 */
[----:B------:R-:W-:Y:S02]  /*f3d0*/  FSEL R118, R118, -INF , !P5 ;  /* 0xff80000076767808 */ /* 0x000fe40006800000 */
[----:B------:R-:W-:Y:S02]  /*f3e0*/  ISETP.GT.AND P5, PT, R51, 0x29, !P6 ;  /* 0x000000293300780c */ /* 0x000fe400077a4270 */
[----:B------:R-:W-:-:S02]  /*f3f0*/  ISETP.GE.AND P6, PT, R55, 0x31, PT ;  /* 0x000000313700780c */ /* 0x000fc40003fc6270 */
[----:B------:R-:W-:Y:S02]  /*f400*/  ISETP.LT.OR P5, PT, R8, 0x2a, P5 ;  /* 0x0000002a0800780c */ /* 0x000fe40002fa1670 */
        /* <DEDUP_REMOVED lines=69> */
[----:B------:R-:W-:-:S04]  /*f860*/  ISETP.LT.OR P5, PT, R8, 0x62, P5 ;  /* 0x000000620800780c */ /* 0x000fc80002fa1670 */
        /* <DEDUP_REMOVED lines=31> */
[----:B------:R-:W-:-:S04]  /*fa60*/  ISETP.GT.AND P6, PT, R51, 0x79, !P6 ;  /* 0x000000793300780c */ /* 0x000fc800077c4270 */
[----:B------:R-:W-:Y:S02]  /*fa70*/  ISETP.LT.OR P6, PT, R8, 0x7a, P6 ;  /* 0x0000007a0800780c */ /* 0x000fe400037c1670 */
[----:B------:R-:W0:Y:S02]  /*fa80*/  SHFL.IDX PT, R8, R49, 0x1, 0x1c1f ;  /* 0x003c1f0031087f89 */ /* 0x000e2400000e0000 */
[----:B------:R-:W-:Y:S02]  /*fa90*/  FSEL R4, R85, -INF , !P6 ;  /* 0xff80000055047808 */ /* 0x000fe40007000000 */
[----:B0-----:R-:W-:Y:S01]  /*faa0*/  VIADDMNMX R106, R8, R57, R106, PT ;  /* 0x00000039086a7246 */ /* 0x001fe2000380016a */
[----:B------:R-:W-:Y:S01]  /*fab0*/  IMAD.IADD R29, R59, 0x1, R8 ;  /* 0x000000013b1d7824 */ /* 0x000fe200078e0208 */
[----:B------:R-:W-:Y:S06]  /*fac0*/  @!P3 BRA `(.L_x_1838) ;  /* 0x000000000050b947 */ /* 0x000fec0003800000 */
[----:B------:R-:W-:Y:S01]  /*fad0*/  IADD3 R37, -R187, R188, R8 ;  /* 0x000000bcbb257210 */ /* 0x000fe20007ffe108 */
[----:B------:R-:W-:Y:S03]  /*fae0*/  BSSY B0, `(.L_x_1839) ;  /* 0x000000e000007945 */ /* 0x000fe60003800000 */
        /* <DEDUP_REMOVED lines=9> */
.L_x_1840:
[----:B------:R-:W-:-:S13]  /*fb80*/  ISETP.NE.AND P6, PT, R7, 0x1, PT ;  /* 0x000000010700780c */ /* 0x000fda0003fc5270 */
[----:B------:R-:W0:Y:S02]  /*fb90*/  @P6 LDC.64 R8, c[0x0][0x9e8] ;  /* 0x00027a00ff086b82 */ /* 0x000e240000000a00 */
[----:B0-----:R-:W-:-:S05]  /*fba0*/  @P6 IMAD.HI.U32 R8, R37, R8, RZ ;  /* 0x0000000825086227 */ /* 0x001fca00078e00ff */
[----:B------:R-:W-:-:S07]  /*fbb0*/  @P6 SHF.R.U32.HI R37, RZ, R9, R8 ;  /* 0x00000009ff256219 */ /* 0x000fce0000011608 */
.L_x_1841:
[----:B------:R-:W-:Y:S05]  /*fbc0*/  BSYNC B0 ;  /* 0x0000000000007941 */ /* 0x000fea0003800000 */
.L_x_1839:
[----:B------:R-:W-:-:S04]  /*fbd0*/  IMAD R8, R37, R7, -R68 ;  /* 0x0000000725087224 */ /* 0x000fc800078e0a44 */
[----:B------:R-:W-:-:S05]  /*fbe0*/  IMAD R8, R189, -0x2, R8 ;  /* 0xfffffffebd087824 */ /* 0x000fca00078e0208 */
[----:B------:R-:W-:Y:S02]  /*fbf0*/  VIMNMX R29, R29, R8, !PT ;  /* 0x000000081d1d7248 */ /* 0x000fe40007fe0100 */
[----:B------:R-:W-:-:S07]  /*fc00*/  VIADDMNMX R106, R8, R7, R106, PT ;  /* 0x00000007086a7246 */ /* 0x000fce000380016a */
.L_x_1838:
[----:B------:R-:W-:Y:S01]  /*fc10*/  ISETP.GT.AND P4, PT, R29, 0x1, !P4 ;  /* 0x000000011d00780c */ /* 0x000fe20006784270 */
[----:B------:R-:W-:Y:S01]  /*fc20*/  ULDC UR4, c[0x0][0x988] ;  /* 0x0002620000047ab9 */ /* 0x000fe20000000800 */
[----:B------:R-:W-:Y:S02]  /*fc30*/  ISETP.NE.AND P6, PT, R69, RZ, PT ;  /* 0x000000ff4500720c */ /* 0x000fe40003fc5270 */
[----:B------:R-:W-:Y:S02]  /*fc40*/  ISETP.LT.OR P4, PT, R106, 0x2, P4 ;  /* 0x000000026a00780c */ /* 0x000fe40002781670 */
[----:B------:R-:W-:Y:S02]  /*fc50*/  MOV R59, UR4 ;  /* 0x00000004003b7c02 */ /* 0x000fe40008000f00 */
[----:B------:R-:W-:Y:S02]  /*fc60*/  FSEL R86, R3, -INF , !P4 ;  /* 0xff80000003567808 */ /* 0x000fe40006000000 */
[----:B------:R-:W-:-:S02]  /*fc70*/  ISETP.NE.AND P4, PT, R53, RZ, PT ;  /* 0x000000ff3500720c */ /* 0x000fc40003f85270 */
[----:B------:R-:W-:Y:S01]  /*fc80*/  FMNMX.FTZ R3, R33, R136, !PT ;  /* 0x0000008821037209 */ /* 0x000fe20007810000 */
[----:B------:R-:W0:Y:S01]  /*fc90*/  @P2 LDC R53, c[0x0][0x450] ;  /* 0x00011400ff352b82 */ /* 0x000e220000000800 */
        /* <DEDUP_REMOVED lines=33> */
[----:B------:R-:W-:Y:S02]  /*feb0*/  ISETP.GT.AND P4, PT, R29, 0x19, !P6 ;  /* 0x000000191d00780c */ /* 0x000fe40007784270 */
[----:B------:R-:W-:-:S02]  /*fec0*/  ISETP.NE.AND P6, PT, R78, RZ, PT ;  /* 0x000000ff4e00720c */ /* 0x000fc40003fc5270 */
        /* <DEDUP_REMOVED lines=38> */
[----:B------:R-:W-:Y:S01]  /*10130*/  ISETP.NE.AND P4, PT, R79, RZ, PT ;  /* 0x000000ff4f00720c */ /* 0x000fe20003f85270 */
[----:B------:R-:W1:Y:S01]  /*10140*/  SHFL.BFLY PT, R10, R3, 0x2, 0x1f ;  /* 0x0c401f00030a7f89 */ /* 0x000e6200000e0000 */
[C---:B------:R-:W-:Y:S02]  /*10150*/  ISETP.GT.AND P5, PT, R29.reuse, 0x78, !P5 ;  /* 0x000000781d00780c */ /* 0x040fe40006fa4270 */
[----:B------:R-:W-:Y:S02]  /*10160*/  ISETP.GT.AND P4, PT, R29, 0x31, !P4 ;  /* 0x000000311d00780c */ /* 0x000fe40006784270 */
[----:B------:R-:W-:-:S02]  /*10170*/  ISETP.LT.OR P5, PT, R106, 0x79, P5 ;  /* 0x000000796a00780c */ /* 0x000fc40002fa1670 */
[----:B------:R-:W-:Y:S02]  /*10180*/  ISETP.LT.OR P4, PT, R106, 0x32, P4 ;  /* 0x000000326a00780c */ /* 0x000fe40002781670 */
[----:B------:R-:W-:Y:S02]  /*10190*/  FSEL R42, R42, -INF , !P5 ;  /* 0xff8000002a2a7808 */ /* 0x000fe40006800000 */
[----:B------:R-:W-:Y:S02]  /*101a0*/  FSEL R74, R27, -INF , !P4 ;  /* 0xff8000001b4a7808 */ /* 0x000fe40006000000 */
[----:B------:R-:W-:-:S04]  /*101b0*/  ISETP.NE.AND P4, PT, R83, RZ, PT ;  /* 0x000000ff5300720c */ /* 0x000fc80003f85270 */
[----:B------:R-:W-:-:S04]  /*101c0*/  ISETP.GT.AND P4, PT, R29, 0x38, !P4 ;  /* 0x000000381d00780c */ /* 0x000fc80006784270 */
[----:B------:R-:W-:Y:S02]  /*101d0*/  ISETP.LT.OR P4, PT, R106, 0x39, P4 ;  /* 0x000000396a00780c */ /* 0x000fe40002781670 */
[----:B-1----:R-:W-:Y:S02]  /*101e0*/  FMNMX.FTZ R10, R3, R10, !PT ;  /* 0x0000000a030a7209 */ /* 0x002fe40007810000 */
[----:B------:R-:W-:Y:S02]  /*101f0*/  FSEL R30, R30, -INF , !P4 ;  /* 0xff8000001e1e7808 */ /* 0x000fe40006000000 */
[----:B------:R-:W-:Y:S01]  /*10200*/  ISETP.NE.AND P4, PT, R87, RZ, PT ;  /* 0x000000ff5700720c */ /* 0x000fe20003f85270 */
[----:B------:R-:W1:Y:S03]  /*10210*/  SHFL.BFLY PT, R11, R10, 0x1, 0x1f ;  /* 0x0c201f000a0b7f89 */ /* 0x000e6600000e0000 */
[----:B------:R-:W-:-:S04]  /*10220*/  ISETP.GT.AND P4, PT, R29, 0x39, !P4 ;  /* 0x000000391d00780c */ /* 0x000fc80006784270 */
[----:B------:R-:W-:-:S04]  /*10230*/  ISETP.LT.OR P4, PT, R106, 0x3a, P4 ;  /* 0x0000003a6a00780c */ /* 0x000fc80002781670 */
[----:B------:R-:W-:Y:S02]  /*10240*/  FSEL R72, R31, -INF , !P4 ;  /* 0xff8000001f487808 */ /* 0x000fe40006000000 */
[----:B------:R-:W-:-:S04]  /*10250*/  ISETP.NE.AND P4, PT, R89, RZ, PT ;  /* 0x000000ff5900720c */ /* 0x000fc80003f85270 */
[----:B------:R-:W-:-:S04]  /*10260*/  ISETP.GT.AND P4, PT, R29, 0x40, !P4 ;  /* 0x000000401d00780c */ /* 0x000fc80006784270 */
[----:B------:R-:W-:Y:S02]  /*10270*/  ISETP.LT.OR P4, PT, R106, 0x41, P4 ;  /* 0x000000416a00780c */ /* 0x000fe40002781670 */
[----:B-1----:R-:W-:Y:S02]  /*10280*/  FMNMX.FTZ R11, R10, R11, !PT ;  /* 0x0000000b0a0b7209 */ /* 0x002fe40007810000 */
[----:B------:R-:W-:Y:S02]  /*10290*/  FSEL R70, R34, -INF , !P4 ;  /* 0xff80000022467808 */ /* 0x000fe40006000000 */
[----:B------:R-:W-:Y:S01]  /*102a0*/  ISETP.NE.AND P4, PT, R90, RZ, PT ;  /* 0x000000ff5a00720c */ /* 0x000fe20003f85270 */
[----:B------:R-:W-:-:S03]  /*102b0*/  FMUL.FTZ R9, R11, R59 ;  /* 0x0000003b0b097220 */ /* 0x000fc60000410000 */
        /* <DEDUP_REMOVED lines=58> */
[-CC-:B------:R-:W-:Y:S01]  /*10660*/  FFMA.FTZ R182, R134, R59.reuse, -R49.reuse ;  /* 0x0000003b86b67223 */ /* 0x180fe20000010831 */
[-CC-:B------:R-:W-:Y:S01]  /*10670*/  FFMA.FTZ R9, R132, R59.reuse, -R49.reuse ;  /* 0x0000003b84097223 */ /* 0x180fe20000010831 */
[----:B------:R-:W-:Y:S01]  /*10680*/  FSEL R47, R0, -INF , !P4 ;  /* 0xff800000002f7808 */ /* 0x000fe20006000000 */
[----:B------:R-:W-:Y:S01]  /*10690*/  MUFU.EX2 R180, R180 ;  /* 0x000000b400b47308 */ /* 0x000fe20000000800 */
[----:B------:R-:W-:Y:S01]  /*106a0*/  ISETP.GT.AND P4, PT, R29, 0x79, !P6 ;  /* 0x000000791d00780c */ /* 0x000fe20007784270 */
[-CC-:B------:R-:W-:Y:S01]  /*106b0*/  FFMA.FTZ R154, R28, R59.reuse, -R49.reuse ;  /* 0x0000003b1c9a7223 */ /* 0x180fe20000010831 */
[----:B------:R-:W-:Y:S01]  /*106c0*/  FMNMX.FTZ R13, R47, R86, !PT ;  /* 0x000000562f0d7209 */ /* 0x000fe20007810000 */
[-CC-:B------:R-:W-:Y:S01]  /*106d0*/  FFMA.FTZ R176, R130, R59.reuse, -R49.reuse ;  /* 0x0000003b82b07223 */ /* 0x180fe20000010831 */
[----:B------:R-:W-:Y:S01]  /*106e0*/  ISETP.LT.OR P4, PT, R106, 0x7a, P4 ;  /* 0x0000007a6a00780c */ /* 0x000fe20002781670 */
[--C-:B------:R-:W-:Y:S01]  /*106f0*/  FFMA.FTZ R128, R128, R59, -R49.reuse ;  /* 0x0000003b80807223 */ /* 0x100fe20000010831 */
[----:B------:R-:W-:Y:S01]  /*10700*/  FMNMX.FTZ R13, R8, R13, !PT ;  /* 0x0000000d080d7209 */ /* 0x000fe20007810000 */
[----:B------:R-:W1:Y:S01]  /*10710*/  MUFU.EX2 R3, R3 ;  /* 0x0000000300037308 */ /* 0x000e620000000800 */
[----:B------:R-:W-:Y:S01]  /*10720*/  FSEL R0, R43, -INF , !P4 ;  /* 0xff8000002b007808 */ /* 0x000fe20006000000 */
[--C-:B------:R-:W-:Y:S01]  /*10730*/  FFMA.FTZ R178, R126, R59, -R49.reuse ;  /* 0x0000003b7eb27223 */ /* 0x100fe20000010831 */
[----:B------:R-:W-:Y:S01]  /*10740*/  FMNMX.FTZ R13, R84, R13, !PT ;  /* 0x0000000d540d7209 */ /* 0x000fe20007810000 */
[-CC-:B------:R-:W-:Y:S01]  /*10750*/  FFMA.FTZ R124, R124, R59.reuse, -R49.reuse ;  /* 0x0000003b7c7c7223 */ /* 0x180fe20000010831 */
[-CC-:B------:R-:W-:Y:S01]  /*10760*/  FFMA.FTZ R172, R122, R59.reuse, -R49.reuse ;  /* 0x0000003b7aac7223 */ /* 0x180fe20000010831 */
[--C-:B------:R-:W-:Y:S01]  /*10770*/  FFMA.FTZ R120, R120, R59, -R49.reuse ;  /* 0x0000003b78787223 */ /* 0x100fe20000010831 */
[----:B------:R-:W-:Y:S01]  /*10780*/  FMNMX.FTZ R15, R68, R13, !PT ;  /* 0x0000000d440f7209 */ /* 0x000fe20007810000 */
[----:B------:R-:W2:Y:S01]  /*10790*/  MUFU.EX2 R182, R182 ;  /* 0x000000b600b67308 */ /* 0x000ea20000000800 */
[-CC-:B------:R-:W-:Y:S01]  /*107a0*/  FFMA.FTZ R174, R118, R59.reuse, -R49.reuse ;  /* 0x0000003b76ae7223 */ /* 0x180fe20000010831 */
[--C-:B------:R-:W-:Y:S01]  /*107b0*/  FFMA.FTZ R116, R116, R59, -R49.reuse ;  /* 0x0000003b74747223 */ /* 0x100fe20000010831 */
[----:B------:R-:W-:Y:S01]  /*107c0*/  FMNMX.FTZ R15, R82, R15, !PT ;  /* 0x0000000f520f7209 */ /* 0x000fe20007810000 */
[-CC-:B------:R-:W-:Y:S01]  /*107d0*/  FFMA.FTZ R168, R114, R59.reuse, -R49.reuse ;  /* 0x0000003b72a87223 */ /* 0x180fe20000010831 */
[-CC-:B------:R-:W-:Y:S01]  /*107e0*/  FFMA.FTZ R102, R102, R59.reuse, -R49.reuse ;  /* 0x0000003b66667223 */ /* 0x180fe20000010831 */
[--C-:B------:R-:W-:Y:S01]  /*107f0*/  FFMA.FTZ R170, R92, R59, -R49.reuse ;  /* 0x0000003b5caa7223 */ /* 0x100fe20000010831 */
[----:B------:R-:W-:Y:S01]  /*10800*/  FMNMX.FTZ R15, R14, R15, !PT ;  /* 0x0000000f0e0f7209 */ /* 0x000fe20007810000 */
[----:B------:R-:W3:Y:S01]  /*10810*/  MUFU.EX2 R9, R9 ;  /* 0x0000000900097308 */ /* 0x000ee20000000800 */
[-CC-:B------:R-:W-:Y:S01]  /*10820*/  FFMA.FTZ R66, R66, R59.reuse, -R49.reuse ;  /* 0x0000003b42427223 */ /* 0x180fe20000010831 */
[--C-:B------:R-:W-:Y:S01]  /*10830*/  FFMA.FTZ R164, R88, R59, -R49.reuse ;  /* 0x0000003b58a47223 */ /* 0x100fe20000010831 */
[----:B------:R-:W-:Y:S01]  /*10840*/  FMNMX.FTZ R15, R80, R15, !PT ;  /* 0x0000000f500f7209 */ /* 0x000fe20007810000 */
[-CC-:B------:R-:W-:Y:S01]  /*10850*/  FFMA.FTZ R29, R64, R59.reuse, -R49.reuse ;  /* 0x0000003b401d7223 */ /* 0x180fe20000010831 */
        /* <DEDUP_REMOVED lines=14> */
[----:B------:R-:W-:Y:S01]  /*10940*/  FMNMX.FTZ R21, R76, R21, !PT ;  /* 0x000000154c157209 */ /* 0x000fe20007810000 */
[----:B------:R-:W0:Y:S03]  /*10950*/  @P2 LDC R44, c[0x0][0x44c] ;  /* 0x00011300ff2c2b82 */ /* 0x000e260000000800 */
[----:B------:R-:W-:-:S03]  /*10960*/  FMNMX.FTZ R25, R26, R21, !PT ;  /* 0x000000151a197209 */ /* 0x000fc60007810000 */
[----:B------:R-:W4:Y:S01]  /*10970*/  MUFU.EX2 R13, R128 ;  /* 0x00000080000d7308 */ /* 0x000f220000000800 */
[----:B------:R-:W-:-:S04]  /*10980*/  FMNMX.FTZ R25, R74, R25, !PT ;  /* 0x000000194a197209 */ /* 0x000fc80007810000 */
[----:B------:R-:W-:-:S03]  /*10990*/  FMNMX.FTZ R25, R30, R25, !PT ;  /* 0x000000191e197209 */ /* 0x000fc60007810000 */
[----:B------:R-:W4:Y:S01]  /*109a0*/  MUFU.EX2 R178, R178 ;  /* 0x000000b200b27308 */ /* 0x000f220000000800 */
[----:B------:R-:W-:-:S04]  /*109b0*/  FMNMX.FTZ R25, R72, R25, !PT ;  /* 0x0000001948197209 */ /* 0x000fc80007810000 */
[----:B------:R-:W-:-:S03]  /*109c0*/  FMNMX.FTZ R27, R70, R25, !PT ;  /* 0x00000019461b7209 */ /* 0x000fc60007810000 */
[----:B------:R-:W4:Y:S01]  /*109d0*/  MUFU.EX2 R15, R124 ;  /* 0x0000007c000f7308 */ /* 0x000f220000000800 */
[----:B------:R-:W-:Y:S01]  /*109e0*/  FMNMX.FTZ R27, R12, R27, !PT ;  /* 0x0000001b0c1b7209 */ /* 0x000fe20007810000 */
[----:B0-----:R-:W-:-:S03]  /*109f0*/  @P2 IMAD.HI.U32 R44, R193, R44, RZ ;  /* 0x0000002cc12c2227 */ /* 0x001fc600078e00ff */
[----:B------:R-:W-:-:S03]  /*10a00*/  FMNMX.FTZ R27, R38, R27, !PT ;  /* 0x0000001b261b7209 */ /* 0x000fc60007810000 */
[----:B------:R-:W0:Y:S01]  /*10a10*/  MUFU.EX2 R172, R172 ;  /* 0x000000ac00ac7308 */ /* 0x000e220000000800 */
        /* <DEDUP_REMOVED lines=18> */
[----:B------:R-:W-:Y:S01]  /*10b40*/  FMNMX.FTZ R10, R0, R33, !PT ;  /* 0x00000021000a7209 */ /* 0x000fe20007810000 */
[----:B------:R-:W-:-:S04]  /*10b50*/  FFMA.FTZ R33, R58, R59, -R49 ;  /* 0x0000003b3a217223 */ /* 0x000fc80000010831 */
[----:B------:R-:W1:Y:S02]  /*10b60*/  SHFL.BFLY PT, R39, R10, 0x2, 0x1f ;  /* 0x0c401f000a277f89 */ /* 0x000e6400000e0000 */
[----:B------:R-:W-:Y:S08]  /*10b70*/  MUFU.EX2 R31, R66 ;  /* 0x00000042001f7308 */ /* 0x000ff00000000800 */
[----:B------:R-:W-:Y:S08]  /*10b80*/  MUFU.EX2 R164, R164 ;  /* 0x000000a400a47308 */ /* 0x000ff00000000800 */
[----:B------:R-:W-:Y:S01]  /*10b90*/  MUFU.EX2 R29, R29 ;  /* 0x0000001d001d7308 */ /* 0x000fe20000000800 */
[----:B-1----:R-:W-:Y:S01]  /*10ba0*/  FMNMX.FTZ R45, R10, R39, !PT ;  /* 0x000000270a2d7209 */ /* 0x002fe20007810000 */
[----:B------:R-:W-:-:S06]  /*10bb0*/  FFMA.FTZ R39, R48, R59, -R49 ;  /* 0x0000003b30277223 */ /* 0x000fcc0000010831 */
[----:B------:R-:W-:Y:S01]  /*10bc0*/  MUFU.EX2 R166, R166 ;  /* 0x000000a600a67308 */ /* 0x000fe20000000800 */
[----:B------:R-:W1:Y:S07]  /*10bd0*/  SHFL.BFLY PT, R10, R45, 0x1, 0x1f ;  /* 0x0c201f002d0a7f89 */ /* 0x000e6e00000e0000 */
[----:B------:R-:W-:Y:S08]  /*10be0*/  MUFU.EX2 R33, R33 ;  /* 0x0000002100217308 */ /* 0x000ff00000000800 */
[----:B------:R-:W-:Y:S08]  /*10bf0*/  MUFU.EX2 R160, R160 ;  /* 0x000000a000a07308 */ /* 0x000ff00000000800 */
[----:B------:R-:W-:Y:S01]  /*10c00*/  MUFU.EX2 R35, R35 ;  /* 0x0000002300237308 */ /* 0x000fe20000000800 */
[----:B-1----:R-:W-:Y:S01]  /*10c10*/  FMNMX.FTZ R10, R45, R10, !PT ;  /* 0x0000000a2d0a7209 */ /* 0x002fe20007810000 */
[----:B------:R-:W-:-:S03]  /*10c20*/  FFMA.FTZ R45, R4, R59, -R49 ;  /* 0x0000003b042d7223 */ /* 0x000fc60000010831 */
[C---:B------:R-:W-:Y:S01]  /*10c30*/  FSETP.NEU.FTZ.AND P4, PT, R10.reuse, -INF , PT ;  /* 0xff8000000a00780b */ /* 0x040fe20003f9d000 */
[----:B------:R-:W-:Y:S02]  /*10c40*/  FMUL.FTZ R28, R10, R59 ;  /* 0x0000003b0a1c7220 */ /* 0x000fe40000410000 */
[----:B------:R-:W-:Y:S03]  /*10c50*/  MUFU.EX2 R162, R162 ;  /* 0x000000a200a27308 */ /* 0x000fe60000000800 */
[----:B------:R-:W-:-:S05]  /*10c60*/  FSEL R49, R28, RZ, P4 ;  /* 0x000000ff1c317208 */ /* 0x000fca0002000000 */
[----:B------:R-:W-:Y:S01]  /*10c70*/  MUFU.EX2 R37, R37 ;  /* 0x0000002500257308 */ /* 0x000fe20000000800 */
[-CC-:B------:R-:W-:Y:S01]  /*10c80*/  FFMA.FTZ R181, R47, R59.reuse, -R49.reuse ;  /* 0x0000003b2fb57223 */ /* 0x180fe20000010831 */
[-C--:B------:R-:W-:Y:S01]  /*10c90*/  FFMA.FTZ R4, R86, R59.reuse, -R49 ;  /* 0x0000003b56047223 */ /* 0x080fe20000010831 */
[----:B------:R-:W-:Y:S01]  /*10ca0*/  FADD.FTZ R47, R180, R3 ;  /* 0x00000003b42f7221 */ /* 0x000fe20000010000 */
[-CC-:B------:R-:W-:Y:S01]  /*10cb0*/  FFMA.FTZ R183, R8, R59.reuse, -R49.reuse ;  /* 0x0000003b08b77223 */ /* 0x180fe20000010831 */
[-CC-:B------:R-:W-:Y:S01]  /*10cc0*/  FFMA.FTZ R8, R84, R59.reuse, -R49.reuse ;  /* 0x0000003b54087223 */ /* 0x180fe20000010831 */
[-C--:B------:R-:W-:Y:S01]  /*10cd0*/  FFMA.FTZ R177, R68, R59.reuse, -R49 ;  /* 0x0000003b44b17223 */ /* 0x080fe20000010831 */
[----:B--2---:R-:W-:Y:S01]  /*10ce0*/  FADD.FTZ R32, R182, R47 ;  /* 0x0000002fb6207221 */ /* 0x004fe20000010000 */
[----:B------:R-:W-:Y:S01]  /*10cf0*/  MUFU.EX2 R181, R181 ;  /* 0x000000b500b57308 */ /* 0x000fe20000000800 */
[-CC-:B------:R-:W-:Y:S01]  /*10d00*/  FFMA.FTZ R28, R82, R59.reuse, -R49.reuse ;  /* 0x0000003b521c7223 */ /* 0x180fe20000010831 */
[-CC-:B------:R-:W-:Y:S01]  /*10d10*/  FFMA.FTZ R179, R14, R59.reuse, -R49.reuse ;  /* 0x0000003b0eb37223 */ /* 0x180fe20000010831 */
[----:B---3--:R-:W-:Y:S01]  /*10d20*/  FADD.FTZ R47, R9, R32 ;  /* 0x00000020092f7221 */ /* 0x008fe20000010000 */
[-CC-:B------:R-:W-:Y:S01]  /*10d30*/  FFMA.FTZ R14, R80, R59.reuse, -R49.reuse ;  /* 0x0000003b500e7223 */ /* 0x180fe20000010831 */
[-CC-:B------:R-:W-:Y:S01]  /*10d40*/  FFMA.FTZ R173, R20, R59.reuse, -R49.reuse ;  /* 0x0000003b14ad7223 */ /* 0x180fe20000010831 */
[-C--:B------:R-:W-:Y:S01]  /*10d50*/  FFMA.FTZ R20, R78, R59.reuse, -R49 ;  /* 0x0000003b4e147223 */ /* 0x080fe20000010831 */
[----:B----4-:R-:W-:Y:S01]  /*10d60*/  FADD.FTZ R32, R176, R47 ;  /* 0x0000002fb0207221 */ /* 0x010fe20000010000 */
[----:B------:R-:W1:Y:S01]  /*10d70*/  MUFU.EX2 R4, R4 ;  /* 0x0000000400047308 */ /* 0x000e620000000800 */
[-CC-:B------:R-:W-:Y:S01]  /*10d80*/  FFMA.FTZ R175, R24, R59.reuse, -R49.reuse ;  /* 0x0000003b18af7223 */ /* 0x180fe20000010831 */
[-CC-:B------:R-:W-:Y:S01]  /*10d90*/  FFMA.FTZ R24, R76, R59.reuse, -R49.reuse ;  /* 0x0000003b4c187223 */ /* 0x180fe20000010831 */
[----:B------:R-:W-:Y:S01]  /*10da0*/  FADD.FTZ R47, R13, R32 ;  /* 0x000000200d2f7221 */ /* 0x000fe20000010000 */
[-CC-:B------:R-:W-:Y:S01]  /*10db0*/  FFMA.FTZ R169, R26, R59.reuse, -R49.reuse ;  /* 0x0000003b1aa97223 */ /* 0x180fe20000010831 */
[-CC-:B------:R-:W-:Y:S01]  /*10dc0*/  FFMA.FTZ R26, R74, R59.reuse, -R49.reuse ;  /* 0x0000003b4a1a7223 */ /* 0x180fe20000010831 */
[-C--:B------:R-:W-:Y:S01]  /*10dd0*/  FFMA.FTZ R171, R30, R59.reuse, -R49 ;  /* 0x0000003b1eab7223 */ /* 0x080fe20000010831 */
[----:B------:R-:W-:Y:S01]  /*10de0*/  FADD.FTZ R36, R178, R47 ;  /* 0x0000002fb2247221 */ /* 0x000fe20000010000 */
[----:B------:R-:W2:Y:S01]  /*10df0*/  MUFU.EX2 R183, R183 ;  /* 0x000000b700b77308 */ /* 0x000ea20000000800 */
[-CC-:B------:R-:W-:Y:S01]  /*10e00*/  FFMA.FTZ R30, R72, R59.reuse, -R49.reuse ;  /* 0x0000003b481e7223 */ /* 0x180fe20000010831 */
[-CC-:B------:R-:W-:Y:S01]  /*10e10*/  FFMA.FTZ R165, R70, R59.reuse, -R49.reuse ;  /* 0x0000003b46a57223 */ /* 0x180fe20000010831 */
[----:B------:R-:W-:Y:S01]  /*10e20*/  FADD.FTZ R51, R15, R36 ;  /* 0x000000240f337221 */ /* 0x000fe20000010000 */
[-CC-:B------:R-:W-:Y:S01]  /*10e30*/  FFMA.FTZ R12, R12, R59.reuse, -R49.reuse ;  /* 0x0000003b0c0c7223 */ /* 0x180fe20000010831 */
[-CC-:B------:R-:W-:Y:S01]  /*10e40*/  FFMA.FTZ R167, R38, R59.reuse, -R49.reuse ;  /* 0x0000003b26a77223 */ /* 0x180fe20000010831 */
[-C--:B------:R-:W-:Y:S01]  /*10e50*/  FFMA.FTZ R34, R34, R59.reuse, -R49 ;  /* 0x0000003b22227223 */ /* 0x080fe20000010831 */
[----:B0-----:R-:W-:Y:S01]  /*10e60*/  FADD.FTZ R36, R172, R51 ;  /* 0x00000033ac247221 */ /* 0x001fe20000010000 */
[----:B------:R-:W0:Y:S01]  /*10e70*/  MUFU.EX2 R8, R8 ;  /* 0x0000000800087308 */ /* 0x000e220000000800 */
[----:B-1----:R-:W-:Y:S01]  /*10e80*/  FADD.FTZ R32, R181, R4 ;  /* 0x00000004b5207221 */ /* 0x002fe20000010000 */
[-CC-:B------:R-:W-:Y:S01]  /*10e90*/  FFMA.FTZ R40, R40, R59.reuse, -R49.reuse ;  /* 0x0000003b28287223 */ /* 0x180fe20000010831 */
[----:B------:R-:W-:Y:S01]  /*10ea0*/  FADD.FTZ R51, R21, R36 ;  /* 0x0000002415337221 */ /* 0x000fe20000010000 */
[-CC-:B------:R-:W-:Y:S01]  /*10eb0*/  FFMA.FTZ R90, R90, R59.reuse, -R49.reuse ;  /* 0x0000003b5a5a7223 */ /* 0x180fe20000010831 */
[----:B------:R-:W-:Y:S01]  /*10ec0*/  F2FP.F16.F32.PACK_AB R180, R3, R180 ;  /* 0x000000b403b4723e */ /* 0x000fe200000000ff */
[-C--:B------:R-:W-:Y:S01]  /*10ed0*/  FFMA.FTZ R94, R94, R59.reuse, -R49 ;  /* 0x0000003b5e5e7223 */ /* 0x080fe20000010831 */
[----:B------:R-:W-:Y:S01]  /*10ee0*/  FADD.FTZ R36, R174, R51 ;  /* 0x00000033ae247221 */ /* 0x000fe20000010000 */
[----:B------:R-:W1:Y:S01]  /*10ef0*/  MUFU.EX2 R177, R177 ;  /* 0x000000b100b17308 */ /* 0x000e620000000800 */
[----:B--2---:R-:W-:Y:S01]  /*10f00*/  FADD.FTZ R47, R183, R32 ;  /* 0x00000020b72f7221 */ /* 0x004fe20000010000 */
[----:B------:R-:W-:Y:S01]  /*10f10*/  F2FP.F16.F32.PACK_AB R182, R9, R182 ;  /* 0x000000b609b6723e */ /* 0x000fe200000000ff */
[----:B------:R-:W-:Y:S01]  /*10f20*/  FADD.FTZ R51, R25, R36 ;  /* 0x0000002419337221 */ /* 0x000fe20000010000 */
[-CC-:B------:R-:W-:Y:S01]  /*10f30*/  FFMA.FTZ R96, R96, R59.reuse, -R49.reuse ;  /* 0x0000003b60607223 */ /* 0x180fe20000010831 */
[-CC-:B------:R-:W-:Y:S01]  /*10f40*/  FFMA.FTZ R98, R98, R59.reuse, -R49.reuse ;  /* 0x0000003b62627223 */ /* 0x180fe20000010831 */
[-C--:B------:R-:W-:Y:S01]  /*10f50*/  FFMA.FTZ R100, R100, R59.reuse, -R49 ;  /* 0x0000003b64647223 */ /* 0x080fe20000010831 */
[----:B------:R-:W-:Y:S01]  /*10f60*/  FADD.FTZ R36, R168, R51 ;  /* 0x00000033a8247221 */ /* 0x000fe20000010000 */
[----:B------:R-:W2:Y:S01]  /*10f70*/  MUFU.EX2 R28, R28 ;  /* 0x0000001c001c7308 */ /* 0x000ea20000000800 */
[----:B0-----:R-:W-:Y:S01]  /*10f80*/  FADD.FTZ R32, R8, R47 ;  /* 0x0000002f08207221 */ /* 0x001fe20000010000 */
[-CC-:B------:R-:W-:Y:S01]  /*10f90*/  FFMA.FTZ R104, R104, R59.reuse, -R49.reuse ;  /* 0x0000003b68687223 */ /* 0x180fe20000010831 */
[----:B------:R-:W-:Y:S01]  /*10fa0*/  FADD.FTZ R51, R27, R36 ;  /* 0x000000241b337221 */ /* 0x000fe20000010000 */
[-CC-:B------:R-:W-:Y:S01]  /*10fb0*/  FFMA.FTZ R108, R108, R59.reuse, -R49.reuse ;  /* 0x0000003b6c6c7223 */ /* 0x180fe20000010831 */
[-CC-:B------:R-:W-:Y:S01]  /*10fc0*/  FFMA.FTZ R110, R110, R59.reuse, -R49.reuse ;  /* 0x0000003b6e6e7223 */ /* 0x180fe20000010831 */
[-C--:B------:R-:W-:Y:S01]  /*10fd0*/  FFMA.FTZ R112, R112, R59.reuse, -R49 ;  /* 0x0000003b70707223 */ /* 0x080fe20000010831 */
[----:B------:R-:W-:Y:S01]  /*10fe0*/  FADD.FTZ R36, R170, R51 ;  /* 0x00000033aa247221 */ /* 0x000fe20000010000 */
[----:B------:R-:W0:Y:S01]  /*10ff0*/  MUFU.EX2 R179, R179 ;  /* 0x000000b300b37308 */ /* 0x000e220000000800 */
[----:B-1----:R-:W-:Y:S01]  /*11000*/  FADD.FTZ R47, R177, R32 ;  /* 0x00000020b12f7221 */ /* 0x002fe20000010000 */
[-CC-:B------:R-:W-:Y:S01]  /*11010*/  FFMA.FTZ R42, R42, R59.reuse, -R49.reuse ;  /* 0x0000003b2a2a7223 */ /* 0x180fe20000010831 */
[----:B------:R-:W-:Y:S01]  /*11020*/  FADD.FTZ R51, R31, R36 ;  /* 0x000000241f337221 */ /* 0x000fe20000010000 */
[----:B------:R-:W-:Y:S01]  /*11030*/  FFMA.FTZ R0, R0, R59, -R49 ;  /* 0x0000003b00007223 */ /* 0x000fe20000010831 */
[----:B------:R-:W-:Y:S01]  /*11040*/  F2FP.F16.F32.PACK_AB R181, R4, R181 ;  /* 0x000000b504b5723e */ /* 0x000fe200000000ff */
[----:B------:R-:W-:-:S02]  /*11050*/  IMAD.MOV.U32 R38, RZ, RZ, R193 ;  /* 0x000000ffff267224 */ /* 0x000fc400078e00c1 */
[----:B------:R-:W-:Y:S01]  /*11060*/  FADD.FTZ R36, R164, R51 ;  /* 0x00000033a4247221 */ /* 0x000fe20000010000 */
[----:B------:R-:W1:Y:S01]  /*11070*/  MUFU.EX2 R14, R14 ;  /* 0x0000000e000e7308 */ /* 0x000e620000000800 */
[----:B--2---:R-:W-:Y:S01]  /*11080*/  FADD.FTZ R32, R28, R47 ;  /* 0x0000002f1c207221 */ /* 0x004fe20000010000 */
[----:B------:R-:W-:Y:S01]  /*11090*/  @P2 SHF.R.U32.HI R38, RZ, R53, R44 ;  /* 0x00000035ff262219 */ /* 0x000fe2000001162c */
[----:B------:R-:W-:Y:S01]  /*110a0*/  FADD.FTZ R51, R29, R36 ;  /* 0x000000241d337221 */ /* 0x000fe20000010000 */
[----:B------:R-:W-:Y:S02]  /*110b0*/  F2FP.F16.F32.PACK_AB R176, R13, R176 ;  /* 0x000000b00db0723e */ /* 0x000fe400000000ff */
[----:B------:R-:W-:Y:S01]  /*110c0*/  F2FP.F16.F32.PACK_AB R178, R15, R178 ;  /* 0x000000b20fb2723e */ /* 0x000fe200000000ff */
[----:B------:R-:W-:Y:S01]  /*110d0*/  FADD.FTZ R36, R166, R51 ;  /* 0x00000033a6247221 */ /* 0x000fe20000010000 */
[----:B------:R-:W2:Y:S01]  /*110e0*/  MUFU.EX2 R173, R173 ;  /* 0x000000ad00ad7308 */ /* 0x000ea20000000800 */
[----:B0-----:R-:W-:Y:S01]  /*110f0*/  FADD.FTZ R47, R179, R32 ;  /* 0x00000020b32f7221 */ /* 0x001fe20000010000 */
[----:B------:R-:W-:-:S02]  /*11100*/  IMAD.IADD R127, R127, 0x1, R38 ;  /* 0x000000017f7f7824 */ /* 0x000fc400078e0226 */
[----:B------:R-:W-:Y:S01]  /*11110*/  FADD.FTZ R51, R33, R36 ;  /* 0x0000002421337221 */ /* 0x000fe20000010000 */
[----:B------:R-:W-:Y:S02]  /*11120*/  F2FP.F16.F32.PACK_AB R172, R21, R172 ;  /* 0x000000ac15ac723e */ /* 0x000fe400000000ff */
[----:B------:R-:W-:Y:S01]  /*11130*/  F2FP.F16.F32.PACK_AB R174, R25, R174 ;  /* 0x000000ae19ae723e */ /* 0x000fe200000000ff */
[----:B------:R-:W-:Y:S01]  /*11140*/  FADD.FTZ R36, R160, R51 ;  /* 0x00000033a0247221 */ /* 0x000fe20000010000 */
[----:B------:R-:W0:Y:S01]  /*11150*/  MUFU.EX2 R20, R20 ;  /* 0x0000001400147308 */ /* 0x000e220000000800 */
[----:B-1----:R-:W-:Y:S01]  /*11160*/  FADD.FTZ R32, R14, R47 ;  /* 0x0000002f0e207221 */ /* 0x002fe20000010000 */
[----:B------:R-:W-:Y:S01]  /*11170*/  F2FP.F16.F32.PACK_AB R168, R27, R168 ;  /* 0x000000a81ba8723e */ /* 0x000fe200000000ff */
[----:B------:R-:W-:Y:S01]  /*11180*/  IMAD.IADD R6, R127, 0x1, R6 ;  /* 0x000000017f067824 */ /* 0x000fe200078e0206 */
[----:B------:R-:W-:Y:S02]  /*11190*/  F2FP.F16.F32.PACK_AB R170, R31, R170 ;  /* 0x000000aa1faa723e */ /* 0x000fe400000000ff */
[----:B------:R-:W-:-:S02]  /*111a0*/  F2FP.F16.F32.PACK_AB R164, R29, R164 ;  /* 0x000000a41da4723e */ /* 0x000fc400000000ff */
[----:B------:R-:W1:Y:S01]  /*111b0*/  MUFU.EX2 R175, R175 ;  /* 0x000000af00af7308 */ /* 0x000e620000000800 */
[----:B--2---:R-:W-:Y:S01]  /*111c0*/  FADD.FTZ R47, R173, R32 ;  /* 0x00000020ad2f7221 */ /* 0x004fe20000010000 */
[----:B------:R-:W-:Y:S02]  /*111d0*/  F2FP.F16.F32.PACK_AB R166, R33, R166 ;  /* 0x000000a621a6723e */ /* 0x000fe400000000ff */
[----:B------:R-:W-:Y:S02]  /*111e0*/  F2FP.F16.F32.PACK_AB R160, R35, R160 ;  /* 0x000000a023a0723e */ /* 0x000fe400000000ff */
[----:B------:R-:W-:Y:S02]  /*111f0*/  F2FP.F16.F32.PACK_AB R183, R8, R183 ;  /* 0x000000b708b7723e */ /* 0x000fe400000000ff */
[----:B------:R-:W2:Y:S01]  /*11200*/  MUFU.EX2 R24, R24 ;  /* 0x0000001800187308 */ /* 0x000ea20000000800 */
[----:B0-----:R-:W-:Y:S01]  /*11210*/  FADD.FTZ R32, R20, R47 ;  /* 0x0000002f14207221 */ /* 0x001fe20000010000 */
[----:B------:R-:W-:-:S02]  /*11220*/  F2FP.F16.F32.PACK_AB R177, R28, R177 ;  /* 0x000000b11cb1723e */ /* 0x000fc400000000ff */
[----:B------:R-:W-:Y:S02]  /*11230*/  F2FP.F16.F32.PACK_AB R179, R14, R179 ;  /* 0x000000b30eb3723e */ /* 0x000fe400000000ff */
[----:B------:R-:W-:Y:S02]  /*11240*/  F2FP.F16.F32.PACK_AB R173, R20, R173 ;  /* 0x000000ad14ad723e */ /* 0x000fe400000000ff */
        /* <DEDUP_REMOVED lines=14> */
[----:B------:R-:W-:Y:S01]  /*11330*/  FADD.FTZ R47, R35, R36 ;  /* 0x00000024232f7221 */ /* 0x000fe20000010000 */
[----:B------:R-:W-:-:S03]  /*11340*/  F2FP.F16.F32.PACK_AB R171, R30, R171 ;  /* 0x000000ab1eab723e */ /* 0x000fc600000000ff */
[----:B------:R-:W-:Y:S01]  /*11350*/  FADD.FTZ R36, R162, R47 ;  /* 0x0000002fa2247221 */ /* 0x000fe20000010000 */
[----:B------:R-:W-:Y:S01]  /*11360*/  F2FP.F16.F32.PACK_AB R162, R37, R162 ;  /* 0x000000a225a2723e */ /* 0x000fe200000000ff */
[----:B------:R-:W0:Y:S01]  /*11370*/  MUFU.EX2 R167, R167 ;  /* 0x000000a700a77308 */ /* 0x000e220000000800 */
[----:B-1----:R-:W-:Y:S01]  /*11380*/  FADD.FTZ R3, R165, R32 ;  /* 0x00000020a5037221 */ /* 0x002fe20000010000 */
[----:B------:R-:W-:-:S06]  /*11390*/  FADD.FTZ R9, R37, R36 ;  /* 0x0000002425097221 */ /* 0x000fcc0000010000 */
        /* <DEDUP_REMOVED lines=47> */
[----:B------:R1:W2:Y:S01]  /*11690*/  MUFU.EX2 R155, R0 ;  /* 0x00000000009b7308 */ /* 0x0002a20000000800 */
[C---:B0-----:R-:W-:Y:S01]  /*116a0*/  FADD.FTZ R9, R153.reuse, R4 ;  /* 0x0000000499097221 */ /* 0x041fe20000010000 */
[----:B------:R-:W-:Y:S01]  /*116b0*/  F2FP.F16.F32.PACK_AB R153, R153, R110 ;  /* 0x0000006e9999723e */ /* 0x000fe200000000ff */
[----:B------:R-:W-:-:S05]  /*116c0*/  VIADD R4, R129, 0xfffffffe ;  /* 0xfffffffe81047836 */ /* 0x000fca0000000000 */
[----:B------:R-:W0:Y:S01]  /*116d0*/  MUFU.EX2 R45, R45 ;  /* 0x0000002d002d7308 */ /* 0x000e220000000800 */
[----:B-1----:R-:W-:-:S04]  /*116e0*/  FADD.FTZ R0, R42, R9 ;  /* 0x000000092a007221 */ /* 0x002fc80000010000 */
[C---:B--2---:R-:W-:Y:S01]  /*116f0*/  FADD.FTZ R0, R155.reuse, R0 ;  /* 0x000000009b007221 */ /* 0x044fe20000010000 */
[----:B------:R-:W-:Y:S01]  /*11700*/  F2FP.F16.F32.PACK_AB R155, R155, R42 ;  /* 0x0000002a9b9b723e */ /* 0x000fe200000000ff */
[C---:B0-----:R-:W-:Y:S01]  /*11710*/  FADD.FTZ R3, R45.reuse, R36 ;  /* 0x000000242d037221 */ /* 0x041fe20000010000 */
[----:B------:R-:W-:Y:S01]  /*11720*/  F2FP.F16.F32.PACK_AB R154, R45, R154 ;  /* 0x0000009a2d9a723e */ /* 0x000fe200000000ff */
[----:B------:R-:W-:Y:S06]  /*11730*/  @!P3 BRA `(.L_x_1842) ;  /* 0x000000000048b947 */ /* 0x000fec0003800000 */
[C---:B------:R-:W-:Y:S01]  /*11740*/  ISETP.GT.AND P4, PT, R127.reuse, RZ, PT ;  /* 0x000000ff7f00720c */ /* 0x040fe20003f84270 */
[----:B------:R-:W-:Y:S01]  /*11750*/  BSSY B0, `(.L_x_1843) ;  /* 0x000000e000007945 */ /* 0x000fe20003800000 */
[----:B------:R-:W-:-:S11]  /*11760*/  VIADD R8, R127, 0xffffffff ;  /* 0xffffffff7f087836 */ /* 0x000fd60000000000 */
        /* <DEDUP_REMOVED lines=8> */
.L_x_1844:
[----:B------:R-:W-:-:S13]  /*117f0*/  ISETP.NE.AND P4, PT, R7, 0x1, PT ;  /* 0x000000010700780c */ /* 0x000fda0003f85270 */
[----:B------:R-:W0:Y:S02]  /*11800*/  @P4 LDC.64 R12, c[0x0][0x9e8] ;  /* 0x00027a00ff0c4b82 */ /* 0x000e240000000a00 */
[----:B0-----:R-:W-:-:S05]  /*11810*/  @P4 IMAD.HI.U32 R12, R8, R12, RZ ;  /* 0x0000000c080c4227 */ /* 0x001fca00078e00ff */
[----:B------:R-:W-:-:S07]  /*11820*/  @P4 SHF.R.U32.HI R8, RZ, R13, R12 ;  /* 0x0000000dff084219 */ /* 0x000fce000001160c */
.L_x_1845:
[----:B------:R-:W-:Y:S05]  /*11830*/  BSYNC B0 ;  /* 0x0000000000007941 */ /* 0x000fea0003800000 */
.L_x_1843:
[----:B------:R-:W-:-:S05]  /*11840*/  IMAD R7, R8, R7, R7 ;  /* 0x0000000708077224 */ /* 0x000fca00078e0207 */
[----:B------:R-:W-:-:S07]  /*11850*/  VIMNMX R6, R6, R7, PT ;  /* 0x0000000706067248 */ /* 0x000fce0003fe0100 */
.L_x_1842:
[----:B------:R-:W-:Y:S01]  /*11860*/  SHF.R.S32.HI R7, RZ, 0x1f, R6 ;  /* 0x0000001fff077819 */ /* 0x000fe20000011406 */
[----:B------:R-:W-:Y:S01]  /*11870*/  ULDC UR4, c[0x0][0x9e4] ;  /* 0x0002790000047ab9 */ /* 0x000fe20000000800 */
[----:B------:R-:W-:Y:S01]  /*11880*/  ULDC UR5, c[0x0][0x9e4] ;  /* 0x0002790000057ab9 */ /* 0x000fe20000000800 */
[----:B------:R-:W-:Y:S01]  /*11890*/  ULDC UR7, c[0x0][0x9d8] ;  /* 0x0002760000077ab9 */ /* 0x000fe20000000800 */
[----:B------:R-:W-:Y:S01]  /*118a0*/  LEA.HI R7, R7, R6, RZ, 0x7 ;  /* 0x0000000607077211 */ /* 0x000fe200078f38ff */
[----:B------:R-:W-:Y:S01]  /*118b0*/  ULDC UR49, c[0x0][0x9d8] ;  /* 0x0002760000317ab9 */ /* 0x000fe20000000800 */
[----:B------:R-:W-:Y:S01]  /*118c0*/  ULDC UR37, c[0x0][0x9d8] ;  /* 0x0002760000257ab9 */ /* 0x000fe20000000800 */
[----:B------:R-:W-:Y:S01]  /*118d0*/  ULDC UR48, c[0x0][0x9e0] ;  /* 0x0002780000307ab9 */ /* 0x000fe20000000800 */
[----:B------:R-:W-:Y:S01]  /*118e0*/  SHF.R.S32.HI R7, RZ, 0x7, R7 ;  /* 0x00000007ff077819 */ /* 0x000fe20000011407 */
[----:B------:R-:W-:Y:S01]  /*118f0*/  ULDC UR6, c[0x0][0x9e0] ;  /* 0x0002780000067ab9 */ /* 0x000fe20000000800 */
[----:B------:R-:W-:-:S02]  /*11900*/  CS2R R150, SRZ ;  /* 0x0000000000967805 */ /* 0x000fc4000001ff00 */
[----:B------:R-:W-:Y:S02]  /*11910*/  CS2R R148, SRZ ;  /* 0x0000000000947805 */ /* 0x000fe4000001ff00 */
[----:B------:R-:W-:Y:S02]  /*11920*/  VIMNMX R12, R196, R7, !PT ;  /* 0x00000007c40c7248 */ /* 0x000fe40007fe0100 */
[----:B------:R-:W-:Y:S02]  /*11930*/  CS2R R146, SRZ ;  /* 0x0000000000927805 */ /* 0x000fe4000001ff00 */
[----:B------:R-:W-:Y:S02]  /*11940*/  CS2R R144, SRZ ;  /* 0x0000000000907805 */ /* 0x000fe4000001ff00 */
[----:B------:R-:W-:Y:S02]  /*11950*/  CS2R R142, SRZ ;  /* 0x00000000008e7805 */ /* 0x000fe4000001ff00 */
[----:B------:R-:W-:-:S02]  /*11960*/  ISETP.GE.AND P4, PT, R4, R12, PT ;  /* 0x0000000c0400720c */ /* 0x000fc40003f86270 */
        /* <DEDUP_REMOVED lines=13> */
[----:B-----5:R-:W-:Y:S02]  /*11a40*/  CS2R R114, SRZ ;  /* 0x0000000000727805 */ /* 0x020fe4000001ff00 */
        /* <DEDUP_REMOVED lines=13> */
[----:B------:R-:W-:Y:S06]  /*11b20*/  @!P4 BRA `(.L_x_1846) ;  /* 0x0000003800a0c947 */ /* 0x000fec0003800000 */
[----:B------:R-:W-:-:S07]  /*11b30*/  MOV R151, RZ ;  /* 0x000000ff00977202 */ /* 0x000fce0000000f00 */
.L_x_1864:
[----:B------:R-:W-:Y:S01]  /*11b40*/  VIADD R13, R22, 0x1 ;  /* 0x00000001160d7836 */ /* 0x000fe20000000000 */
[----:B------:R-:W-:Y:S05]  /*11b50*/  YIELD ;  /* 0x0000000000007946 */ /* 0x000fea0003800000 */
[----:B------:R-:W-:-:S04]  /*11b60*/  ISETP.NE.AND P4, PT, R13, 0x2, PT ;  /* 0x000000020d00780c */ /* 0x000fc80003f85270 */
[----:B------:R-:W-:Y:S02]  /*11b70*/  SEL R7, RZ, 0x1, P4 ;  /* 0x00000001ff077807 */ /* 0x000fe40002000000 */
[----:B------:R-:W-:Y:S02]  /*11b80*/  SEL R13, R13, RZ, P4 ;  /* 0x000000ff0d0d7207 */ /* 0x000fe40002000000 */
[----:B------:R-:W-:Y:S02]  /*11b90*/  ISETP.NE.AND P4, PT, R194, RZ, PT ;  /* 0x000000ffc200720c */ /* 0x000fe40003f85270 */
[----:B------:R-:W-:-:S11]  /*11ba0*/  LOP3.LUT R14, R186, R7, RZ, 0x3c, !PT ;  /* 0x00000007ba0e7212 */ /* 0x000fd600078e3cff */
[----:B------:R-:W-:Y:S05]  /*11bb0*/  @P4 BRA `(.L_x_1847) ;  /* 0x0000000000304947 */ /* 0x000fea0003800000 */
[----:B------:R-:W-:Y:S05]  /*11bc0*/  @!P0 BRA `(.L_x_1848) ;  /* 0x0000000000048947 */ /* 0x000fea0003800000 */
[----:B------:R-:W-:Y:S01]  /*11bd0*/  BPT.TRAP 0x1 ;  /* 0x000000040000795c */ /* 0x000fe20000300000 */
.L_x_1848:
[----:B------:R-:W-:Y:S01]  /*11be0*/  IMAD R7, R13, 0x8, R2 ;  /* 0x000000080d077824 */ /* 0x000fe200078e0202 */
[----:B------:R-:W-:-:S04]  /*11bf0*/  SHF.L.U32 R6, R14, 0x1f, RZ ;  /* 0x0000001f0e067819 */ /* 0x000fc800000006ff */
[----:B------:R0:W1:Y:S01]  /*11c00*/  SYNCS.PHASECHK.TRANS64.TRYWAIT P5, [R7+URZ+0x28830], R6 ;  /* 0x02883006070075a7 */ /* 0x00006200080a017f */
[----:B------:R-:W-:Y:S05]  /*11c10*/  @!P0 BRA `(.L_x_1849) ;  /* 0x0000000000048947 */ /* 0x000fea0003800000 */
[----:B------:R-:W-:Y:S01]  /*11c20*/  BPT.TRAP 0x1 ;  /* 0x000000040000795c */ /* 0x000fe20000300000 */
.L_x_1849:
[----:B------:R-:W-:Y:S04]  /*11c30*/  BSSY B0, `(.L_x_1847) ;  /* 0x0000004000007945 */ /* 0x000fe80003800000 */
[----:B-1----:R-:W-:Y:S05]  /*11c40*/  @P5 BRA `(.L_x_1850) ;  /* 0x0000000000085947 */ /* 0x002fea0003800000 */
[----:B------:R-:W1:Y:S02]  /*11c50*/  SYNCS.PHASECHK.TRANS64.TRYWAIT P5, [R7+URZ+0x28830], R6 ;  /* 0x02883006070075a7 */ /* 0x000e6400080a017f */
[----:B-1----:R-:W-:Y:S05]  /*11c60*/  @!P5 BRA `(.L_x_1851) ;  /* 0x0000015800e4d947 */ /* 0x002fea0003800000 */
.L_x_1850:
[----:B------:R-:W-:Y:S05]  /*11c70*/  BSYNC B0 ;  /* 0x0000000000007941 */ /* 0x000fea0003800000 */
.L_x_1847:
[----:B------:R-:W2:Y:S01]  /*11c80*/  S2R R8, SR_TID.X ;  /* 0x0000000000087919 */ /* 0x000ea20000002100 */
[----:B01----:R-:W-:Y:S01]  /*11c90*/  IMAD.MOV.U32 R7, RZ, RZ, 0x40000040 ;  /* 0x40000040ff077424 */ /* 0x003fe200078e00ff */
[----:B------:R-:W-:Y:S05]  /*11ca0*/  WARPSYNC.ALL ;  /* 0x0000000000007948 */ /* 0x000fea0003800000 */
[----:B------:R-:W-:Y:S01]  /*11cb0*/  R2UR UR47, R7 ;  /* 0x00000000072f72ca */ /* 0x000fe200000e0000 */
[----:B------:R-:W-:Y:S01]  /*11cc0*/  IMAD R6, R13, 0x800, R5 ;  /* 0x000008000d067824 */ /* 0x000fe200078e0205 */
[----:B------:R-:W-:-:S04]  /*11cd0*/  MOV R9, 0x40000040 ;  /* 0x4000004000097802 */ /* 0x000fc80000000f00 */
[----:B------:R-:W-:Y:S02]  /*11ce0*/  R2UR UR46, R6 ;  /* 0x00000000062e72ca */ /* 0x000fe400000e0000 */
[----:B------:R-:W-:Y:S01]  /*11cf0*/  R2UR UR11, R9 ;  /* 0x00000000090b72ca */ /* 0x000fe200000e0000 */
[----:B------:R-:W-:-:S05]  /*11d00*/  IMAD.MOV.U32 R9, RZ, RZ, 0x40000040 ;  /* 0x40000040ff097424 */ /* 0x000fca00078e00ff */
[----:B------:R-:W-:Y:S01]  /*11d10*/  R2UR UR15, R9 ;  /* 0x00000000090f72ca */ /* 0x000fe200000e0000 */
[----:B------:R-:W-:-:S05]  /*11d20*/  IMAD.MOV.U32 R9, RZ, RZ, 0x40000040 ;  /* 0x40000040ff097424 */ /* 0x000fca00078e00ff */
[----:B------:R-:W-:Y:S01]  /*11d30*/  R2UR UR19, R9 ;  /* 0x00000000091372ca */ /* 0x000fe200000e0000 */
[----:B------:R-:W-:Y:S01]  /*11d40*/  IMAD.MOV.U32 R9, RZ, RZ, 0x40000040 ;  /* 0x40000040ff097424 */ /* 0x000fe200078e00ff */
[----:B--2---:R-:W-:-:S04]  /*11d50*/  SHF.R.U32.HI R8, RZ, 0x7, R8 ;  /* 0x00000007ff087819 */ /* 0x004fc80000011608 */
[----:B------:R-:W-:Y:S01]  /*11d60*/  R2UR UR23, R9 ;  /* 0x00000000091772ca */ /* 0x000fe200000e0000 */
[----:B------:R-:W-:Y:S02]  /*11d70*/  IMAD.MOV.U32 R9, RZ, RZ, 0x40000040 ;  /* 0x40000040ff097424 */ /* 0x000fe400078e00ff */
[----:B------:R-:W-:Y:S02]  /*11d80*/  VIADD R7, R8, 0x8 ;  /* 0x0000000808077836 */ /* 0x000fe40000000000 */
[----:B------:R-:W-:Y:S01]  /*11d90*/  VIADD R8, R6, 0x2 ;  /* 0x0000000206087836 */ /* 0x000fe20000000000 */
[----:B------:R-:W-:Y:S01]  /*11da0*/  R2UR UR27, R9 ;  /* 0x00000000091b72ca */ /* 0x000fe200000e0000 */
[----:B------:R-:W-:Y:S01]  /*11db0*/  IMAD.MOV.U32 R9, RZ, RZ, 0x40000040 ;  /* 0x40000040ff097424 */ /* 0x000fe200078e00ff */
[----:B------:R0:W-:Y:S02]  /*11dc0*/  BAR.SYNC.DEFER_BLOCKING R7, 0x100 ;  /* 0x000400070000751d */ /* 0x0001e40000010000 */
[----:B------:R-:W-:Y:S01]  /*11dd0*/  R2UR UR10, R8 ;  /* 0x00000000080a72ca */ /* 0x000fe200000e0000 */
[----:B------:R-:W-:Y:S01]  /*11de0*/  VIADD R8, R6, 0x4 ;  /* 0x0000000406087836 */ /* 0x000fe20000000000 */
[----:B------:R-:W-:-:S04]  /*11df0*/  R2UR UR31, R9 ;  /* 0x00000000091f72ca */ /* 0x000fc800000e0000 */
[----:B------:R-:W-:Y:S01]  /*11e00*/  R2UR UR14, R8 ;  /* 0x00000000080e72ca */ /* 0x000fe200000e0000 */
[----:B------:R-:W-:Y:S02]  /*11e10*/  VIADD R8, R6, 0x6 ;  /* 0x0000000606087836 */ /* 0x000fe40000000000 */
[----:B0-----:R-:W-:-:S03]  /*11e20*/  IMAD.MOV.U32 R7, RZ, RZ, 0x40000040 ;  /* 0x40000040ff077424 */ /* 0x001fc600078e00ff */
[----:B------:R-:W-:Y:S01]  /*11e30*/  R2UR UR18, R8 ;  /* 0x00000000081272ca */ /* 0x000fe200000e0000 */
[----:B------:R-:W-:Y:S01]  /*11e40*/  VIADD R8, R6, 0x400 ;  /* 0x0000040006087836 */ /* 0x000fe20000000000 */
[----:B------:R-:W-:-:S04]  /*11e50*/  R2UR UR35, R7 ;  /* 0x00000000072372ca */ /* 0x000fc800000e0000 */
[----:B------:R-:W-:Y:S02]  /*11e60*/  R2UR UR22, R8 ;  /* 0x00000000081672ca */ /* 0x000fe400000e0000 */
[----:B------:R-:W-:Y:S01]  /*11e70*/  IADD3 R8, R6, 0x402, RZ ;  /* 0x0000040206087810 */ /* 0x000fe20007ffe0ff */
[----:B------:R-:W-:-:S03]  /*11e80*/  WARPGROUP.ARRIVE ;  /* 0x00000000000079c5 */ /* 0x000fc60000000000 */
[----:B------:R-:W-:Y:S01]  /*11e90*/  R2UR UR26, R8 ;  /* 0x00000000081a72ca */ /* 0x000fe200000e0000 */
[C---:B------:R-:W-:Y:S02]  /*11ea0*/  VIADD R8, R6.reuse, 0x404 ;  /* 0x0000040406087836 */ /* 0x040fe40000000000 */
[----:B------:R-:W-:Y:S01]  /*11eb0*/  VIADD R6, R6, 0x406 ;  /* 0x0000040606067836 */ /* 0x000fe20000000000 */
[----:B------:R-:W-:Y:S02]  /*11ec0*/  HGMMA.64x128x16.F32 R24, gdesc[UR44], RZ, !UPT, gsb0 ;  /* 0x01e000002c1879f0 */ /* 0x000fe4000c0008ff */
[----:B------:R-:W-:Y:S02]  /*11ed0*/  R2UR UR30, R8 ;  /* 0x00000000081e72ca */ /* 0x000fe400000e0000 */
[----:B------:R-:W-:Y:S01]  /*11ee0*/  R2UR UR34, R6 ;  /* 0x00000000062272ca */ /* 0x000fe200000e0000 */
        /* <DEDUP_REMOVED lines=22> */
[----:B------:R-:W-:Y:S05]  /*12050*/  @P4 BRA `(.L_x_1852) ;  /* 0x0000000000284947 */ /* 0x000fea0003800000 */
[----:B------:R-:W-:Y:S05]  /*12060*/  @!P0 BRA `(.L_x_1853) ;  /* 0x0000000000048947 */ /* 0x000fea0003800000 */
[----:B------:R-:W-:Y:S01]  /*12070*/  BPT.TRAP 0x1 ;  /* 0x000000040000795c */ /* 0x000fe20000300000 */
.L_x_1853:
[----:B------:R-:W-:Y:S01]  /*12080*/  SHF.L.U32 R6, R186, 0x1f, RZ ;  /* 0x0000001fba067819 */ /* 0x000fe200000006ff */
[----:B------:R-:W-:-:S04]  /*12090*/  IMAD R7, R22, 0x8, R2 ;  /* 0x0000000816077824 */ /* 0x000fc800078e0202 */
[----:B------:R0:W1:Y:S01]  /*120a0*/  SYNCS.PHASECHK.TRANS64.TRYWAIT P4, [R7+URZ+0x28850], R6 ;  /* 0x02885006070075a7 */ /* 0x000062000808017f */
[----:B------:R-:W-:Y:S05]  /*120b0*/  @!P0 BRA `(.L_x_1854) ;  /* 0x0000000000048947 */ /* 0x000fea0003800000 */
[----:B------:R-:W-:Y:S01]  /*120c0*/  BPT.TRAP 0x1 ;  /* 0x000000040000795c */ /* 0x000fe20000300000 */
.L_x_1854:
[----:B-1----:R-:W-:Y:S05]  /*120d0*/  @P4 BRA `(.L_x_1852) ;  /* 0x0000000000084947 */ /* 0x002fea0003800000 */
[----:B------:R-:W1:Y:S02]  /*120e0*/  SYNCS.PHASECHK.TRANS64.TRYWAIT P4, [R7+URZ+0x28850], R6 ;  /* 0x02885006070075a7 */ /* 0x000e64000808017f */
[----:B-1----:R-:W-:Y:S05]  /*120f0*/  @!P4 BRA `(.L_x_1855) ;  /* 0x0000015400d4c947 */ /* 0x002fea0003800000 */
.L_x_1852:
[----:B01----:R-:W-:Y:S01]  /*12100*/  IADD3 R6, R2, 0x400, RZ ;  /* 0x0000040002067810 */ /* 0x003fe20007ffe0ff */
[----:B------:R-:W-:Y:S05]  /*12110*/  WARPSYNC.ALL ;  /* 0x0000000000007948 */ /* 0x000fea0003800000 */
[----:B------:R-:W-:Y:S01]  /*12120*/  SHF.R.U32.HI R6, RZ, 0x4, R6 ;  /* 0x00000004ff067819 */ /* 0x000fe20000011606 */
[----:B------:R-:W-:Y:S01]  /*12130*/  WARPGROUP.ARRIVE ;  /* 0x00000000000079c5 */ /* 0x000fe20000000000 */
[----:B------:R-:W-:Y:S02]  /*12140*/  IMAD.MOV.U32 R9, RZ, RZ, 0x40000040 ;  /* 0x40000040ff097424 */ /* 0x000fe400078e00ff */
[----:B------:R-:W-:Y:S01]  /*12150*/  FMUL.FTZ R20, R27, UR49 ;  /* 0x000000311b147c20 */ /* 0x000fe20008410000 */
[----:B------:R-:W-:Y:S01]  /*12160*/  LOP3.LUT R6, R6, 0x3fff, RZ, 0xc0, !PT ;  /* 0x00003fff06067812 */ /* 0x000fe200078ec0ff */
[----:B------:R-:W-:Y:S01]  /*12170*/  FMUL.FTZ R27, R28, UR49 ;  /* 0x000000311c1b7c20 */ /* 0x000fe20008410000 */
[----:B------:R-:W-:Y:S01]  /*12180*/  FMUL.FTZ R28, R29, UR49 ;  /* 0x000000311d1c7c20 */ /* 0x000fe20008410000 */
[----:B------:R-:W-:Y:S01]  /*12190*/  FMUL.FTZ R29, R34, UR49 ;  /* 0x00000031221d7c20 */ /* 0x000fe20008410000 */
[----:B------:R-:W-:Y:S01]  /*121a0*/  LOP3.LUT R7, R6, 0x4000000, RZ, 0xfc, !PT ;  /* 0x0400000006077812 */ /* 0x000fe200078efcff */
[----:B------:R-:W-:Y:S01]  /*121b0*/  FMUL.FTZ R34, R36, UR49 ;  /* 0x0000003124227c20 */ /* 0x000fe20008410000 */
[----:B------:R-:W-:Y:S01]  /*121c0*/  FMUL.FTZ R36, R39, UR49 ;  /* 0x0000003127247c20 */ /* 0x000fe20008410000 */
[----:B------:R-:W-:Y:S01]  /*121d0*/  FMUL.FTZ R39, R40, UR49 ;  /* 0x0000003128277c20 */ /* 0x000fe20008410000 */
[----:B------:R-:W-:Y:S01]  /*121e0*/  FMUL.FTZ R40, R41, UR49 ;  /* 0x0000003129287c20 */ /* 0x000fe20008410000 */
[----:B------:R-:W-:Y:S01]  /*121f0*/  IMAD R6, R22, 0x800, R7 ;  /* 0x0000080016067824 */ /* 0x000fe200078e0207 */
[----:B------:R-:W0:Y:S01]  /*12200*/  S2R R186, SR_TID.X ;  /* 0x0000000000ba7919 */ /* 0x000e220000002100 */
[----:B------:R-:W-:-:S02]  /*12210*/  IMAD.MOV.U32 R7, RZ, RZ, 0x40000040 ;  /* 0x40000040ff077424 */ /* 0x000fc400078e00ff */
[----:B------:R-:W-:Y:S01]  /*12220*/  FMUL.FTZ R41, R46, UR49 ;  /* 0x000000312e297c20 */ /* 0x000fe20008410000 */
[C---:B------:R-:W-:Y:S01]  /*12230*/  VIADD R8, R6.reuse, 0x80 ;  /* 0x0000008006087836 */ /* 0x040fe20000000000 */
[----:B------:R-:W-:Y:S01]  /*12240*/  R2UR UR10, R6 ;  /* 0x00000000060a72ca */ /* 0x000fe200000e0000 */
[----:B------:R-:W-:Y:S01]  /*12250*/  FMUL.FTZ R46, R51, UR49 ;  /* 0x00000031332e7c20 */ /* 0x000fe20008410000 */
[----:B------:R-:W-:Y:S01]  /*12260*/  R2UR UR11, R7 ;  /* 0x00000000070b72ca */ /* 0x000fe200000e0000 */
[----:B------:R-:W-:Y:S02]  /*12270*/  IMAD.MOV.U32 R7, RZ, RZ, 0x40000040 ;  /* 0x40000040ff077424 */ /* 0x000fe400078e00ff */
[----:B------:R-:W-:Y:S01]  /*12280*/  FMUL.FTZ R51, R53, UR49 ;  /* 0x0000003135337c20 */ /* 0x000fe20008410000 */
[----:B------:R-:W-:Y:S01]  /*12290*/  FMUL.FTZ R53, R59, UR49 ;  /* 0x000000313b357c20 */ /* 0x000fe20008410000 */
[----:B------:R-:W-:Y:S01]  /*122a0*/  FMUL.FTZ R59, R66, UR49 ;  /* 0x00000031423b7c20 */ /* 0x000fe20008410000 */
[----:B------:R-:W-:Y:S01]  /*122b0*/  FMUL.FTZ R66, R75, UR49 ;  /* 0x000000314b427c20 */ /* 0x000fe20008410000 */
[----:B------:R-:W-:-:S02]  /*122c0*/  IMAD.IADD R75, R195, 0x1, R193 ;  /* 0x00000001c34b7824 */ /* 0x000fc400078e02c1 */
[----:B------:R-:W-:Y:S01]  /*122d0*/  FMUL.FTZ R15, R26, UR49 ;  /* 0x000000311a0f7c20 */ /* 0x000fe20008410000 */
[----:B------:R-:W-:Y:S01]  /*122e0*/  FMUL.FTZ R26, R31, UR49 ;  /* 0x000000311f1a7c20 */ /* 0x000fe20008410000 */
[----:B------:R-:W-:Y:S01]  /*122f0*/  FMUL.FTZ R21, R24, UR49 ;  /* 0x0000003118157c20 */ /* 0x000fe20008410000 */
[----:B------:R-:W-:Y:S01]  /*12300*/  FMUL.FTZ R31, R32, UR49 ;  /* 0x00000031201f7c20 */ /* 0x000fe20008410000 */
[----:B------:R-:W-:Y:S01]  /*12310*/  FMUL.FTZ R24, R25, UR49 ;  /* 0x0000003119187c20 */ /* 0x000fe20008410000 */
[----:B------:R-:W-:Y:S01]  /*12320*/  FMUL.FTZ R32, R33, UR49 ;  /* 0x0000003121207c20 */ /* 0x000fe20008410000 */
[----:B------:R-:W-:Y:S01]  /*12330*/  HGMMA.64x128x16.F32 R88, R180, gdesc[UR8].tnspB, R88, gsb0 ;  /* 0x41e00008b4587df0 */ /* 0x000fe20008000858 */
[----:B------:R-:W-:Y:S01]  /*12340*/  R2UR UR10, R8 ;  /* 0x00000000080a72ca */ /* 0x000fe200000e0000 */
[----:B------:R-:W-:Y:S01]  /*12350*/  VIADD R8, R6, 0x100 ;  /* 0x0000010006087836 */ /* 0x000fe20000000000 */
[----:B------:R-:W-:Y:S01]  /*12360*/  R2UR UR11, R9 ;  /* 0x00000000090b72ca */ /* 0x000fe200000e0000 */
[----:B------:R-:W-:-:S02]  /*12370*/  IMAD.MOV.U32 R9, RZ, RZ, 0x40000040 ;  /* 0x40000040ff097424 */ /* 0x000fc400078e00ff */
        /* <DEDUP_REMOVED lines=22> */
[----:B0-----:R-:W-:Y:S01]  /*124e0*/  SHF.R.U32.HI R186, RZ, 0x7, R186 ;  /* 0x00000007ffba7819 */ /* 0x001fe200000116ba */
        /* <DEDUP_REMOVED lines=19> */
[----:B------:R-:W-:Y:S02]  /*12620*/  R2UR UR10, R8 ;  /* 0x00000000080a72ca */ /* 0x000fe400000e0000 */
[----:B------:R-:W-:Y:S01]  /*12630*/  R2UR UR11, R9 ;  /* 0x00000000090b72ca */ /* 0x000fe200000e0000 */
[----:B------:R-:W-:Y:S01]  /*12640*/  IMAD.MOV.U32 R9, RZ, RZ, 0x40000040 ;  /* 0x40000040ff097424 */ /* 0x000fe200078e00ff */
[----:B------:R-:W-:Y:S02]  /*12650*/  IADD3 R8, R6, 0x180, RZ ;  /* 0x0000018006087810 */ /* 0x000fe40007ffe0ff */
        /* <DEDUP_REMOVED lines=20> */
[----:B------:R-:W-:-:S03]  /*127a0*/  FMUL.FTZ R176, R81, UR49 ;  /* 0x0000003151b07c20 */ /* 0x000fc60008410000 */
[----:B------:R-:W0:Y:S01]  /*127b0*/  MUFU.TANH R53, R53 ;  /* 0x0000003500357308 */ /* 0x000e220000002400 */
[----:B------:R-:W-:Y:S01]  /*127c0*/  HGMMA.64x128x16.F32 R88, R172, gdesc[UR8].tnspB, R88, gsb0 ;  /* 0x41e00008ac587df0 */ /* 0x000fe20008000858 */
[----:B------:R-:W-:Y:S01]  /*127d0*/  R2UR UR10, R8 ;  /* 0x00000000080a72ca */ /* 0x000fe200000e0000 */
[----:B------:R-:W-:Y:S01]  /*127e0*/  VIADD R8, R6, 0x200 ;  /* 0x0000020006087836 */ /* 0x000fe20000000000 */
[----:B------:R-:W-:Y:S01]  /*127f0*/  R2UR UR11, R9 ;  /* 0x00000000090b72ca */ /* 0x000fe200000e0000 */
[----:B------:R-:W-:-:S03]  /*12800*/  IMAD.MOV.U32 R9, RZ, RZ, 0x40000040 ;  /* 0x40000040ff097424 */ /* 0x000fc600078e00ff */
        /* <DEDUP_REMOVED lines=13> */
[----:B------:R-:W-:-:S04]  /*128e0*/  FMUL.FTZ R172, R84, UR49 ;  /* 0x0000003154ac7c20 */ /* 0x000fc80008410000 */
[----:B------:R-:W-:Y:S01]  /*128f0*/  HGMMA.64x128x16.F32 R88, R168, gdesc[UR8].tnspB, R88, gsb0 ;  /* 0x41e00008a8587df0 */ /* 0x000fe20008000858 */
[----:B------:R-:W-:Y:S01]  /*12900*/  R2UR UR10, R8 ;  /* 0x00000000080a72ca */ /* 0x000fe200000e0000 */
[----:B------:R-:W-:Y:S01]  /*12910*/  VIADD R8, R6, 0x280 ;  /* 0x0000028006087836 */ /* 0x000fe20000000000 */
[----:B------:R-:W-:Y:S01]  /*12920*/  R2UR UR11, R9 ;  /* 0x00000000090b72ca */ /* 0x000fe200000e0000 */
[----:B------:R-:W-:Y:S01]  /*12930*/  IMAD.MOV.U32 R9, RZ, RZ, 0x40000040 ;  /* 0x40000040ff097424 */ /* 0x000fe200078e00ff */
        /* <DEDUP_REMOVED lines=8> */
[C---:B------:R-:W-:Y:S01]  /*129c0*/  VIADD R8, R6.reuse, 0x300 ;  /* 0x0000030006087836 */ /* 0x040fe20000000000 */
[----:B------:R-:W-:Y:S01]  /*129d0*/  R2UR UR11, R9 ;  /* 0x00000000090b72ca */ /* 0x000fe200000e0000 */
[----:B------:R-:W-:Y:S01]  /*129e0*/  VIADD R6, R6, 0x380 ;  /* 0x0000038006067836 */ /* 0x000fe20000000000 */
[----:B------:R-:W-:Y:S01]  /*129f0*/  MOV R9, 0x40000040 ;  /* 0x4000004000097802 */ /* 0x000fe20000000f00 */
[----:B------:R-:W0:Y:S08]  /*12a00*/  MUFU.TANH R168, R168 ;  /* 0x000000a800a87308 */ /* 0x000e300000002400 */
[----:B------:R-:W0:Y:S01]  /*12a10*/  MUFU.TANH R170, R170 ;  /* 0x000000aa00aa7308 */ /* 0x000e220000002400 */
[----:B------:R-:W-:-:S02]  /*12a20*/  WARPGROUP.DEPBAR.LE gsb0, 0x0 ;  /* 0x00008000000079c5 */ /* 0x000fc40000010000 */
[----:B------:R-:W-:Y:S01]  /*12a30*/  WARPGROUP.ARRIVE ;  /* 0x00000000000079c5 */ /* 0x000fe20000000000 */
[----:B------:R-:W-:Y:S01]  /*12a40*/  FMUL.FTZ R166, R73, UR49 ;  /* 0x0000003149a67c20 */ /* 0x000fe20008410000 */
[----:B------:R-:W-:Y:S02]  /*12a50*/  IMAD.SHL.U32 R73, R4, 0x80, RZ ;  /* 0x0000008004497824 */ /* 0x000fe400078e00ff */
[----:B------:R-:W-:Y:S01]  /*12a60*/  FMUL.FTZ R164, R72, UR49 ;  /* 0x0000003148a47c20 */ /* 0x000fe20008410000 */
[----:B------:R-:W-:Y:S01]  /*12a70*/  FMUL.FTZ R72, R87, UR49 ;  /* 0x0000003157487c20 */ /* 0x000fe20008410000 */
[----:B------:R-:W-:Y:S01]  /*12a80*/  HGMMA.64x128x16.F32 R88, R160, gdesc[UR8].tnspB, R88, gsb0 ;  /* 0x41e00008a0587df0 */ /* 0x000fe20008000858 */
[----:B------:R-:W-:Y:S01]  /*12a90*/  R2UR UR10, R8 ;  /* 0x00000000080a72ca */ /* 0x000fe200000e0000 */
[----:B------:R-:W-:Y:S01]  /*12aa0*/  FMUL.FTZ R8, R55, UR49 ;  /* 0x0000003137087c20 */ /* 0x000fe20008410000 */
[----:B------:R-:W-:Y:S01]  /*12ab0*/  R2UR UR11, R9 ;  /* 0x00000000090b72ca */ /* 0x000fe200000e0000 */
[----:B------:R-:W-:Y:S01]  /*12ac0*/  FMUL.FTZ R55, R62, UR49 ;  /* 0x000000313e377c20 */ /* 0x000fe20008410000 */
[----:B------:R-:W-:Y:S01]  /*12ad0*/  FMUL.FTZ R62, R64, UR49 ;  /* 0x00000031403e7c20 */ /* 0x000fe20008410000 */
[----:B------:R-:W-:Y:S01]  /*12ae0*/  FMUL.FTZ R64, R71, UR49 ;  /* 0x0000003147407c20 */ /* 0x000fe20008410000 */
[----:B------:R-:W-:Y:S01]  /*12af0*/  FMUL.FTZ R9, R56, UR49 ;  /* 0x0000003138097c20 */ /* 0x000fe20008410000 */
[----:B------:R-:W5:Y:S01]  /*12b00*/  @P2 LDC R71, c[0x0][0x450] ;  /* 0x00011400ff472b82 */ /* 0x000f620000000800 */
[----:B------:R-:W-:Y:S01]  /*12b10*/  FMUL.FTZ R56, R63, UR49 ;  /* 0x000000313f387c20 */ /* 0x000fe20008410000 */
[----:B------:R-:W-:Y:S01]  /*12b20*/  FMUL.FTZ R63, R70, UR49 ;  /* 0x00000031463f7c20 */ /* 0x000fe20008410000 */
[----:B------:R-:W-:Y:S01]  /*12b30*/  IADD3 R74, -R73, 0x1, RZ ;  /* 0x00000001494a7810 */ /* 0x000fe20007ffe1ff */
[----:B------:R-:W-:Y:S01]  /*12b40*/  FMUL.FTZ R70, R82, UR49 ;  /* 0x0000003152467c20 */ /* 0x000fe20008410000 */
[----:B------:R-:W0:Y:S03]  /*12b50*/  MUFU.TANH R8, R8 ;  /* 0x0000000800087308 */ /* 0x000e260000002400 */
[----:B------:R-:W-:-:S05]  /*12b60*/  IMAD R74, R189, -0x2, R74 ;  /* 0xfffffffebd4a7824 */ /* 0x000fca00078e024a */
[----:B------:R-:W0:Y:S01]  /*12b70*/  MUFU.TANH R9, R9 ;  /* 0x0000000900097308 */ /* 0x000e220000002400 */
[----:B------:R-:W-:-:S04]  /*12b80*/  IADD3 R74, -R187, R74, R188 ;  /* 0x0000004abb4a7210 */ /* 0x000fc80007ffe1bc */
[----:B------:R-:W-:-:S03]  /*12b90*/  IADD3 R77, R74, UR48, RZ ;  /* 0x000000304a4d7c10 */ /* 0x000fc6000fffe0ff */
        /* <DEDUP_REMOVED lines=10> */
[----:B------:R-:W-:-:S06]  /*12c40*/  WARPGROUP.ARRIVE ;  /* 0x00000000000079c5 */ /* 0x000fcc0000000000 */
[----:B------:R-:W-:Y:S01]  /*12c50*/  HGMMA.64x128x16.F32 R88, R156, gdesc[UR8].tnspB, R88, gsb0 ;  /* 0x41e000089c587df0 */ /* 0x000fe20008000858 */
[----:B------:R-:W-:Y:S02]  /*12c60*/  R2UR UR10, R6 ;  /* 0x00000000060a72ca */ /* 0x000fe400000e0000 */
[----:B------:R-:W-:Y:S01]  /*12c70*/  R2UR UR11, R7 ;  /* 0x00000000070b72ca */ /* 0x000fe200000e0000 */
[----:B------:R-:W1:Y:S01]  /*12c80*/  @P2 LDC R6, c[0x0][0x44c] ;  /* 0x00011300ff062b82 */ /* 0x000e620000000800 */
[----:B------:R-:W-:-:S04]  /*12c90*/  @!P1 IMAD R7, R13, 0x8, R2 ;  /* 0x000000080d079824 */ /* 0x000fc800078e0202 */
[----:B------:R-:W-:-:S05]  /*12ca0*/  @!P1 VIADD R7, R7, 0x28840 ;  /* 0x0002884007079836 */ /* 0x000fca0000000000 */
[----:B------:R-:W-:Y:S01]  /*12cb0*/  @!P1 PRMT R7, RZ, 0x654, R7 ;  /* 0x00000654ff079816 */ /* 0x000fe20000000007 */
[----:B-1----:R-:W-:-:S05]  /*12cc0*/  @P2 IMAD.HI.U32 R6, R75, R6, RZ ;  /* 0x000000064b062227 */ /* 0x002fca00078e00ff */
[----:B-----5:R-:W-:Y:S01]  /*12cd0*/  @P2 SHF.R.U32.HI R75, RZ, R71, R6 ;  /* 0x00000047ff4b2219 */ /* 0x020fe20000011606 */
[----:B------:R-:W-:Y:S01]  /*12ce0*/  FMUL.FTZ R71, R86, UR49 ;  /* 0x0000003156477c20 */ /* 0x000fe20008410000 */
[----:B------:R-:W-:-:S03]  /*12cf0*/  IADD3 R6, -R186, 0xb, RZ ;  /* 0x0000000bba067810 */ /* 0x000fc60007ffe1ff */
[----:B------:R-:W1:Y:S02]  /*12d00*/  SHFL.IDX PT, R76, R75, RZ, 0x1c1f ;  /* 0x001c1fff4b4c7589 */ /* 0x000e6400000e0000 */
[----:B------:R-:W0:Y:S01]  /*12d10*/  MUFU.TANH R71, R71 ;  /* 0x0000004700477308 */ /* 0x000e220000002400 */
[--C-:B-1----:R-:W-:Y:S01]  /*12d20*/  IMAD.IADD R81, R77, 0x1, R76.reuse ;  /* 0x000000014d517824 */ /* 0x102fe200078e024c */
[----:B------:R-:W-:Y:S02]  /*12d30*/  WARPGROUP.DEPBAR.LE gsb0, 0x0 ;  /* 0x00008000000079c5 */ /* 0x000fe40000010000 */
[----:B------:R-:W-:Y:S01]  /*12d40*/  WARPGROUP.ARRIVE ;  /* 0x00000000000079c5 */ /* 0x000fe20000000000 */
[----:B------:R-:W-:Y:S01]  /*12d50*/  FMUL.FTZ R158, R68, UR49 ;  /* 0x00000031449e7c20 */ /* 0x000fe20008410000 */
[----:B------:R-:W-:Y:S01]  /*12d60*/  FMUL.FTZ R157, R69, UR49 ;  /* 0x00000031459d7c20 */ /* 0x000fe20008410000 */
[----:B------:R-:W-:Y:S01]  /*12d70*/  FMUL.FTZ R68, R79, UR49 ;  /* 0x000000314f447c20 */ /* 0x000fe20008410000 */
[----:B------:R-:W-:Y:S01]  /*12d80*/  FMUL.FTZ R69, R83, UR49 ;  /* 0x0000003153457c20 */ /* 0x000fe20008410000 */
[----:B------:R-:W-:Y:S01]  /*12d90*/  VIADD R79, R74, UR50 ;  /* 0x000000324a4f7c36 */ /* 0x000fe20008000000 */
[----:B------:R-:W-:Y:S01]  /*12da0*/  HGMMA.64x128x16.F32 R88, R152, gdesc[UR8].tnspB, R88, gsb0 ;  /* 0x41e0000898587df0 */ /* 0x000fe20008000858 */
[----:B------:R-:W1:Y:S02]  /*12db0*/  MUFU.TANH R158, R158 ;  /* 0x0000009e009e7308 */ /* 0x000e640000002400 */
[----:B------:R-:W-:-:S06]  /*12dc0*/  IMAD.IADD R83, R79, 0x1, R76 ;  /* 0x000000014f537824 */ /* 0x000fcc00078e024c */
[----:B------:R-:W0:Y:S08]  /*12dd0*/  MUFU.TANH R157, R157 ;  /* 0x0000009d009d7308 */ /* 0x000e300000002400 */
[----:B------:R-:W0:Y:S08]  /*12de0*/  MUFU.TANH R68, R68 ;  /* 0x0000004400447308 */ /* 0x000e300000002400 */
[----:B------:R-:W0:Y:S01]  /*12df0*/  MUFU.TANH R69, R69 ;  /* 0x0000004500457308 */ /* 0x000e220000002400 */
[----:B------:R-:W-:-:S02]  /*12e00*/  WARPGROUP.DEPBAR.LE gsb0, 0x0 ;  /* 0x00008000000079c5 */ /* 0x000fc40000010000 */
[----:B------:R0:W-:Y:S06]  /*12e10*/  BAR.ARV R6, 0x100 ;  /* 0x000400060000751d */ /* 0x0001ec0000002000 */
[----:B------:R0:W-:Y:S01]  /*12e20*/  @!P1 SYNCS.ARRIVE.TRANS64.RED.A1T0 RZ, [R7+URZ], RZ ;  /* 0x000000ff07ff99a7 */ /* 0x0001e2000810043f */
[----:B-1234-:R-:W-:Y:S05]  /*12e30*/  @!P3 BRA `(.L_x_1856) ;  /* 0x000000000058b947 */ /* 0x01efea0003800000 */
[----:B------:R-:W-:Y:S01]  /*12e40*/  IADD3 R74, -R187, R188, R76 ;  /* 0x000000bcbb4a7210 */ /* 0x000fe20007ffe14c */
[----:B------:R-:W-:Y:S03]  /*12e50*/  BSSY B0, `(.L_x_1857) ;  /* 0x0000010000007945 */ /* 0x000fe60003800000 */
[----:B------:R-:W-:-:S13]  /*12e60*/  ISETP.GT.AND P4, PT, R74, -0x1, PT ;  /* 0xffffffff4a00780c */ /* 0x000fda0003f84270 */
[----:B------:R-:W-:Y:S05]  /*12e70*/  @P4 BRA `(.L_x_1858) ;  /* 0x0000000000204947 */ /* 0x000fea0003800000 */
[----:B------:R-:W-:Y:S01]  /*12e80*/  IMAD.U32 R76, RZ, RZ, UR4 ;  /* 0x00000004ff4c7e24 */ /* 0x000fe2000f8e00ff */
[----:B------:R-:W-:-:S04]  /*12e90*/  LOP3.LUT R85, RZ, R74, RZ, 0x33, !PT ;  /* 0x0000004aff557212 */ /* 0x000fc800078e33ff */
[----:B------:R-:W-:-:S13]  /*12ea0*/  ISETP.NE.AND P4, PT, R76, 0x1, PT ;  /* 0x000000014c00780c */ /* 0x000fda0003f85270 */
[----:B0-----:R-:W0:Y:S02]  /*12eb0*/  @P4 LDC.64 R6, c[0x0][0x9e8] ;  /* 0x00027a00ff064b82 */ /* 0x001e240000000a00 */
[----:B0-----:R-:W-:-:S05]  /*12ec0*/  @P4 IMAD.HI.U32 R6, R85, R6, RZ ;  /* 0x0000000655064227 */ /* 0x001fca00078e00ff */
[----:B------:R-:W-:-:S04]  /*12ed0*/  @P4 SHF.R.U32.HI R85, RZ, R7, R6 ;  /* 0x00000007ff554219 */ /* 0x000fc80000011606 */
[----:B------:R-:W-:Y:S01]  /*12ee0*/  LOP3.LUT R74, RZ, R85, RZ, 0x33, !PT ;  /* 0x00000055ff4a7212 */ /* 0x000fe200078e33ff */
[----:B------:R-:W-:Y:S06]  /*12ef0*/  BRA `(.L_x_1859) ;  /* 0x0000000000147947 */ /* 0x000fec0003800000 */
.L_x_1858:
[----:B------:R-:W-:-:S05]  /*12f00*/  IMAD.U32 R76, RZ, RZ, UR4 ;  /* 0x00000004ff4c7e24 */ /* 0x000fca000f8e00ff */
[----:B------:R-:W-:-:S13]  /*12f10*/  ISETP.NE.AND P4, PT, R76, 0x1, PT ;  /* 0x000000014c00780c */ /* 0x000fda0003f85270 */
[----:B0-----:R-:W0:Y:S02]  /*12f20*/  @P4 LDC.64 R6, c[0x0][0x9e8] ;  /* 0x00027a00ff064b82 */ /* 0x001e240000000a00 */
[----:B0-----:R-:W-:-:S05]  /*12f30*/  @P4 IMAD.HI.U32 R6, R74, R6, RZ ;  /* 0x000000064a064227 */ /* 0x001fca00078e00ff */
[----:B------:R-:W-:-:S07]  /*12f40*/  @P4 SHF.R.U32.HI R74, RZ, R7, R6 ;  /* 0x00000007ff4a4219 */ /* 0x000fce0000011606 */
.L_x_1859:
[----:B------:R-:W-:Y:S05]  /*12f50*/  BSYNC B0 ;  /* 0x0000000000007941 */ /* 0x000fea0003800000 */
.L_x_1857:
[----:B------:R-:W-:-:S04]  /*12f60*/  IMAD R74, R74, R76, -R73 ;  /* 0x0000004c4a4a7224 */ /* 0x000fc800078e0a49 */
[----:B------:R-:W-:-:S05]  /*12f70*/  IMAD R74, R189, -0x2, R74 ;  /* 0xfffffffebd4a7824 */ /* 0x000fca00078e024a */
[----:B------:R-:W-:Y:S02]  /*12f80*/  VIADDMNMX R81, R74, R76, R81, PT ;  /* 0x0000004c4a517246 */ /* 0x000fe40003800151 */
[----:B------:R-:W-:-:S07]  /*12f90*/  VIMNMX R83, R83, R74, !PT ;  /* 0x0000004a53537248 */ /* 0x000fce0007fe0100 */
.L_x_1856:
[----:B------:R-:W-:Y:S01]  /*12fa0*/  ISETP.GT.AND P4, PT, R4, -0x1, PT ;  /* 0xffffffff0400780c */ /* 0x000fe20003f84270 */
[----:B0-----:R-:W0:Y:S03]  /*12fb0*/  SHFL.IDX PT, R6, R75, 0x1, 0x1c1f ;  /* 0x003c1f004b067f89 */ /* 0x001e2600000e0000 */
[----:B------:R-:W-:-:S04]  /*12fc0*/  ISETP.GT.AND P5, PT, R83, RZ, P4 ;  /* 0x000000ff5300720c */ /* 0x000fc800027a4270 */
[----:B------:R-:W-:-:S04]  /*12fd0*/  ISETP.LT.OR P5, PT, R81, 0x1, P5 ;  /* 0x000000015100780c */ /* 0x000fc80002fa1670 */
[----:B------:R-:W-:Y:S02]  /*12fe0*/  FSEL R74, R21, -INF , !P5 ;  /* 0xff800000154a7808 */ /* 0x000fe40006800000 */
[----:B------:R-:W-:-:S04]  /*12ff0*/  ISETP.GT.AND P5, PT, R83, 0x1, P4 ;  /* 0x000000015300780c */ /* 0x000fc800027a4270 */
[----:B------:R-:W-:-:S04]  /*13000*/  ISETP.LT.OR P5, PT, R81, 0x2, P5 ;  /* 0x000000025100780c */ /* 0x000fc80002fa1670 */
[----:B------:R-:W-:Y:S02]  /*13010*/  FSEL R24, R24, -INF , !P5 ;  /* 0xff80000018187808 */ /* 0x000fe40006800000 */
[----:B------:R-:W-:Y:S01]  /*13020*/  ISETP.GT.AND P5, PT, R83, 0x8, P4 ;  /* 0x000000085300780c */ /* 0x000fe200027a4270 */
[----:B0-----:R-:W-:-:S03]  /*13030*/  IMAD.IADD R21, R77, 0x1, R6 ;  /* 0x000000014d157824 */ /* 0x001fc600078e0206 */
[----:B------:R-:W-:-:S04]  /*13040*/  ISETP.LT.OR P5, PT, R81, 0x9, P5 ;  /* 0x000000095100780c */ /* 0x000fc80002fa1670 */
[----:B------:R-:W-:Y:S02]  /*13050*/  FSEL R76, R27, -INF , !P5 ;  /* 0xff8000001b4c7808 */ /* 0x000fe40006800000 */
[----:B------:R-:W-:-:S04]  /*13060*/  ISETP.GT.AND P5, PT, R83, 0x9, P4 ;  /* 0x000000095300780c */ /* 0x000fc800027a4270 */
        /* <DEDUP_REMOVED lines=41> */
[----:B------:R-:W-:Y:S02]  /*13300*/  ISETP.GT.AND P5, PT, R83, 0x41, P4 ;  /* 0x000000415300780c */ /* 0x000fe400027a4270 */
[----:B------:R-:W-:Y:S02]  /*13310*/  IADD3 R9, R79, R6, RZ ;  /* 0x000000064f097210 */ /* 0x000fe40007ffe0ff */
        /* <DEDUP_REMOVED lines=43> */
[----:B------:R-:W-:Y:S01]  /*135d0*/  FSEL R170, R170, -INF , !P5 ;  /* 0xff800000aaaa7808 */ /* 0x000fe20006800000 */
[----:B------:R-:W-:Y:S08]  /*135e0*/  @!P3 BRA `(.L_x_1860) ;  /* 0x000000000058b947 */ /* 0x000ff00003800000 */
[----:B------:R-:W-:Y:S01]  /*135f0*/  IADD3 R27, -R187, R188, R6 ;  /* 0x000000bcbb1b7210 */ /* 0x000fe20007ffe106 */
[----:B------:R-:W-:Y:S03]  /*13600*/  BSSY B0, `(.L_x_1861) ;  /* 0x0000010000007945 */ /* 0x000fe60003800000 */
        /* <DEDUP_REMOVED lines=10> */
.L_x_1862:
[----:B------:R-:W-:-:S05]  /*136b0*/  IMAD.U32 R180, RZ, RZ, UR4 ;  /* 0x00000004ffb47e24 */ /* 0x000fca000f8e00ff */
[----:B------:R-:W-:-:S13]  /*136c0*/  ISETP.NE.AND P5, PT, R180, 0x1, PT ;  /* 0x00000001b400780c */ /* 0x000fda0003fa5270 */
[----:B------:R-:W0:Y:S02]  /*136d0*/  @P5 LDC.64 R6, c[0x0][0x9e8] ;  /* 0x00027a00ff065b82 */ /* 0x000e240000000a00 */
[----:B0-----:R-:W-:-:S05]  /*136e0*/  @P5 IMAD.HI.U32 R6, R27, R6, RZ ;  /* 0x000000061b065227 */ /* 0x001fca00078e00ff */
[----:B------:R-:W-:-:S07]  /*136f0*/  @P5 SHF.R.U32.HI R27, RZ, R7, R6 ;  /* 0x00000007ff1b5219 */ /* 0x000fce0000011606 */
.L_x_1863:
[----:B------:R-:W-:Y:S05]  /*13700*/  BSYNC B0 ;  /* 0x0000000000007941 */ /* 0x000fea0003800000 */
.L_x_1861:
[----:B------:R-:W-:-:S04]  /*13710*/  IMAD R6, R27, R180, -R73 ;  /* 0x000000b41b067224 */ /* 0x000fc800078e0a49 */
[----:B------:R-:W-:-:S05]  /*13720*/  IMAD R6, R189, -0x2, R6 ;  /* 0xfffffffebd067824 */ /* 0x000fca00078e0206 */
[----:B------:R-:W-:Y:S02]  /*13730*/  VIADDMNMX R21, R6, R180, R21, PT ;  /* 0x000000b406157246 */ /* 0x000fe40003800115 */
[----:B------:R-:W-:-:S07]  /*13740*/  VIMNMX R9, R9, R6, !PT ;  /* 0x0000000609097248 */ /* 0x000fce0007fe0100 */
.L_x_1860:
[----:B------:R-:W-:Y:S01]  /*13750*/  ISETP.GT.AND P5, PT, R9, 0x1, P4 ;  /* 0x000000010900780c */ /* 0x000fe200027a4270 */
[----:B------:R-:W-:Y:S01]  /*13760*/  @!P1 IMAD R61, R22, 0x8, R2 ;  /* 0x00000008163d9824 */ /* 0x000fe200078e0202 */
[----:B------:R-:W-:Y:S02]  /*13770*/  FMNMX.FTZ R7, R74, R11, !PT ;  /* 0x0000000b4a077209 */ /* 0x000fe40007810000 */
[----:B------:R-:W-:Y:S02]  /*13780*/  ISETP.LT.OR P5, PT, R21, 0x2, P5 ;  /* 0x000000021500780c */ /* 0x000fe40002fa1670 */
[----:B------:R-:W-:Y:S02]  /*13790*/  FMNMX.FTZ R7, R24, R7, !PT ;  /* 0x0000000718077209 */ /* 0x000fe40007810000 */
[----:B------:R-:W-:Y:S02]  /*137a0*/  FSEL R20, R20, -INF , !P5 ;  /* 0xff80000014147808 */ /* 0x000fe40006800000 */
[----:B------:R-:W-:-:S02]  /*137b0*/  ISETP.GT.AND P5, PT, R9, 0x8, P4 ;  /* 0x000000080900780c */ /* 0x000fc400027a4270 */
[----:B------:R-:W-:Y:S02]  /*137c0*/  FMNMX.FTZ R7, R76, R7, !PT ;  /* 0x000000074c077209 */ /* 0x000fe40007810000 */
[----:B------:R-:W-:Y:S02]  /*137d0*/  ISETP.LT.OR P5, PT, R21, 0x9, P5 ;  /* 0x000000091500780c */ /* 0x000fe40002fa1670 */
[----:B------:R-:W-:Y:S02]  /*137e0*/  FMNMX.FTZ R7, R28, R7, !PT ;  /* 0x000000071c077209 */ /* 0x000fe40007810000 */
[----:B------:R-:W-:Y:S02]  /*137f0*/  FSEL R180, R25, -INF , !P5 ;  /* 0xff80000019b47808 */ /* 0x000fe40006800000 */
[----:B------:R-:W-:Y:S02]  /*13800*/  ISETP.GT.AND P5, PT, R9, 0x9, P4 ;  /* 0x000000090900780c */ /* 0x000fe400027a4270 */
[----:B------:R-:W-:-:S02]  /*13810*/  FMNMX.FTZ R7, R78, R7, !PT ;  /* 0x000000074e077209 */ /* 0x000fc40007810000 */
[----:B------:R-:W-:Y:S02]  /*13820*/  ISETP.LT.OR P5, PT, R21, 0xa, P5 ;  /* 0x0000000a1500780c */ /* 0x000fe40002fa1670 */
[----:B------:R-:W-:Y:S02]  /*13830*/  FMNMX.FTZ R7, R32, R7, !PT ;  /* 0x0000000720077209 */ /* 0x000fe40007810000 */
[----:B------:R-:W-:Y:S02]  /*13840*/  FSEL R26, R26, -INF , !P5 ;  /* 0xff8000001a1a7808 */ /* 0x000fe40006800000 */
[----:B------:R-:W-:Y:S02]  /*13850*/  ISETP.GT.AND P5, PT, R9, 0x10, P4 ;  /* 0x000000100900780c */ /* 0x000fe400027a4270 */
[----:B------:R-:W-:Y:S02]  /*13860*/  FMNMX.FTZ R7, R34, R7, !PT ;  /* 0x0000000722077209 */ /* 0x000fe40007810000 */
[----:B------:R-:W-:-:S02]  /*13870*/  ISETP.LT.OR P5, PT, R21, 0x11, P5 ;  /* 0x000000111500780c */ /* 0x000fc40002fa1670 */
[----:B------:R-:W-:Y:S02]  /*13880*/  FMNMX.FTZ R7, R80, R7, !PT ;  /* 0x0000000750077209 */ /* 0x000fe40007810000 */
[----:B------:R-:W-:Y:S02]  /*13890*/  FSEL R182, R29, -INF , !P5 ;  /* 0xff8000001db67808 */ /* 0x000fe40006800000 */
[----:B------:R-:W-:Y:S02]  /*138a0*/  ISETP.GT.AND P5, PT, R9, 0x11, P4 ;  /* 0x000000110900780c */ /* 0x000fe400027a4270 */
[----:B------:R-:W-:Y:S02]  /*138b0*/  FMNMX.FTZ R7, R82, R7, !PT ;  /* 0x0000000752077209 */ /* 0x000fe40007810000 */
[----:B------:R-:W-:Y:S02]  /*138c0*/  ISETP.LT.OR P5, PT, R21, 0x12, P5 ;  /* 0x000000121500780c */ /* 0x000fe40002fa1670 */
[----:B------:R-:W-:-:S02]  /*138d0*/  FMNMX.FTZ R7, R40, R7, !PT ;  /* 0x0000000728077209 */ /* 0x000fc40007810000 */
[----:B------:R-:W-:Y:S02]  /*138e0*/  FSEL R30, R30, -INF , !P5 ;  /* 0xff8000001e1e7808 */ /* 0x000fe40006800000 */
[----:B------:R-:W-:Y:S02]  /*138f0*/  ISETP.GT.AND P5, PT, R9, 0x18, P4 ;  /* 0x000000180900780c */ /* 0x000fe400027a4270 */
[----:B------:R-:W-:Y:S02]  /*13900*/  FMNMX.FTZ R7, R84, R7, !PT ;  /* 0x0000000754077209 */ /* 0x000fe40007810000 */
[----:B------:R-:W-:Y:S02]  /*13910*/  ISETP.LT.OR P5, PT, R21, 0x19, P5 ;  /* 0x000000191500780c */ /* 0x000fe40002fa1670 */
[----:B------:R-:W-:Y:S02]  /*13920*/  FMNMX.FTZ R7, R44, R7, !PT ;  /* 0x000000072c077209 */ /* 0x000fe40007810000 */
[----:B------:R-:W-:-:S02]  /*13930*/  FSEL R186, R33, -INF , !P5 ;  /* 0xff80000021ba7808 */ /* 0x000fc40006800000 */
[----:B------:R-:W-:Y:S02]  /*13940*/  ISETP.GT.AND P5, PT, R9, 0x19, P4 ;  /* 0x000000190900780c */ /* 0x000fe400027a4270 */
        /* <DEDUP_REMOVED lines=49> */
[----:B------:R-:W-:Y:S01]  /*13c60*/  ISETP.GT.AND P5, PT, R9, 0x41, P4 ;  /* 0x000000410900780c */ /* 0x000fe200027a4270 */
[----:B------:R-:W0:Y:S03]  /*13c70*/  SHFL.BFLY PT, R6, R25, 0x2, 0x1f ;  /* 0x0c401f0019067f89 */ /* 0x000e2600000e0000 */
[----:B------:R-:W-:-:S04]  /*13c80*/  ISETP.LT.OR P5, PT, R21, 0x42, P5 ;  /* 0x000000421500780c */ /* 0x000fc80002fa1670 */
[----:B------:R-:W-:Y:S02]  /*13c90*/  FSEL R53, R53, -INF , !P5 ;  /* 0xff80000035357808 */ /* 0x000fe40006800000 */
[----:B------:R-:W-:-:S04]  /*13ca0*/  ISETP.GT.AND P5, PT, R9, 0x48, P4 ;  /* 0x000000480900780c */ /* 0x000fc800027a4270 */
[----:B------:R-:W-:-:S04]  /*13cb0*/  ISETP.LT.OR P5, PT, R21, 0x49, P5 ;  /* 0x000000491500780c */ /* 0x000fc80002fa1670 */
[----:B------:R-:W-:Y:S02]  /*13cc0*/  FSEL R55, R55, -INF , !P5 ;  /* 0xff80000037377808 */ /* 0x000fe40006800000 */
[----:B------:R-:W-:-:S04]  /*13cd0*/  ISETP.GT.AND P5, PT, R9, 0x49, P4 ;  /* 0x000000490900780c */ /* 0x000fc800027a4270 */
[----:B------:R-:W-:Y:S02]  /*13ce0*/  ISETP.LT.OR P5, PT, R21, 0x4a, P5 ;  /* 0x0000004a1500780c */ /* 0x000fe40002fa1670 */
[----:B0-----:R-:W-:Y:S02]  /*13cf0*/  FMNMX.FTZ R27, R25, R6, !PT ;  /* 0x00000006191b7209 */ /* 0x001fe40007810000 */
[----:B------:R-:W-:Y:S02]  /*13d00*/  FSEL R56, R56, -INF , !P5 ;  /* 0xff80000038387808 */ /* 0x000fe40006800000 */
[----:B------:R-:W-:Y:S01]  /*13d10*/  ISETP.GT.AND P5, PT, R9, 0x50, P4 ;  /* 0x000000500900780c */ /* 0x000fe200027a4270 */
[----:B------:R-:W0:Y:S03]  /*13d20*/  SHFL.BFLY PT, R6, R27, 0x1, 0x1f ;  /* 0x0c201f001b067f89 */ /* 0x000e2600000e0000 */
[----:B------:R-:W-:-:S04]  /*13d30*/  ISETP.LT.OR P5, PT, R21, 0x51, P5 ;  /* 0x000000511500780c */ /* 0x000fc80002fa1670 */
[----:B------:R-:W-:Y:S02]  /*13d40*/  FSEL R7, R59, -INF , !P5 ;  /* 0xff8000003b077808 */ /* 0x000fe40006800000 */
[----:B------:R-:W-:Y:S01]  /*13d50*/  ISETP.GT.AND P5, PT, R9, 0x51, P4 ;  /* 0x000000510900780c */ /* 0x000fe200027a4270 */
[----:B------:R-:W1:Y:S03]  /*13d60*/  LDC R59, c[0x0][0x988] ;  /* 0x00026200ff3b7b82 */ /* 0x000e660000000800 */
[----:B------:R-:W-:-:S04]  /*13d70*/  ISETP.LT.OR P5, PT, R21, 0x52, P5 ;  /* 0x000000521500780c */ /* 0x000fc80002fa1670 */
[----:B------:R-:W-:Y:S02]  /*13d80*/  FSEL R60, R60, -INF , !P5 ;  /* 0xff8000003c3c7808 */ /* 0x000fe40006800000 */
[----:B------:R-:W-:-:S04]  /*13d90*/  ISETP.GT.AND P5, PT, R9, 0x58, P4 ;  /* 0x000000580900780c */ /* 0x000fc800027a4270 */
[----:B------:R-:W-:Y:S02]  /*13da0*/  ISETP.LT.OR P5, PT, R21, 0x59, P5 ;  /* 0x000000591500780c */ /* 0x000fe40002fa1670 */
[----:B0-----:R-:W-:Y:S02]  /*13db0*/  FMNMX.FTZ R6, R27, R6, !PT ;  /* 0x000000061b067209 */ /* 0x001fe40007810000 */
[----:B------:R-:W-:Y:S02]  /*13dc0*/  FSEL R63, R63, -INF , !P5 ;  /* 0xff8000003f3f7808 */ /* 0x000fe40006800000 */
[----:B------:R-:W-:-:S04]  /*13dd0*/  ISETP.GT.AND P5, PT, R9, 0x59, P4 ;  /* 0x000000590900780c */ /* 0x000fc800027a4270 */
[----:B------:R-:W-:Y:S01]  /*13de0*/  ISETP.LT.OR P5, PT, R21, 0x5a, P5 ;  /* 0x0000005a1500780c */ /* 0x000fe20002fa1670 */
[----:B-1----:R-:W-:-:S03]  /*13df0*/  FMUL.FTZ R49, R6, R59 ;  /* 0x0000003b06317220 */ /* 0x002fc60000410000 */
        /* <DEDUP_REMOVED lines=22> */
[C---:B------:R-:W-:Y:S02]  /*13f60*/  ISETP.GT.AND P5, PT, R9.reuse, RZ, P4 ;  /* 0x000000ff0900720c */ /* 0x040fe400027a4270 */
[----:B------:R-:W-:Y:S02]  /*13f70*/  ISETP.GT.AND P4, PT, R9, 0x79, P4 ;  /* 0x000000790900780c */ /* 0x000fe40002784270 */
[C---:B------:R-:W-:Y:S02]  /*13f80*/  ISETP.LT.OR P5, PT, R21.reuse, 0x1, P5 ;  /* 0x000000011500780c */ /* 0x040fe40002fa1670 */
[----:B------:R-:W-:Y:S02]  /*13f90*/  ISETP.LT.OR P4, PT, R21, 0x7a, P4 ;  /* 0x0000007a1500780c */ /* 0x000fe40002781670 */
[----:B------:R-:W-:-:S02]  /*13fa0*/  FSEL R51, R15, -INF , !P5 ;  /* 0xff8000000f337808 */ /* 0x000fc40006800000 */
[----:B------:R-:W-:Y:S02]  /*13fb0*/  FSETP.NEU.FTZ.AND P5, PT, R6, -INF , PT ;  /* 0xff8000000600780b */ /* 0x000fe40003fbd000 */
[----:B------:R-:W-:Y:S02]  /*13fc0*/  FMNMX.FTZ R27, R51, R10, !PT ;  /* 0x0000000a331b7209 */ /* 0x000fe40007810000 */
[----:B------:R-:W-:Y:S02]  /*13fd0*/  FSEL R49, R49, RZ, P5 ;  /* 0x000000ff31317208 */ /* 0x000fe40002800000 */
[----:B------:R-:W-:Y:S02]  /*13fe0*/  FMNMX.FTZ R29, R20, R27, !PT ;  /* 0x0000001b141d7209 */ /* 0x000fe40007810000 */
[----:B------:R-:W-:Y:S01]  /*13ff0*/  FSEL R72, R72, -INF , !P4 ;  /* 0xff80000048487808 */ /* 0x000fe20006000000 */
[--C-:B------:R-:W-:Y:S01]  /*14000*/  FFMA.FTZ R15, R24, R59, -R49.reuse ;  /* 0x0000003b180f7223 */ /* 0x100fe20000010831 */
[----:B------:R-:W-:Y:S01]  /*14010*/  FMNMX.FTZ R29, R180, R29, !PT ;  /* 0x0000001db41d7209 */ /* 0x000fe20007810000 */
[-CC-:B------:R-:W-:Y:S01]  /*14020*/  FFMA.FTZ R24, R34, R59.reuse, -R49.reuse ;  /* 0x0000003b22187223 */ /* 0x180fe20000010831 */
[-CC-:B------:R-:W-:Y:S01]  /*14030*/  FFMA.FTZ R43, R50, R59.reuse, -R49.reuse ;  /* 0x0000003b322b7223 */ /* 0x180fe20000010831 */
[--C-:B------:R-:W-:Y:S01]  /*14040*/  FFMA.FTZ R74, R74, R59, -R49.reuse ;  /* 0x0000003b4a4a7223 */ /* 0x100fe20000010831 */
[----:B------:R-:W-:Y:S01]  /*14050*/  FMNMX.FTZ R29, R26, R29, !PT ;  /* 0x0000001d1a1d7209 */ /* 0x000fe20007810000 */
[-CC-:B------:R-:W-:Y:S01]  /*14060*/  FFMA.FTZ R25, R76, R59.reuse, -R49.reuse ;  /* 0x0000003b4c197223 */ /* 0x180fe20000010831 */
[----:B------:R-:W-:Y:S01]  /*14070*/  MUFU.EX2 R15, R15 ;  /* 0x0000000f000f7308 */ /* 0x000fe20000000800 */
[--C-:B------:R-:W-:Y:S01]  /*14080*/  FFMA.FTZ R28, R28, R59, -R49.reuse ;  /* 0x0000003b1c1c7223 */ /* 0x100fe20000010831 */
[----:B------:R-:W-:Y:S01]  /*14090*/  FMNMX.FTZ R29, R182, R29, !PT ;  /* 0x0000001db61d7209 */ /* 0x000fe20007810000 */
[-CC-:B------:R-:W-:Y:S01]  /*140a0*/  FFMA.FTZ R78, R78, R59.reuse, -R49.reuse ;  /* 0x0000003b4e4e7223 */ /* 0x180fe20000010831 */
[-CC-:B------:R-:W-:Y:S01]  /*140b0*/  FFMA.FTZ R32, R32, R59.reuse, -R49.reuse ;  /* 0x0000003b20207223 */ /* 0x180fe20000010831 */
[--C-:B------:R-:W-:Y:S01]  /*140c0*/  FFMA.FTZ R34, R80, R59, -R49.reuse ;  /* 0x0000003b50227223 */ /* 0x100fe20000010831 */
[----:B------:R-:W-:Y:S01]  /*140d0*/  FMNMX.FTZ R31, R30, R29, !PT ;  /* 0x0000001d1e1f7209 */ /* 0x000fe20007810000 */
[-CC-:B------:R-:W-:Y:S01]  /*140e0*/  FFMA.FTZ R82, R82, R59.reuse, -R49.reuse ;  /* 0x0000003b52527223 */ /* 0x180fe20000010831 */
[----:B------:R0:W-:Y:S01]  /*140f0*/  MUFU.EX2 R29, R24 ;  /* 0x00000018001d7308 */ /* 0x0001e20000000800 */
        /* <DEDUP_REMOVED lines=22> */
[----:B------:R-:W-:Y:S01]  /*14260*/  FFMA.FTZ R47, R176, R59, -R49 ;  /* 0x0000003bb02f7223 */ /* 0x000fe20000010831 */
[----:B------:R-:W-:Y:S02]  /*14270*/  MUFU.EX2 R28, R28 ;  /* 0x0000001c001c7308 */ /* 0x000fe40000000800 */
[----:B------:R-:W-:-:S04]  /*14280*/  FMNMX.FTZ R33, R234, R33, !PT ;  /* 0x00000021ea217209 */ /* 0x000fc80007810000 */
[----:B------:R-:W-:Y:S02]  /*14290*/  FMNMX.FTZ R35, R46, R33, !PT ;  /* 0x000000212e237209 */ /* 0x000fe40007810000 */
[----:B------:R-:W-:Y:S02]  /*142a0*/  MUFU.EX2 R27, R78 ;  /* 0x0000004e001b7308 */ /* 0x000fe40000000800 */
[----:B------:R-:W-:-:S04]  /*142b0*/  FMNMX.FTZ R35, R236, R35, !PT ;  /* 0x00000023ec237209 */ /* 0x000fc80007810000 */
[----:B------:R-:W-:Y:S02]  /*142c0*/  FMNMX.FTZ R35, R8, R35, !PT ;  /* 0x0000002308237209 */ /* 0x000fe40007810000 */
[----:B------:R-:W1:Y:S02]  /*142d0*/  MUFU.EX2 R32, R32 ;  /* 0x0000002000207308 */ /* 0x000e640000000800 */
[----:B0-----:R-:W-:Y:S01]  /*142e0*/  FMNMX.FTZ R24, R52, R35, !PT ;  /* 0x0000002334187209 */ /* 0x001fe20007810000 */
[----:B------:R-:W-:-:S03]  /*142f0*/  FFMA.FTZ R35, R86, R59, -R49 ;  /* 0x0000003b56237223 */ /* 0x000fc60000010831 */
[----:B------:R-:W-:Y:S02]  /*14300*/  FMNMX.FTZ R24, R53, R24, !PT ;  /* 0x0000001835187209 */ /* 0x000fe40007810000 */
[----:B------:R-:W0:Y:S02]  /*14310*/  MUFU.EX2 R34, R34 ;  /* 0x0000002200227308 */ /* 0x000e240000000800 */
[----:B------:R-:W-:-:S04]  /*14320*/  FMNMX.FTZ R37, R55, R24, !PT ;  /* 0x0000001837257209 */ /* 0x000fc80007810000 */
[----:B------:R-:W-:Y:S02]  /*14330*/  FMNMX.FTZ R24, R56, R37, !PT ;  /* 0x0000002538187209 */ /* 0x000fe40007810000 */
[----:B------:R-:W-:Y:S01]  /*14340*/  MUFU.EX2 R31, R82 ;  /* 0x00000052001f7308 */ /* 0x000fe20000000800 */
[----:B-1----:R-:W-:Y:S02]  /*14350*/  F2FP.F16.F32.PACK_AB R176, R32, R27 ;  /* 0x0000001b20b0723e */ /* 0x002fe400000000ff */
[----:B------:R-:W-:-:S04]  /*14360*/  FMNMX.FTZ R37, R7, R24, !PT ;  /* 0x0000001807257209 */ /* 0x000fc80007810000 */
[----:B------:R-:W-:Y:S01]  /*14370*/  FMNMX.FTZ R24, R60, R37, !PT ;  /* 0x000000253c187209 */ /* 0x000fe20007810000 */
[----:B------:R-:W-:Y:S01]  /*14380*/  MUFU.EX2 R40, R40 ;  /* 0x0000002800287308 */ /* 0x000fe20000000800 */
[----:B0-----:R-:W-:Y:S02]  /*14390*/  F2FP.F16.F32.PACK_AB R178, R34, R29 ;  /* 0x0000001d22b2723e */ /* 0x001fe400000000ff */
        /* <DEDUP_REMOVED lines=8> */
[----:B------:R-:W0:Y:S03]  /*14420*/  MUFU.EX2 R44, R44 ;  /* 0x0000002c002c7308 */ /* 0x000e260000000800 */
[----:B------:R-:W-:Y:S01]  /*14430*/  FMNMX.FTZ R24, R70, R41, !PT ;  /* 0x0000002946187209 */ /* 0x000fe20007810000 */
[-CC-:B------:R-:W-:Y:S01]  /*14440*/  FFMA.FTZ R41, R158, R59.reuse, -R49.reuse ;  /* 0x0000003b9e297223 */ /* 0x180fe20000010831 */
[----:B------:R-:W-:Y:S02]  /*14450*/  FFMA.FTZ R158, R168, R59, -R49 ;  /* 0x0000003ba89e7223 */ /* 0x000fe40000010831 */
[----:B------:R-:W-:Y:S01]  /*14460*/  FMNMX.FTZ R24, R69, R24, !PT ;  /* 0x0000001845187209 */ /* 0x000fe20007810000 */
[----:B------:R-:W-:Y:S03]  /*14470*/  MUFU.EX2 R35, R35 ;  /* 0x0000002300237308 */ /* 0x000fe60000000800 */
[----:B------:R-:W-:-:S04]  /*14480*/  FMNMX.FTZ R21, R71, R24, !PT ;  /* 0x0000001847157209 */ /* 0x000fc80007810000 */
[----:B------:R-:W-:Y:S01]  /*14490*/  FMNMX.FTZ R24, R72, R21, !PT ;  /* 0x0000001548187209 */ /* 0x000fe20007810000 */
[----:B------:R-:W-:Y:S01]  /*144a0*/  FFMA.FTZ R21, R62, R59, -R49 ;  /* 0x0000003b3e157223 */ /* 0x000fe20000010831 */
[----:B------:R-:W-:Y:S01]  /*144b0*/  FSEL R62, R6, RZ, P5 ;  /* 0x000000ff063e7208 */ /* 0x000fe20002800000 */
[----:B------:R-:W1:Y:S01]  /*144c0*/  MUFU.EX2 R48, R48 ;  /* 0x0000003000307308 */ /* 0x000e620000000800 */
[----:B0-----:R-:W-:Y:S01]  /*144d0*/  F2FP.F16.F32.PACK_AB R174, R44, R33 ;  /* 0x000000212cae723e */ /* 0x001fe200000000ff */
[----:B------:R-:W0:Y:S02]  /*144e0*/  SHFL.BFLY PT, R43, R24, 0x2, 0x1f ;  /* 0x0c401f00182b7f89 */ /* 0x000e2400000e0000 */
[----:B------:R-:W-:-:S04]  /*144f0*/  FADD.FTZ R62, -R62, R11 ;  /* 0x0000000b3e3e7221 */ /* 0x000fc80000010100 */
[----:B------:R-:W-:Y:S01]  /*14500*/  FMUL.FTZ R11, R62, R59 ;  /* 0x0000003b3e0b7220 */ /* 0x000fe20000410000 */
[----:B------:R-:W-:Y:S08]  /*14510*/  MUFU.EX2 R50, R50 ;  /* 0x0000003200327308 */ /* 0x000ff00000000800 */
[----:B------:R-:W2:Y:S01]  /*14520*/  MUFU.EX2 R11, R11 ;  /* 0x0000000b000b7308 */ /* 0x000ea20000000800 */
[----:B-1----:R-:W-:-:S07]  /*14530*/  F2FP.F16.F32.PACK_AB R168, R48, R35 ;  /* 0x0000002330a8723e */ /* 0x002fce00000000ff */
[----:B------:R1:W3:Y:S01]  /*14540*/  MUFU.EX2 R39, R154 ;  /* 0x0000009a00277308 */ /* 0x0002e20000000800 */
[----:B0-----:R-:W-:Y:S01]  /*14550*/  FMNMX.FTZ R57, R24, R43, !PT ;  /* 0x0000002b18397209 */ /* 0x001fe20007810000 */
[----:B------:R-:W-:-:S04]  /*14560*/  FFMA.FTZ R43, R166, R59, -R49 ;  /* 0x0000003ba62b7223 */ /* 0x000fc80000010831 */
[----:B------:R-:W0:Y:S02]  /*14570*/  SHFL.BFLY PT, R24, R57, 0x1, 0x1f ;  /* 0x0c201f0039187f89 */ /* 0x000e2400000e0000 */
[----:B------:R-:W4:Y:S01]  /*14580*/  MUFU.EX2 R54, R54 ;  /* 0x0000003600367308 */ /* 0x000f220000000800 */
[----:B--2---:R-:W-:Y:S01]  /*14590*/  FFMA.FTZ R62, R11, R3, R74 ;  /* 0x000000030b3e7223 */ /* 0x004fe2000001004a */
[-CC-:B-1----:R-:W-:Y:S01]  /*145a0*/  FFMA.FTZ R154, R172, R59.reuse, -R49.reuse ;  /* 0x0000003bac9a7223 */ /* 0x182fe20000010831 */
[----:B------:R-:W-:Y:S01]  /*145b0*/  FFMA.FTZ R49, R170, R59, -R49 ;  /* 0x0000003baa317223 */ /* 0x000fe20000010831 */
[----:B------:R-:W-:Y:S01]  /*145c0*/  F2FP.F16.F32.PACK_AB R172, R40, R31 ;  /* 0x0000001f28ac723e */ /* 0x000fe200000000ff */
        /* <DEDUP_REMOVED lines=17> */
[----:B0-----:R-:W-:Y:S01]  /*146e0*/  FMNMX.FTZ R24, R57, R24, !PT ;  /* 0x0000001839187209 */ /* 0x001fe20007810000 */
[----:B------:R-:W-:Y:S01]  /*146f0*/  FMUL.FTZ R108, R108, R11 ;  /* 0x0000000b6c6c7220 */ /* 0x000fe20000410000 */
[----:B------:R-:W-:Y:S01]  /*14700*/  MUFU.EX2 R21, R21 ;  /* 0x0000001500157308 */ /* 0x000fe20000000800 */
[----:B------:R-:W-:Y:S01]  /*14710*/  FADD.FTZ R3, R29, R62 ;  /* 0x0000003e1d037221 */ /* 0x000fe20000010000 */
[C---:B------:R-:W-:Y:S01]  /*14720*/  FSETP.NEU.FTZ.AND P4, PT, R24.reuse, -INF , PT ;  /* 0xff8000001800780b */ /* 0x040fe20003f9d000 */
[----:B------:R-:W-:Y:S01]  /*14730*/  FMUL.FTZ R57, R24, R59 ;  /* 0x0000003b18397220 */ /* 0x000fe20000410000 */
[-C--:B------:R-:W-:Y:S01]  /*14740*/  FMUL.FTZ R109, R109, R11.reuse ;  /* 0x0000000b6d6d7220 */ /* 0x080fe20000410000 */
[----:B------:R-:W-:Y:S01]  /*14750*/  FADD.FTZ R62, R34, R3 ;  /* 0x00000003223e7221 */ /* 0x000fe20000010000 */
[-C--:B------:R-:W-:Y:S01]  /*14760*/  FMUL.FTZ R112, R112, R11.reuse ;  /* 0x0000000b70707220 */ /* 0x080fe20000410000 */
[-C--:B------:R-:W-:Y:S01]  /*14770*/  FMUL.FTZ R113, R113, R11.reuse ;  /* 0x0000000b71717220 */ /* 0x080fe20000410000 */
[----:B------:R-:W-:Y:S01]  /*14780*/  FSEL R57, R57, RZ, P4 ;  /* 0x000000ff39397208 */ /* 0x000fe20002000000 */
[----:B------:R-:W-:Y:S01]  /*14790*/  FADD.FTZ R3, R31, R62 ;  /* 0x0000003e1f037221 */ /* 0x000fe20000010000 */
[----:B------:R-:W-:Y:S01]  /*147a0*/  MUFU.EX2 R160, R160 ;  /* 0x000000a000a07308 */ /* 0x000fe20000000800 */
[-C--:B------:R-:W-:Y:S01]  /*147b0*/  FMUL.FTZ R116, R116, R11.reuse ;  /* 0x0000000b74747220 */ /* 0x080fe20000410000 */
[----:B------:R-:W-:Y:S01]  /*147c0*/  FMUL.FTZ R117, R117, R11 ;  /* 0x0000000b75757220 */ /* 0x000fe20000410000 */
[----:B------:R-:W-:Y:S01]  /*147d0*/  FADD.FTZ R62, R40, R3 ;  /* 0x00000003283e7221 */ /* 0x000fe20000010000 */
[-CC-:B------:R-:W-:Y:S01]  /*147e0*/  FFMA.FTZ R181, R51, R59.reuse, -R57.reuse ;  /* 0x0000003b33b57223 */ /* 0x180fe20000010839 */
[----:B------:R-:W-:Y:S01]  /*147f0*/  FSEL R3, R24, RZ, P4 ;  /* 0x000000ff18037208 */ /* 0x000fe20002000000 */
[-CC-:B------:R-:W-:Y:S01]  /*14800*/  FFMA.FTZ R22, R8, R59.reuse, -R57.reuse ;  /* 0x0000003b08167223 */ /* 0x180fe20000010839 */
[----:B------:R-:W-:Y:S01]  /*14810*/  FADD.FTZ R51, R33, R62 ;  /* 0x0000003e21337221 */ /* 0x000fe20000010000 */
[-CC-:B------:R-:W-:Y:S01]  /*14820*/  FFMA.FTZ R20, R20, R59.reuse, -R57.reuse ;  /* 0x0000003b14147223 */ /* 0x180fe20000010839 */
[-C--:B------:R-:W-:Y:S01]  /*14830*/  FFMA.FTZ R183, R180, R59.reuse, -R57 ;  /* 0x0000003bb4b77223 */ /* 0x080fe20000010839 */
[----:B------:R-:W-:Y:S01]  /*14840*/  FADD.FTZ R8, -R3, R10 ;  /* 0x0000000a03087221 */ /* 0x000fe20000010100 */
[----:B------:R-:W-:Y:S01]  /*14850*/  FADD.FTZ R62, R44, R51 ;  /* 0x000000332c3e7221 */ /* 0x000fe20000010000 */
[----:B------:R-:W-:Y:S01]  /*14860*/  MUFU.EX2 R181, R181 ;  /* 0x000000b500b57308 */ /* 0x000fe20000000800 */
[-CC-:B------:R-:W-:Y:S01]  /*14870*/  FFMA.FTZ R26, R26, R59.reuse, -R57.reuse ;  /* 0x0000003b1a1a7223 */ /* 0x180fe20000010839 */
[-C--:B------:R-:W-:Y:S01]  /*14880*/  FMUL.FTZ R8, R8, R59.reuse ;  /* 0x0000003b08087220 */ /* 0x080fe20000410000 */
[----:B------:R-:W-:Y:S01]  /*14890*/  FADD.FTZ R3, R35, R62 ;  /* 0x0000003e23037221 */ /* 0x000fe20000010000 */
[-CC-:B------:R-:W-:Y:S01]  /*148a0*/  FFMA.FTZ R177, R182, R59.reuse, -R57.reuse ;  /* 0x0000003bb6b17223 */ /* 0x180fe20000010839 */
[-CC-:B------:R-:W-:Y:S01]  /*148b0*/  FFMA.FTZ R165, R52, R59.reuse, -R57.reuse ;  /* 0x0000003b34a57223 */ /* 0x180fe20000010839 */
[-C--:B------:R-:W-:Y:S01]  /*148c0*/  FFMA.FTZ R30, R30, R59.reuse, -R57 ;  /* 0x0000003b1e1e7223 */ /* 0x080fe20000010839 */
[----:B------:R-:W-:Y:S01]  /*148d0*/  FADD.FTZ R62, R48, R3 ;  /* 0x00000003303e7221 */ /* 0x000fe20000010000 */
[----:B------:R-:W0:Y:S01]  /*148e0*/  MUFU.EX2 R8, R8 ;  /* 0x0000000800087308 */ /* 0x000e220000000800 */
[-CC-:B------:R-:W-:Y:S01]  /*148f0*/  FFMA.FTZ R161, R7, R59.reuse, -R57.reuse ;  /* 0x0000003b07a17223 */ /* 0x180fe20000010839 */
[-CC-:B------:R-:W-:Y:S01]  /*14900*/  FFMA.FTZ R179, R186, R59.reuse, -R57.reuse ;  /* 0x0000003bbab37223 */ /* 0x180fe20000010839 */
[----:B------:R-:W-:Y:S01]  /*14910*/  FADD.FTZ R3, R37, R62 ;  /* 0x0000003e25037221 */ /* 0x000fe20000010000 */
[-CC-:B------:R-:W-:Y:S01]  /*14920*/  FFMA.FTZ R36, R36, R59.reuse, -R57.reuse ;  /* 0x0000003b24247223 */ /* 0x180fe20000010839 */
[-CC-:B------:R-:W-:Y:S01]  /*14930*/  FFMA.FTZ R173, R230, R59.reuse, -R57.reuse ;  /* 0x0000003be6ad7223 */ /* 0x180fe20000010839 */
[-CC-:B------:R-:W-:Y:S01]  /*14940*/  FFMA.FTZ R38, R38, R59.reuse, -R57.reuse ;  /* 0x0000003b26267223 */ /* 0x180fe20000010839 */
[--C-:B------:R-:W-:Y:S01]  /*14950*/  FFMA.FTZ R175, R232, R59, -R57.reuse ;  /* 0x0000003be8af7223 */ /* 0x100fe20000010839 */
[----:B------:R1:W-:Y:S01]  /*14960*/  MUFU.EX2 R10, R22 ;  /* 0x00000016000a7308 */ /* 0x0003e20000000800 */
[----:B------:R-:W-:Y:S01]  /*14970*/  F2FP.F16.F32.PACK_AB R182, R28, R25 ;  /* 0x000000191cb6723e */ /* 0x000fe200000000ff */
[-CC-:B------:R-:W-:Y:S01]  /*14980*/  FFMA.FTZ R42, R42, R59.reuse, -R57.reuse ;  /* 0x0000003b2a2a7223 */ /* 0x180fe20000010839 */
[-CC-:B------:R-:W-:Y:S01]  /*14990*/  FFMA.FTZ R169, R234, R59.reuse, -R57.reuse ;  /* 0x0000003beaa97223 */ /* 0x180fe20000010839 */
[-CC-:B------:R-:W-:Y:S01]  /*149a0*/  FFMA.FTZ R46, R46, R59.reuse, -R57.reuse ;  /* 0x0000003b2e2e7223 */ /* 0x180fe20000010839 */
[-CC-:B------:R-:W-:Y:S01]  /*149b0*/  FFMA.FTZ R171, R236, R59.reuse, -R57.reuse ;  /* 0x0000003becab7223 */ /* 0x180fe20000010839 */
[-CC-:B------:R-:W-:Y:S01]  /*149c0*/  FFMA.FTZ R53, R53, R59.reuse, -R57.reuse ;  /* 0x0000003b35357223 */ /* 0x180fe20000010839 */
[-C--:B------:R-:W-:Y:S01]  /*149d0*/  FFMA.FTZ R167, R55, R59.reuse, -R57 ;  /* 0x0000003b37a77223 */ /* 0x080fe20000010839 */
[----:B------:R-:W2:Y:S01]  /*149e0*/  MUFU.EX2 R20, R20 ;  /* 0x0000001400147308 */ /* 0x000ea20000000800 */
[----:B-1----:R-:W-:Y:S01]  /*149f0*/  FADD.FTZ R22, R50, R3 ;  /* 0x0000000332167221 */ /* 0x002fe20000010000 */
[-CC-:B------:R-:W-:Y:S01]  /*14a00*/  FFMA.FTZ R56, R56, R59.reuse, -R57.reuse ;  /* 0x0000003b38387223 */ /* 0x180fe20000010839 */
[-CC-:B------:R-:W-:Y:S01]  /*14a10*/  FFMA.FTZ R60, R60, R59.reuse, -R57.reuse ;  /* 0x0000003b3c3c7223 */ /* 0x180fe20000010839 */
[-CC-:B------:R-:W-:Y:S01]  /*14a20*/  FFMA.FTZ R63, R63, R59.reuse, -R57.reuse ;  /* 0x0000003b3f3f7223 */ /* 0x180fe20000010839 */
[----:B---3--:R-:W-:Y:S01]  /*14a30*/  FADD.FTZ R3, R39, R22 ;  /* 0x0000001627037221 */ /* 0x008fe20000010000 */
[-CC-:B------:R-:W-:Y:S01]  /*14a40*/  FFMA.FTZ R64, R64, R59.reuse, -R57.reuse ;  /* 0x0000003b40407223 */ /* 0x180fe20000010839 */
[-C--:B------:R-:W-:Y:S01]  /*14a50*/  FFMA.FTZ R65, R65, R59.reuse, -R57 ;  /* 0x0000003b41417223 */ /* 0x080fe20000010839 */
[----:B------:R-:W1:Y:S01]  /*14a60*/  MUFU.EX2 R183, R183 ;  /* 0x000000b700b77308 */ /* 0x000e620000000800 */
[----:B----4-:R-:W-:Y:S01]  /*14a70*/  FADD.FTZ R52, R54, R3 ;  /* 0x0000000336347221 */ /* 0x010fe20000010000 */
[----:B0-----:R-:W-:Y:S01]  /*14a80*/  FFMA.FTZ R3, R8, R0, R181 ;  /* 0x0000000008037223 */ /* 0x001fe200000100b5 */
[-CC-:B------:R-:W-:Y:S01]  /*14a90*/  FFMA.FTZ R66, R66, R59.reuse, -R57.reuse ;  /* 0x0000003b42427223 */ /* 0x180fe20000010839 */
[-CC-:B------:R-:W-:Y:S01]  /*14aa0*/  FFMA.FTZ R67, R67, R59.reuse, -R57.reuse ;  /* 0x0000003b43437223 */ /* 0x180fe20000010839 */
[----:B------:R-:W-:Y:S01]  /*14ab0*/  FADD.FTZ R7, R9, R52 ;  /* 0x0000003409077221 */ /* 0x000fe20000010000 */
[-CC-:B------:R-:W-:Y:S01]  /*14ac0*/  FFMA.FTZ R68, R68, R59.reuse, -R57.reuse ;  /* 0x0000003b44447223 */ /* 0x180fe20000010839 */
[-C--:B------:R-:W-:Y:S01]  /*14ad0*/  FFMA.FTZ R70, R70, R59.reuse, -R57 ;  /* 0x0000003b46467223 */ /* 0x080fe20000010839 */
[----:B------:R-:W0:Y:S01]  /*14ae0*/  MUFU.EX2 R26, R26 ;  /* 0x0000001a001a7308 */ /* 0x000e220000000800 */
[----:B------:R-:W-:Y:S01]  /*14af0*/  FADD.FTZ R52, R58, R7 ;  /* 0x000000073a347221 */ /* 0x000fe20000010000 */
[----:B--2---:R-:W-:Y:S01]  /*14b00*/  FADD.FTZ R0, R20, R3 ;  /* 0x0000000314007221 */ /* 0x004fe20000010000 */
[-CC-:B------:R-:W-:Y:S01]  /*14b10*/  FFMA.FTZ R69, R69, R59.reuse, -R57.reuse ;  /* 0x0000003b45457223 */ /* 0x180fe20000010839 */
[-CC-:B------:R-:W-:Y:S01]  /*14b20*/  FFMA.FTZ R71, R71, R59.reuse, -R57.reuse ;  /* 0x0000003b47477223 */ /* 0x180fe20000010839 */
[----:B------:R-:W-:Y:S01]  /*14b30*/  FADD.FTZ R7, R21, R52 ;  /* 0x0000003415077221 */ /* 0x000fe20000010000 */
[----:B------:R-:W-:Y:S01]  /*14b40*/  FFMA.FTZ R57, R72, R59, -R57 ;  /* 0x0000003b48397223 */ /* 0x000fe20000010839 */
[----:B------:R-:W-:Y:S01]  /*14b50*/  ISETP.GT.AND P4, PT, R4, R12, PT ;  /* 0x0000000c0400720c */ /* 0x000fe20003f84270 */
[----:B------:R-:W2:Y:S01]  /*14b60*/  MUFU.EX2 R41, R41 ;  /* 0x0000002900297308 */ /* 0x000ea20000000800 */
[----:B-1----:R-:W-:Y:S01]  /*14b70*/  FADD.FTZ R3, R183, R0 ;  /* 0x00000000b7037221 */ /* 0x002fe20000010000 */
[----:B------:R-:W-:Y:S01]  /*14b80*/  FADD.FTZ R62, R160, R7 ;  /* 0x00000007a03e7221 */ /* 0x000fe20000010000 */
[----:B------:R-:W-:-:S02]  /*14b90*/  @!P1 VIADD R51, R61, 0x28860 ;  /* 0x000288603d339836 */ /* 0x000fc40000000000 */
[-C--:B------:R-:W-:Y:S01]  /*14ba0*/  FMUL.FTZ R120, R120, R11.reuse ;  /* 0x0000000b78787220 */ /* 0x080fe20000410000 */
[-C--:B------:R-:W-:Y:S01]  /*14bb0*/  FMUL.FTZ R121, R121, R11.reuse ;  /* 0x0000000b79797220 */ /* 0x080fe20000410000 */
[-C--:B------:R-:W-:Y:S01]  /*14bc0*/  FMUL.FTZ R124, R124, R11.reuse ;  /* 0x0000000b7c7c7220 */ /* 0x080fe20000410000 */
[-C--:B------:R-:W-:Y:S01]  /*14bd0*/  FMUL.FTZ R125, R125, R11.reuse ;  /* 0x0000000b7d7d7220 */ /* 0x080fe20000410000 */
[----:B------:R-:W1:Y:S01]  /*14be0*/  MUFU.EX2 R177, R177 ;  /* 0x000000b100b17308 */ /* 0x000e620000000800 */
[----:B0-----:R-:W-:Y:S01]  /*14bf0*/  FADD.FTZ R52, R26, R3 ;  /* 0x000000031a347221 */ /* 0x001fe20000010000 */
[----:B------:R-:W-:Y:S01]  /*14c00*/  @!P1 PRMT R51, RZ, 0x654, R51 ;  /* 0x00000654ff339816 */ /* 0x000fe20000000033 */
[-C--:B------:R-:W-:Y:S01]  /*14c10*/  FMUL.FTZ R128, R128, R11.reuse ;  /* 0x0000000b80807220 */ /* 0x080fe20000410000 */
[-C--:B------:R-:W-:Y:S01]  /*14c20*/  FMUL.FTZ R129, R129, R11.reuse ;  /* 0x0000000b81817220 */ /* 0x080fe20000410000 */
[-C--:B------:R-:W-:Y:S01]  /*14c30*/  FMUL.FTZ R132, R132, R11.reuse ;  /* 0x0000000b84847220 */ /* 0x080fe20000410000 */
[----:B------:R0:W-:Y:S01]  /*14c40*/  @!P1 SYNCS.ARRIVE.TRANS64.RED.A1T0 RZ, [R51+URZ], RZ ;  /* 0x000000ff33ff99a7 */ /* 0x0001e2000810043f */
[-C--:B------:R-:W-:Y:S01]  /*14c50*/  FMUL.FTZ R133, R133, R11.reuse ;  /* 0x0000000b85857220 */ /* 0x080fe20000410000 */
[----:B------:R-:W3:Y:S01]  /*14c60*/  MUFU.EX2 R162, R162 ;  /* 0x000000a200a27308 */ /* 0x000ee20000000800 */
        /* <DEDUP_REMOVED lines=10> */
[----:B------:R-:W-:Y:S01]  /*14d10*/  FMUL.FTZ R149, R149, R11 ;  /* 0x0000000b95957220 */ /* 0x000fe20000410000 */
[----:B------:R-:W-:Y:S01]  /*14d20*/  F2FP.F16.F32.PACK_AB R180, R15, R74 ;  /* 0x0000004a0fb4723e */ /* 0x000fe200000000ff */
[----:B------:R-:W-:Y:S01]  /*14d30*/  VIADD R4, R4, 0xffffffff ;  /* 0xffffffff04047836 */ /* 0x000fe20000000000 */
[----:B------:R-:W-:Y:S01]  /*14d40*/  F2FP.F16.F32.PACK_AB R170, R50, R37 ;  /* 0x0000002532aa723e */ /* 0x000fe200000000ff */
[-C--:B------:R-:W-:Y:S01]  /*14d50*/  FMUL.FTZ R90, R90, R8.reuse ;  /* 0x000000085a5a7220 */ /* 0x080fe20000410000 */
[----:B------:R-:W1:Y:S01]  /*14d60*/  MUFU.EX2 R156, R156 ;  /* 0x0000009c009c7308 */ /* 0x000e620000000800 */
[----:B---3--:R-:W-:Y:S01]  /*14d70*/  FADD.FTZ R7, R162, R7 ;  /* 0x00000007a2077221 */ /* 0x008fe20000010000 */
[----:B------:R-:W-:Y:S01]  /*14d80*/  F2FP.F16.F32.PACK_AB R164, R54, R39 ;  /* 0x0000002736a4723e */ /* 0x000fe200000000ff */
[-C--:B------:R-:W-:Y:S01]  /*14d90*/  FMUL.FTZ R91, R91, R8.reuse ;  /* 0x000000085b5b7220 */ /* 0x080fe20000410000 */
[----:B------:R-:W-:Y:S01]  /*14da0*/  F2FP.F16.F32.PACK_AB R166, R58, R9 ;  /* 0x000000093aa6723e */ /* 0x000fe200000000ff */
[-C--:B------:R-:W-:Y:S01]  /*14db0*/  FMUL.FTZ R94, R94, R8.reuse ;  /* 0x000000085e5e7220 */ /* 0x080fe20000410000 */
[----:B------:R-:W-:Y:S01]  /*14dc0*/  F2FP.F16.F32.PACK_AB R160, R160, R21 ;  /* 0x00000015a0a0723e */ /* 0x000fe200000000ff */
[-C--:B------:R-:W-:Y:S01]  /*14dd0*/  FMUL.FTZ R95, R95, R8.reuse ;  /* 0x000000085f5f7220 */ /* 0x080fe20000410000 */
[----:B------:R-:W3:Y:S01]  /*14de0*/  MUFU.EX2 R179, R179 ;  /* 0x000000b300b37308 */ /* 0x000ee20000000800 */
[----:B--2---:R-:W-:Y:S01]  /*14df0*/  FADD.FTZ R28, R30, R3 ;  /* 0x000000031e1c7221 */ /* 0x004fe20000010000 */
[----:B------:R-:W-:Y:S01]  /*14e00*/  F2FP.F16.F32.PACK_AB R162, R162, R41 ;  /* 0x00000029a2a2723e */ /* 0x000fe200000000ff */
[-C--:B------:R-:W-:Y:S01]  /*14e10*/  FMUL.FTZ R98, R98, R8.reuse ;  /* 0x0000000862627220 */ /* 0x080fe20000410000 */
[----:B------:R-:W-:Y:S01]  /*14e20*/  F2FP.F16.F32.PACK_AB R181, R20, R181 ;  /* 0x000000b514b5723e */ /* 0x000fe200000000ff */
[-C--:B------:R-:W-:Y:S01]  /*14e30*/  FMUL.FTZ R99, R99, R8.reuse ;  /* 0x0000000863637220 */ /* 0x080fe20000410000 */
[----:B------:R-:W-:Y:S01]  /*14e40*/  F2FP.F16.F32.PACK_AB R183, R26, R183 ;  /* 0x000000b71ab7723e */ /* 0x000fe200000000ff */
[-C--:B------:R-:W-:Y:S01]  /*14e50*/  FMUL.FTZ R102, R102, R8.reuse ;  /* 0x0000000866667220 */ /* 0x080fe20000410000 */
[----:B------:R-:W2:Y:S01]  /*14e60*/  MUFU.EX2 R43, R43 ;  /* 0x0000002b002b7308 */ /* 0x000ea20000000800 */
[----:B-1----:R-:W-:Y:S01]  /*14e70*/  FADD.FTZ R32, R156, R7 ;  /* 0x000000079c207221 */ /* 0x002fe20000010000 */
[----:B------:R-:W-:Y:S01]  /*14e80*/  F2FP.F16.F32.PACK_AB R177, R30, R177 ;  /* 0x000000b11eb1723e */ /* 0x000fe200000000ff */
[-C--:B------:R-:W-:Y:S01]  /*14e90*/  FMUL.FTZ R103, R103, R8.reuse ;  /* 0x0000000867677220 */ /* 0x080fe20000410000 */
[-C--:B------:R-:W-:Y:S01]  /*14ea0*/  FMUL.FTZ R106, R106, R8.reuse ;  /* 0x000000086a6a7220 */ /* 0x080fe20000410000 */
[-C--:B------:R-:W-:Y:S01]  /*14eb0*/  FMUL.FTZ R107, R107, R8.reuse ;  /* 0x000000086b6b7220 */ /* 0x080fe20000410000 */
[-C--:B------:R-:W-:Y:S01]  /*14ec0*/  FMUL.FTZ R110, R110, R8.reuse ;  /* 0x000000086e6e7220 */ /* 0x080fe20000410000 */
[-C--:B------:R-:W-:Y:S01]  /*14ed0*/  FMUL.FTZ R111, R111, R8.reuse ;  /* 0x000000086f6f7220 */ /* 0x080fe20000410000 */
[----:B------:R-:W1:Y:S01]  /*14ee0*/  MUFU.EX2 R36, R36 ;  /* 0x0000002400247308 */ /* 0x000e620000000800 */
[----:B---3--:R-:W-:Y:S01]  /*14ef0*/  FADD.FTZ R3, R179, R28 ;  /* 0x0000001cb3037221 */ /* 0x008fe20000010000 */
[-C--:B------:R-:W-:Y:S01]  /*14f00*/  FMUL.FTZ R114, R114, R8.reuse ;  /* 0x0000000872727220 */ /* 0x080fe20000410000 */
[-C--:B------:R-:W-:Y:S01]  /*14f10*/  FMUL.FTZ R115, R115, R8.reuse ;  /* 0x0000000873737220 */ /* 0x080fe20000410000 */
[-C--:B------:R-:W-:Y:S01]  /*14f20*/  FMUL.FTZ R118, R118, R8.reuse ;  /* 0x0000000876767220 */ /* 0x080fe20000410000 */
[-C--:B------:R-:W-:Y:S01]  /*14f30*/  FMUL.FTZ R119, R119, R8.reuse ;  /* 0x0000000877777220 */ /* 0x080fe20000410000 */
[-C--:B------:R-:W-:Y:S01]  /*14f40*/  FMUL.FTZ R122, R122, R8.reuse ;  /* 0x000000087a7a7220 */ /* 0x080fe20000410000 */
[----:B------:R-:W-:Y:S01]  /*14f50*/  FMUL.FTZ R123, R123, R8 ;  /* 0x000000087b7b7220 */ /* 0x000fe20000410000 */
[----:B------:R-:W3:Y:S01]  /*14f60*/  MUFU.EX2 R158, R158 ;  /* 0x0000009e009e7308 */ /* 0x000ee20000000800 */
[C---:B--2---:R-:W-:Y:S01]  /*14f70*/  FADD.FTZ R7, R43.reuse, R32 ;  /* 0x000000202b077221 */ /* 0x044fe20000010000 */
[----:B------:R-:W-:Y:S01]  /*14f80*/  F2FP.F16.F32.PACK_AB R156, R43, R156 ;  /* 0x0000009c2b9c723e */ /* 0x000fe200000000ff */
[-C--:B------:R-:W-:Y:S01]  /*14f90*/  FMUL.FTZ R126, R126, R8.reuse ;  /* 0x000000087e7e7220 */ /* 0x080fe20000410000 */
[-C--:B------:R-:W-:Y:S01]  /*14fa0*/  FMUL.FTZ R127, R127, R8.reuse ;  /* 0x000000087f7f7220 */ /* 0x080fe20000410000 */
[-C--:B------:R-:W-:Y:S01]  /*14fb0*/  FMUL.FTZ R130, R130, R8.reuse ;  /* 0x0000000882827220 */ /* 0x080fe20000410000 */
[-C--:B------:R-:W-:Y:S01]  /*14fc0*/  FMUL.FTZ R131, R131, R8.reuse ;  /* 0x0000000883837220 */ /* 0x080fe20000410000 */
[-C--:B------:R-:W-:Y:S01]  /*14fd0*/  FMUL.FTZ R134, R134, R8.reuse ;  /* 0x0000000886867220 */ /* 0x080fe20000410000 */
[----:B------:R-:W2:Y:S01]  /*14fe0*/  MUFU.EX2 R173, R173 ;  /* 0x000000ad00ad7308 */ /* 0x000ea20000000800 */
[C---:B-1----:R-:W-:Y:S01]  /*14ff0*/  FADD.FTZ R32, R36.reuse, R3 ;  /* 0x0000000324207221 */ /* 0x042fe20000010000 */
        /* <DEDUP_REMOVED lines=11> */
[----:B------:R-:W-:Y:S01]  /*150b0*/  FMUL.FTZ R151, R151, R8 ;  /* 0x0000000897977220 */ /* 0x000fe20000410000 */
[----:B------:R-:W-:-:S02]  /*150c0*/  IMAD.MOV.U32 R186, RZ, RZ, R14 ;  /* 0x000000ffffba7224 */ /* 0x000fc400078e000e */
[----:B------:R-:W3:Y:S01]  /*150d0*/  MUFU.EX2 R38, R38 ;  /* 0x0000002600267308 */ /* 0x000ee20000000800 */
[----:B--2---:R-:W-:Y:S01]  /*150e0*/  FADD.FTZ R3, R173, R32 ;  /* 0x00000020ad037221 */ /* 0x004fe20000010000 */
[----:B------:R-:W-:-:S06]  /*150f0*/  IMAD.MOV.U32 R11, RZ, RZ, R6 ;  /* 0x000000ffff0b7224 */ /* 0x000fcc00078e0006 */
[----:B------:R-:W2:Y:S01]  /*15100*/  MUFU.EX2 R152, R152 ;  /* 0x0000009800987308 */ /* 0x000ea20000000800 */
[C---:B-1----:R-:W-:Y:S01]  /*15110*/  FADD.FTZ R7, R45.reuse, R34 ;  /* 0x000000222d077221 */ /* 0x042fe20000010000 */
[----:B------:R-:W-:-:S06]  /*15120*/  F2FP.F16.F32.PACK_AB R158, R45, R158 ;  /* 0x0000009e2d9e723e */ /* 0x000fcc00000000ff */
[----:B------:R-:W1:Y:S01]  /*15130*/  MUFU.EX2 R175, R175 ;  /* 0x000000af00af7308 */ /* 0x000e620000000800 */
[C---:B---3--:R-:W-:Y:S01]  /*15140*/  FADD.FTZ R32, R38.reuse, R3 ;  /* 0x0000000326207221 */ /* 0x048fe20000010000 */
[----:B------:R-:W-:-:S06]  /*15150*/  F2FP.F16.F32.PACK_AB R173, R38, R173 ;  /* 0x000000ad26ad723e */ /* 0x000fcc00000000ff */
[----:B------:R-:W3:Y:S01]  /*15160*/  MUFU.EX2 R47, R47 ;  /* 0x0000002f002f7308 */ /* 0x000ee20000000800 */
[----:B--2---:R-:W-:-:S07]  /*15170*/  FADD.FTZ R34, R152, R7 ;  /* 0x0000000798227221 */ /* 0x004fce0000010000 */
[----:B------:R-:W2:Y:S01]  /*15180*/  MUFU.EX2 R42, R42 ;  /* 0x0000002a002a7308 */ /* 0x000ea20000000800 */
[----:B-1----:R-:W-:-:S07]  /*15190*/  FADD.FTZ R3, R175, R32 ;  /* 0x00000020af037221 */ /* 0x002fce0000010000 */
[----:B------:R-:W1:Y:S01]  /*151a0*/  MUFU.EX2 R154, R154 ;  /* 0x0000009a009a7308 */ /* 0x000e620000000800 */
[C---:B---3--:R-:W-:Y:S01]  /*151b0*/  FADD.FTZ R7, R47.reuse, R34 ;  /* 0x000000222f077221 */ /* 0x048fe20000010000 */
[----:B------:R-:W-:-:S06]  /*151c0*/  F2FP.F16.F32.PACK_AB R152, R47, R152 ;  /* 0x000000982f98723e */ /* 0x000fcc00000000ff */
[----:B------:R-:W3:Y:S01]  /*151d0*/  MUFU.EX2 R169, R169 ;  /* 0x000000a900a97308 */ /* 0x000ee20000000800 */
[C---:B--2---:R-:W-:Y:S01]  /*151e0*/  FADD.FTZ R32, R42.reuse, R3 ;  /* 0x000000032a207221 */ /* 0x044fe20000010000 */
[----:B------:R-:W-:-:S06]  /*151f0*/  F2FP.F16.F32.PACK_AB R175, R42, R175 ;  /* 0x000000af2aaf723e */ /* 0x000fcc00000000ff */
[----:B------:R-:W2:Y:S01]  /*15200*/  MUFU.EX2 R46, R46 ;  /* 0x0000002e002e7308 */ /* 0x000ea20000000800 */
[----:B-1----:R-:W-:-:S07]  /*15210*/  FADD.FTZ R34, R154, R7 ;  /* 0x000000079a227221 */ /* 0x002fce0000010000 */
[----:B------:R-:W1:Y:S01]  /*15220*/  MUFU.EX2 R171, R171 ;  /* 0x000000ab00ab7308 */ /* 0x000e620000000800 */
[----:B---3--:R-:W-:-:S07]  /*15230*/  FADD.FTZ R7, R169, R32 ;  /* 0x00000020a9077221 */ /* 0x008fce0000010000 */
[----:B------:R-:W3:Y:S01]  /*15240*/  MUFU.EX2 R165, R165 ;  /* 0x000000a500a57308 */ /* 0x000ee20000000800 */
[C---:B--2---:R-:W-:Y:S01]  /*15250*/  FADD.FTZ R32, R46.reuse, R7 ;  /* 0x000000072e207221 */ /* 0x044fe20000010000 */
[----:B------:R-:W-:-:S06]  /*15260*/  F2FP.F16.F32.PACK_AB R169, R46, R169 ;  /* 0x000000a92ea9723e */ /* 0x000fcc00000000ff */
[----:B------:R-:W2:Y:S01]  /*15270*/  MUFU.EX2 R22, R53 ;  /* 0x0000003500167308 */ /* 0x000ea20000000800 */
[----:B-1----:R-:W-:Y:S01]  /*15280*/  FADD.FTZ R7, R171, R32 ;  /* 0x00000020ab077221 */ /* 0x002fe20000010000 */
[----:B------:R-:W-:-:S03]  /*15290*/  F2FP.F16.F32.PACK_AB R171, R10, R171 ;  /* 0x000000ab0aab723e */ /* 0x000fc600000000ff */
[----:B------:R-:W-:Y:S01]  /*152a0*/  FADD.FTZ R32, R10, R7 ;  /* 0x000000070a207221 */ /* 0x000fe20000010000 */
[----:B------:R-:W-:Y:S02]  /*152b0*/  IMAD.MOV.U32 R10, RZ, RZ, R24 ;  /* 0x000000ffff0a7224 */ /* 0x000fe400078e0018 */
[----:B------:R-:W1:Y:S01]  /*152c0*/  MUFU.EX2 R167, R167 ;  /* 0x000000a700a77308 */ /* 0x000e620000000800 */
[----:B---3--:R-:W-:-:S07]  /*152d0*/  FADD.FTZ R7, R165, R32 ;  /* 0x00000020a5077221 */ /* 0x008fce0000010000 */
[----:B------:R-:W3:Y:S01]  /*152e0*/  MUFU.EX2 R0, R56 ;  /* 0x0000003800007308 */ /* 0x000ee20000000800 */
[C---:B--2---:R-:W-:Y:S01]  /*152f0*/  FADD.FTZ R32, R22.reuse, R7 ;  /* 0x0000000716207221 */ /* 0x044fe20000010000 */
[----:B------:R-:W-:Y:S02]  /*15300*/  F2FP.F16.F32.PACK_AB R165, R22, R165 ;  /* 0x000000a516a5723e */ /* 0x000fe400000000ff */
[----:B------:R-:W-:-:S04]  /*15310*/  MOV R22, R13 ;  /* 0x0000000d00167202 */ /* 0x000fc80000000f00 */
        /* <DEDUP_REMOVED lines=11> */
[C---:B---3--:R-:W-:Y:S01]  /*153d0*/  FADD.FTZ R7, R28.reuse, R7 ;  /* 0x000000071c077221 */ /* 0x048fe20000010000 */
[----:B------:R-:W-:-:S06]  /*153e0*/  F2FP.F16.F32.PACK_AB R161, R28, R161 ;  /* 0x000000a11ca1723e */ /* 0x000fcc00000000ff */
[----:B------:R-:W3:Y:S01]  /*153f0*/  MUFU.EX2 R34, R65 ;  /* 0x0000004100227308 */ /* 0x000ee20000000800 */
[----:B--2---:R-:W-:-:S07]  /*15400*/  FADD.FTZ R7, R40, R7 ;  /* 0x0000000728077221 */ /* 0x004fce0000010000 */
[----:B------:R-:W2:Y:S01]  /*15410*/  MUFU.EX2 R66, R66 ;  /* 0x0000004200427308 */ /* 0x000ea20000000800 */
[C---:B-1----:R-:W-:Y:S01]  /*15420*/  FADD.FTZ R7, R64.reuse, R7 ;  /* 0x0000000740077221 */ /* 0x042fe20000010000 */
[----:B------:R-:W-:-:S06]  /*15430*/  F2FP.F16.F32.PACK_AB R163, R64, R40 ;  /* 0x0000002840a3723e */ /* 0x000fcc00000000ff */
[----:B------:R-:W1:Y:S01]  /*15440*/  MUFU.EX2 R44, R67 ;  /* 0x00000043002c7308 */ /* 0x000e620000000800 */
[----:B---3--:R-:W-:-:S07]  /*15450*/  FADD.FTZ R7, R34, R7 ;  /* 0x0000000722077221 */ /* 0x008fce0000010000 */
        /* <DEDUP_REMOVED lines=12> */
[----:B------:R-:W-:-:S03]  /*15520*/  F2FP.F16.F32.PACK_AB R153, R69, R70 ;  /* 0x000000464599723e */ /* 0x000fc600000000ff */
[----:B---3--:R-:W-:-:S04]  /*15530*/  FADD.FTZ R7, R32, R7 ;  /* 0x0000000720077221 */ /* 0x008fc80000010000 */
[C---:B--2---:R-:W-:Y:S01]  /*15540*/  FADD.FTZ R0, R57.reuse, R7 ;  /* 0x0000000739007221 */ /* 0x044fe20000010000 */
[----:B------:R-:W-:Y:S01]  /*15550*/  F2FP.F16.F32.PACK_AB R155, R57, R32 ;  /* 0x00000020399b723e */ /* 0x000fe200000000ff */
[----:B0-----:R-:W-:Y:S06]  /*15560*/  @P4 BRA `(.L_x_1864) ;  /* 0xffffffc400744947 */ /* 0x001fec000383ffff */
[----:B------:R-:W-:Y:S02]  /*15570*/  IMAD.MOV.U32 R10, RZ, RZ, R24 ;  /* 0x000000ffff0a7224 */ /* 0x000fe400078e0018 */
[----:B------:R-:W-:Y:S02]  /*15580*/  IMAD.MOV.U32 R11, RZ, RZ, R6 ;  /* 0x000000ffff0b7224 */ /* 0x000fe400078e0006 */
[----:B------:R-:W-:Y:S02]  /*15590*/  IMAD.MOV.U32 R22, RZ, RZ, R13 ;  /* 0x000000ffff167224 */ /* 0x000fe400078e000d */
[----:B------:R-:W-:-:S07]  /*155a0*/  IMAD.MOV.U32 R186, RZ, RZ, R14 ;  /* 0x000000ffffba7224 */ /* 0x000fce00078e000e */
.L_x_1846:
[----:B------:R-:W0:Y:S01]  /*155b0*/  LDC R6, c[0x0][0x448] ;  /* 0x00011200ff067b82 */ /* 0x000e220000000800 */
[----:B------:R-:W-:Y:S01]  /*155c0*/  IADD3 R9, R188, 0x1, -R187 ;  /* 0x00000001bc097810 */ /* 0x000fe20007ffe8bb */
[----:B------:R-:W-:-:S06]  /*155d0*/  ULDC UR10, c[0x0][0x9dc] ;  /* 0x00027700000a7ab9 */ /* 0x000fcc0000000800 */
[----:B------:R-:W1:Y:S01]  /*155e0*/  LDC R13, c[0x0][0x9e4] ;  /* 0x00027900ff0d7b82 */ /* 0x000e620000000800 */
[----:B0-----:R-:W-:Y:S02]  /*155f0*/  ISETP.NE.AND P4, PT, R6, 0x1, PT ;  /* 0x000000010600780c */ /* 0x001fe40003f85270 */
[----:B------:R-:W-:Y:S02]  /*15600*/  IADD3 R6, R193, 0x7f, RZ ;  /* 0x0000007fc1067810 */ /* 0x000fe40007ffe0ff */
[----:B-1----:R-:W-:-:S09]  /*15610*/  ISETP.GE.AND P5, PT, R13, 0x1, PT ;  /* 0x000000010d00780c */ /* 0x002fd20003fa6270 */
[----:B------:R-:W0:Y:S08]  /*15620*/  @P4 LDC R7, c[0x0][0x44c] ;  /* 0x00011300ff074b82 */ /* 0x000e300000000800 */
[----:B------:R-:W1:Y:S01]  /*15630*/  @P4 LDC R8, c[0x0][0x450] ;  /* 0x00011400ff084b82 */ /* 0x000e620000000800 */
[----:B0-----:R-:W-:-:S05]  /*15640*/  @P4 IMAD.HI.U32 R7, R6, R7, RZ ;  /* 0x0000000706074227 */ /* 0x001fca00078e00ff */
        /* <DEDUP_REMOVED lines=14> */
.L_x_1867:
[----:B------:R-:W-:-:S13]  /*15730*/  ISETP.NE.AND P2, PT, R13, 0x1, PT ;  /* 0x000000010d00780c */ /* 0x000fda0003f45270 */
[----:B------:R-:W0:Y:S02]  /*15740*/  @P2 LDC.64 R8, c[0x0][0x9e8] ;  /* 0x00027a00ff082b82 */ /* 0x000e240000000a00 */
[----:B0-----:R-:W-:-:S05]  /*15750*/  @P2 IMAD.HI.U32 R8, R6, R8, RZ ;  /* 0x0000000806082227 */ /* 0x001fca00078e00ff */
[----:B------:R-:W-:-:S07]  /*15760*/  @P2 SHF.R.U32.HI R6, RZ, R9, R8 ;  /* 0x00000009ff062219 */ /* 0x000fce0000011608 */
.L_x_1868:
[----:B------:R-:W-:Y:S05]  /*15770*/  BSYNC B0 ;  /* 0x0000000000007941 */ /* 0x000fea0003800000 */
.L_x_1866:
[----:B------:R-:W-:-:S05]  /*15780*/  IMAD R6, R6, R13, RZ ;  /* 0x0000000d06067224 */ /* 0x000fca00078e02ff */
[----:B------:R-:W-:-:S07]  /*15790*/  VIMNMX R7, R7, R6, !PT ;  /* 0x0000000607077248 */ /* 0x000fce0007fe0100 */
.L_x_1865:
[----:B------:R-:W-:-:S05]  /*157a0*/  VIADD R7, R7, 0x7f ;  /* 0x0000007f07077836 */ /* 0x000fca0000000000 */
[----:B------:R-:W-:-:S04]  /*157b0*/  SHF.R.S32.HI R6, RZ, 0x1f, R7 ;  /* 0x0000001fff067819 */ /* 0x000fc80000011407 */
[----:B------:R-:W-:-:S04]  /*157c0*/  LEA.HI R6, R6, R7, RZ, 0x7 ;  /* 0x0000000706067211 */ /* 0x000fc800078f38ff */
[----:B------:R-:W-:-:S04]  /*157d0*/  SHF.R.S32.HI R7, RZ, 0x7, R6 ;  /* 0x00000007ff077819 */ /* 0x000fc80000011406 */
[----:B------:R-:W-:-:S04]  /*157e0*/  VIMNMX R14, R196, R7, !PT ;  /* 0x00000007c40e7248 */ /* 0x000fc80007fe0100 */
[----:B------:R-:W-:-:S13]  /*157f0*/  ISETP.GE.AND P2, PT, R4, R14, PT ;  /* 0x0000000e0400720c */ /* 0x000fda0003f46270 */
[----:B------:R-:W-:Y:S05]  /*15800*/  @!P2 BRA `(.L_x_1869) ;  /* 0x000000280084a947 */ /* 0x000fea0003800000 */
[----:B------:R-:W-:Y:S01]  /*15810*/  IMAD.MOV.U32 R13, RZ, RZ, R10 ;  /* 0x000000ffff0d7224 */ /* 0x000fe200078e000a */
[----:B------:R-:W-:Y:S01]  /*15820*/  MOV R15, R22 ;  /* 0x00000016000f7202 */ /* 0x000fe20000000f00 */
[----:B------:R-:W-:Y:S02]  /*15830*/  IMAD.MOV.U32 R12, RZ, RZ, R11 ;  /* 0x000000ffff0c7224 */ /* 0x000fe400078e000b */
[----:B------:R-:W-:-:S07]  /*15840*/  IMAD.MOV.U32 R20, RZ, RZ, R186 ;  /* 0x000000ffff147224 */ /* 0x000fce00078e00ba */
.L_x_1879:
        /* <DEDUP_REMOVED lines=10> */
.L_x_1871:
[----:B------:R-:W-:Y:S01]  /*158f0*/  IMAD R6, R22, 0x8, R2 ;  /* 0x0000000816067824 */ /* 0x000fe200078e0202 */
[----:B------:R-:W-:-:S04]  /*15900*/  SHF.L.U32 R7, R186, 0x1f, RZ ;  /* 0x0000001fba077819 */ /* 0x000fc800000006ff */
[----:B------:R0:W1:Y:S01]  /*15910*/  SYNCS.PHASECHK.TRANS64.TRYWAIT P3, [R6+URZ+0x28830], R7 ;  /* 0x02883007060075a7 */ /* 0x000062000806017f */
[----:B------:R-:W-:Y:S05]  /*15920*/  @!P0 BRA `(.L_x_1872) ;  /* 0x0000000000048947 */ /* 0x000fea0003800000 */
[----:B------:R-:W-:Y:S01]  /*15930*/  BPT.TRAP 0x1 ;  /* 0x000000040000795c */ /* 0x000fe20000300000 */
.L_x_1872:
[----:B------:R-:W-:Y:S04]  /*15940*/  BSSY B0, `(.L_x_1870) ;  /* 0x0000004000007945 */ /* 0x000fe80003800000 */
[----:B-1----:R-:W-:Y:S05]  /*15950*/  @P3 BRA `(.L_x_1873) ;  /* 0x0000000000083947 */ /* 0x002fea0003800000 */
[----:B------:R-:W1:Y:S02]  /*15960*/  SYNCS.PHASECHK.TRANS64.TRYWAIT P3, [R6+URZ+0x28830], R7 ;  /* 0x02883007060075a7 */ /* 0x000e64000806017f */
[----:B-1----:R-:W-:Y:S05]  /*15970*/  @!P3 BRA `(.L_x_1874) ;  /* 0x0000011c00c8b947 */ /* 0x002fea0003800000 */
.L_x_1873:
[----:B------:R-:W-:Y:S05]  /*15980*/  BSYNC B0 ;  /* 0x0000000000007941 */ /* 0x000fea0003800000 */
.L_x_1870:
        /* <DEDUP_REMOVED lines=64> */
.L_x_1876:
[----:B------:R-:W-:Y:S01]  /*15d90*/  SHF.L.U32 R6, R20, 0x1f, RZ ;  /* 0x0000001f14067819 */ /* 0x000fe200000006ff */
[----:B------:R-:W-:-:S04]  /*15da0*/  IMAD R7, R15, 0x8, R2 ;  /* 0x000000080f077824 */ /* 0x000fc800078e0202 */
[----:B------:R0:W1:Y:S01]  /*15db0*/  SYNCS.PHASECHK.TRANS64.TRYWAIT P2, [R7+URZ+0x28850], R6 ;  /* 0x02885006070075a7 */ /* 0x000062000804017f */
[----:B------:R-:W-:Y:S05]  /*15dc0*/  @!P0 BRA `(.L_x_1877) ;  /* 0x0000000000048947 */ /* 0x000fea0003800000 */
[----:B------:R-:W-:Y:S01]  /*15dd0*/  BPT.TRAP 0x1 ;  /* 0x000000040000795c */ /* 0x000fe20000300000 */
.L_x_1877:
[----:B-1----:R-:W-:Y:S05]  /*15de0*/  @P2 BRA `(.L_x_1875) ;  /* 0x0000000000082947 */ /* 0x002fea0003800000 */
[----:B------:R-:W1:Y:S02]  /*15df0*/  SYNCS.PHASECHK.TRANS64.TRYWAIT P2, [R7+URZ+0x28850], R6 ;  /* 0x02885006070075a7 */ /* 0x000e64000804017f */
[----:B-1----:R-:W-:Y:S05]  /*15e00*/  @!P2 BRA `(.L_x_1878) ;  /* 0x0000011800b8a947 */ /* 0x002fea0003800000 */
.L_x_1875:
[----:B01----:R-:W-:Y:S01]  /*15e10*/  IADD3 R6, R2, 0x400, RZ ;  /* 0x0000040002067810 */ /* 0x003fe20007ffe0ff */
[----:B------:R-:W-:Y:S05]  /*15e20*/  WARPSYNC.ALL ;  /* 0x0000000000007948 */ /* 0x000fea0003800000 */
[----:B------:R-:W-:-:S04]  /*15e30*/  SHF.R.U32.HI R6, RZ, 0x4, R6 ;  /* 0x00000004ff067819 */ /* 0x000fc80000011606 */
[----:B------:R-:W-:-:S04]  /*15e40*/  LOP3.LUT R6, R6, 0x3fff, RZ, 0xc0, !PT ;  /* 0x00003fff06067812 */ /* 0x000fc800078ec0ff */
[----:B------:R-:W-:-:S05]  /*15e50*/  LOP3.LUT R6, R6, 0x4000000, RZ, 0xfc, !PT ;  /* 0x0400000006067812 */ /* 0x000fca00078efcff */
[----:B------:R-:W-:Y:S01]  /*15e60*/  IMAD R6, R15, 0x800, R6 ;  /* 0x000008000f067824 */ /* 0x000fe200078e0206 */
[----:B------:R-:W-:Y:S01]  /*15e70*/  WARPGROUP.ARRIVE ;  /* 0x00000000000079c5 */ /* 0x000fe20000000000 */
[----:B------:R-:W-:Y:S02]  /*15e80*/  IMAD.MOV.U32 R7, RZ, RZ, 0x40000040 ;  /* 0x40000040ff077424 */ /* 0x000fe400078e00ff */
[----:B------:R-:W-:Y:S01]  /*15e90*/  FMUL.FTZ R21, R24, UR37 ;  /* 0x0000002518157c20 */ /* 0x000fe20008410000 */
[C---:B------:R-:W-:Y:S01]  /*15ea0*/  VIADD R8, R6.reuse, 0x80 ;  /* 0x0000008006087836 */ /* 0x040fe20000000000 */
[----:B------:R-:W-:Y:S01]  /*15eb0*/  R2UR UR10, R6 ;  /* 0x00000000060a72ca */ /* 0x000fe200000e0000 */
[----:B------:R-:W-:Y:S01]  /*15ec0*/  IMAD.MOV.U32 R9, RZ, RZ, 0x40000040 ;  /* 0x40000040ff097424 */ /* 0x000fe200078e00ff */
[----:B------:R-:W-:Y:S01]  /*15ed0*/  R2UR UR11, R7 ;  /* 0x00000000070b72ca */ /* 0x000fe200000e0000 */
        /* <DEDUP_REMOVED lines=12> */
[----:B------:R-:W-:Y:S01]  /*15fa0*/  HGMMA.64x128x16.F32 R88, R180, gdesc[UR8].tnspB, R88, gsb0 ;  /* 0x41e00008b4587df0 */ /* 0x000fe20008000858 */
[----:B------:R-:W-:Y:S01]  /*15fb0*/  R2UR UR10, R8 ;  /* 0x00000000080a72ca */ /* 0x000fe200000e0000 */
[----:B------:R-:W-:Y:S01]  /*15fc0*/  VIADD R8, R6, 0x100 ;  /* 0x0000010006087836 */ /* 0x000fe20000000000 */
[----:B------:R-:W-:Y:S01]  /*15fd0*/  R2UR UR11, R9 ;  /* 0x00000000090b72ca */ /* 0x000fe200000e0000 */
[----:B------:R-:W-:Y:S01]  /*15fe0*/  IMAD.MOV.U32 R9, RZ, RZ, 0x40000040 ;  /* 0x40000040ff097424 */ /* 0x000fe200078e00ff */
[----:B------:R-:W2:Y:S01]  /*15ff0*/  MUFU.TANH R10, R10 ;  /* 0x0000000a000a7308 */ /* 0x000ea20000002400 */
        /* <DEDUP_REMOVED lines=8> */
[----:B0-----:R-:W-:Y:S01]  /*16080*/  FMNMX.FTZ R60, R21, R12, !PT ;  /* 0x0000000c153c7209 */ /* 0x001fe20007810000 */
[----:B------:R-:W-:Y:S01]  /*16090*/  FMUL.FTZ R32, R36, UR37 ;  /* 0x0000002524207c20 */ /* 0x000fe20008410000 */
[----:B------:R-:W-:Y:S01]  /*160a0*/  FMUL.FTZ R33, R38, UR37 ;  /* 0x0000002526217c20 */ /* 0x000fe20008410000 */
[----:B------:R-:W-:Y:S01]  /*160b0*/  FMUL.FTZ R38, R40, UR37 ;  /* 0x0000002528267c20 */ /* 0x000fe20008410000 */
[----:B-1----:R-:W-:Y:S01]  /*160c0*/  FMNMX.FTZ R11, R7, R60, !PT ;  /* 0x0000003c070b7209 */ /* 0x002fe20007810000 */
[----:B------:R-:W-:Y:S01]  /*160d0*/  FMUL.FTZ R29, R34, UR37 ;  /* 0x00000025221d7c20 */ /* 0x000fe20008410000 */
[----:B------:R-:W-:Y:S01]  /*160e0*/  FMUL.FTZ R34, R39, UR37 ;  /* 0x0000002527227c20 */ /* 0x000fe20008410000 */
[----:B------:R-:W0:Y:S01]  /*160f0*/  MUFU.TANH R28, R28 ;  /* 0x0000001c001c7308 */ /* 0x000e220000002400 */
[----:B--2---:R-:W-:Y:S01]  /*16100*/  FMNMX.FTZ R11, R10, R11, !PT ;  /* 0x0000000b0a0b7209 */ /* 0x004fe20007810000 */
[----:B------:R-:W-:Y:S01]  /*16110*/  FMUL.FTZ R39, R41, UR37 ;  /* 0x0000002529277c20 */ /* 0x000fe20008410000 */
[----:B------:R-:W-:Y:S01]  /*16120*/  FMUL.FTZ R41, R44, UR37 ;  /* 0x000000252c297c20 */ /* 0x000fe20008410000 */
[----:B------:R-:W-:Y:S01]  /*16130*/  FMUL.FTZ R36, R42, UR37 ;  /* 0x000000252a247c20 */ /* 0x000fe20008410000 */
[----:B------:R-:W-:Y:S01]  /*16140*/  FMUL.FTZ R42, R45, UR37 ;  /* 0x000000252d2a7c20 */ /* 0x000fe20008410000 */
[----:B------:R-:W-:Y:S01]  /*16150*/  FMUL.FTZ R40, R46, UR37 ;  /* 0x000000252e287c20 */ /* 0x000fe20008410000 */
[----:B------:R-:W-:Y:S01]  /*16160*/  FMUL.FTZ R46, R48, UR37 ;  /* 0x00000025302e7c20 */ /* 0x000fe20008410000 */
[----:B------:R-:W1:Y:S01]  /*16170*/  MUFU.TANH R30, R30 ;  /* 0x0000001e001e7308 */ /* 0x000e620000002400 */
[----:B---3--:R-:W-:Y:S01]  /*16180*/  FMNMX.FTZ R11, R26, R11, !PT ;  /* 0x0000000b1a0b7209 */ /* 0x008fe20007810000 */
        /* <DEDUP_REMOVED lines=21> */
[----:B------:R-:W1:Y:S01]  /*162e0*/  LDC R59, c[0x0][0x988] ;  /* 0x00026200ff3b7b82 */ /* 0x000e620000000800 */
[----:B------:R-:W3:Y:S01]  /*162f0*/  MUFU.TANH R38, R38 ;  /* 0x0000002600267308 */ /* 0x000ee20000002400 */
[----:B------:R-:W-:Y:S01]  /*16300*/  FMUL.FTZ R70, R70, UR37 ;  /* 0x0000002546467c20 */ /* 0x000fe20008410000 */
[----:B------:R-:W-:Y:S01]  /*16310*/  FMUL.FTZ R74, R74, UR37 ;  /* 0x000000254a4a7c20 */ /* 0x000fe20008410000 */
[----:B------:R-:W-:Y:S01]  /*16320*/  FMUL.FTZ R78, R78, UR37 ;  /* 0x000000254e4e7c20 */ /* 0x000fe20008410000 */
[----:B------:R-:W-:Y:S01]  /*16330*/  FMUL.FTZ R230, R79, UR37 ;  /* 0x000000254fe67c20 */ /* 0x000fe20008410000 */
[----:B------:R-:W-:Y:S01]  /*16340*/  FMUL.FTZ R82, R82, UR37 ;  /* 0x0000002552527c20 */ /* 0x000fe20008410000 */
[----:B------:R-:W-:Y:S01]  /*16350*/  FMUL.FTZ R232, R83, UR37 ;  /* 0x0000002553e87c20 */ /* 0x000fe20008410000 */
[----:B------:R-:W-:Y:S01]  /*16360*/  FMUL.FTZ R86, R86, UR37 ;  /* 0x0000002556567c20 */ /* 0x000fe20008410000 */
[----:B------:R-:W4:Y:S01]  /*16370*/  MUFU.TANH R39, R39 ;  /* 0x0000002700277308 */ /* 0x000f220000002400 */
[----:B------:R-:W-:Y:S01]  /*16380*/  FMUL.FTZ R234, R87, UR37 ;  /* 0x0000002557ea7c20 */ /* 0x000fe20008410000 */
[----:B------:R-:W5:Y:S01]  /*16390*/  S2R R231, SR_TID.X ;  /* 0x0000000000e77919 */ /* 0x000f620000002100 */
[----:B------:R-:W-:Y:S01]  /*163a0*/  @!P1 IMAD R15, R15, 0x8, R2 ;  /* 0x000000080f0f9824 */ /* 0x000fe200078e0202 */
[----:B------:R-:W-:-:S02]  /*163b0*/  ISETP.GT.AND P2, PT, R4, R14, PT ;  /* 0x0000000e0400720c */ /* 0x000fc40003f44270 */
[----:B------:R-:W-:Y:S01]  /*163c0*/  IADD3 R4, R4, -0x1, RZ ;  /* 0xffffffff04047810 */ /* 0x000fe20007ffe0ff */
[----:B------:R-:W-:Y:S01]  /*163d0*/  @!P1 VIADD R15, R15, 0x28860 ;  /* 0x000288600f0f9836 */ /* 0x000fe20000000000 */
[----:B------:R-:W4:Y:S04]  /*163e0*/  MUFU.TANH R41, R41 ;  /* 0x0000002900297308 */ /* 0x000f280000002400 */
[----:B------:R-:W-:-:S04]  /*163f0*/  @!P1 PRMT R15, RZ, 0x654, R15 ;  /* 0x00000654ff0f9816 */ /* 0x000fc8000000000f */
[----:B------:R-:W1:Y:S08]  /*16400*/  MUFU.TANH R42, R42 ;  /* 0x0000002a002a7308 */ /* 0x000e700000002400 */
[----:B------:R-:W1:Y:S08]  /*16410*/  MUFU.TANH R46, R46 ;  /* 0x0000002e002e7308 */ /* 0x000e700000002400 */
[----:B------:R-:W1:Y:S01]  /*16420*/  MUFU.TANH R47, R47 ;  /* 0x0000002f002f7308 */ /* 0x000e620000002400 */
[----:B-----5:R-:W-:-:S07]  /*16430*/  SHF.R.U32.HI R231, RZ, 0x7, R231 ;  /* 0x00000007ffe77819 */ /* 0x020fce00000116e7 */
        /* <DEDUP_REMOVED lines=9> */
[----:B------:R-:W-:-:S03]  /*164d0*/  FMUL.FTZ R182, R75, UR37 ;  /* 0x000000254bb67c20 */ /* 0x000fc60008410000 */
[----:B------:R-:W5:Y:S01]  /*164e0*/  MUFU.TANH R60, R60 ;  /* 0x0000003c003c7308 */ /* 0x000f620000002400 */
[----:B------:R-:W-:Y:S01]  /*164f0*/  HGMMA.64x128x16.F32 R88, R176, gdesc[UR8].tnspB, R88, gsb0 ;  /* 0x41e00008b0587df0 */ /* 0x000fe20008000858 */
[----:B------:R-:W-:Y:S02]  /*16500*/  R2UR UR10, R8 ;  /* 0x00000000080a72ca */ /* 0x000fe400000e0000 */
[----:B------:R-:W-:Y:S02]  /*16510*/  R2UR UR11, R9 ;  /* 0x00000000090b72ca */ /* 0x000fe400000e0000 */
[----:B--2---:R-:W-:Y:S02]  /*16520*/  FMNMX.FTZ R8, R32, R11, !PT ;  /* 0x0000000b20087209 */ /* 0x004fe40007810000 */
[----:B------:R-:W2:Y:S02]  /*16530*/  MUFU.TANH R62, R62 ;  /* 0x0000003e003e7308 */ /* 0x000ea40000002400 */
[----:B0-----:R-:W-:-:S04]  /*16540*/  FMNMX.FTZ R9, R35, R8, !PT ;  /* 0x0000000823097209 */ /* 0x001fc80007810000 */
[----:B---3--:R-:W-:Y:S02]  /*16550*/  FMNMX.FTZ R8, R38, R9, !PT ;  /* 0x0000000926087209 */ /* 0x008fe40007810000 */
[----:B------:R-:W0:Y:S02]  /*16560*/  MUFU.TANH R64, R64 ;  /* 0x0000004000407308 */ /* 0x000e240000002400 */
[----:B----4-:R-:W-:-:S04]  /*16570*/  FMNMX.FTZ R8, R39, R8, !PT ;  /* 0x0000000827087209 */ /* 0x010fc80007810000 */
[----:B------:R-:W-:Y:S02]  /*16580*/  FMNMX.FTZ R9, R41, R8, !PT ;  /* 0x0000000829097209 */ /* 0x000fe40007810000 */
[----:B------:R-:W3:Y:S02]  /*16590*/  MUFU.TANH R68, R68 ;  /* 0x0000004400447308 */ /* 0x000ee40000002400 */
[----:B-1----:R-:W-:-:S04]  /*165a0*/  FMNMX.FTZ R9, R42, R9, !PT ;  /* 0x000000092a097209 */ /* 0x002fc80007810000 */
[----:B------:R-:W-:Y:S02]  /*165b0*/  FMNMX.FTZ R8, R46, R9, !PT ;  /* 0x000000092e087209 */ /* 0x000fe40007810000 */
[----:B------:R-:W1:Y:S02]  /*165c0*/  MUFU.TANH R72, R72 ;  /* 0x0000004800487308 */ /* 0x000e640000002400 */
[----:B------:R-:W-:-:S04]  /*165d0*/  FMNMX.FTZ R9, R47, R8, !PT ;  /* 0x000000082f097209 */ /* 0x000fc80007810000 */
[----:B-----5:R-:W-:Y:S02]  /*165e0*/  FMNMX.FTZ R8, R50, R9, !PT ;  /* 0x0000000932087209 */ /* 0x020fe40007810000 */
[----:B------:R-:W-:Y:S02]  /*165f0*/  MUFU.TANH R76, R76 ;  /* 0x0000004c004c7308 */ /* 0x000fe40000002400 */
[----:B------:R-:W-:-:S04]  /*16600*/  FMNMX.FTZ R9, R51, R8, !PT ;  /* 0x0000000833097209 */ /* 0x000fc80007810000 */
[----:B------:R-:W-:Y:S02]  /*16610*/  FMNMX.FTZ R8, R54, R9, !PT ;  /* 0x0000000936087209 */ /* 0x000fe40007810000 */
[----:B------:R-:W-:Y:S02]  /*16620*/  MUFU.TANH R20, R20 ;  /* 0x0000001400147308 */ /* 0x000fe40000002400 */
[----:B------:R-:W-:-:S04]  /*16630*/  FMNMX.FTZ R8, R55, R8, !PT ;  /* 0x0000000837087209 */ /* 0x000fc80007810000 */
[----:B------:R-:W-:Y:S02]  /*16640*/  FMNMX.FTZ R9, R57, R8, !PT ;  /* 0x0000000839097209 */ /* 0x000fe40007810000 */
[----:B------:R-:W-:Y:S01]  /*16650*/  IADD3 R8, R6, 0x180, RZ ;  /* 0x0000018006087810 */ /* 0x000fe20007ffe0ff */
[----:B------:R-:W-:Y:S01]  /*16660*/  MUFU.TANH R24, R24 ;  /* 0x0000001800187308 */ /* 0x000fe20000002400 */
[----:B------:R-:W-:-:S04]  /*16670*/  FMNMX.FTZ R9, R58, R9, !PT ;  /* 0x000000093a097209 */ /* 0x000fc80007810000 */
[----:B------:R-:W-:-:S03]  /*16680*/  FMNMX.FTZ R9, R60, R9, !PT ;  /* 0x000000093c097209 */ /* 0x000fc60007810000 */
[----:B------:R-:W-:Y:S01]  /*16690*/  MUFU.TANH R25, R25 ;  /* 0x0000001900197308 */ /* 0x000fe20000002400 */
[----:B--2---:R-:W-:-:S04]  /*166a0*/  FMNMX.FTZ R9, R62, R9, !PT ;  /* 0x000000093e097209 */ /* 0x004fc80007810000 */
[----:B0-----:R-:W-:-:S03]  /*166b0*/  FMNMX.FTZ R9, R64, R9, !PT ;  /* 0x0000000940097209 */ /* 0x001fc60007810000 */
[----:B------:R-:W-:Y:S01]  /*166c0*/  MUFU.TANH R27, R27 ;  /* 0x0000001b001b7308 */ /* 0x000fe20000002400 */
[----:B---3--:R-:W-:-:S04]  /*166d0*/  FMNMX.FTZ R9, R68, R9, !PT ;  /* 0x0000000944097209 */ /* 0x008fc80007810000 */
[----:B-1----:R-:W-:-:S03]  /*166e0*/  FMNMX.FTZ R9, R72, R9, !PT ;  /* 0x0000000948097209 */ /* 0x002fc60007810000 */
        /* <DEDUP_REMOVED lines=14> */
[----:B------:R-:W-:Y:S01]  /*167d0*/  MUFU.TANH R44, R44 ;  /* 0x0000002c002c7308 */ /* 0x000fe20000002400 */
[----:B------:R-:W-:Y:S01]  /*167e0*/  HGMMA.64x128x16.F32 R88, R172, gdesc[UR8].tnspB, R88, gsb0 ;  /* 0x41e00008ac587df0 */ /* 0x000fe20008000858 */
[----:B------:R-:W-:-:S06]  /*167f0*/  R2UR UR10, R8 ;  /* 0x00000000080a72ca */ /* 0x000fcc00000e0000 */
        /* <DEDUP_REMOVED lines=18> */
[----:B------:R-:W-:Y:S01]  /*16920*/  FMUL.FTZ R172, R73, UR37 ;  /* 0x0000002549ac7c20 */ /* 0x000fe20008410000 */
[----:B------:R-:W-:Y:S01]  /*16930*/  FMUL.FTZ R174, R77, UR37 ;  /* 0x000000254dae7c20 */ /* 0x000fe20008410000 */
[----:B------:R-:W-:-:S03]  /*16940*/  WARPGROUP.ARRIVE ;  /* 0x00000000000079c5 */ /* 0x000fc60000000000 */
[----:B------:R-:W-:Y:S08]  /*16950*/  MUFU.TANH R82, R82 ;  /* 0x0000005200527308 */ /* 0x000ff00000002400 */
[----:B------:R-:W0:Y:S08]  /*16960*/  MUFU.TANH R172, R172 ;  /* 0x000000ac00ac7308 */ /* 0x000e300000002400 */
[----:B------:R-:W1:Y:S08]  /*16970*/  MUFU.TANH R174, R174 ;  /* 0x000000ae00ae7308 */ /* 0x000e700000002400 */
[----:B------:R-:W-:Y:S01]  /*16980*/  MUFU.TANH R232, R232 ;  /* 0x000000e800e87308 */ /* 0x000fe20000002400 */
[----:B0-----:R-:W-:-:S04]  /*16990*/  FMNMX.FTZ R9, R172, R9, !PT ;  /* 0x00000009ac097209 */ /* 0x001fc80007810000 */
[----:B------:R-:W-:Y:S01]  /*169a0*/  FMNMX.FTZ R11, R76, R9, !PT ;  /* 0x000000094c0b7209 */ /* 0x000fe20007810000 */
[----:B------:R-:W-:Y:S02]  /*169b0*/  IMAD.MOV.U32 R9, RZ, RZ, 0x40000040 ;  /* 0x40000040ff097424 */ /* 0x000fe400078e00ff */
[----:B------:R-:W-:Y:S01]  /*169c0*/  MUFU.TANH R86, R86 ;  /* 0x0000005600567308 */ /* 0x000fe20000002400 */
[----:B-1----:R-:W-:Y:S02]  /*169d0*/  FMNMX.FTZ R11, R174, R11, !PT ;  /* 0x0000000bae0b7209 */ /* 0x002fe40007810000 */
[----:B------:R-:W-:Y:S01]  /*169e0*/  R2UR UR11, R9 ;  /* 0x00000000090b72ca */ /* 0x000fe200000e0000 */
[----:B------:R-:W-:Y:S01]  /*169f0*/  IMAD.MOV.U32 R9, RZ, RZ, 0x40000040 ;  /* 0x40000040ff097424 */ /* 0x000fe200078e00ff */
[----:B------:R-:W-:-:S03]  /*16a00*/  FMNMX.FTZ R11, R176, R11, !PT ;  /* 0x0000000bb00b7209 */ /* 0x000fc60007810000 */
[----:B------:R-:W-:Y:S01]  /*16a10*/  MUFU.TANH R234, R234 ;  /* 0x000000ea00ea7308 */ /* 0x000fe20000002400 */
[----:B------:R-:W-:-:S04]  /*16a20*/  FMNMX.FTZ R11, R80, R11, !PT ;  /* 0x0000000b500b7209 */ /* 0x000fc80007810000 */
[----:B------:R-:W-:-:S03]  /*16a30*/  FMNMX.FTZ R11, R178, R11, !PT ;  /* 0x0000000bb20b7209 */ /* 0x000fc60007810000 */
[----:B------:R-:W-:Y:S01]  /*16a40*/  HGMMA.64x128x16.F32 R88, R168, gdesc[UR8].tnspB, R88, gsb0 ;  /* 0x41e00008a8587df0 */ /* 0x000fe20008000858 */
[----:B------:R-:W-:Y:S02]  /*16a50*/  FMNMX.FTZ R11, R84, R11, !PT ;  /* 0x0000000b540b7209 */ /* 0x000fe40007810000 */
[----:B------:R-:W-:Y:S01]  /*16a60*/  R2UR UR11, R9 ;  /* 0x00000000090b72ca */ /* 0x000fe200000e0000 */
[----:B------:R-:W-:Y:S02]  /*16a70*/  IMAD.MOV.U32 R9, RZ, RZ, 0x40000040 ;  /* 0x40000040ff097424 */ /* 0x000fe400078e00ff */
[----:B------:R-:W0:Y:S02]  /*16a80*/  SHFL.BFLY PT, R8, R11, 0x2, 0x1f ;  /* 0x0c401f000b087f89 */ /* 0x000e2400000e0000 */
[----:B0-----:R-:W-:-:S05]  /*16a90*/  FMNMX.FTZ R8, R11, R8, !PT ;  /* 0x000000080b087209 */ /* 0x001fca0007810000 */
[----:B------:R-:W0:Y:S02]  /*16aa0*/  SHFL.BFLY PT, R11, R8, 0x1, 0x1f ;  /* 0x0c201f00080b7f89 */ /* 0x000e2400000e0000 */
[----:B0-----:R-:W-:-:S05]  /*16ab0*/  FMNMX.FTZ R11, R8, R11, !PT ;  /* 0x0000000b080b7209 */ /* 0x001fca0007810000 */
[C---:B------:R-:W-:Y:S01]  /*16ac0*/  FADD.FTZ R8, -R11.reuse, R12 ;  /* 0x0000000c0b087221 */ /* 0x040fe20000010100 */
[----:B------:R-:W-:-:S03]  /*16ad0*/  FMUL.FTZ R61, R11, R59 ;  /* 0x0000003b0b3d7220 */ /* 0x000fc60000410000 */
[-C--:B------:R-:W-:Y:S01]  /*16ae0*/  FMUL.FTZ R12, R8, R59.reuse ;  /* 0x0000003b080c7220 */ /* 0x080fe20000410000 */
[----:B------:R-:W-:Y:S02]  /*16af0*/  VIADD R8, R6, 0x200 ;  /* 0x0000020006087836 */ /* 0x000fe40000000000 */
[--C-:B------:R-:W-:Y:S01]  /*16b00*/  FFMA.FTZ R236, R7, R59, -R61.reuse ;  /* 0x0000003b07ec7223 */ /* 0x100fe2000001083d */
[----:B------:R-:W-:Y:S01]  /*16b10*/  FMNMX.FTZ R7, R20, R13, !PT ;  /* 0x0000000d14077209 */ /* 0x000fe20007810000 */
[-CC-:B------:R-:W-:Y:S01]  /*16b20*/  FFMA.FTZ R63, R10, R59.reuse, -R61.reuse ;  /* 0x0000003b0a3f7223 */ /* 0x180fe2000001083d */
[-CC-:B------:R-:W-:Y:S01]  /*16b30*/  FFMA.FTZ R65, R32, R59.reuse, -R61.reuse ;  /* 0x0000003b20417223 */ /* 0x180fe2000001083d */
[----:B------:R-:W-:Y:S01]  /*16b40*/  R2UR UR10, R8 ;  /* 0x00000000080a72ca */ /* 0x000fe200000e0000 */
[--C-:B------:R-:W-:Y:S01]  /*16b50*/  FFMA.FTZ R32, R38, R59, -R61.reuse ;  /* 0x0000003b26207223 */ /* 0x100fe2000001083d */
[----:B------:R-:W-:Y:S01]  /*16b60*/  FMNMX.FTZ R8, R24, R7, !PT ;  /* 0x0000000718087209 */ /* 0x000fe20007810000 */
[-CC-:B------:R-:W-:Y:S01]  /*16b70*/  FFMA.FTZ R38, R50, R59.reuse, -R61.reuse ;  /* 0x0000003b32267223 */ /* 0x180fe2000001083d */
[-CC-:B------:R-:W-:Y:S01]  /*16b80*/  FFMA.FTZ R21, R21, R59.reuse, -R61.reuse ;  /* 0x0000003b15157223 */ /* 0x180fe2000001083d */
[-CC-:B------:R-:W-:Y:S01]  /*16b90*/  FFMA.FTZ R26, R26, R59.reuse, -R61.reuse ;  /* 0x0000003b1a1a7223 */ /* 0x180fe2000001083d */
[----:B------:R-:W-:Y:S01]  /*16ba0*/  FMNMX.FTZ R8, R25, R8, !PT ;  /* 0x0000000819087209 */ /* 0x000fe20007810000 */
[-CC-:B------:R-:W-:Y:S01]  /*16bb0*/  FFMA.FTZ R39, R39, R59.reuse, -R61.reuse ;  /* 0x0000003b27277223 */ /* 0x180fe2000001083d */
[-CC-:B------:R-:W-:Y:S01]  /*16bc0*/  FFMA.FTZ R50, R72, R59.reuse, -R61.reuse ;  /* 0x0000003b48327223 */ /* 0x180fe2000001083d */
[-CC-:B------:R-:W-:Y:S01]  /*16bd0*/  FFMA.FTZ R69, R172, R59.reuse, -R61.reuse ;  /* 0x0000003bac457223 */ /* 0x180fe2000001083d */
[----:B------:R-:W-:Y:S01]  /*16be0*/  FMNMX.FTZ R8, R27, R8, !PT ;  /* 0x000000081b087209 */ /* 0x000fe20007810000 */
[-CC-:B------:R-:W-:Y:S01]  /*16bf0*/  FFMA.FTZ R73, R174, R59.reuse, -R61.reuse ;  /* 0x0000003bae497223 */ /* 0x180fe2000001083d */
[----:B------:R-:W-:Y:S01]  /*16c00*/  FFMA.FTZ R75, R80, R59, -R61 ;  /* 0x0000003b504b7223 */ /* 0x000fe2000001083d */
[----:B------:R-:W-:Y:S01]  /*16c10*/  MUFU.EX2 R12, R12 ;  /* 0x0000000c000c7308 */ /* 0x000fe20000000800 */
[----:B------:R-:W-:-:S04]  /*16c20*/  FMNMX.FTZ R8, R29, R8, !PT ;  /* 0x000000081d087209 */ /* 0x000fc80007810000 */
        /* <DEDUP_REMOVED lines=8> */
[----:B------:R-:W-:Y:S01]  /*16cb0*/  FMNMX.FTZ R8, R40, R7, !PT ;  /* 0x0000000728087209 */ /* 0x000fe20007810000 */
[----:B0-----:R-:W-:-:S03]  /*16cc0*/  FFMA.FTZ R3, R12, R3, R21 ;  /* 0x000000030c037223 */ /* 0x001fc60000010015 */
        /* <DEDUP_REMOVED lines=9> */
[----:B------:R-:W-:Y:S01]  /*16d60*/  FMNMX.FTZ R7, R53, R8, !PT ;  /* 0x0000000835077209 */ /* 0x000fe20007810000 */
[----:B------:R-:W-:Y:S01]  /*16d70*/  VIADD R8, R6, 0x280 ;  /* 0x0000028006087836 */ /* 0x000fe20000000000 */
[----:B------:R-:W-:Y:S02]  /*16d80*/  WARPGROUP.DEPBAR.LE gsb0, 0x0 ;  /* 0x00008000000079c5 */ /* 0x000fe40000010000 */
[----:B------:R-:W-:Y:S01]  /*16d90*/  WARPGROUP.ARRIVE ;  /* 0x00000000000079c5 */ /* 0x000fe20000000000 */
[----:B------:R-:W-:Y:S01]  /*16da0*/  FMUL.FTZ R168, R67, UR37 ;  /* 0x0000002543a87c20 */ /* 0x000fe20008410000 */
[----:B------:R-:W-:Y:S01]  /*16db0*/  FMUL.FTZ R170, R71, UR37 ;  /* 0x0000002547aa7c20 */ /* 0x000fe20008410000 */
[----:B------:R-:W-:Y:S01]  /*16dc0*/  FMNMX.FTZ R7, R56, R7, !PT ;  /* 0x0000000738077209 */ /* 0x000fe20007810000 */
[-CC-:B------:R-:W-:Y:S01]  /*16dd0*/  FFMA.FTZ R67, R28, R59.reuse, -R61.reuse ;  /* 0x0000003b1c437223 */ /* 0x180fe2000001083d */
[-CC-:B------:R-:W-:Y:S01]  /*16de0*/  FFMA.FTZ R28, R46, R59.reuse, -R61.reuse ;  /* 0x0000003b2e1c7223 */ /* 0x180fe2000001083d */
[----:B------:R-:W-:Y:S01]  /*16df0*/  HGMMA.64x128x16.F32 R88, R164, gdesc[UR8].tnspB, R88, gsb0 ;  /* 0x41e00008a4587df0 */ /* 0x000fe20008000858 */
[----:B------:R-:W-:Y:S01]  /*16e00*/  R2UR UR10, R8 ;  /* 0x00000000080a72ca */ /* 0x000fe200000e0000 */
[----:B------:R-:W0:Y:S01]  /*16e10*/  MUFU.TANH R168, R168 ;  /* 0x000000a800a87308 */ /* 0x000e220000002400 */
[----:B------:R-:W-:Y:S01]  /*16e20*/  R2UR UR11, R9 ;  /* 0x00000000090b72ca */ /* 0x000fe200000e0000 */
[--C-:B------:R-:W-:Y:S01]  /*16e30*/  FFMA.FTZ R46, R54, R59, -R61.reuse ;  /* 0x0000003b362e7223 */ /* 0x100fe2000001083d */
[----:B------:R-:W-:Y:S01]  /*16e40*/  FMNMX.FTZ R7, R180, R7, !PT ;  /* 0x00000007b4077209 */ /* 0x000fe20007810000 */
[-CC-:B------:R-:W-:Y:S01]  /*16e50*/  FFMA.FTZ R71, R68, R59.reuse, -R61.reuse ;  /* 0x0000003b44477223 */ /* 0x180fe2000001083d */
[----:B------:R-:W-:Y:S01]  /*16e60*/  MOV R9, 0x40000040 ;  /* 0x4000004000097802 */ /* 0x000fe20000000f00 */
[----:B------:R-:W-:Y:S01]  /*16e70*/  FFMA.FTZ R54, R76, R59, -R61 ;  /* 0x0000003b4c367223 */ /* 0x000fe2000001083d */
[----:B------:R-:W-:Y:S01]  /*16e80*/  FMNMX.FTZ R7, R66, R7, !PT ;  /* 0x0000000742077209 */ /* 0x000fe20007810000 */
[----:B------:R-:W1:Y:S08]  /*16e90*/  MUFU.TANH R170, R170 ;  /* 0x000000aa00aa7308 */ /* 0x000e700000002400 */
[----:B------:R-:W-:Y:S01]  /*16ea0*/  MUFU.EX2 R67, R67 ;  /* 0x0000004300437308 */ /* 0x000fe20000000800 */
[----:B0-----:R-:W-:-:S04]  /*16eb0*/  FMNMX.FTZ R7, R168, R7, !PT ;  /* 0x00000007a8077209 */ /* 0x001fc80007810000 */
[----:B------:R-:W-:-:S03]  /*16ec0*/  FMNMX.FTZ R7, R70, R7, !PT ;  /* 0x0000000746077209 */ /* 0x000fc60007810000 */
[----:B------:R-:W0:Y:S01]  /*16ed0*/  MUFU.EX2 R39, R39 ;  /* 0x0000002700277308 */ /* 0x000e220000000800 */
[----:B-1----:R-:W-:-:S04]  /*16ee0*/  FMNMX.FTZ R7, R170, R7, !PT ;  /* 0x00000007aa077209 */ /* 0x002fc80007810000 */
[----:B------:R-:W-:-:S03]  /*16ef0*/  FMNMX.FTZ R7, R74, R7, !PT ;  /* 0x000000074a077209 */ /* 0x000fc60007810000 */
[----:B------:R-:W-:Y:S01]  /*16f00*/  MUFU.EX2 R28, R28 ;  /* 0x0000001c001c7308 */ /* 0x000fe20000000800 */
[----:B------:R-:W-:-:S04]  /*16f10*/  FMNMX.FTZ R7, R182, R7, !PT ;  /* 0x00000007b6077209 */ /* 0x000fc80007810000 */
[----:B------:R-:W-:-:S03]  /*16f20*/  FMNMX.FTZ R7, R78, R7, !PT ;  /* 0x000000074e077209 */ /* 0x000fc60007810000 */
[----:B------:R-:W-:Y:S01]  /*16f30*/  MUFU.EX2 R38, R38 ;  /* 0x0000002600267308 */ /* 0x000fe20000000800 */
[----:B------:R-:W-:Y:S02]  /*16f40*/  FMNMX.FTZ R7, R230, R7, !PT ;  /* 0x00000007e6077209 */ /* 0x000fe40007810000 */
[----:B0-----:R-:W-:Y:S02]  /*16f50*/  F2FP.F16.F32.PACK_AB R172, R39, R32 ;  /* 0x0000002027ac723e */ /* 0x001fe400000000ff */
[----:B------:R-:W-:-:S03]  /*16f60*/  FMNMX.FTZ R7, R82, R7, !PT ;  /* 0x0000000752077209 */ /* 0x000fc60007810000 */
[----:B------:R-:W-:Y:S01]  /*16f70*/  MUFU.EX2 R46, R46 ;  /* 0x0000002e002e7308 */ /* 0x000fe20000000800 */
[----:B------:R-:W-:-:S04]  /*16f80*/  FMNMX.FTZ R7, R232, R7, !PT ;  /* 0x00000007e8077209 */ /* 0x000fc80007810000 */
[----:B------:R-:W-:-:S03]  /*16f90*/  FMNMX.FTZ R7, R86, R7, !PT ;  /* 0x0000000756077209 */ /* 0x000fc60007810000 */
[----:B------:R-:W-:Y:S01]  /*16fa0*/  MUFU.EX2 R71, R71 ;  /* 0x0000004700477308 */ /* 0x000fe20000000800 */
[----:B------:R-:W-:-:S05]  /*16fb0*/  FMNMX.FTZ R7, R234, R7, !PT ;  /* 0x00000007ea077209 */ /* 0x000fca0007810000 */
[----:B------:R-:W0:Y:S02]  /*16fc0*/  SHFL.BFLY PT, R8, R7, 0x2, 0x1f ;  /* 0x0c401f0007087f89 */ /* 0x000e2400000e0000 */
[----:B------:R-:W-:Y:S08]  /*16fd0*/  MUFU.EX2 R50, R50 ;  /* 0x0000003200327308 */ /* 0x000ff00000000800 */
[----:B------:R-:W-:Y:S08]  /*16fe0*/  MUFU.EX2 R69, R69 ;  /* 0x0000004500457308 */ /* 0x000ff00000000800 */
[----:B------:R-:W-:Y:S01]  /*16ff0*/  MUFU.EX2 R54, R54 ;  /* 0x0000003600367308 */ /* 0x000fe20000000800 */
[----:B0-----:R-:W-:Y:S01]  /*17000*/  FMNMX.FTZ R10, R7, R8, !PT ;  /* 0x00000008070a7209 */ /* 0x001fe20007810000 */
[----:B------:R-:W-:-:S06]  /*17010*/  VIADD R8, R6, 0x300 ;  /* 0x0000030006087836 */ /* 0x000fcc0000000000 */
[----:B------:R-:W-:Y:S01]  /*17020*/  MUFU.EX2 R73, R73 ;  /* 0x0000004900497308 */ /* 0x000fe20000000800 */
[----:B------:R-:W-:Y:S01]  /*17030*/  VIADD R6, R6, 0x380 ;  /* 0x0000038006067836 */ /* 0x000fe20000000000 */
[----:B------:R-:W0:Y:S06]  /*17040*/  SHFL.BFLY PT, R7, R10, 0x1, 0x1f ;  /* 0x0c201f000a077f89 */ /* 0x000e2c00000e0000 */
[----:B------:R-:W-:Y:S01]  /*17050*/  MUFU.EX2 R75, R75 ;  /* 0x0000004b004b7308 */ /* 0x000fe20000000800 */
[----:B0-----:R-:W-:Y:S01]  /*17060*/  FMNMX.FTZ R10, R10, R7, !PT ;  /* 0x000000070a0a7209 */ /* 0x001fe20007810000 */
[----:B------:R-:W-:Y:S01]  /*17070*/  IMAD.MOV.U32 R7, RZ, RZ, 0x40000040 ;  /* 0x40000040ff077424 */ /* 0x000fe200078e00ff */
[----:B------:R-:W-:-:S02]  /*17080*/  WARPGROUP.DEPBAR.LE gsb0, 0x0 ;  /* 0x00008000000079c5 */ /* 0x000fc40000010000 */
[----:B------:R-:W-:Y:S01]  /*17090*/  WARPGROUP.ARRIVE ;  /* 0x00000000000079c5 */ /* 0x000fe20000000000 */
[-CC-:B------:R-:W-:Y:S01]  /*170a0*/  FFMA.FTZ R164, R30, R59.reuse, -R61.reuse ;  /* 0x0000003b1ea47223 */ /* 0x180fe2000001083d */
[-CC-:B------:R-:W-:Y:S01]  /*170b0*/  FFMA.FTZ R30, R41, R59.reuse, -R61.reuse ;  /* 0x0000003b291e7223 */ /* 0x180fe2000001083d */
[-CC-:B------:R-:W-:Y:S01]  /*170c0*/  FFMA.FTZ R41, R47, R59.reuse, -R61.reuse ;  /* 0x0000003b2f297223 */ /* 0x180fe2000001083d */
[-CC-:B------:R-:W-:Y:S01]  /*170d0*/  FFMA.FTZ R166, R35, R59.reuse, -R61.reuse ;  /* 0x0000003b23a67223 */ /* 0x180fe2000001083d */
[-CC-:B------:R-:W-:Y:S01]  /*170e0*/  FFMA.FTZ R47, R51, R59.reuse, -R61.reuse ;  /* 0x0000003b332f7223 */ /* 0x180fe2000001083d */
[----:B------:R-:W-:Y:S01]  /*170f0*/  HGMMA.64x128x16.F32 R88, R160, gdesc[UR8].tnspB, R88, gsb0 ;  /* 0x41e00008a0587df0 */ /* 0x000fe20008000858 */
[----:B------:R-:W-:Y:S01]  /*17100*/  R2UR UR10, R8 ;  /* 0x00000000080a72ca */ /* 0x000fe200000e0000 */
[-CC-:B------:R-:W-:Y:S01]  /*17110*/  FFMA.FTZ R35, R42, R59.reuse, -R61.reuse ;  /* 0x0000003b2a237223 */ /* 0x180fe2000001083d */
[----:B------:R-:W-:Y:S01]  /*17120*/  R2UR UR11, R9 ;  /* 0x00000000090b72ca */ /* 0x000fe200000e0000 */
[-CC-:B------:R-:W-:Y:S01]  /*17130*/  FFMA.FTZ R51, R55, R59.reuse, -R61.reuse ;  /* 0x0000003b37337223 */ /* 0x180fe2000001083d */
[-CC-:B------:R-:W-:Y:S01]  /*17140*/  FFMA.FTZ R42, R57, R59.reuse, -R61.reuse ;  /* 0x0000003b392a7223 */ /* 0x180fe2000001083d */
[-CC-:B------:R-:W-:Y:S01]  /*17150*/  FFMA.FTZ R55, R58, R59.reuse, -R61.reuse ;  /* 0x0000003b3a377223 */ /* 0x180fe2000001083d */
[-CC-:B------:R-:W-:Y:S01]  /*17160*/  FFMA.FTZ R57, R62, R59.reuse, -R61.reuse ;  /* 0x0000003b3e397223 */ /* 0x180fe2000001083d */
[-CC-:B------:R-:W-:Y:S01]  /*17170*/  FFMA.FTZ R58, R176, R59.reuse, -R61.reuse ;  /* 0x0000003bb03a7223 */ /* 0x180fe2000001083d */
[-CC-:B------:R-:W-:Y:S01]  /*17180*/  FFMA.FTZ R8, R178, R59.reuse, -R61.reuse ;  /* 0x0000003bb2087223 */ /* 0x180fe2000001083d */
[----:B------:R-:W-:Y:S01]  /*17190*/  FFMA.FTZ R9, R84, R59, -R61 ;  /* 0x0000003b54097223 */ /* 0x000fe2000001083d */
[----:B------:R-:W0:Y:S08]  /*171a0*/  MUFU.EX2 R164, R164 ;  /* 0x000000a400a47308 */ /* 0x000e300000000800 */
[----:B------:R-:W1:Y:S08]  /*171b0*/  MUFU.EX2 R166, R166 ;  /* 0x000000a600a67308 */ /* 0x000e700000000800 */
[----:B------:R-:W-:Y:S01]  /*171c0*/  MUFU.EX2 R30, R30 ;  /* 0x0000001e001e7308 */ /* 0x000fe20000000800 */
[----:B0-----:R-:W-:-:S07]  /*171d0*/  F2FP.F16.F32.PACK_AB R176, R164, R67 ;  /* 0x00000043a4b0723e */ /* 0x001fce00000000ff */
[----:B------:R-:W0:Y:S01]  /*171e0*/  MUFU.EX2 R35, R35 ;  /* 0x0000002300237308 */ /* 0x000e220000000800 */
[----:B-1----:R-:W-:-:S07]  /*171f0*/  F2FP.F16.F32.PACK_AB R178, R166, R65 ;  /* 0x00000041a6b2723e */ /* 0x002fce00000000ff */
[----:B------:R-:W-:Y:S08]  /*17200*/  MUFU.EX2 R41, R41 ;  /* 0x0000002900297308 */ /* 0x000ff00000000800 */
[----:B------:R-:W-:Y:S01]  /*17210*/  MUFU.EX2 R47, R47 ;  /* 0x0000002f002f7308 */ /* 0x000fe20000000800 */
[----:B0-----:R-:W-:-:S07]  /*17220*/  F2FP.F16.F32.PACK_AB R174, R35, R30 ;  /* 0x0000001e23ae723e */ /* 0x001fce00000000ff */
        /* <DEDUP_REMOVED lines=11> */
[C---:B------:R-:W-:Y:S01]  /*172e0*/  FADD.FTZ R60, -R10.reuse, R13 ;  /* 0x0000000d0a3c7221 */ /* 0x040fe20000010100 */
[-C--:B------:R-:W-:Y:S02]  /*172f0*/  FMUL.FTZ R61, R10, R59.reuse ;  /* 0x0000003b0a3d7220 */ /* 0x080fe40000410000 */
[----:B------:R-:W-:Y:S01]  /*17300*/  HGMMA.64x128x16.F32 R88, R156, gdesc[UR8].tnspB, R88, gsb0 ;  /* 0x41e000089c587df0 */ /* 0x000fe20008000858 */
[----:B------:R-:W-:Y:S01]  /*17310*/  R2UR UR10, R6 ;  /* 0x00000000060a72ca */ /* 0x000fe200000e0000 */
[-C--:B------:R-:W-:Y:S01]  /*17320*/  FMUL.FTZ R13, R60, R59.reuse ;  /* 0x0000003b3c0d7220 */ /* 0x080fe20000410000 */
[----:B------:R-:W-:Y:S01]  /*17330*/  R2UR UR11, R7 ;  /* 0x00000000070b72ca */ /* 0x000fe200000e0000 */
[-CC-:B------:R-:W-:Y:S01]  /*17340*/  FFMA.FTZ R20, R20, R59.reuse, -R61.reuse ;  /* 0x0000003b14147223 */ /* 0x180fe2000001083d */
[-CC-:B------:R-:W-:Y:S01]  /*17350*/  FFMA.FTZ R181, R24, R59.reuse, -R61.reuse ;  /* 0x0000003b18b57223 */ /* 0x180fe2000001083d */
[-CC-:B------:R-:W-:Y:S01]  /*17360*/  FFMA.FTZ R183, R25, R59.reuse, -R61.reuse ;  /* 0x0000003b19b77223 */ /* 0x180fe2000001083d */
[-CC-:B------:R-:W-:Y:S01]  /*17370*/  FFMA.FTZ R24, R27, R59.reuse, -R61.reuse ;  /* 0x0000003b1b187223 */ /* 0x180fe2000001083d */
[----:B------:R-:W-:Y:S01]  /*17380*/  MUFU.EX2 R13, R13 ;  /* 0x0000000d000d7308 */ /* 0x000fe20000000800 */
[----:B------:R-:W-:Y:S01]  /*17390*/  FFMA.FTZ R177, R29, R59, -R61 ;  /* 0x0000003b1db17223 */ /* 0x000fe2000001083d */
[----:B------:R-:W-:-:S02]  /*173a0*/  @!P1 IMAD R7, R22, 0x8, R2 ;  /* 0x0000000816079824 */ /* 0x000fc400078e0202 */
[-CC-:B------:R-:W-:Y:S01]  /*173b0*/  FFMA.FTZ R60, R31, R59.reuse, -R61.reuse ;  /* 0x0000003b1f3c7223 */ /* 0x180fe2000001083d */
[-CC-:B------:R-:W-:Y:S01]  /*173c0*/  FFMA.FTZ R179, R33, R59.reuse, -R61.reuse ;  /* 0x0000003b21b37223 */ /* 0x180fe2000001083d */
[----:B------:R-:W-:Y:S01]  /*173d0*/  IADD3 R25, -R231, 0xb, RZ ;  /* 0x0000000be7197810 */ /* 0x000fe20007ffe1ff */
[----:B------:R-:W-:Y:S02]  /*173e0*/  @!P1 VIADD R7, R7, 0x28840 ;  /* 0x0002884007079836 */ /* 0x000fe40000000000 */
[-CC-:B------:R-:W-:Y:S01]  /*173f0*/  FFMA.FTZ R165, R52, R59.reuse, -R61.reuse ;  /* 0x0000003b34a57223 */ /* 0x180fe2000001083d */
[----:B------:R-:W0:Y:S01]  /*17400*/  MUFU.EX2 R20, R20 ;  /* 0x0000001400147308 */ /* 0x000e220000000800 */
[-C--:B------:R-:W-:Y:S01]  /*17410*/  FFMA.FTZ R167, R56, R59.reuse, -R61 ;  /* 0x0000003b38a77223 */ /* 0x080fe2000001083d */
[----:B------:R-:W-:Y:S01]  /*17420*/  FADD.FTZ R52, R236, R3 ;  /* 0x00000003ec347221 */ /* 0x000fe20000010000 */
[----:B------:R-:W-:Y:S01]  /*17430*/  @!P1 PRMT R7, RZ, 0x654, R7 ;  /* 0x00000654ff079816 */ /* 0x000fe20000000007 */
        /* <DEDUP_REMOVED lines=10> */
[----:B------:R-:W-:Y:S01]  /*174e0*/  FADD.FTZ R3, R67, R52 ;  /* 0x0000003443037221 */ /* 0x000fe20000010000 */
[-CC-:B------:R-:W-:Y:S01]  /*174f0*/  FFMA.FTZ R171, R48, R59.reuse, -R61.reuse ;  /* 0x0000003b30ab7223 */ /* 0x180fe2000001083d */
[----:B------:R-:W2:Y:S01]  /*17500*/  MUFU.EX2 R183, R183 ;  /* 0x000000b700b77308 */ /* 0x000ea20000000800 */
[----:B0-----:R-:W-:Y:S01]  /*17510*/  FFMA.FTZ R0, R13, R0, R20 ;  /* 0x000000000d007223 */ /* 0x001fe20000010014 */
[-CC-:B------:R-:W-:Y:S01]  /*17520*/  FFMA.FTZ R6, R49, R59.reuse, -R61.reuse ;  /* 0x0000003b31067223 */ /* 0x180fe2000001083d */
[-CC-:B------:R-:W-:Y:S01]  /*17530*/  FFMA.FTZ R48, R53, R59.reuse, -R61.reuse ;  /* 0x0000003b35307223 */ /* 0x180fe2000001083d */
[-CC-:B------:R-:W-:Y:S01]  /*17540*/  FFMA.FTZ R161, R66, R59.reuse, -R61.reuse ;  /* 0x0000003b42a17223 */ /* 0x180fe2000001083d */
[-CC-:B------:R-:W-:Y:S01]  /*17550*/  FFMA.FTZ R52, R168, R59.reuse, -R61.reuse ;  /* 0x0000003ba8347223 */ /* 0x180fe2000001083d */
[-CC-:B------:R-:W-:Y:S01]  /*17560*/  FFMA.FTZ R163, R70, R59.reuse, -R61.reuse ;  /* 0x0000003b46a37223 */ /* 0x180fe2000001083d */
[-CC-:B------:R-:W-:Y:S01]  /*17570*/  FFMA.FTZ R78, R78, R59.reuse, -R61.reuse ;  /* 0x0000003b4e4e7223 */ /* 0x180fe2000001083d */
[----:B------:R-:W0:Y:S01]  /*17580*/  MUFU.EX2 R24, R24 ;  /* 0x0000001800187308 */ /* 0x000e220000000800 */
[C---:B-1----:R-:W-:Y:S01]  /*17590*/  FADD.FTZ R56, R181.reuse, R0 ;  /* 0x00000000b5387221 */ /* 0x042fe20000010000 */
[-CC-:B------:R-:W-:Y:S01]  /*175a0*/  FFMA.FTZ R0, R180, R59.reuse, -R61.reuse ;  /* 0x0000003bb4007223 */ /* 0x180fe2000001083d */
[----:B------:R-:W-:Y:S01]  /*175b0*/  F2FP.F16.F32.PACK_AB R181, R181, R20 ;  /* 0x00000014b5b5723e */ /* 0x000fe200000000ff */
[-CC-:B------:R-:W-:Y:S01]  /*175c0*/  FFMA.FTZ R230, R230, R59.reuse, -R61.reuse ;  /* 0x0000003be6e67223 */ /* 0x180fe2000001083d */
[-CC-:B------:R-:W-:Y:S01]  /*175d0*/  FFMA.FTZ R82, R82, R59.reuse, -R61.reuse ;  /* 0x0000003b52527223 */ /* 0x180fe2000001083d */
[-CC-:B------:R-:W-:Y:S01]  /*175e0*/  FFMA.FTZ R232, R232, R59.reuse, -R61.reuse ;  /* 0x0000003be8e87223 */ /* 0x180fe2000001083d */
[----:B------:R-:W-:Y:S01]  /*175f0*/  FFMA.FTZ R86, R86, R59, -R61 ;  /* 0x0000003b56567223 */ /* 0x000fe2000001083d */
[----:B------:R-:W1:Y:S01]  /*17600*/  MUFU.EX2 R177, R177 ;  /* 0x000000b100b17308 */ /* 0x000e620000000800 */
[----:B------:R-:W-:-:S02]  /*17610*/  F2FP.F16.F32.PACK_AB R180, R236, R21 ;  /* 0x00000015ecb4723e */ /* 0x000fc400000000ff */
[----:B------:R-:W-:-:S05]  /*17620*/  F2FP.F16.F32.PACK_AB R168, R41, R28 ;  /* 0x0000001c29a8723e */ /* 0x000fca00000000ff */
[----:B------:R-:W3:Y:S08]  /*17630*/  MUFU.EX2 R60, R60 ;  /* 0x0000003c003c7308 */ /* 0x000ef00000000800 */
[----:B------:R-:W4:Y:S08]  /*17640*/  MUFU.EX2 R179, R179 ;  /* 0x000000b300b37308 */ /* 0x000f300000000800 */
[----:B------:R-:W5:Y:S08]  /*17650*/  MUFU.EX2 R34, R34 ;  /* 0x0000002200227308 */ /* 0x000f700000000800 */
[----:B------:R-:W5:Y:S08]  /*17660*/  MUFU.EX2 R173, R173 ;  /* 0x000000ad00ad7308 */ /* 0x000f700000000800 */
[----:B------:R-:W5:Y:S08]  /*17670*/  MUFU.EX2 R36, R36 ;  /* 0x0000002400247308 */ /* 0x000f700000000800 */
[----:B------:R-:W5:Y:S08]  /*17680*/  MUFU.EX2 R175, R175 ;  /* 0x000000af00af7308 */ /* 0x000f700000000800 */
[----:B------:R-:W5:Y:S08]  /*17690*/  MUFU.EX2 R40, R40 ;  /* 0x0000002800287308 */ /* 0x000f700000000800 */
[----:B------:R-:W5:Y:S08]  /*176a0*/  MUFU.EX2 R169, R169 ;  /* 0x000000a900a97308 */ /* 0x000f700000000800 */
[----:B------:R-:W5:Y:S08]  /*176b0*/  MUFU.EX2 R44, R44 ;  /* 0x0000002c002c7308 */ /* 0x000f700000000800 */
[----:B------:R-:W5:Y:S08]  /*176c0*/  MUFU.EX2 R171, R171 ;  /* 0x000000ab00ab7308 */ /* 0x000f700000000800 */
[----:B------:R-:W5:Y:S01]  /*176d0*/  MUFU.EX2 R6, R6 ;  /* 0x0000000600067308 */ /* 0x000f620000000800 */
[----:B------:R-:W-:-:S02]  /*176e0*/  WARPGROUP.DEPBAR.LE gsb0, 0x0 ;  /* 0x00008000000079c5 */ /* 0x000fc40000010000 */
[----:B------:R-:W-:-:S05]  /*176f0*/  WARPGROUP.ARRIVE ;  /* 0x00000000000079c5 */ /* 0x000fca0000000000 */
[----:B------:R-:W5:Y:S01]  /*17700*/  MUFU.EX2 R165, R165 ;  /* 0x000000a500a57308 */ /* 0x000f620000000800 */
[----:B------:R-:W-:Y:S01]  /*17710*/  FFMA.FTZ R157, R74, R59, -R61 ;  /* 0x0000003b4a9d7223 */ /* 0x000fe2000001083d */
[----:B------:R-:W-:Y:S02]  /*17720*/  F2FP.F16.F32.PACK_AB R156, R69, R50 ;  /* 0x00000032459c723e */ /* 0x000fe400000000ff */
[----:B------:R-:W-:Y:S01]  /*17730*/  F2FP.F16.F32.PACK_AB R158, R73, R54 ;  /* 0x00000036499e723e */ /* 0x000fe200000000ff */
[----:B------:R-:W-:Y:S03]  /*17740*/  HGMMA.64x128x16.F32 R88, R152, gdesc[UR8].tnspB, R88, gsb0 ;  /* 0x41e0000898587df0 */ /* 0x000fe60008000858 */
        /* <DEDUP_REMOVED lines=16> */
[----:B------:R-:W-:Y:S01]  /*17850*/  MUFU.EX2 R153, R232 ;  /* 0x000000e800997308 */ /* 0x000fe20000000800 */
[-C--:B------:R-:W-:Y:S01]  /*17860*/  FMUL.FTZ R88, R88, R12.reuse ;  /* 0x0000000c58587220 */ /* 0x080fe20000410000 */
[-C--:B------:R-:W-:Y:S01]  /*17870*/  FMUL.FTZ R89, R89, R12.reuse ;  /* 0x0000000c59597220 */ /* 0x080fe20000410000 */
[-C--:B------:R-:W-:Y:S01]  /*17880*/  FMUL.FTZ R92, R92, R12.reuse ;  /* 0x0000000c5c5c7220 */ /* 0x080fe20000410000 */
[-C--:B------:R-:W-:Y:S01]  /*17890*/  FMUL.FTZ R93, R93, R12.reuse ;  /* 0x0000000c5d5d7220 */ /* 0x080fe20000410000 */
[-C--:B------:R-:W-:Y:S01]  /*178a0*/  FMUL.FTZ R96, R96, R12.reuse ;  /* 0x0000000c60607220 */ /* 0x080fe20000410000 */
[-C--:B------:R-:W-:Y:S01]  /*178b0*/  FMUL.FTZ R97, R97, R12.reuse ;  /* 0x0000000c61617220 */ /* 0x080fe20000410000 */
[----:B--2---:R-:W-:Y:S01]  /*178c0*/  FADD.FTZ R7, R183, R56 ;  /* 0x00000038b7077221 */ /* 0x004fe20000010000 */
[----:B------:R2:W-:Y:S01]  /*178d0*/  @!P1 SYNCS.ARRIVE.TRANS64.RED.A1T0 RZ, [R15+URZ], RZ ;  /* 0x000000ff0fff99a7 */ /* 0x0005e2000810043f */
[----:B0-----:R-:W-:Y:S01]  /*178e0*/  F2FP.F16.F32.PACK_AB R183, R24, R183 ;  /* 0x000000b718b7723e */ /* 0x001fe200000000ff */
[-C--:B------:R-:W-:Y:S01]  /*178f0*/  FMUL.FTZ R100, R100, R12.reuse ;  /* 0x0000000c64647220 */ /* 0x080fe20000410000 */
[----:B------:R-:W-:Y:S01]  /*17900*/  FADD.FTZ R56, R24, R7 ;  /* 0x0000000718387221 */ /* 0x000fe20000010000 */
[-C--:B------:R-:W-:Y:S01]  /*17910*/  FMUL.FTZ R101, R101, R12.reuse ;  /* 0x0000000c65657220 */ /* 0x080fe20000410000 */
[-C--:B------:R-:W-:Y:S01]  /*17920*/  FMUL.FTZ R104, R104, R12.reuse ;  /* 0x0000000c68687220 */ /* 0x080fe20000410000 */
[-C--:B------:R-:W-:Y:S01]  /*17930*/  FMUL.FTZ R105, R105, R12.reuse ;  /* 0x0000000c69697220 */ /* 0x080fe20000410000 */
[----:B-1----:R-:W-:Y:S01]  /*17940*/  FADD.FTZ R7, R177, R56 ;  /* 0x00000038b1077221 */ /* 0x002fe20000010000 */
[----:B------:R-:W-:Y:S01]  /*17950*/  FADD.FTZ R56, R164, R3 ;  /* 0x00000003a4387221 */ /* 0x000fe20000010000 */
[-C--:B------:R-:W-:Y:S01]  /*17960*/  FMUL.FTZ R108, R108, R12.reuse ;  /* 0x0000000c6c6c7220 */ /* 0x080fe20000410000 */
[-C--:B------:R-:W-:Y:S01]  /*17970*/  FMUL.FTZ R109, R109, R12.reuse ;  /* 0x0000000c6d6d7220 */ /* 0x080fe20000410000 */
[----:B---3--:R-:W-:Y:S01]  /*17980*/  FADD.FTZ R62, R60, R7 ;  /* 0x000000073c3e7221 */ /* 0x008fe20000010000 */
[----:B------:R-:W-:Y:S01]  /*17990*/  FADD.FTZ R3, R65, R56 ;  /* 0x0000003841037221 */ /* 0x000fe20000010000 */
[-C--:B------:R-:W-:Y:S01]  /*179a0*/  FFMA.FTZ R56, R170, R59.reuse, -R61 ;  /* 0x0000003baa387223 */ /* 0x080fe2000001083d */
[-C--:B------:R-:W-:Y:S01]  /*179b0*/  FMUL.FTZ R112, R112, R12.reuse ;  /* 0x0000000c70707220 */ /* 0x080fe20000410000 */
[----:B----4-:R-:W-:Y:S01]  /*179c0*/  FADD.FTZ R7, R179, R62 ;  /* 0x0000003eb3077221 */ /* 0x010fe20000010000 */
[----:B--2---:R-:W-:Y:S01]  /*179d0*/  FADD.FTZ R15, R166, R3 ;  /* 0x00000003a60f7221 */ /* 0x004fe20000010000 */
[----:B------:R-:W-:Y:S01]  /*179e0*/  FFMA.FTZ R3, R182, R59, -R61 ;  /* 0x0000003bb6037223 */ /* 0x000fe2000001083d */
[----:B------:R-:W-:Y:S01]  /*179f0*/  F2FP.F16.F32.PACK_AB R182, R26, R63 ;  /* 0x0000003f1ab6723e */ /* 0x000fe200000000ff */
[----:B-----5:R-:W-:Y:S01]  /*17a00*/  FADD.FTZ R62, R34, R7 ;  /* 0x00000007223e7221 */ /* 0x020fe20000010000 */
[----:B------:R-:W-:Y:S01]  /*17a10*/  FADD.FTZ R64, R32, R15 ;  /* 0x0000000f20407221 */ /* 0x000fe20000010000 */
[----:B------:R-:W0:Y:S01]  /*17a20*/  MUFU.EX2 R56, R56 ;  /* 0x0000003800387308 */ /* 0x000e220000000800 */
[----:B------:R-:W-:Y:S01]  /*17a30*/  FFMA.FTZ R61, R234, R59, -R61 ;  /* 0x0000003bea3d7223 */ /* 0x000fe2000001083d */
[----:B------:R-:W-:Y:S01]  /*17a40*/  FADD.FTZ R7, R173, R62 ;  /* 0x0000003ead077221 */ /* 0x000fe20000010000 */
[----:B------:R-:W-:Y:S01]  /*17a50*/  FADD.FTZ R15, R39, R64 ;  /* 0x00000040270f7221 */ /* 0x000fe20000010000 */
[-C--:B------:R-:W-:Y:S01]  /*17a60*/  FMUL.FTZ R113, R113, R12.reuse ;  /* 0x0000000c71717220 */ /* 0x080fe20000410000 */
[-C--:B------:R-:W-:Y:S01]  /*17a70*/  FMUL.FTZ R116, R116, R12.reuse ;  /* 0x0000000c74747220 */ /* 0x080fe20000410000 */
[----:B------:R-:W-:Y:S01]  /*17a80*/  FADD.FTZ R62, R36, R7 ;  /* 0x00000007243e7221 */ /* 0x000fe20000010000 */
[----:B------:R-:W-:Y:S01]  /*17a90*/  FADD.FTZ R64, R30, R15 ;  /* 0x0000000f1e407221 */ /* 0x000fe20000010000 */
[----:B------:R-:W-:Y:S01]  /*17aa0*/  MUFU.EX2 R61, R61 ;  /* 0x0000003d003d7308 */ /* 0x000fe20000000800 */
        /* <DEDUP_REMOVED lines=20> */
[----:B------:R1:W2:Y:S01]  /*17bf0*/  MUFU.EX2 R20, R3 ;  /* 0x0000000300147308 */ /* 0x0002a20000000800 */
        /* <DEDUP_REMOVED lines=12> */
[----:B-1----:R-:W-:Y:S01]  /*17cc0*/  FADD.FTZ R3, R167, R24 ;  /* 0x00000018a7037221 */ /* 0x002fe20000010000 */
[----:B------:R-:W-:Y:S01]  /*17cd0*/  FADD.FTZ R7, R55, R26 ;  /* 0x0000001a37077221 */ /* 0x000fe20000010000 */
[----:B------:R-:W-:Y:S01]  /*17ce0*/  F2FP.F16.F32.PACK_AB R167, R0, R167 ;  /* 0x000000a700a7723e */ /* 0x000fe200000000ff */
[-C--:B------:R-:W-:Y:S01]  /*17cf0*/  FMUL.FTZ R148, R148, R12.reuse ;  /* 0x0000000c94947220 */ /* 0x080fe20000410000 */
[----:B------:R-:W-:Y:S01]  /*17d00*/  FADD.FTZ R24, R0, R3 ;  /* 0x0000000300187221 */ /* 0x000fe20000010000 */
[----:B------:R-:W-:Y:S01]  /*17d10*/  FADD.FTZ R26, R160, R7 ;  /* 0x00000007a01a7221 */ /* 0x000fe20000010000 */
[----:B------:R-:W-:Y:S01]  /*17d20*/  FMUL.FTZ R149, R149, R12 ;  /* 0x0000000c95957220 */ /* 0x000fe20000410000 */
        /* <DEDUP_REMOVED lines=13> */
[----:B0-----:R-:W-:Y:S01]  /*17e00*/  FADD.FTZ R6, R56, R3 ;  /* 0x0000000338067221 */ /* 0x001fe20000010000 */
[----:B------:R-:W-:Y:S01]  /*17e10*/  FADD.FTZ R24, R50, R7 ;  /* 0x0000000732187221 */ /* 0x000fe20000010000 */
[-C--:B------:R-:W-:Y:S01]  /*17e20*/  FMUL.FTZ R103, R103, R13.reuse ;  /* 0x0000000d67677220 */ /* 0x080fe20000410000 */
[----:B------:R-:W-:Y:S01]  /*17e30*/  FMUL.FTZ R106, R106, R13 ;  /* 0x0000000d6a6a7220 */ /* 0x000fe20000410000 */
[----:B------:R-:W-:Y:S01]  /*17e40*/  FADD.FTZ R3, R157, R6 ;  /* 0x000000069d037221 */ /* 0x000fe20000010000 */
[----:B------:R-:W-:Y:S01]  /*17e50*/  FADD.FTZ R7, R69, R24 ;  /* 0x0000001845077221 */ /* 0x000fe20000010000 */
[C---:B--2---:R-:W-:Y:S01]  /*17e60*/  F2FP.F16.F32.PACK_AB R157, R20.reuse, R157 ;  /* 0x0000009d149d723e */ /* 0x044fe200000000ff */
        /* <DEDUP_REMOVED lines=38> */
[----:B------:R-:W-:Y:S01]  /*180d0*/  IMAD.MOV.U32 R20, RZ, RZ, R186 ;  /* 0x000000ffff147224 */ /* 0x000fe200078e00ba */
[----:B------:R-:W-:Y:S01]  /*180e0*/  F2FP.F16.F32.PACK_AB R173, R36, R173 ;  /* 0x000000ad24ad723e */ /* 0x000fe200000000ff */
[----:B------:R-:W-:Y:S01]  /*180f0*/  IMAD.MOV.U32 R15, RZ, RZ, R22 ;  /* 0x000000ffff0f7224 */ /* 0x000fe200078e0016 */
        /* <DEDUP_REMOVED lines=17> */
[----:B------:R-:W-:Y:S06]  /*18210*/  @P2 BRA `(.L_x_1879) ;  /* 0xffffffd4008c2947 */ /* 0x000fec000383ffff */
.L_x_1869:
[----:B------:R-:W-:-:S13]  /*18220*/  ISETP.GE.AND P2, PT, R4, R196, PT ;  /* 0x000000c40400720c */ /* 0x000fda0003f46270 */
[----:B------:R-:W-:Y:S05]  /*18230*/  @!P2 BRA `(.L_x_1880) ;  /* 0x00000038009ca947 */ /* 0x000fea0003800000 */
[----:B------:R-:W-:Y:S01]  /*18240*/  IMAD.MOV.U32 R12, RZ, RZ, R10 ;  /* 0x000000ffff0c7224 */ /* 0x000fe200078e000a */
[----:B------:R-:W-:Y:S01]  /*18250*/  MOV R15, R186 ;  /* 0x000000ba000f7202 */ /* 0x000fe20000000f00 */
[----:B------:R-:W-:Y:S02]  /*18260*/  IMAD.MOV.U32 R13, RZ, RZ, R11 ;  /* 0x000000ffff0d7224 */ /* 0x000fe400078e000b */
[----:B------:R-:W-:-:S07]  /*18270*/  IMAD.MOV.U32 R14, RZ, RZ, R22 ;  /* 0x000000ffff0e7224 */ /* 0x000fce00078e0016 */
.L_x_1898:
        /* <DEDUP_REMOVED lines=10> */
.L_x_1882:
[----:B------:R-:W-:Y:S01]  /*18320*/  IMAD R6, R22, 0x8, R2 ;  /* 0x0000000816067824 */ /* 0x000fe200078e0202 */
[----:B------:R-:W-:-:S04]  /*18330*/  SHF.L.U32 R7, R186, 0x1f, RZ ;  /* 0x0000001fba077819 */ /* 0x000fc800000006ff */
[----:B------:R0:W1:Y:S01]  /*18340*/  SYNCS.PHASECHK.TRANS64.TRYWAIT P3, [R6+URZ+0x28830], R7 ;  /* 0x02883007060075a7 */ /* 0x000062000806017f */
[----:B------:R-:W-:Y:S05]  /*18350*/  @!P0 BRA `(.L_x_1883) ;  /* 0x0000000000048947 */ /* 0x000fea0003800000 */
[----:B------:R-:W-:Y:S01]  /*18360*/  BPT.TRAP 0x1 ;  /* 0x000000040000795c */ /* 0x000fe20000300000 */
.L_x_1883:
[----:B------:R-:W-:Y:S04]  /*18370*/  BSSY B0, `(.L_x_1881) ;  /* 0x0000004000007945 */ /* 0x000fe80003800000 */
[----:B-1----:R-:W-:Y:S05]  /*18380*/  @P3 BRA `(.L_x_1884) ;  /* 0x0000000000083947 */ /* 0x002fea0003800000 */
[----:B------:R-:W1:Y:S02]  /*18390*/  SYNCS.PHASECHK.TRANS64.TRYWAIT P3, [R6+URZ+0x28830], R7 ;  /* 0x02883007060075a7 */ /* 0x000e64000806017f */
[----:B-1----:R-:W-:Y:S05]  /*183a0*/  @!P3 BRA `(.L_x_1885) ;  /* 0x000000f40064b947 */ /* 0x002fea0003800000 */
.L_x_1884:
[----:B------:R-:W-:Y:S05]  /*183b0*/  BSYNC B0 ;  /* 0x0000000000007941 */ /* 0x000fea0003800000 */
.L_x_1881:
[----:B------:R-:W2:Y:S01]  /*183c0*/  S2R R8, SR_TID.X ;  /* 0x0000000000087919 */ /* 0x000ea20000002100 */
[----:B01----:R-:W-:Y:S01]  /*183d0*/  IMAD.MOV.U32 R7, RZ, RZ, 0x40000040 ;  /* 0x40000040ff077424 */ /* 0x003fe200078e00ff */
[----:B------:R-:W-:Y:S05]  /*183e0*/  WARPSYNC.ALL ;  /* 0x0000000000007948 */ /* 0x000fea0003800000 */
[----:B------:R-:W-:Y:S01]  /*183f0*/  R2UR UR47, R7 ;  /* 0x00000000072f72ca */ /* 0x000fe200000e0000 */
[----:B------:R-:W-:Y:S02]  /*18400*/  IMAD R6, R22, 0x800, R5 ;  /* 0x0000080016067824 */ /* 0x000fe400078e0205 */
[----:B------:R-:W-:-:S03]  /*18410*/  IMAD.MOV.U32 R9, RZ, RZ, 0x40000040 ;  /* 0x40000040ff097424 */ /* 0x000fc600078e00ff */
[----:B------:R-:W-:Y:S02]  /*18420*/  R2UR UR46, R6 ;  /* 0x00000000062e72ca */ /* 0x000fe400000e0000 */
[----:B------:R-:W-:Y:S01]  /*18430*/  R2UR UR11, R9 ;  /* 0x00000000090b72ca */ /* 0x000fe200000e0000 */
[----:B------:R-:W-:-:S05]  /*18440*/  IMAD.MOV.U32 R9, RZ, RZ, 0x40000040 ;  /* 0x40000040ff097424 */ /* 0x000fca00078e00ff */
[----:B------:R-:W-:Y:S01]  /*18450*/  R2UR UR15, R9 ;  /* 0x00000000090f72ca */ /* 0x000fe200000e0000 */
[----:B------:R-:W-:-:S05]  /*18460*/  IMAD.MOV.U32 R9, RZ, RZ, 0x40000040 ;  /* 0x40000040ff097424 */ /* 0x000fca00078e00ff */
[----:B------:R-:W-:Y:S02]  /*18470*/  R2UR UR19, R9 ;  /* 0x00000000091372ca */ /* 0x000fe400000e0000 */
[----:B------:R-:W-:Y:S02]  /*18480*/  MOV R9, 0x40000040 ;  /* 0x4000004000097802 */ /* 0x000fe40000000f00 */
[----:B--2---:R-:W-:Y:S02]  /*18490*/  SHF.R.U32.HI R8, RZ, 0x7, R8 ;  /* 0x00000007ff087819 */ /* 0x004fe40000011608 */
[----:B------:R-:W-:Y:S01]  /*184a0*/  R2UR UR23, R9 ;  /* 0x00000000091772ca */ /* 0x000fe200000e0000 */
[----:B------:R-:W-:Y:S02]  /*184b0*/  IMAD.MOV.U32 R9, RZ, RZ, 0x40000040 ;  /* 0x40000040ff097424 */ /* 0x000fe400078e00ff */
[----:B------:R-:W-:Y:S01]  /*184c0*/  VIADD R7, R8, 0x8 ;  /* 0x0000000808077836 */ /* 0x000fe20000000000 */
[----:B------:R-:W-:-:S02]  /*184d0*/  IADD3 R8, R6, 0x2, RZ ;  /* 0x0000000206087810 */ /* 0x000fc40007ffe0ff */
[----:B------:R-:W-:Y:S01]  /*184e0*/  R2UR UR27, R9 ;  /* 0x00000000091b72ca */ /* 0x000fe200000e0000 */
[----:B------:R-:W-:Y:S01]  /*184f0*/  IMAD.MOV.U32 R9, RZ, RZ, 0x40000040 ;  /* 0x40000040ff097424 */ /* 0x000fe200078e00ff */
[----:B------:R0:W-:Y:S01]  /*18500*/  BAR.SYNC.DEFER_BLOCKING R7, 0x100 ;  /* 0x000400070000751d */ /* 0x0001e20000010000 */
[----:B------:R-:W-:Y:S01]  /*18510*/  R2UR UR10, R8 ;  /* 0x00000000080a72ca */ /* 0x000fe200000e0000 */
[----:B------:R-:W-:Y:S02]  /*18520*/  VIADD R8, R6, 0x4 ;  /* 0x0000000406087836 */ /* 0x000fe40000000000 */
[----:B------:R-:W-:-:S03]  /*18530*/  R2UR UR31, R9 ;  /* 0x00000000091f72ca */ /* 0x000fc600000e0000 */
[----:B------:R-:W-:Y:S01]  /*18540*/  R2UR UR14, R8 ;  /* 0x00000000080e72ca */ /* 0x000fe200000e0000 */
[----:B------:R-:W-:Y:S02]  /*18550*/  VIADD R8, R6, 0x6 ;  /* 0x0000000606087836 */ /* 0x000fe40000000000 */
[----:B0-----:R-:W-:-:S03]  /*18560*/  IMAD.MOV.U32 R7, RZ, RZ, 0x40000040 ;  /* 0x40000040ff077424 */ /* 0x001fc600078e00ff */
[----:B------:R-:W-:Y:S01]  /*18570*/  R2UR UR18, R8 ;  /* 0x00000000081272ca */ /* 0x000fe200000e0000 */
[----:B------:R-:W-:Y:S01]  /*18580*/  VIADD R8, R6, 0x400 ;  /* 0x0000040006087836 */ /* 0x000fe20000000000 */
[----:B------:R-:W-:-:S04]  /*18590*/  R2UR UR35, R7 ;  /* 0x00000000072372ca */ /* 0x000fc800000e0000 */
[----:B------:R-:W-:Y:S01]  /*185a0*/  R2UR UR22, R8 ;  /* 0x00000000081672ca */ /* 0x000fe200000e0000 */
[----:B------:R-:W-:Y:S01]  /*185b0*/  VIADD R8, R6, 0x402 ;  /* 0x0000040206087836 */ /* 0x000fe20000000000 */
[----:B------:R-:W-:-:S04]  /*185c0*/  WARPGROUP.ARRIVE ;  /* 0x00000000000079c5 */ /* 0x000fc80000000000 */
        /* <DEDUP_REMOVED lines=31> */
.L_x_1887:
[----:B------:R-:W-:Y:S02]  /*187c0*/  SHF.L.U32 R6, R15, 0x1f, RZ ;  /* 0x0000001f0f067819 */ /* 0x000fe400000006ff */
[----:B------:R-:W-:-:S04]  /*187d0*/  LEA R7, R14, R2, 0x3 ;  /* 0x000000020e077211 */ /* 0x000fc800078e18ff */
[----:B------:R0:W1:Y:S01]  /*187e0*/  SYNCS.PHASECHK.TRANS64.TRYWAIT P2, [R7+URZ+0x28850], R6 ;  /* 0x02885006070075a7 */ /* 0x000062000804017f */
[----:B------:R-:W-:Y:S05]  /*187f0*/  @!P0 BRA `(.L_x_1888) ;  /* 0x0000000000048947 */ /* 0x000fea0003800000 */
[----:B------:R-:W-:Y:S01]  /*18800*/  BPT.TRAP 0x1 ;  /* 0x000000040000795c */ /* 0x000fe20000300000 */
.L_x_1888:
[----:B-1----:R-:W-:Y:S05]  /*18810*/  @P2 BRA `(.L_x_1886) ;  /* 0x0000000000082947 */ /* 0x002fea0003800000 */
[----:B------:R-:W1:Y:S02]  /*18820*/  SYNCS.PHASECHK.TRANS64.TRYWAIT P2, [R7+URZ+0x28850], R6 ;  /* 0x02885006070075a7 */ /* 0x000e64000804017f */
[----:B-1----:R-:W-:Y:S05]  /*18830*/  @!P2 BRA `(.L_x_1889) ;  /* 0x000000f00054a947 */ /* 0x002fea0003800000 */
.L_x_1886:
[----:B01----:R-:W-:Y:S01]  /*18840*/  VIADD R6, R2, 0x400 ;  /* 0x0000040002067836 */ /* 0x003fe20000000000 */
[----:B------:R-:W-:Y:S05]  /*18850*/  WARPSYNC.ALL ;  /* 0x0000000000007948 */ /* 0x000fea0003800000 */
[----:B------:R-:W-:Y:S01]  /*18860*/  SHF.R.U32.HI R6, RZ, 0x4, R6 ;  /* 0x00000004ff067819 */ /* 0x000fe20000011606 */
[----:B------:R-:W-:Y:S01]  /*18870*/  WARPGROUP.ARRIVE ;  /* 0x00000000000079c5 */ /* 0x000fe20000000000 */
[----:B------:R-:W-:-:S05]  /*18880*/  IMAD.MOV.U32 R9, RZ, RZ, 0x40000040 ;  /* 0x40000040ff097424 */ /* 0x000fca00078e00ff */
[----:B------:R-:W0:Y:S01]  /*18890*/  S2R R230, SR_TID.X ;  /* 0x0000000000e67919 */ /* 0x000e220000002100 */
        /* <DEDUP_REMOVED lines=9> */
[----:B------:R-:W-:-:S02]  /*18930*/  IMAD R6, R14, 0x800, R7 ;  /* 0x000008000e067824 */ /* 0x000fc400078e0207 */
[----:B------:R-:W-:Y:S01]  /*18940*/  FMUL.FTZ R42, R45, UR7 ;  /* 0x000000072d2a7c20 */ /* 0x000fe20008410000 */
[----:B------:R-:W-:Y:S02]  /*18950*/  IMAD.MOV.U32 R7, RZ, RZ, 0x40000040 ;  /* 0x40000040ff077424 */ /* 0x000fe400078e00ff */
        /* <DEDUP_REMOVED lines=21> */
[----:B------:R-:W-:Y:S01]  /*18ab0*/  FMUL.FTZ R60, R71, UR7 ;  /* 0x00000007473c7c20 */ /* 0x000fe20008410000 */
[----:B------:R-:W-:Y:S01]  /*18ac0*/  MOV R9, 0x40000040 ;  /* 0x4000004000097802 */ /* 0x000fe20000000f00 */
[----:B------:R-:W-:Y:S01]  /*18ad0*/  FMUL.FTZ R29, R32, UR7 ;  /* 0x00000007201d7c20 */ /* 0x000fe20008410000 */
[----:B0-----:R-:W-:Y:S01]  /*18ae0*/  SHF.R.U32.HI R230, RZ, 0x7, R230 ;  /* 0x00000007ffe67819 */ /* 0x001fe200000116e6 */
[----:B------:R-:W-:Y:S01]  /*18af0*/  FMUL.FTZ R27, R34, UR7 ;  /* 0x00000007221b7c20 */ /* 0x000fe20008410000 */
[----:B------:R-:W-:Y:S01]  /*18b00*/  FMUL.FTZ R31, R38, UR7 ;  /* 0x00000007261f7c20 */ /* 0x000fe20008410000 */
        /* <DEDUP_REMOVED lines=95> */
[----:B------:R-:W0:Y:S01]  /*19100*/  MUFU.TANH R170, R170 ;  /* 0x000000aa00aa7308 */ /* 0x000e220000002400 */
[----:B------:R-:W-:Y:S01]  /*19110*/  R2UR UR11, R9 ;  /* 0x00000000090b72ca */ /* 0x000fe200000e0000 */
[----:B------:R-:W-:Y:S01]  /*19120*/  IMAD.MOV.U32 R9, RZ, RZ, 0x40000040 ;  /* 0x40000040ff097424 */ /* 0x000fe200078e00ff */
[C---:B------:R-:W-:Y:S01]  /*19130*/  IADD3 R8, R6.reuse, 0x300, RZ ;  /* 0x0000030006087810 */ /* 0x040fe20007ffe0ff */
[----:B------:R-:W-:-:S04]  /*19140*/  VIADD R6, R6, 0x380 ;  /* 0x0000038006067836 */ /* 0x000fc80000000000 */
[----:B------:R-:W0:Y:S01]  /*19150*/  MUFU.TANH R168, R168 ;  /* 0x000000a800a87308 */ /* 0x000e220000002400 */
[----:B------:R-:W-:Y:S02]  /*19160*/  WARPGROUP.DEPBAR.LE gsb0, 0x0 ;  /* 0x00008000000079c5 */ /* 0x000fe40000010000 */
[----:B------:R-:W-:Y:S01]  /*19170*/  WARPGROUP.ARRIVE ;  /* 0x00000000000079c5 */ /* 0x000fe20000000000 */
[----:B------:R-:W-:Y:S01]  /*19180*/  FMUL.FTZ R166, R73, UR7 ;  /* 0x0000000749a67c20 */ /* 0x000fe20008410000 */
[----:B------:R-:W-:Y:S02]  /*19190*/  IMAD.IADD R73, R195, 0x1, R193 ;  /* 0x00000001c3497824 */ /* 0x000fe400078e02c1 */
[----:B------:R-:W-:Y:S02]  /*191a0*/  FMUL.FTZ R164, R76, UR7 ;  /* 0x000000074ca47c20 */ /* 0x000fe40008410000 */
        /* <DEDUP_REMOVED lines=25> */
[----:B------:R-:W5:Y:S06]  /*19340*/  @P4 LDC R6, c[0x0][0x44c] ;  /* 0x00011300ff064b82 */ /* 0x000f6c0000000800 */
[----:B------:R-:W0:Y:S02]  /*19350*/  MUFU.TANH R162, R162 ;  /* 0x000000a200a27308 */ /* 0x000e240000002400 */
[----:B------:R-:W1:Y:S01]  /*19360*/  @P4 LDC R7, c[0x0][0x450] ;  /* 0x00011400ff074b82 */ /* 0x000e620000000800 */
[----:B-----5:R-:W-:-:S05]  /*19370*/  @P4 IMAD.HI.U32 R6, R73, R6, RZ ;  /* 0x0000000649064227 */ /* 0x020fca00078e00ff */
[----:B-1----:R-:W-:Y:S01]  /*19380*/  @P4 SHF.R.U32.HI R73, RZ, R7, R6 ;  /* 0x00000007ff494219 */ /* 0x002fe20000011606 */
[----:B------:R-:W-:Y:S01]  /*19390*/  @!P1 IMAD R6, R22, 0x8, R2 ;  /* 0x0000000816069824 */ /* 0x000fe200078e0202 */
[----:B------:R-:W-:-:S03]  /*193a0*/  IADD3 R7, -R230, 0xb, RZ ;  /* 0x0000000be6077810 */ /* 0x000fc60007ffe1ff */
[----:B------:R-:W1:Y:S01]  /*193b0*/  SHFL.IDX PT, R70, R73, RZ, 0x1c1f ;  /* 0x001c1fff49467589 */ /* 0x000e6200000e0000 */
[----:B------:R-:W-:Y:S02]  /*193c0*/  WARPGROUP.DEPBAR.LE gsb0, 0x0 ;  /* 0x00008000000079c5 */ /* 0x000fe40000010000 */
[----:B------:R-:W-:Y:S01]  /*193d0*/  WARPGROUP.ARRIVE ;  /* 0x00000000000079c5 */ /* 0x000fe20000000000 */
[----:B------:R-:W-:Y:S01]  /*193e0*/  FMUL.FTZ R158, R68, UR7 ;  /* 0x00000007449e7c20 */ /* 0x000fe20008410000 */
[----:B------:R-:W-:Y:S01]  /*193f0*/  @!P1 IADD3 R68, R6, 0x28840, RZ ;  /* 0x0002884006449810 */ /* 0x000fe20007ffe0ff */
[----:B------:R-:W-:Y:S01]  /*19400*/  FMUL.FTZ R157, R64, UR7 ;  /* 0x00000007409d7c20 */ /* 0x000fe20008410000 */
[----:B------:R-:W-:Y:S01]  /*19410*/  FMUL.FTZ R156, R65, UR7 ;  /* 0x00000007419c7c20 */ /* 0x000fe20008410000 */
[----:B------:R-:W-:Y:S01]  /*19420*/  IADD3 R6, -R71, 0x1, RZ ;  /* 0x0000000147067810 */ /* 0x000fe20007ffe1ff */
[----:B------:R-:W-:Y:S01]  /*19430*/  HGMMA.64x128x16.F32 R88, R152, gdesc[UR8].tnspB, R88, gsb0 ;  /* 0x41e0000898587df0 */ /* 0x000fe20008000858 */
[----:B------:R-:W-:Y:S01]  /*19440*/  @!P1 PRMT R68, RZ, 0x654, R68 ;  /* 0x00000654ff449816 */ /* 0x000fe20000000044 */
[----:B------:R-:W-:Y:S01]  /*19450*/  FMUL.FTZ R64, R79, UR7 ;  /* 0x000000074f407c20 */ /* 0x000fe20008410000 */
[----:B------:R-:W-:Y:S01]  /*19460*/  FMUL.FTZ R65, R83, UR7 ;  /* 0x0000000753417c20 */ /* 0x000fe20008410000 */
[----:B------:R-:W-:Y:S01]  /*19470*/  IMAD R6, R189, -0x2, R6 ;  /* 0xfffffffebd067824 */ /* 0x000fe200078e0206 */
[----:B------:R-:W0:Y:S04]  /*19480*/  MUFU.TANH R157, R157 ;  /* 0x0000009d009d7308 */ /* 0x000e280000002400 */
[----:B------:R-:W-:-:S04]  /*19490*/  IADD3 R6, -R187, R6, R188 ;  /* 0x00000006bb067210 */ /* 0x000fc80007ffe1bc */
[----:B------:R-:W0:Y:S01]  /*194a0*/  MUFU.TANH R156, R156 ;  /* 0x0000009c009c7308 */ /* 0x000e220000002400 */
[C---:B------:R-:W-:Y:S02]  /*194b0*/  VIADD R75, R6.reuse, UR6 ;  /* 0x00000006064b7c36 */ /* 0x040fe40008000000 */
[----:B------:R-:W-:Y:S02]  /*194c0*/  VIADD R77, R6, UR50 ;  /* 0x00000032064d7c36 */ /* 0x000fe40008000000 */
[--C-:B-1----:R-:W-:Y:S02]  /*194d0*/  IMAD.IADD R79, R75, 0x1, R70.reuse ;  /* 0x000000014b4f7824 */ /* 0x102fe400078e0246 */
[----:B------:R-:W-:Y:S01]  /*194e0*/  IMAD.IADD R81, R77, 0x1, R70 ;  /* 0x000000014d517824 */ /* 0x000fe200078e0246 */
[----:B------:R-:W1:Y:S08]  /*194f0*/  MUFU.TANH R158, R158 ;  /* 0x0000009e009e7308 */ /* 0x000e700000002400 */
[----:B------:R-:W0:Y:S08]  /*19500*/  MUFU.TANH R64, R64 ;  /* 0x0000004000407308 */ /* 0x000e300000002400 */
[----:B------:R-:W0:Y:S01]  /*19510*/  MUFU.TANH R65, R65 ;  /* 0x0000004100417308 */ /* 0x000e220000002400 */
[----:B------:R-:W-:-:S02]  /*19520*/  WARPGROUP.DEPBAR.LE gsb0, 0x0 ;  /* 0x00008000000079c5 */ /* 0x000fc40000010000 */
[----:B------:R0:W-:Y:S06]  /*19530*/  BAR.ARV R7, 0x100 ;  /* 0x000400070000751d */ /* 0x0001ec0000002000 */
[----:B------:R5:W-:Y:S02]  /*19540*/  @!P1 SYNCS.ARRIVE.TRANS64.RED.A1T0 RZ, [R68+URZ], RZ ;  /* 0x000000ff44ff99a7 */ /* 0x000be4000810043f */
[----:B-----5:R-:W-:-:S06]  /*19550*/  FMUL.FTZ R68, R87, UR7 ;  /* 0x0000000757447c20 */ /* 0x020fcc0008410000 */
[----:B------:R-:W0:Y:S01]  /*19560*/  MUFU.TANH R68, R68 ;  /* 0x0000004400447308 */ /* 0x000e220000002400 */
        /* <DEDUP_REMOVED lines=13> */
.L_x_1892:
[----:B------:R-:W-:-:S05]  /*19640*/  IMAD.U32 R72, RZ, RZ, UR5 ;  /* 0x00000005ff487e24 */ /* 0x000fca000f8e00ff */
[----:B------:R-:W-:-:S13]  /*19650*/  ISETP.NE.AND P2, PT, R72, 0x1, PT ;  /* 0x000000014800780c */ /* 0x000fda0003f45270 */
[----:B0-----:R-:W0:Y:S02]  /*19660*/  @P2 LDC.64 R6, c[0x0][0x9e8] ;  /* 0x00027a00ff062b82 */ /* 0x001e240000000a00 */
[----:B0-----:R-:W-:-:S05]  /*19670*/  @P2 IMAD.HI.U32 R6, R70, R6, RZ ;  /* 0x0000000646062227 */ /* 0x001fca00078e00ff */
[----:B------:R-:W-:-:S07]  /*19680*/  @P2 SHF.R.U32.HI R70, RZ, R7, R6 ;  /* 0x00000007ff462219 */ /* 0x000fce0000011606 */
.L_x_1893:
[----:B------:R-:W-:Y:S05]  /*19690*/  BSYNC B0 ;  /* 0x0000000000007941 */ /* 0x000fea0003800000 */
.L_x_1891:
[----:B------:R-:W-:-:S04]  /*196a0*/  IMAD R70, R70, R72, -R71 ;  /* 0x0000004846467224 */ /* 0x000fc800078e0a47 */
[----:B------:R-:W-:-:S05]  /*196b0*/  IMAD R70, R189, -0x2, R70 ;  /* 0xfffffffebd467824 */ /* 0x000fca00078e0246 */
[----:B------:R-:W-:Y:S02]  /*196c0*/  VIADDMNMX R79, R70, R72, R79, PT ;  /* 0x00000048464f7246 */ /* 0x000fe4000380014f */
[----:B------:R-:W-:-:S07]  /*196d0*/  VIMNMX R81, R81, R70, !PT ;  /* 0x0000004651517248 */ /* 0x000fce0007fe0100 */
.L_x_1890:
[----:B------:R-:W-:Y:S01]  /*196e0*/  ISETP.GT.AND P2, PT, R4, -0x1, PT ;  /* 0xffffffff0400780c */ /* 0x000fe20003f44270 */
[----:B------:R-:W1:Y:S03]  /*196f0*/  SHFL.IDX PT, R6, R73, 0x1, 0x1c1f ;  /* 0x003c1f0049067f89 */ /* 0x000e6600000e0000 */
[----:B------:R-:W-:-:S04]  /*19700*/  ISETP.GT.AND P3, PT, R81, RZ, P2 ;  /* 0x000000ff5100720c */ /* 0x000fc80001764270 */
[----:B------:R-:W-:-:S04]  /*19710*/  ISETP.LT.OR P3, PT, R79, 0x1, P3 ;  /* 0x000000014f00780c */ /* 0x000fc80001f61670 */
[----:B0-----:R-:W-:Y:S02]  /*19720*/  FSEL R70, R15, -INF , !P3 ;  /* 0xff8000000f467808 */ /* 0x001fe40005800000 */
[----:B------:R-:W-:-:S04]  /*19730*/  ISETP.GT.AND P3, PT, R81, 0x1, P2 ;  /* 0x000000015100780c */ /* 0x000fc80001764270 */
[----:B------:R-:W-:-:S04]  /*19740*/  ISETP.LT.OR P3, PT, R79, 0x2, P3 ;  /* 0x000000024f00780c */ /* 0x000fc80001f61670 */
[----:B------:R-:W-:Y:S02]  /*19750*/  FSEL R20, R20, -INF , !P3 ;  /* 0xff80000014147808 */ /* 0x000fe40005800000 */
[----:B------:R-:W-:Y:S02]  /*19760*/  ISETP.GT.AND P3, PT, R81, 0x8, P2 ;  /* 0x000000085100780c */ /* 0x000fe40001764270 */
[----:B-1----:R-:W-:Y:S02]  /*19770*/  IADD3 R15, R75, R6, RZ ;  /* 0x000000064b0f7210 */ /* 0x002fe40007ffe0ff */
        /* <DEDUP_REMOVED lines=47> */
[----:B------:R-:W-:Y:S01]  /*19a70*/  IMAD.IADD R9, R77, 0x1, R6 ;  /* 0x000000014d097824 */ /* 0x000fe200078e0206 */
        /* <DEDUP_REMOVED lines=55> */
.L_x_1896:
[----:B------:R-:W-:-:S05]  /*19df0*/  IMAD.U32 R176, RZ, RZ, UR5 ;  /* 0x00000005ffb07e24 */ /* 0x000fca000f8e00ff */
[----:B------:R-:W-:-:S13]  /*19e00*/  ISETP.NE.AND P3, PT, R176, 0x1, PT ;  /* 0x00000001b000780c */ /* 0x000fda0003f65270 */
[----:B------:R-:W0:Y:S02]  /*19e10*/  @P3 LDC.64 R6, c[0x0][0x9e8] ;  /* 0x00027a00ff063b82 */ /* 0x000e240000000a00 */
[----:B0-----:R-:W-:-:S05]  /*19e20*/  @P3 IMAD.HI.U32 R6, R25, R6, RZ ;  /* 0x0000000619063227 */ /* 0x001fca00078e00ff */
[----:B------:R-:W-:-:S07]  /*19e30*/  @P3 SHF.R.U32.HI R25, RZ, R7, R6 ;  /* 0x00000007ff193219 */ /* 0x000fce0000011606 */
.L_x_1897:
[----:B------:R-:W-:Y:S05]  /*19e40*/  BSYNC B0 ;  /* 0x0000000000007941 */ /* 0x000fea0003800000 */
.L_x_1895:
[----:B------:R-:W-:-:S04]  /*19e50*/  IMAD R6, R25, R176, -R71 ;  /* 0x000000b019067224 */ /* 0x000fc800078e0a47 */
[----:B------:R-:W-:-:S05]  /*19e60*/  IMAD R6, R189, -0x2, R6 ;  /* 0xfffffffebd067824 */ /* 0x000fca00078e0206 */
[----:B------:R-:W-:Y:S02]  /*19e70*/  VIADDMNMX R15, R6, R176, R15, PT ;  /* 0x000000b0060f7246 */ /* 0x000fe4000380010f */
[----:B------:R-:W-:-:S07]  /*19e80*/  VIMNMX R9, R9, R6, !PT ;  /* 0x0000000609097248 */ /* 0x000fce0007fe0100 */
.L_x_1894:
        /* <DEDUP_REMOVED lines=104> */
[----:B------:R-:W0:Y:S03]  /*1a510*/  LDC R59, c[0x0][0x988] ;  /* 0x00026200ff3b7b82 */ /* 0x000e260000000800 */
[----:B------:R-:W-:-:S04]  /*1a520*/  ISETP.LT.OR P3, PT, R15, 0x5a, P3 ;  /* 0x0000005a0f00780c */ /* 0x000fc80001f61670 */
[----:B------:R-:W-:Y:S02]  /*1a530*/  FSEL R60, R60, -INF , !P3 ;  /* 0xff8000003c3c7808 */ /* 0x000fe40005800000 */
[----:B------:R-:W-:-:S04]  /*1a540*/  ISETP.GT.AND P3, PT, R9, 0x60, P2 ;  /* 0x000000600900780c */ /* 0x000fc80001764270 */
[----:B------:R-:W-:-:S04]  /*1a550*/  ISETP.LT.OR P3, PT, R15, 0x61, P3 ;  /* 0x000000610f00780c */ /* 0x000fc80001f61670 */
[----:B------:R-:W-:Y:S02]  /*1a560*/  FSEL R61, R61, -INF , !P3 ;  /* 0xff8000003d3d7808 */ /* 0x000fe40005800000 */
[----:B------:R-:W-:-:S04]  /*1a570*/  ISETP.GT.AND P3, PT, R9, 0x61, P2 ;  /* 0x000000610900780c */ /* 0x000fc80001764270 */
[----:B------:R-:W-:Y:S01]  /*1a580*/  ISETP.LT.OR P3, PT, R15, 0x62, P3 ;  /* 0x000000620f00780c */ /* 0x000fe20001f61670 */
[----:B0-----:R-:W-:-:S03]  /*1a590*/  FMUL.FTZ R49, R11, R59 ;  /* 0x0000003b0b317220 */ /* 0x001fc60000410000 */
        /* <DEDUP_REMOVED lines=24> */
[----:B------:R-:W-:-:S03]  /*1a720*/  FMNMX.FTZ R27, R6, R27, !PT ;  /* 0x0000001b061b7209 */ /* 0x000fc60007810000 */
[--C-:B------:R-:W-:Y:S01]  /*1a730*/  FFMA.FTZ R10, R30, R59, -R49.reuse ;  /* 0x0000003b1e0a7223 */ /* 0x100fe20000010831 */
[----:B------:R-:W-:Y:S01]  /*1a740*/  FMNMX.FTZ R27, R176, R27, !PT ;  /* 0x0000001bb01b7209 */ /* 0x000fe20007810000 */
[-CC-:B------:R-:W-:Y:S01]  /*1a750*/  FFMA.FTZ R21, R20, R59.reuse, -R49.reuse ;  /* 0x0000003b14157223 */ /* 0x180fe20000010831 */
[-CC-:B------:R-:W-:Y:S01]  /*1a760*/  FFMA.FTZ R20, R72, R59.reuse, -R49.reuse ;  /* 0x0000003b48147223 */ /* 0x180fe20000010831 */
[----:B------:R-:W-:Y:S01]  /*1a770*/  FSEL R72, R68, -INF , !P2 ;  /* 0xff80000044487808 */ /* 0x000fe20005000000 */
[--C-:B------:R-:W-:Y:S01]  /*1a780*/  FFMA.FTZ R25, R26, R59, -R49.reuse ;  /* 0x0000003b1a197223 */ /* 0x100fe20000010831 */
[----:B------:R-:W-:Y:S01]  /*1a790*/  FMNMX.FTZ R29, R24, R27, !PT ;  /* 0x0000001b181d7209 */ /* 0x000fe20007810000 */
[-CC-:B------:R-:W-:Y:S01]  /*1a7a0*/  FFMA.FTZ R26, R74, R59.reuse, -R49.reuse ;  /* 0x0000003b4a1a7223 */ /* 0x180fe20000010831 */
[----:B------:R-:W-:Y:S01]  /*1a7b0*/  MUFU.EX2 R27, R10 ;  /* 0x0000000a001b7308 */ /* 0x000fe20000000800 */
[----:B------:R-:W-:Y:S01]  /*1a7c0*/  FSEL R74, R11, RZ, P3 ;  /* 0x000000ff0b4a7208 */ /* 0x000fe20001800000 */
[--C-:B------:R-:W-:Y:S01]  /*1a7d0*/  FFMA.FTZ R70, R70, R59, -R49.reuse ;  /* 0x0000003b46467223 */ /* 0x100fe20000010831 */
[----:B------:R-:W-:Y:S01]  /*1a7e0*/  FMNMX.FTZ R29, R178, R29, !PT ;  /* 0x0000001db21d7209 */ /* 0x000fe20007810000 */
[-CC-:B------:R-:W-:Y:S01]  /*1a7f0*/  FFMA.FTZ R32, R32, R59.reuse, -R49.reuse ;  /* 0x0000003b20207223 */ /* 0x180fe20000010831 */
[----:B------:R-:W-:Y:S01]  /*1a800*/  FFMA.FTZ R30, R34, R59, -R49 ;  /* 0x0000003b221e7223 */ /* 0x000fe20000010831 */
[----:B------:R-:W-:Y:S01]  /*1a810*/  FADD.FTZ R74, -R74, R13 ;  /* 0x0000000d4a4a7221 */ /* 0x000fe20000010100 */
[----:B------:R-:W-:Y:S01]  /*1a820*/  FMNMX.FTZ R31, R28, R29, !PT ;  /* 0x0000001d1c1f7209 */ /* 0x000fe20007810000 */
[----:B------:R-:W-:Y:S01]  /*1a830*/  MUFU.EX2 R70, R70 ;  /* 0x0000004600467308 */ /* 0x000fe20000000800 */
[-CC-:B------:R-:W-:Y:S01]  /*1a840*/  FFMA.FTZ R76, R76, R59.reuse, -R49.reuse ;  /* 0x0000003b4c4c7223 */ /* 0x180fe20000010831 */
[----:B------:R-:W-:Y:S01]  /*1a850*/  FMUL.FTZ R13, R74, R59 ;  /* 0x0000003b4a0d7220 */ /* 0x000fe20000410000 */
[----:B------:R-:W-:Y:S01]  /*1a860*/  FMNMX.FTZ R31, R180, R31, !PT ;  /* 0x0000001fb41f7209 */ /* 0x000fe20007810000 */
[-CC-:B------:R-:W-:Y:S01]  /*1a870*/  FFMA.FTZ R38, R38, R59.reuse, -R49.reuse ;  /* 0x0000003b26267223 */ /* 0x180fe20000010831 */
[-CC-:B------:R-:W-:Y:S01]  /*1a880*/  FFMA.FTZ R78, R78, R59.reuse, -R49.reuse ;  /* 0x0000003b4e4e7223 */ /* 0x180fe20000010831 */
[--C-:B------:R-:W-:Y:S01]  /*1a890*/  FFMA.FTZ R34, R42, R59, -R49.reuse ;  /* 0x0000003b2a227223 */ /* 0x100fe20000010831 */
[----:B------:R-:W-:Y:S01]  /*1a8a0*/  FMNMX.FTZ R31, R182, R31, !PT ;  /* 0x0000001fb61f7209 */ /* 0x000fe20007810000 */
[----:B------:R-:W0:Y:S01]  /*1a8b0*/  MUFU.EX2 R13, R13 ;  /* 0x0000000d000d7308 */ /* 0x000e220000000800 */
[-CC-:B------:R-:W-:Y:S01]  /*1a8c0*/  FFMA.FTZ R80, R80, R59.reuse, -R49.reuse ;  /* 0x0000003b50507223 */ /* 0x180fe20000010831 */
[--C-:B------:R-:W-:Y:S01]  /*1a8d0*/  FFMA.FTZ R82, R82, R59, -R49.reuse ;  /* 0x0000003b52527223 */ /* 0x100fe20000010831 */
[----:B------:R-:W-:Y:S01]  /*1a8e0*/  FMNMX.FTZ R31, R230, R31, !PT ;  /* 0x0000001fe61f7209 */ /* 0x000fe20007810000 */
[-CC-:B------:R-:W-:Y:S01]  /*1a8f0*/  FFMA.FTZ R42, R50, R59.reuse, -R49.reuse ;  /* 0x0000003b322a7223 */ /* 0x180fe20000010831 */
[-CC-:B------:R-:W-:Y:S01]  /*1a900*/  FFMA.FTZ R8, R8, R59.reuse, -R49.reuse ;  /* 0x0000003b08087223 */ /* 0x180fe20000010831 */
        /* <DEDUP_REMOVED lines=12> */
[----:B------:R-:W-:Y:S01]  /*1a9d0*/  FFMA.FTZ R47, R172, R59, -R49 ;  /* 0x0000003bac2f7223 */ /* 0x000fe20000010831 */
[----:B------:R-:W-:Y:S01]  /*1a9e0*/  FMNMX.FTZ R33, R234, R33, !PT ;  /* 0x00000021ea217209 */ /* 0x000fe20007810000 */
[-C--:B0-----:R-:W-:Y:S01]  /*1a9f0*/  FMUL.FTZ R88, R88, R13.reuse ;  /* 0x0000000d58587220 */ /* 0x081fe20000410000 */
[-C--:B------:R-:W-:Y:S01]  /*1aa00*/  FMUL.FTZ R89, R89, R13.reuse ;  /* 0x0000000d59597220 */ /* 0x080fe20000410000 */
[----:B------:R-:W-:Y:S01]  /*1aa10*/  FMUL.FTZ R92, R92, R13 ;  /* 0x0000000d5c5c7220 */ /* 0x000fe20000410000 */
[----:B------:R-:W-:Y:S01]  /*1aa20*/  FMNMX.FTZ R35, R44, R33, !PT ;  /* 0x000000212c237209 */ /* 0x000fe20007810000 */
[----:B------:R-:W-:Y:S01]  /*1aa30*/  MUFU.EX2 R25, R25 ;  /* 0x0000001900197308 */ /* 0x000fe20000000800 */
[-C--:B------:R-:W-:Y:S01]  /*1aa40*/  FMUL.FTZ R93, R93, R13.reuse ;  /* 0x0000000d5d5d7220 */ /* 0x080fe20000410000 */
[----:B------:R-:W-:Y:S01]  /*1aa50*/  FMUL.FTZ R96, R96, R13 ;  /* 0x0000000d60607220 */ /* 0x000fe20000410000 */
[----:B------:R-:W-:Y:S01]  /*1aa60*/  FMNMX.FTZ R35, R236, R35, !PT ;  /* 0x00000023ec237209 */ /* 0x000fe20007810000 */
[-C--:B------:R-:W-:Y:S01]  /*1aa70*/  FMUL.FTZ R97, R97, R13.reuse ;  /* 0x0000000d61617220 */ /* 0x080fe20000410000 */
[-C--:B------:R-:W-:Y:S01]  /*1aa80*/  FMUL.FTZ R100, R100, R13.reuse ;  /* 0x0000000d64647220 */ /* 0x080fe20000410000 */
[----:B------:R-:W-:Y:S01]  /*1aa90*/  FMUL.FTZ R101, R101, R13 ;  /* 0x0000000d65657220 */ /* 0x000fe20000410000 */
[----:B------:R-:W-:Y:S01]  /*1aaa0*/  FMNMX.FTZ R10, R48, R35, !PT ;  /* 0x00000023300a7209 */ /* 0x000fe20007810000 */
[----:B------:R-:W-:Y:S01]  /*1aab0*/  MUFU.EX2 R26, R26 ;  /* 0x0000001a001a7308 */ /* 0x000fe20000000800 */
[-C--:B------:R-:W-:Y:S01]  /*1aac0*/  FMUL.FTZ R104, R104, R13.reuse ;  /* 0x0000000d68687220 */ /* 0x080fe20000410000 */
[-C--:B------:R-:W-:Y:S01]  /*1aad0*/  FMUL.FTZ R105, R105, R13.reuse ;  /* 0x0000000d69697220 */ /* 0x080fe20000410000 */
        /* <DEDUP_REMOVED lines=29> */
[----:B------:R0:W1:Y:S01]  /*1acb0*/  MUFU.EX2 R32, R38 ;  /* 0x0000002600207308 */ /* 0x0000620000000800 */
[-C--:B------:R-:W-:Y:S01]  /*1acc0*/  FMUL.FTZ R144, R144, R13.reuse ;  /* 0x0000000d90907220 */ /* 0x080fe20000410000 */
[-C--:B------:R-:W-:Y:S01]  /*1acd0*/  FMUL.FTZ R145, R145, R13.reuse ;  /* 0x0000000d91917220 */ /* 0x080fe20000410000 */
[----:B------:R-:W-:Y:S01]  /*1ace0*/  FMNMX.FTZ R39, R61, R10, !PT ;  /* 0x0000000a3d277209 */ /* 0x000fe20007810000 */
[-C--:B------:R-:W-:Y:S01]  /*1acf0*/  FMUL.FTZ R148, R148, R13.reuse ;  /* 0x0000000d94947220 */ /* 0x080fe20000410000 */
[----:B------:R-:W-:-:S02]  /*1ad00*/  FMUL.FTZ R149, R149, R13 ;  /* 0x0000000d95957220 */ /* 0x000fc40000410000 */
[----:B------:R-:W-:Y:S01]  /*1ad10*/  FMNMX.FTZ R10, R62, R39, !PT ;  /* 0x000000273e0a7209 */ /* 0x000fe20007810000 */
[----:B------:R-:W-:Y:S01]  /*1ad20*/  MUFU.EX2 R33, R78 ;  /* 0x0000004e00217308 */ /* 0x000fe20000000800 */
[-CC-:B0-----:R-:W-:Y:S01]  /*1ad30*/  FFMA.FTZ R38, R46, R59.reuse, -R49.reuse ;  /* 0x0000003b2e267223 */ /* 0x181fe20000010831 */
[-CC-:B------:R-:W-:Y:S01]  /*1ad40*/  FFMA.FTZ R46, R56, R59.reuse, -R49.reuse ;  /* 0x0000003b382e7223 */ /* 0x180fe20000010831 */
[----:B------:R-:W-:Y:S01]  /*1ad50*/  FMNMX.FTZ R39, R63, R10, !PT ;  /* 0x0000000a3f277209 */ /* 0x000fe20007810000 */
[-CC-:B------:R-:W-:Y:S01]  /*1ad60*/  FFMA.FTZ R56, R154, R59.reuse, -R49.reuse ;  /* 0x0000003b9a387223 */ /* 0x180fe20000010831 */
[----:B------:R-:W-:Y:S02]  /*1ad70*/  FFMA.FTZ R154, R168, R59, -R49 ;  /* 0x0000003ba89a7223 */ /* 0x000fe40000010831 */
[----:B------:R-:W-:Y:S01]  /*1ad80*/  FMNMX.FTZ R39, R64, R39, !PT ;  /* 0x0000002740277209 */ /* 0x000fe20007810000 */
[----:B------:R-:W0:Y:S01]  /*1ad90*/  MUFU.EX2 R34, R34 ;  /* 0x0000002200227308 */ /* 0x000e220000000800 */
[----:B-1----:R-:W-:-:S02]  /*1ada0*/  F2FP.F16.F32.PACK_AB R172, R32, R31 ;  /* 0x0000001f20ac723e */ /* 0x002fc400000000ff */
[----:B------:R-:W-:-:S04]  /*1adb0*/  FMNMX.FTZ R10, R66, R39, !PT ;  /* 0x00000027420a7209 */ /* 0x000fc80007810000 */
[----:B------:R-:W-:Y:S01]  /*1adc0*/  FMNMX.FTZ R10, R65, R10, !PT ;  /* 0x0000000a410a7209 */ /* 0x000fe20007810000 */
[----:B------:R-:W-:Y:S03]  /*1add0*/  MUFU.EX2 R35, R80 ;  /* 0x0000005000237308 */ /* 0x000fe60000000800 */
[----:B------:R-:W-:-:S04]  /*1ade0*/  FMNMX.FTZ R39, R67, R10, !PT ;  /* 0x0000000a43277209 */ /* 0x000fc80007810000 */
[----:B------:R-:W-:Y:S01]  /*1adf0*/  FMNMX.FTZ R10, R72, R39, !PT ;  /* 0x00000027480a7209 */ /* 0x000fe20007810000 */
[----:B------:R-:W1:Y:S01]  /*1ae00*/  MUFU.EX2 R38, R38 ;  /* 0x0000002600267308 */ /* 0x000e620000000800 */
[-CC-:B------:R-:W-:Y:S01]  /*1ae10*/  FFMA.FTZ R39, R152, R59.reuse, -R49.reuse ;  /* 0x0000003b98277223 */ /* 0x180fe20000010831 */
[----:B------:R-:W-:Y:S01]  /*1ae20*/  FFMA.FTZ R152, R170, R59, -R49 ;  /* 0x0000003baa987223 */ /* 0x000fe20000010831 */
[----:B0-----:R-:W-:Y:S01]  /*1ae30*/  F2FP.F16.F32.PACK_AB R174, R34, R33 ;  /* 0x0000002122ae723e */ /* 0x001fe200000000ff */
[----:B------:R-:W0:Y:S04]  /*1ae40*/  SHFL.BFLY PT, R43, R10, 0x2, 0x1f ;  /* 0x0c401f000a2b7f89 */ /* 0x000e2800000e0000 */
[----:B------:R-:W-:Y:S08]  /*1ae50*/  MUFU.EX2 R37, R82 ;  /* 0x0000005200257308 */ /* 0x000ff00000000800 */
[----:B------:R-:W2:Y:S01]  /*1ae60*/  MUFU.EX2 R42, R42 ;  /* 0x0000002a002a7308 */ /* 0x000ea20000000800 */
[----:B-1----:R-:W-:-:S07]  /*1ae70*/  F2FP.F16.F32.PACK_AB R168, R38, R35 ;  /* 0x0000002326a8723e */ /* 0x002fce00000000ff */
[----:B------:R-:W-:Y:S01]  /*1ae80*/  MUFU.EX2 R8, R8 ;  /* 0x0000000800087308 */ /* 0x000fe20000000800 */
[----:B0-----:R-:W-:Y:S01]  /*1ae90*/  FMNMX.FTZ R68, R10, R43, !PT ;  /* 0x0000002b0a447209 */ /* 0x001fe20007810000 */
[-CC-:B------:R-:W-:Y:S01]  /*1aea0*/  FFMA.FTZ R43, R166, R59.reuse, -R49.reuse ;  /* 0x0000003ba62b7223 */ /* 0x180fe20000010831 */
[----:B------:R-:W-:-:S05]  /*1aeb0*/  FFMA.FTZ R49, R162, R59, -R49 ;  /* 0x0000003ba2317223 */ /* 0x000fca0000010831 */
[----:B------:R-:W0:Y:S01]  /*1aec0*/  MUFU.EX2 R9, R84 ;  /* 0x0000005400097308 */ /* 0x000e220000000800 */
[----:B------:R-:W1:Y:S01]  /*1aed0*/  SHFL.BFLY PT, R69, R68, 0x1, 0x1f ;  /* 0x0c201f0044457f89 */ /* 0x000e6200000e0000 */
[----:B--2---:R-:W-:-:S06]  /*1aee0*/  F2FP.F16.F32.PACK_AB R170, R42, R37 ;  /* 0x000000252aaa723e */ /* 0x004fcc00000000ff */
[----:B------:R-:W-:Y:S08]  /*1aef0*/  MUFU.EX2 R15, R15 ;  /* 0x0000000f000f7308 */ /* 0x000ff00000000800 */
[----:B------:R-:W2:Y:S01]  /*1af00*/  MUFU.EX2 R46, R46 ;  /* 0x0000002e002e7308 */ /* 0x000ea20000000800 */
[----:B0-----:R-:W-:-:S07]  /*1af10*/  F2FP.F16.F32.PACK_AB R164, R9, R8 ;  /* 0x0000000809a4723e */ /* 0x001fce00000000ff */
[----:B------:R-:W-:Y:S01]  /*1af20*/  MUFU.EX2 R39, R39 ;  /* 0x0000002700277308 */ /* 0x000fe20000000800 */
[----:B-1----:R-:W-:-:S04]  /*1af30*/  FMNMX.FTZ R10, R68, R69, !PT ;  /* 0x00000045440a7209 */ /* 0x002fc80007810000 */
[C---:B------:R-:W-:Y:S01]  /*1af40*/  FSETP.NEU.FTZ.AND P2, PT, R10.reuse, -INF , PT ;  /* 0xff8000000a00780b */ /* 0x040fe20003f5d000 */
[----:B------:R-:W-:Y:S02]  /*1af50*/  FMUL.FTZ R69, R10, R59 ;  /* 0x0000003b0a457220 */ /* 0x000fe40000410000 */
[----:B------:R-:W0:Y:S01]  /*1af60*/  MUFU.EX2 R50, R50 ;  /* 0x0000003200327308 */ /* 0x000e220000000800 */
[----:B--2---:R-:W-:Y:S02]  /*1af70*/  F2FP.F16.F32.PACK_AB R166, R46, R15 ;  /* 0x0000000f2ea6723e */ /* 0x004fe400000000ff */
[----:B------:R-:W-:-:S05]  /*1af80*/  FSEL R69, R69, RZ, P2 ;  /* 0x000000ff45457208 */ /* 0x000fca0001000000 */
[--C-:B------:R-:W-:Y:S01]  /*1af90*/  FFMA.FTZ R68, R6, R59, -R69.reuse ;  /* 0x0000003b06447223 */ /* 0x100fe20000010845 */
[----:B------:R-:W-:Y:S01]  /*1afa0*/  FFMA.FTZ R6, R13, R3, R70 ;  /* 0x000000030d067223 */ /* 0x000fe20000010046 */
        /* <DEDUP_REMOVED lines=17> */
[----:B------:R-:W-:Y:S01]  /*1b0c0*/  F2FP.F16.F32.PACK_AB R180, R21, R70 ;  /* 0x0000004615b4723e */ /* 0x000fe200000000ff */
[-CC-:B------:R-:W-:Y:S01]  /*1b0d0*/  FFMA.FTZ R175, R232, R59.reuse, -R69.reuse ;  /* 0x0000003be8af7223 */ /* 0x180fe20000010845 */
[----:B------:R-:W-:Y:S01]  /*1b0e0*/  FADD.FTZ R6, R27, R6 ;  /* 0x000000061b067221 */ /* 0x000fe20000010000 */
[----:B------:R-:W-:Y:S01]  /*1b0f0*/  MUFU.EX2 R183, R183 ;  /* 0x000000b700b77308 */ /* 0x000fe20000000800 */
[----:B------:R-:W-:Y:S01]  /*1b100*/  F2FP.F16.F32.PACK_AB R182, R25, R20 ;  /* 0x0000001419b6723e */ /* 0x000fe200000000ff */
[-CC-:B------:R-:W-:Y:S01]  /*1b110*/  FFMA.FTZ R40, R40, R59.reuse, -R69.reuse ;  /* 0x0000003b28287223 */ /* 0x180fe20000010845 */
[----:B------:R-:W-:Y:S01]  /*1b120*/  FADD.FTZ R3, R29, R6 ;  /* 0x000000061d037221 */ /* 0x000fe20000010000 */
[----:B------:R-:W-:Y:S01]  /*1b130*/  F2FP.F16.F32.PACK_AB R176, R27, R26 ;  /* 0x0000001a1bb0723e */ /* 0x000fe200000000ff */
[-CC-:B------:R-:W-:Y:S01]  /*1b140*/  FFMA.FTZ R169, R234, R59.reuse, -R69.reuse ;  /* 0x0000003beaa97223 */ /* 0x180fe20000010845 */
[-C--:B------:R-:W-:Y:S01]  /*1b150*/  FFMA.FTZ R44, R44, R59.reuse, -R69 ;  /* 0x0000003b2c2c7223 */ /* 0x080fe20000010845 */
[----:B------:R-:W-:Y:S01]  /*1b160*/  FADD.FTZ R6, R30, R3 ;  /* 0x000000031e067221 */ /* 0x000fe20000010000 */
[----:B------:R-:W-:Y:S01]  /*1b170*/  MUFU.EX2 R24, R24 ;  /* 0x0000001800187308 */ /* 0x000fe20000000800 */
[--C-:B------:R-:W-:Y:S01]  /*1b180*/  FFMA.FTZ R171, R236, R59, -R69.reuse ;  /* 0x0000003becab7223 */ /* 0x100fe20000010845 */
[----:B------:R-:W-:Y:S01]  /*1b190*/  F2FP.F16.F32.PACK_AB R178, R30, R29 ;  /* 0x0000001d1eb2723e */ /* 0x000fe200000000ff */
        /* <DEDUP_REMOVED lines=11> */
[-C--:B------:R-:W-:Y:S01]  /*1b250*/  FFMA.FTZ R60, R60, R59.reuse, -R69 ;  /* 0x0000003b3c3c7223 */ /* 0x080fe20000010845 */
[----:B------:R-:W-:Y:S01]  /*1b260*/  FADD.FTZ R14, R34, R55 ;  /* 0x00000037220e7221 */ /* 0x000fe20000010000 */
[-CC-:B------:R-:W-:Y:S01]  /*1b270*/  FFMA.FTZ R61, R61, R59.reuse, -R69.reuse ;  /* 0x0000003b3d3d7223 */ /* 0x180fe20000010845 */
[-C--:B------:R-:W-:Y:S01]  /*1b280*/  FMUL.FTZ R6, R6, R59.reuse ;  /* 0x0000003b06067220 */ /* 0x080fe20000410000 */
[----:B------:R1:W-:Y:S01]  /*1b290*/  MUFU.EX2 R12, R48 ;  /* 0x00000030000c7308 */ /* 0x0003e20000000800 */
[----:B------:R-:W-:Y:S01]  /*1b2a0*/  FADD.FTZ R3, R35, R14 ;  /* 0x0000000e23037221 */ /* 0x000fe20000010000 */
[-CC-:B------:R-:W-:Y:S01]  /*1b2b0*/  FFMA.FTZ R62, R62, R59.reuse, -R69.reuse ;  /* 0x0000003b3e3e7223 */ /* 0x180fe20000010845 */
[-CC-:B------:R-:W-:Y:S01]  /*1b2c0*/  FFMA.FTZ R63, R63, R59.reuse, -R69.reuse ;  /* 0x0000003b3f3f7223 */ /* 0x180fe20000010845 */
[-C--:B------:R-:W-:Y:S01]  /*1b2d0*/  FFMA.FTZ R64, R64, R59.reuse, -R69 ;  /* 0x0000003b40407223 */ /* 0x080fe20000010845 */
[----:B------:R-:W-:Y:S01]  /*1b2e0*/  FADD.FTZ R14, R38, R3 ;  /* 0x00000003260e7221 */ /* 0x000fe20000010000 */
[-CC-:B------:R-:W-:Y:S01]  /*1b2f0*/  FFMA.FTZ R66, R66, R59.reuse, -R69.reuse ;  /* 0x0000003b42427223 */ /* 0x180fe20000010845 */
[-CC-:B------:R-:W-:Y:S01]  /*1b300*/  FFMA.FTZ R65, R65, R59.reuse, -R69.reuse ;  /* 0x0000003b41417223 */ /* 0x180fe20000010845 */
[----:B------:R-:W2:Y:S01]  /*1b310*/  MUFU.EX2 R6, R6 ;  /* 0x0000000600067308 */ /* 0x000ea20000000800 */
[----:B------:R-:W-:Y:S01]  /*1b320*/  FADD.FTZ R3, R37, R14 ;  /* 0x0000000e25037221 */ /* 0x000fe20000010000 */
[-CC-:B------:R-:W-:Y:S01]  /*1b330*/  FFMA.FTZ R14, R52, R59.reuse, -R69.reuse ;  /* 0x0000003b340e7223 */ /* 0x180fe20000010845 */
[-CC-:B------:R-:W-:Y:S01]  /*1b340*/  FFMA.FTZ R67, R67, R59.reuse, -R69.reuse ;  /* 0x0000003b43437223 */ /* 0x180fe20000010845 */
[----:B------:R-:W-:Y:S01]  /*1b350*/  FFMA.FTZ R69, R72, R59, -R69 ;  /* 0x0000003b48457223 */ /* 0x000fe20000010845 */
[----:B------:R-:W-:Y:S01]  /*1b360*/  FADD.FTZ R3, R42, R3 ;  /* 0x000000032a037221 */ /* 0x000fe20000010000 */
[----:B------:R-:W-:Y:S01]  /*1b370*/  ISETP.GT.AND P2, PT, R4, R196, PT ;  /* 0x000000c40400720c */ /* 0x000fe20003f44270 */
[----:B------:R-:W-:Y:S01]  /*1b380*/  @!P1 VIADD R55, R71, 0x28860 ;  /* 0x0002886047379836 */ /* 0x000fe20000000000 */
[----:B------:R-:W3:Y:S01]  /*1b390*/  MUFU.EX2 R177, R177 ;  /* 0x000000b100b17308 */ /* 0x000ee20000000800 */
[----:B-1----:R-:W-:Y:S01]  /*1b3a0*/  FADD.FTZ R48, R8, R3 ;  /* 0x0000000308307221 */ /* 0x002fe20000010000 */
[----:B0-----:R-:W-:Y:S01]  /*1b3b0*/  F2FP.F16.F32.PACK_AB R160, R50, R39 ;  /* 0x0000002732a0723e */ /* 0x001fe200000000ff */
[----:B------:R-:W-:Y:S01]  /*1b3c0*/  VIADD R4, R4, 0xffffffff ;  /* 0xffffffff04047836 */ /* 0x000fe20000000000 */
[----:B------:R-:W-:Y:S01]  /*1b3d0*/  @!P1 PRMT R55, RZ, 0x654, R55 ;  /* 0x00000654ff379816 */ /* 0x000fe20000000037 */
[----:B------:R-:W-:Y:S01]  /*1b3e0*/  FADD.FTZ R48, R9, R48 ;  /* 0x0000003009307221 */ /* 0x000fe20000010000 */
[----:B------:R-:W-:-:S02]  /*1b3f0*/  IMAD.MOV.U32 R13, RZ, RZ, R11 ;  /* 0x000000ffff0d7224 */ /* 0x000fc400078e000b */
[----:B------:R-:W0:Y:S01]  /*1b400*/  MUFU.EX2 R56, R56 ;  /* 0x0000003800387308 */ /* 0x000e220000000800 */
[----:B------:R-:W-:Y:S01]  /*1b410*/  FADD.FTZ R51, R15, R48 ;  /* 0x000000300f337221 */ /* 0x000fe20000010000 */
[----:B--2---:R-:W-:Y:S01]  /*1b420*/  FFMA.FTZ R3, R6, R0, R181 ;  /* 0x0000000006037223 */ /* 0x004fe200000100b5 */
[----:B------:R1:W-:Y:S01]  /*1b430*/  @!P1 SYNCS.ARRIVE.TRANS64.RED.A1T0 RZ, [R55+URZ], RZ ;  /* 0x000000ff37ff99a7 */ /* 0x0003e2000810043f */
[----:B------:R-:W-:Y:S01]  /*1b440*/  F2FP.F16.F32.PACK_AB R181, R68, R181 ;  /* 0x000000b544b5723e */ /* 0x000fe200000000ff */
[----:B------:R-:W-:Y:S01]  /*1b450*/  FADD.FTZ R48, R46, R51 ;  /* 0x000000332e307221 */ /* 0x000fe20000010000 */
[----:B------:R-:W-:Y:S01]  /*1b460*/  FADD.FTZ R0, R68, R3 ;  /* 0x0000000344007221 */ /* 0x000fe20000010000 */
[-C--:B------:R-:W-:Y:S01]  /*1b470*/  FMUL.FTZ R90, R90, R6.reuse ;  /* 0x000000065a5a7220 */ /* 0x080fe20000410000 */
[----:B------:R-:W2:Y:S01]  /*1b480*/  MUFU.EX2 R28, R28 ;  /* 0x0000001c001c7308 */ /* 0x000ea20000000800 */
[----:B------:R-:W-:Y:S01]  /*1b490*/  FADD.FTZ R51, R39, R48 ;  /* 0x0000003027337221 */ /* 0x000fe20000010000 */
[----:B------:R-:W-:Y:S01]  /*1b4a0*/  FADD.FTZ R3, R183, R0 ;  /* 0x00000000b7037221 */ /* 0x000fe20000010000 */
[----:B------:R-:W-:Y:S01]  /*1b4b0*/  F2FP.F16.F32.PACK_AB R183, R24, R183 ;  /* 0x000000b718b7723e */ /* 0x000fe200000000ff */
[-C--:B------:R-:W-:Y:S01]  /*1b4c0*/  FMUL.FTZ R91, R91, R6.reuse ;  /* 0x000000065b5b7220 */ /* 0x080fe20000410000 */
[----:B------:R-:W-:Y:S01]  /*1b4d0*/  FADD.FTZ R52, R50, R51 ;  /* 0x0000003332347221 */ /* 0x000fe20000010000 */
[----:B------:R-:W-:Y:S01]  /*1b4e0*/  FADD.FTZ R48, R24, R3 ;  /* 0x0000000318307221 */ /* 0x000fe20000010000 */
[-C--:B------:R-:W-:Y:S01]  /*1b4f0*/  FMUL.FTZ R94, R94, R6.reuse ;  /* 0x000000065e5e7220 */ /* 0x080fe20000410000 */
[----:B------:R-:W4:Y:S01]  /*1b500*/  MUFU.EX2 R156, R156 ;  /* 0x0000009c009c7308 */ /* 0x000f220000000800 */
[----:B------:R-:W-:Y:S01]  /*1b510*/  FADD.FTZ R21, R41, R52 ;  /* 0x0000003429157221 */ /* 0x000fe20000010000 */
[----:B---3--:R-:W-:Y:S01]  /*1b520*/  FADD.FTZ R3, R177, R48 ;  /* 0x00000030b1037221 */ /* 0x008fe20000010000 */
[C---:B0-----:R-:W-:Y:S01]  /*1b530*/  F2FP.F16.F32.PACK_AB R162, R56.reuse, R41 ;  /* 0x0000002938a2723e */ /* 0x041fe200000000ff */
[-C--:B------:R-:W-:Y:S01]  /*1b540*/  FMUL.FTZ R95, R95, R6.reuse ;  /* 0x000000065f5f7220 */ /* 0x080fe20000410000 */
[----:B------:R-:W-:Y:S01]  /*1b550*/  FADD.FTZ R21, R56, R21 ;  /* 0x0000001538157221 */ /* 0x000fe20000010000 */
[-C--:B------:R-:W-:Y:S01]  /*1b560*/  FMUL.FTZ R98, R98, R6.reuse ;  /* 0x0000000662627220 */ /* 0x080fe20000410000 */
[-C--:B------:R-:W-:Y:S01]  /*1b570*/  FMUL.FTZ R99, R99, R6.reuse ;  /* 0x0000000663637220 */ /* 0x080fe20000410000 */
[----:B------:R-:W0:Y:S01]  /*1b580*/  MUFU.EX2 R179, R179 ;  /* 0x000000b300b37308 */ /* 0x000e220000000800 */
        /* <DEDUP_REMOVED lines=8> */
[----:B----4-:R-:W-:Y:S01]  /*1b610*/  FADD.FTZ R26, R156, R21 ;  /* 0x000000159c1a7221 */ /* 0x010fe20000010000 */
[-C--:B------:R-:W-:Y:S01]  /*1b620*/  FMUL.FTZ R111, R111, R6.reuse ;  /* 0x000000066f6f7220 */ /* 0x080fe20000410000 */
[-C--:B------:R-:W-:Y:S01]  /*1b630*/  FMUL.FTZ R114, R114, R6.reuse ;  /* 0x0000000672727220 */ /* 0x080fe20000410000 */
[-C--:B------:R-:W-:Y:S01]  /*1b640*/  FMUL.FTZ R115, R115, R6.reuse ;  /* 0x0000000673737220 */ /* 0x080fe20000410000 */
[-C--:B------:R-:W-:Y:S01]  /*1b650*/  FMUL.FTZ R118, R118, R6.reuse ;  /* 0x0000000676767220 */ /* 0x080fe20000410000 */
[-C--:B------:R-:W-:Y:S01]  /*1b660*/  FMUL.FTZ R119, R119, R6.reuse ;  /* 0x0000000677777220 */ /* 0x080fe20000410000 */
[-C--:B------:R-:W-:Y:S01]  /*1b670*/  FMUL.FTZ R122, R122, R6.reuse ;  /* 0x000000067a7a7220 */ /* 0x080fe20000410000 */
[----:B------:R-:W3:Y:S01]  /*1b680*/  MUFU.EX2 R74, R74 ;  /* 0x0000004a004a7308 */ /* 0x000ee20000000800 */
[----:B0-----:R-:W-:Y:S01]  /*1b690*/  FADD.FTZ R3, R179, R20 ;  /* 0x00000014b3037221 */ /* 0x001fe20000010000 */
[-C--:B------:R-:W-:Y:S01]  /*1b6a0*/  FMUL.FTZ R123, R123, R6.reuse ;  /* 0x000000067b7b7220 */ /* 0x080fe20000410000 */
[-C--:B------:R-:W-:Y:S01]  /*1b6b0*/  FMUL.FTZ R126, R126, R6.reuse ;  /* 0x000000067e7e7220 */ /* 0x080fe20000410000 */
[-C--:B------:R-:W-:Y:S01]  /*1b6c0*/  FMUL.FTZ R127, R127, R6.reuse ;  /* 0x000000067f7f7220 */ /* 0x080fe20000410000 */
[-C--:B------:R-:W-:Y:S01]  /*1b6d0*/  FMUL.FTZ R130, R130, R6.reuse ;  /* 0x0000000682827220 */ /* 0x080fe20000410000 */
[-C--:B------:R-:W-:Y:S01]  /*1b6e0*/  FMUL.FTZ R131, R131, R6.reuse ;  /* 0x0000000683837220 */ /* 0x080fe20000410000 */
[----:B------:R-:W-:Y:S01]  /*1b6f0*/  FMUL.FTZ R134, R134, R6 ;  /* 0x0000000686867220 */ /* 0x000fe20000410000 */
        /* <DEDUP_REMOVED lines=9> */
[C---:B---3--:R-:W-:Y:S01]  /*1b790*/  FADD.FTZ R26, R74.reuse, R3 ;  /* 0x000000034a1a7221 */ /* 0x048fe20000010000 */
[----:B------:R-:W-:Y:S01]  /*1b7a0*/  F2FP.F16.F32.PACK_AB R179, R74, R179 ;  /* 0x000000b34ab3723e */ /* 0x000fe200000000ff */
[-C--:B------:R-:W-:Y:S01]  /*1b7b0*/  FMUL.FTZ R146, R146, R6.reuse ;  /* 0x0000000692927220 */ /* 0x080fe20000410000 */
[-C--:B------:R-:W-:Y:S01]  /*1b7c0*/  FMUL.FTZ R147, R147, R6.reuse ;  /* 0x0000000693937220 */ /* 0x080fe20000410000 */
[-C--:B------:R-:W-:Y:S01]  /*1b7d0*/  FMUL.FTZ R150, R150, R6.reuse ;  /* 0x0000000696967220 */ /* 0x080fe20000410000 */
[----:B------:R-:W-:Y:S01]  /*1b7e0*/  FMUL.FTZ R151, R151, R6 ;  /* 0x0000000697977220 */ /* 0x000fe20000410000 */
[----:B------:R-:W-:Y:S01]  /*1b7f0*/  MOV R15, R186 ;  /* 0x000000ba000f7202 */ /* 0x000fe20000000f00 */
[----:B------:R-:W3:Y:S01]  /*1b800*/  MUFU.EX2 R175, R175 ;  /* 0x000000af00af7308 */ /* 0x000ee20000000800 */
[----:B0-----:R-:W-:-:S07]  /*1b810*/  FADD.FTZ R3, R173, R26 ;  /* 0x0000001aad037221 */ /* 0x001fce0000010000 */
[----:B------:R-:W0:Y:S01]  /*1b820*/  MUFU.EX2 R158, R158 ;  /* 0x0000009e009e7308 */ /* 0x000e220000000800 */
[C---:B--2---:R-:W-:Y:S01]  /*1b830*/  FADD.FTZ R8, R36.reuse, R3 ;  /* 0x0000000324087221 */ /* 0x044fe20000010000 */
[----:B------:R-:W-:-:S06]  /*1b840*/  F2FP.F16.F32.PACK_AB R173, R36, R173 ;  /* 0x000000ad24ad723e */ /* 0x000fcc00000000ff */
[----:B------:R-:W2:Y:S01]  /*1b850*/  MUFU.EX2 R40, R40 ;  /* 0x0000002800287308 */ /* 0x000ea20000000800 */
[----:B---3--:R-:W-:-:S07]  /*1b860*/  FADD.FTZ R3, R175, R8 ;  /* 0x00000008af037221 */ /* 0x008fce0000010000 */
[----:B------:R-:W3:Y:S01]  /*1b870*/  MUFU.EX2 R45, R45 ;  /* 0x0000002d002d7308 */ /* 0x000ee20000000800 */
[----:B0-----:R-:W-:-:S07]  /*1b880*/  FADD.FTZ R30, R158, R21 ;  /* 0x000000159e1e7221 */ /* 0x001fce0000010000 */
[----:B------:R-:W0:Y:S01]  /*1b890*/  MUFU.EX2 R169, R169 ;  /* 0x000000a900a97308 */ /* 0x000e220000000800 */
[C---:B--2---:R-:W-:Y:S01]  /*1b8a0*/  FADD.FTZ R8, R40.reuse, R3 ;  /* 0x0000000328087221 */ /* 0x044fe20000010000 */
[----:B------:R-:W-:-:S06]  /*1b8b0*/  F2FP.F16.F32.PACK_AB R175, R40, R175 ;  /* 0x000000af28af723e */ /* 0x000fcc00000000ff */
[----:B------:R-:W2:Y:S01]  /*1b8c0*/  MUFU.EX2 R44, R44 ;  /* 0x0000002c002c7308 */ /* 0x000ea20000000800 */
[C---:B---3--:R-:W-:Y:S01]  /*1b8d0*/  FADD.FTZ R9, R45.reuse, R30 ;  /* 0x0000001e2d097221 */ /* 0x048fe20000010000 */
[----:B------:R-:W-:-:S06]  /*1b8e0*/  F2FP.F16.F32.PACK_AB R158, R45, R158 ;  /* 0x0000009e2d9e723e */ /* 0x000fcc00000000ff */
[----:B------:R-:W3:Y:S08]  /*1b8f0*/  MUFU.EX2 R171, R171 ;  /* 0x000000ab00ab7308 */ /* 0x000ef00000000800 */
[----:B------:R-:W4:Y:S08]  /*1b900*/  MUFU.EX2 R165, R165 ;  /* 0x000000a500a57308 */ /* 0x000f300000000800 */
[----:B------:R0:W-:Y:S08]  /*1b910*/  MUFU.EX2 R30, R7 ;  /* 0x00000007001e7308 */ /* 0x0001f00000000800 */
[----:B------:R-:W5:Y:S01]  /*1b920*/  MUFU.EX2 R152, R152 ;  /* 0x0000009800987308 */ /* 0x000f620000000800 */
[----:B0-----:R-:W-:Y:S01]  /*1b930*/  FADD.FTZ R7, R169, R8 ;  /* 0x00000008a9077221 */ /* 0x001fe20000010000 */
[----:B--2---:R-:W-:-:S03]  /*1b940*/  F2FP.F16.F32.PACK_AB R169, R44, R169 ;  /* 0x000000a92ca9723e */ /* 0x004fc600000000ff */
[----:B------:R-:W-:-:S03]  /*1b950*/  FADD.FTZ R8, R44, R7 ;  /* 0x000000072c087221 */ /* 0x000fc60000010000 */
[----:B------:R-:W0:Y:S01]  /*1b960*/  MUFU.EX2 R14, R14 ;  /* 0x0000000e000e7308 */ /* 0x000e220000000800 */
[----:B---3--:R-:W-:Y:S01]  /*1b970*/  FADD.FTZ R7, R171, R8 ;  /* 0x00000008ab077221 */ /* 0x008fe20000010000 */
[----:B------:R-:W-:-:S03]  /*1b980*/  F2FP.F16.F32.PACK_AB R171, R12, R171 ;  /* 0x000000ab0cab723e */ /* 0x000fc600000000ff */
[----:B------:R-:W-:Y:S01]  /*1b990*/  FADD.FTZ R8, R12, R7 ;  /* 0x000000070c087221 */ /* 0x000fe20000010000 */
[----:B------:R-:W-:Y:S02]  /*1b9a0*/  IMAD.MOV.U32 R12, RZ, RZ, R10 ;  /* 0x000000ffff0c7224 */ /* 0x000fe400078e000a */
[----:B------:R-:W2:Y:S01]  /*1b9b0*/  MUFU.EX2 R47, R47 ;  /* 0x0000002f002f7308 */ /* 0x000ea20000000800 */
[----:B----4-:R-:W-:Y:S01]  /*1b9c0*/  FADD.FTZ R7, R165, R8 ;  /* 0x00000008a5077221 */ /* 0x010fe20000010000 */
[----:B-----5:R-:W-:-:S06]  /*1b9d0*/  FADD.FTZ R26, R152, R9 ;  /* 0x00000009981a7221 */ /* 0x020fcc0000010000 */
[----:B------:R-:W3:Y:S01]  /*1b9e0*/  MUFU.EX2 R167, R167 ;  /* 0x000000a700a77308 */ /* 0x000ee20000000800 */
[C---:B0-----:R-:W-:Y:S01]  /*1b9f0*/  FADD.FTZ R8, R14.reuse, R7 ;  /* 0x000000070e087221 */ /* 0x041fe20000010000 */
[----:B------:R-:W-:Y:S01]  /*1ba00*/  F2FP.F16.F32.PACK_AB R165, R14, R165 ;  /* 0x000000a50ea5723e */ /* 0x000fe200000000ff */
[----:B------:R-:W-:-:S05]  /*1ba10*/  IMAD.MOV.U32 R14, RZ, RZ, R22 ;  /* 0x000000ffff0e7224 */ /* 0x000fca00078e0016 */
        /* <DEDUP_REMOVED lines=13> */
[----:B------:R-:W3:Y:S01]  /*1baf0*/  MUFU.EX2 R60, R60 ;  /* 0x0000003c003c7308 */ /* 0x000ee20000000800 */
[----:B0-----:R-:W-:-:S07]  /*1bb00*/  FADD.FTZ R7, R161, R8 ;  /* 0x00000008a1077221 */ /* 0x001fce0000010000 */
[----:B------:R-:W0:Y:S01]  /*1bb10*/  MUFU.EX2 R26, R61 ;  /* 0x0000003d001a7308 */ /* 0x000e220000000800 */
[C---:B--2---:R-:W-:Y:S01]  /*1bb20*/  FADD.FTZ R7, R20.reuse, R7 ;  /* 0x0000000714077221 */ /* 0x044fe20000010000 */
[----:B------:R-:W-:-:S03]  /*1bb30*/  F2FP.F16.F32.PACK_AB R161, R20, R161 ;  /* 0x000000a114a1723e */ /* 0x000fc600000000ff */
[----:B------:R-:W-:-:S03]  /*1bb40*/  FADD.FTZ R7, R30, R7 ;  /* 0x000000071e077221 */ /* 0x000fc60000010000 */
[----:B------:R-:W2:Y:S01]  /*1bb50*/  MUFU.EX2 R62, R62 ;  /* 0x0000003e003e7308 */ /* 0x000ea20000000800 */
[C---:B---3--:R-:W-:Y:S01]  /*1bb60*/  FADD.FTZ R7, R60.reuse, R7 ;  /* 0x000000073c077221 */ /* 0x048fe20000010000 */
[----:B------:R-:W-:-:S06]  /*1bb70*/  F2FP.F16.F32.PACK_AB R163, R60, R30 ;  /* 0x0000001e3ca3723e */ /* 0x000fcc00000000ff */
        /* <DEDUP_REMOVED lines=8> */
[C---:B0-----:R-:W-:Y:S01]  /*1bc00*/  FADD.FTZ R7, R64.reuse, R7 ;  /* 0x0000000740077221 */ /* 0x041fe20000010000 */
[----:B------:R-:W-:-:S06]  /*1bc10*/  F2FP.F16.F32.PACK_AB R159, R64, R32 ;  /* 0x00000020409f723e */ /* 0x000fcc00000000ff */
[----:B------:R-:W0:Y:S01]  /*1bc20*/  MUFU.EX2 R8, R67 ;  /* 0x0000004300087308 */ /* 0x000e220000000800 */
[----:B--2---:R-:W-:-:S07]  /*1bc30*/  FADD.FTZ R7, R66, R7 ;  /* 0x0000000742077221 */ /* 0x004fce0000010000 */
[----:B------:R-:W2:Y:S01]  /*1bc40*/  MUFU.EX2 R69, R69 ;  /* 0x0000004500457308 */ /* 0x000ea20000000800 */
[C---:B---3--:R-:W-:Y:S01]  /*1bc50*/  FADD.FTZ R7, R65.reuse, R7 ;  /* 0x0000000741077221 */ /* 0x048fe20000010000 */
[----:B------:R-:W-:-:S03]  /*1bc60*/  F2FP.F16.F32.PACK_AB R153, R65, R66 ;  /* 0x000000424199723e */ /* 0x000fc600000000ff */
[----:B0-----:R-:W-:-:S04]  /*1bc70*/  FADD.FTZ R7, R8, R7 ;  /* 0x0000000708077221 */ /* 0x001fc80000010000 */
[C---:B--2---:R-:W-:Y:S01]  /*1bc80*/  FADD.FTZ R0, R69.reuse, R7 ;  /* 0x0000000745007221 */ /* 0x044fe20000010000 */
[----:B------:R-:W-:Y:S01]  /*1bc90*/  F2FP.F16.F32.PACK_AB R155, R69, R8 ;  /* 0x00000008459b723e */ /* 0x000fe200000000ff */
[----:B-1----:R-:W-:Y:S06]  /*1bca0*/  @P2 BRA `(.L_x_1898) ;  /* 0xffffffc400742947 */ /* 0x002fec000383ffff */
.L_x_1880:
[----:B------:R-:W-:Y:S05]  /*1bcb0*/  WARPSYNC.ALL ;  /* 0x0000000000007948 */ /* 0x000fea0003800000 */
[----:B------:R-:W-:Y:S06]  /*1bcc0*/  BAR.ARV 0x8, 0x180 ;  /* 0x0206000000007b1d */ /* 0x000fec0000002000 */
[----:B------:R-:W-:Y:S05]  /*1bcd0*/  @!P0 BRA `(.L_x_1899) ;  /* 0x0000000000048947 */ /* 0x000fea0003800000 */
[----:B------:R-:W-:Y:S01]  /*1bce0*/  BPT.TRAP 0x1 ;  /* 0x000000040000795c */ /* 0x000fe20000300000 */
.L_x_1899:
[----:B------:R-:W-:Y:S01]  /*1bcf0*/  IMAD R9, R22, 0x8, R2 ;  /* 0x0000000816097824 */ /* 0x000fe200078e0202 */
[----:B------:R-:W-:-:S04]  /*1bd00*/  SHF.L.U32 R4, R186, 0x1f, RZ ;  /* 0x0000001fba047819 */ /* 0x000fc800000006ff */
[----:B------:R0:W1:Y:S01]  /*1bd10*/  SYNCS.PHASECHK.TRANS64.TRYWAIT P2, [R9+URZ+0x28850], R4 ;  /* 0x02885004090075a7 */ /* 0x000062000804017f */
[----:B------:R-:W-:Y:S05]  /*1bd20*/  @!P0 BRA `(.L_x_1900) ;  /* 0x0000000000048947 */ /* 0x000fea0003800000 */
[----:B------:R-:W-:Y:S01]  /*1bd30*/  BPT.TRAP 0x1 ;  /* 0x000000040000795c */ /* 0x000fe20000300000 */
.L_x_1900:
[----:B------:R-:W-:-:S05]  /*1bd40*/  VIADD R2, R2, 0x400 ;  /* 0x0000040002027836 */ /* 0x000fca0000000000 */
[----:B------:R-:W-:-:S04]  /*1bd50*/  SHF.R.U32.HI R2, RZ, 0x4, R2 ;  /* 0x00000004ff027819 */ /* 0x000fc80000011602 */
[----:B------:R-:W-:-:S04]  /*1bd60*/  LOP3.LUT R2, R2, 0x3fff, RZ, 0xc0, !PT ;  /* 0x00003fff02027812 */ /* 0x000fc800078ec0ff */
[----:B------:R-:W-:Y:S01]  /*1bd70*/  LOP3.LUT R5, R2, 0x4000000, RZ, 0xfc, !PT ;  /* 0x0400000002057812 */ /* 0x000fe200078efcff */
[----:B-1----:R-:W-:Y:S06]  /*1bd80*/  @P2 BRA `(.L_x_1901) ;  /* 0x0000000000082947 */ /* 0x002fec0003800000 */
[----:B------:R-:W1:Y:S02]  /*1bd90*/  SYNCS.PHASECHK.TRANS64.TRYWAIT P0, [R9+URZ+0x28850], R4 ;  /* 0x02885004090075a7 */ /* 0x000e64000800017f */
[----:B-1----:R-:W-:Y:S05]  /*1bda0*/  @!P0 BRA `(.L_x_1902) ;  /* 0x000000bc000c8947 */ /* 0x002fea0003800000 */
.L_x_1901:
[----:B01----:R-:W-:Y:S01]  /*1bdb0*/  IMAD R4, R22, 0x800, R5 ;  /* 0x0000080016047824 */ /* 0x003fe200078e0205 */
[----:B------:R-:W-:Y:S01]  /*1bdc0*/  MOV R5, 0x40000040 ;  /* 0x4000004000057802 */ /* 0x000fe20000000f00 */
[----:B------:R-:W-:Y:S05]  /*1bdd0*/  WARPSYNC.ALL ;  /* 0x0000000000007948 */ /* 0x000fea0003800000 */
[C---:B------:R-:W-:Y:S01]  /*1bde0*/  R2UR UR6, R4.reuse ;  /* 0x00000000040672ca */ /* 0x040fe200000e0000 */
[----:B------:R-:W-:Y:S01]  /*1bdf0*/  WARPGROUP.ARRIVE ;  /* 0x00000000000079c5 */ /* 0x000fe20000000000 */
[----:B------:R-:W-:Y:S01]  /*1be00*/  R2UR UR7, R5 ;  /* 0x00000000050772ca */ /* 0x000fe200000e0000 */
[----:B------:R-:W-:Y:S01]  /*1be10*/  VIADD R6, R4, 0x80 ;  /* 0x0000008004067836 */ /* 0x000fe20000000000 */
[----:B------:R-:W-:Y:S01]  /*1be20*/  MOV R5, 0x40000040 ;  /* 0x4000004000057802 */ /* 0x000fe20000000f00 */
[----:B------:R-:W-:Y:S01]  /*1be30*/  IMAD.MOV.U32 R7, RZ, RZ, 0x40000040 ;  /* 0x40000040ff077424 */ /* 0x000fe200078e00ff */
[----:B------:R-:W0:Y:S01]  /*1be40*/  SHFL.BFLY PT, R2, R3, 0x2, 0x1f ;  /* 0x0c401f0003027f89 */ /* 0x000e2200000e0000 */
[----:B------:R-:W-:-:S02]  /*1be50*/  @!P1 VIADD R12, R9, 0x28860 ;  /* 0x00028860090c9836 */ /* 0x000fc40000000000 */
[----:B------:R-:W-:Y:S02]  /*1be60*/  VIADD R22, R22, 0x1 ;  /* 0x0000000116167836 */ /* 0x000fe40000000000 */
[----:B------:R-:W-:Y:S01]  /*1be70*/  VIADD R213, R213, 0x1 ;  /* 0x00000001d5d57836 */ /* 0x000fe20000000000 */
[----:B------:R-:W-:Y:S02]  /*1be80*/  @!P1 PRMT R12, RZ, 0x654, R12 ;  /* 0x00000654ff0c9816 */ /* 0x000fe4000000000c */
[----:B------:R-:W-:Y:S01]  /*1be90*/  ISETP.NE.AND P2, PT, R22, 0x2, PT ;  /* 0x000000021600780c */ /* 0x000fe20003f45270 */
[----:B------:R-:W-:Y:S01]  /*1bea0*/  HGMMA.64x128x16.F32 R88, R180, gdesc[UR4].tnspB, R88, gsb0 ;  /* 0x41e00004b4587df0 */ /* 0x000fe20008000858 */
[----:B------:R-:W-:Y:S01]  /*1beb0*/  R2UR UR6, R6 ;  /* 0x00000000060672ca */ /* 0x000fe200000e0000 */
[----:B------:R-:W-:Y:S01]  /*1bec0*/  VIADD R6, R4, 0x100 ;  /* 0x0000010004067836 */ /* 0x000fe20000000000 */
[----:B------:R-:W-:Y:S01]  /*1bed0*/  R2UR UR7, R7 ;  /* 0x00000000070772ca */ /* 0x000fe200000e0000 */
[----:B------:R-:W-:Y:S01]  /*1bee0*/  IMAD.MOV.U32 R7, RZ, RZ, 0x40000040 ;  /* 0x40000040ff077424 */ /* 0x000fe200078e00ff */
[----:B------:R-:W-:Y:S01]  /*1bef0*/  SEL R22, R22, RZ, P2 ;  /* 0x000000ff16167207 */ /* 0x000fe20001000000 */
[----:B0-----:R-:W-:Y:S01]  /*1bf00*/  FADD.FTZ R2, R2, R3 ;  /* 0x0000000302027221 */ /* 0x001fe20000010000 */
[----:B------:R-:W-:-:S04]  /*1bf10*/  SEL R3, RZ, 0x1, P2 ;  /* 0x00000001ff037807 */ /* 0x000fc80001000000 */
[----:B------:R-:W-:Y:S01]  /*1bf20*/  LOP3.LUT R186, R186, R3, RZ, 0x3c, !PT ;  /* 0x00000003baba7212 */ /* 0x000fe200078e3cff */
[----:B------:R-:W-:Y:S01]  /*1bf30*/  IMAD.MOV.U32 R3, RZ, RZ, -0x800000 ;  /* 0xff800000ff037424 */ /* 0x000fe200078e00ff */
        /* <DEDUP_REMOVED lines=10> */
[----:B------:R-:W-:Y:S02]  /*1bfe0*/  R2UR UR6, R6 ;  /* 0x00000000060672ca */ /* 0x000fe400000e0000 */
[----:B------:R-:W-:Y:S01]  /*1bff0*/  R2UR UR7, R7 ;  /* 0x00000000070772ca */ /* 0x000fe200000e0000 */
[----:B------:R-:W-:Y:S01]  /*1c000*/  IMAD.MOV.U32 R7, RZ, RZ, 0x40000040 ;  /* 0x40000040ff077424 */ /* 0x000fe200078e00ff */
[----:B------:R-:W-:Y:S01]  /*1c010*/  IADD3 R6, R4, 0x200, RZ ;  /* 0x0000020004067810 */ /* 0x000fe20007ffe0ff */
        /* <DEDUP_REMOVED lines=13> */
[----:B------:R-:W-:Y:S02]  /*1c0f0*/  IMAD.MOV.U32 R7, RZ, RZ, 0x40000040 ;  /* 0x40000040ff077424 */ /* 0x000fe400078e00ff */
[----:B------:R-:W-:Y:S01]  /*1c100*/  VIADD R4, R4, 0x380 ;  /* 0x0000038004047836 */ /* 0x000fe20000000000 */
[----:B------:R-:W-:Y:S02]  /*1c110*/  WARPGROUP.DEPBAR.LE gsb0, 0x0 ;  /* 0x00008000000079c5 */ /* 0x000fe40000010000 */
[----:B------:R-:W-:-:S07]  /*1c120*/  WARPGROUP.ARRIVE ;  /* 0x00000000000079c5 */ /* 0x000fce0000000000 */
[----:B------:R-:W-:Y:S01]  /*1c130*/  HGMMA.64x128x16.F32 R88, R160, gdesc[UR4].tnspB, R88, gsb0 ;  /* 0x41e00004a0587df0 */ /* 0x000fe20008000858 */
[----:B------:R-:W-:Y:S02]  /*1c140*/  R2UR UR6, R6 ;  /* 0x00000000060672ca */ /* 0x000fe400000e0000 */
[----:B------:R-:W-:Y:S01]  /*1c150*/  R2UR UR7, R7 ;  /* 0x00000000070772ca */ /* 0x000fe200000e0000 */
[----:B------:R-:W-:Y:S02]  /*1c160*/  WARPGROUP.DEPBAR.LE gsb0, 0x0 ;  /* 0x00008000000079c5 */ /* 0x000fe40000010000 */
[----:B------:R-:W-:-:S10]  /*1c170*/  WARPGROUP.ARRIVE ;  /* 0x00000000000079c5 */ /* 0x000fd40000000000 */
[----:B------:R-:W-:Y:S01]  /*1c180*/  HGMMA.64x128x16.F32 R88, R156, gdesc[UR4].tnspB, R88, gsb0 ;  /* 0x41e000049c587df0 */ /* 0x000fe20008000858 */
[----:B------:R-:W-:Y:S02]  /*1c190*/  R2UR UR6, R4 ;  /* 0x00000000040672ca */ /* 0x000fe400000e0000 */
[----:B------:R-:W-:Y:S02]  /*1c1a0*/  R2UR UR7, R5 ;  /* 0x00000000050772ca */ /* 0x000fe400000e0000 */
[----:B------:R-:W0:Y:S02]  /*1c1b0*/  SHFL.BFLY PT, R5, R0, 0x2, 0x1f ;  /* 0x0c401f0000057f89 */ /* 0x000e2400000e0000 */
[----:B0-----:R-:W-:Y:S01]  /*1c1c0*/  FADD.FTZ R4, R5, R0 ;  /* 0x0000000005047221 */ /* 0x001fe20000010000 */
[----:B------:R-:W-:Y:S01]  /*1c1d0*/  IMAD.MOV.U32 R0, RZ, RZ, -0x800000 ;  /* 0xff800000ff007424 */ /* 0x000fe200078e00ff */
[----:B------:R-:W0:Y:S04]  /*1c1e0*/  SHFL.BFLY PT, R5, R2, 0x1, 0x1f ;  /* 0x0c201f0002057f89 */ /* 0x000e2800000e0000 */
[----:B------:R-:W1:Y:S01]  /*1c1f0*/  SHFL.BFLY PT, R7, R4, 0x1, 0x1f ;  /* 0x0c201f0004077f89 */ /* 0x000e6200000e0000 */
[----:B0-----:R-:W-:Y:S01]  /*1c200*/  FADD.FTZ R13, R2, R5 ;  /* 0x00000005020d7221 */ /* 0x001fe20000010000 */
[----:B-1----:R-:W-:-:S04]  /*1c210*/  FADD.FTZ R14, R4, R7 ;  /* 0x00000007040e7221 */ /* 0x002fc80000010000 */
[----:B------:R-:W-:Y:S02]  /*1c220*/  FSETP.NE.FTZ.AND P0, PT, R13, RZ, PT ;  /* 0x000000ff0d00720b */ /* 0x000fe40003f15000 */
[----:B------:R-:W-:Y:S02]  /*1c230*/  CS2R R4, SRZ ;  /* 0x0000000000047805 */ /* 0x000fe4000001ff00 */
        /* <DEDUP_REMOVED lines=81> */
.L_x_1776:
[----:B------:R-:W-:Y:S05]  /*1c750*/  WARPSYNC.ALL ;  /* 0x0000000000007948 */ /* 0x000fea0003800000 */
[----:B------:R-:W0:Y:S08]  /*1c760*/  S2UR UR5, SR_CgaCtaId ;  /* 0x00000000000579c3 */ /* 0x000e300000008800 */
[----:B------:R-:W-:Y:S06]  /*1c770*/  BAR.SYNC.DEFER_BLOCKING 0x5, 0x180 ;  /* 0x0146000000007b1d */ /* 0x000fec0000010000 */
[----:B------:R-:W-:Y:S01]  /*1c780*/  UMOV UR4, 0x400 ;  /* 0x0000040000047882 */ /* 0x000fe20000000000 */
[----:B------:R-:W-:Y:S01]  /*1c790*/  BSSY B0, `(.L_x_1903) ;  /* 0x00001fb000007945 */ /* 0x000fe20003800000 */
[----:B0-----:R-:W-:-:S06]  /*1c7a0*/  ULEA UR4, UR5, UR4, 0x18 ;  /* 0x0000000405047291 */ /* 0x001fcc000f8ec03f */
[----:B------:R-:W-:-:S05]  /*1c7b0*/  IMAD.U32 R2, RZ, RZ, UR4 ;  /* 0x00000004ff027e24 */ /* 0x000fca000f8e00ff */
[----:B------:R0:W1:Y:S01]  /*1c7c0*/  LDS.128 R28, [R2+0x288d0] ;  /* 0x0288d000021c7984 */ /* 0x0000620000000c00 */
[----:B------:R-:W-:Y:S06]  /*1c7d0*/  BAR.ARV 0x4, 0x180 ;  /* 0x0106000000007b1d */ /* 0x000fec0000002000 */
[----:B------:R-:W-:Y:S05]  /*1c7e0*/  @P0 BRA `(.L_x_1904) ;  /* 0x0000001400040947 */ /* 0x000fea0003800000 */
[----:B------:R-:W2:Y:S01]  /*1c7f0*/  S2R R5, SR_SWINHI ;  /* 0x0000000000057919 */ /* 0x000ea20000002f00 */
[----:B------:R-:W-:Y:S05]  /*1c800*/  WARPSYNC.ALL ;  /* 0x0000000000007948 */ /* 0x000fea0003800000 */
[----:B------:R-:W-:Y:S01]  /*1c810*/  BAR.SYNC.DEFER_BLOCKING 0x1, 0x100 ;  /* 0x0044000000007b1d */ /* 0x000fe20000010000 */
[----:B------:R-:W-:Y:S02]  /*1c820*/  F2FP.F16.F32.PACK_AB R6, R93, R6 ;  /* 0x000000065d06723e */ /* 0x000fe400000000ff */
[----:B------:R-:W-:Y:S02]  /*1c830*/  F2FP.F16.F32.PACK_AB R7, R7, R94 ;  /* 0x0000005e0707723e */ /* 0x000fe400000000ff */
[----:B------:R-:W-:Y:S01]  /*1c840*/  F2FP.F16.F32.PACK_AB R34, R133, R34 ;  /* 0x000000228522723e */ /* 0x000fe200000000ff */
[----:B------:R-:W-:Y:S01]  /*1c850*/  ULDC.64 UR4, c[0x0][0xc00] ;  /* 0x0003000000047ab9 */ /* 0x000fe20000000a00 */
[----:B------:R-:W-:-:S02]  /*1c860*/  F2FP.F16.F32.PACK_AB R36, R137, R36 ;  /* 0x000000248924723e */ /* 0x000fc400000000ff */
[----:B------:R-:W-:Y:S02]  /*1c870*/  F2FP.F16.F32.PACK_AB R37, R37, R138 ;  /* 0x0000008a2525723e */ /* 0x000fe400000000ff */
[----:B------:R-:W-:Y:S02]  /*1c880*/  F2FP.F16.F32.PACK_AB R38, R141, R38 ;  /* 0x000000268d26723e */ /* 0x000fe400000000ff */
[----:B------:R-:W-:Y:S02]  /*1c890*/  F2FP.F16.F32.PACK_AB R39, R39, R142 ;  /* 0x0000008e2727723e */ /* 0x000fe400000000ff */
[----:B------:R-:W-:Y:S02]  /*1c8a0*/  MOV R20, R2 ;  /* 0x0000000200147202 */ /* 0x000fe40000000f00 */
[----:B--2---:R-:W-:-:S03]  /*1c8b0*/  MOV R21, R5 ;  /* 0x0000000500157202 */ /* 0x004fc60000000f00 */
[----:B------:R-:W-:-:S03]  /*1c8c0*/  IMAD.WIDE R4, R224, 0x2, R20 ;  /* 0x00000002e0047825 */ /* 0x000fc600078e0214 */
[C---:B------:R-:W-:Y:S02]  /*1c8d0*/  IADD3 R47, P0, R4.reuse, 0x40, RZ ;  /* 0x00000040042f7810 */ /* 0x040fe40007f1e0ff */
[C---:B------:R-:W-:Y:S02]  /*1c8e0*/  LOP3.LUT R33, R4.reuse, 0x380, RZ, 0xc0, !PT ;  /* 0x0000038004217812 */ /* 0x040fe400078ec0ff */
[C---:B------:R-:W-:Y:S01]  /*1c8f0*/  IADD3 R45, P5, R4.reuse, 0x20, RZ ;  /* 0x00000020042d7810 */ /* 0x040fe20007fbe0ff */
[----:B------:R-:W-:Y:S01]  /*1c900*/  IMAD.X R11, RZ, RZ, R5, P0 ;  /* 0x000000ffff0b7224 */ /* 0x000fe200000e0605 */
[----:B------:R-:W-:Y:S02]  /*1c910*/  ISETP.NE.U32.AND P0, PT, RZ, UR4, PT ;  /* 0x00000004ff007c0c */ /* 0x000fe4000bf05070 */
[C---:B------:R-:W-:Y:S02]  /*1c920*/  IADD3 R51, P2, R4.reuse, 0x4000, RZ ;  /* 0x0000400004337810 */ /* 0x040fe40007f5e0ff */
[----:B------:R-:W-:-:S02]  /*1c930*/  IADD3 R49, P1, R4, 0x60, RZ ;  /* 0x0000006004317810 */ /* 0x000fc40007f3e0ff */
[----:B------:R-:W-:Y:S01]  /*1c940*/  IADD3.X R9, RZ, R5, RZ, P5, !PT ;  /* 0x00000005ff097210 */ /* 0x000fe20002ffe4ff */
[--C-:B------:R-:W-:Y:S01]  /*1c950*/  IMAD.X R15, RZ, RZ, R5.reuse, P2 ;  /* 0x000000ffff0f7224 */ /* 0x100fe200010e0605 */
[----:B------:R-:W-:Y:S01]  /*1c960*/  SHF.R.U64 R33, R33, 0x3, RZ ;  /* 0x0000000321217819 */ /* 0x000fe200000012ff */
[--C-:B------:R-:W-:Y:S01]  /*1c970*/  IMAD.X R13, RZ, RZ, R5.reuse, P1 ;  /* 0x000000ffff0d7224 */ /* 0x100fe200008e0605 */
[C---:B------:R-:W-:Y:S02]  /*1c980*/  IADD3 R53, P3, R4.reuse, 0x4020, RZ ;  /* 0x0000402004357810 */ /* 0x040fe40007f7e0ff */
[C---:B------:R-:W-:Y:S02]  /*1c990*/  IADD3 R55, P4, R4.reuse, 0x4040, RZ ;  /* 0x0000404004377810 */ /* 0x040fe40007f9e0ff */
[----:B------:R-:W-:Y:S01]  /*1c9a0*/  IADD3 R57, P5, R4, 0x4060, RZ ;  /* 0x0000406004397810 */ /* 0x000fe20007fbe0ff */
[--C-:B------:R-:W-:Y:S01]  /*1c9b0*/  IMAD.X R25, RZ, RZ, R5.reuse, P3 ;  /* 0x000000ffff197224 */ /* 0x100fe200018e0605 */
[----:B------:R-:W-:Y:S01]  /*1c9c0*/  LOP3.LUT R8, R45, 0x380, RZ, 0xc0, !PT ;  /* 0x000003802d087812 */ /* 0x000fe200078ec0ff */
[----:B------:R-:W-:Y:S01]  /*1c9d0*/  IMAD.X R27, RZ, RZ, R5, P4 ;  /* 0x000000ffff1b7224 */ /* 0x000fe200020e0605 */
[----:B------:R-:W-:-:S02]  /*1c9e0*/  LOP3.LUT R10, R47, 0x380, RZ, 0xc0, !PT ;  /* 0x000003802f0a7812 */ /* 0x000fc400078ec0ff */
[----:B------:R-:W-:Y:S01]  /*1c9f0*/  ISETP.NE.AND.EX P0, PT, RZ, UR5, PT, P0 ;  /* 0x00000005ff007c0c */ /* 0x000fe2000bf05300 */
[----:B------:R-:W-:Y:S01]  /*1ca00*/  ULDC.64 UR4, c[0x0][0xc08] ;  /* 0x0003020000047ab9 */ /* 0x000fe20000000a00 */
[----:B------:R-:W-:Y:S02]  /*1ca10*/  LOP3.LUT R12, R49, 0x380, RZ, 0xc0, !PT ;  /* 0x00000380310c7812 */ /* 0x000fe400078ec0ff */
[----:B------:R-:W-:Y:S01]  /*1ca20*/  LOP3.LUT R4, R33, R4, RZ, 0x3c, !PT ;  /* 0x0000000421047212 */ /* 0x000fe200078e3cff */
[----:B------:R-:W-:Y:S01]  /*1ca30*/  IMAD.X R33, RZ, RZ, R5, P5 ;  /* 0x000000ffff217224 */ /* 0x000fe200028e0605 */
[----:B------:R-:W-:Y:S02]  /*1ca40*/  LOP3.LUT R14, R51, 0x380, RZ, 0xc0, !PT ;  /* 0x00000380330e7812 */ /* 0x000fe400078ec0ff */
[----:B------:R-:W-:Y:S02]  /*1ca50*/  SHF.R.U64 R8, R8, 0x3, RZ ;  /* 0x0000000308087819 */ /* 0x000fe400000012ff */
[----:B------:R-:W-:-:S02]  /*1ca60*/  SHF.R.U64 R10, R10, 0x3, RZ ;  /* 0x000000030a0a7819 */ /* 0x000fc400000012ff */
[----:B------:R-:W-:Y:S02]  /*1ca70*/  LOP3.LUT R24, R53, 0x380, RZ, 0xc0, !PT ;  /* 0x0000038035187812 */ /* 0x000fe400078ec0ff */
[----:B------:R-:W-:Y:S02]  /*1ca80*/  LOP3.LUT R26, R55, 0x380, RZ, 0xc0, !PT ;  /* 0x00000380371a7812 */ /* 0x000fe400078ec0ff */
[----:B-1----:R-:W-:Y:S02]  /*1ca90*/  LOP3.LUT R28, R57, 0x380, RZ, 0xc0, !PT ;  /* 0x00000380391c7812 */ /* 0x002fe400078ec0ff */
[----:B------:R-:W-:Y:S02]  /*1caa0*/  ISETP.NE.U32.AND P2, PT, RZ, UR4, PT ;  /* 0x00000004ff007c0c */ /* 0x000fe4000bf45070 */
[----:B------:R-:W-:Y:S02]  /*1cab0*/  SHF.R.U64 R12, R12, 0x3, RZ ;  /* 0x000000030c0c7819 */ /* 0x000fe400000012ff */
[----:B------:R-:W-:-:S02]  /*1cac0*/  SHF.R.U64 R14, R14, 0x3, RZ ;  /* 0x000000030e0e7819 */ /* 0x000fc400000012ff */
[----:B------:R-:W-:Y:S02]  /*1cad0*/  MOV R50, R4 ;  /* 0x0000000400327202 */ /* 0x000fe40000000f00 */
[----:B------:R-:W-:Y:S02]  /*1cae0*/  LOP3.LUT R8, R8, R45, RZ, 0x3c, !PT ;  /* 0x0000002d08087212 */ /* 0x000fe400078e3cff */
[----:B------:R-:W-:Y:S02]  /*1caf0*/  LOP3.LUT R10, R10, R47, RZ, 0x3c, !PT ;  /* 0x0000002f0a0a7212 */ /* 0x000fe400078e3cff */
[----:B------:R-:W-:Y:S02]  /*1cb00*/  SHF.R.U64 R24, R24, 0x3, RZ ;  /* 0x0000000318187819 */ /* 0x000fe400000012ff */
[----:B------:R-:W-:Y:S02]  /*1cb10*/  SHF.R.U64 R26, R26, 0x3, RZ ;  /* 0x000000031a1a7819 */ /* 0x000fe400000012ff */
[----:B------:R-:W-:-:S02]  /*1cb20*/  SHF.R.U64 R28, R28, 0x3, RZ ;  /* 0x000000031c1c7819 */ /* 0x000fc400000012ff */
[----:B------:R-:W-:Y:S02]  /*1cb30*/  F2FP.F16.F32.PACK_AB R4, R89, R88 ;  /* 0x000000585904723e */ /* 0x000fe400000000ff */
[----:B------:R-:W-:Y:S02]  /*1cb40*/  F2FP.F16.F32.PACK_AB R5, R91, R90 ;  /* 0x0000005a5b05723e */ /* 0x000fe400000000ff */
[----:B------:R-:W-:Y:S02]  /*1cb50*/  ISETP.NE.AND.EX P2, PT, RZ, UR5, PT, P2 ;  /* 0x00000005ff007c0c */ /* 0x000fe4000bf45320 */
[----:B------:R-:W-:Y:S01]  /*1cb60*/  LOP3.LUT R12, R12, R49, RZ, 0x3c, !PT ;  /* 0x000000310c0c7212 */ /* 0x000fe200078e3cff */
[----:B------:R1:W-:Y:S01]  /*1cb70*/  STSM.16.M88.4 [R50], R4 ;  /* 0x0000000432007844 */ /* 0x0003e20000000200 */
[----:B------:R-:W-:Y:S02]  /*1cb80*/  LOP3.LUT R14, R14, R51, RZ, 0x3c, !PT ;  /* 0x000000330e0e7212 */ /* 0x000fe400078e3cff */
[----:B------:R-:W-:-:S02]  /*1cb90*/  LOP3.LUT R24, R24, R53, RZ, 0x3c, !PT ;  /* 0x0000003518187212 */ /* 0x000fc400078e3cff */
[----:B------:R-:W-:Y:S02]  /*1cba0*/  LOP3.LUT R26, R26, R55, RZ, 0x3c, !PT ;  /* 0x000000371a1a7212 */ /* 0x000fe400078e3cff */
[----:B------:R-:W-:Y:S01]  /*1cbb0*/  LOP3.LUT R32, R28, R57, RZ, 0x3c, !PT ;  /* 0x000000391c207212 */ /* 0x000fe200078e3cff */
[----:B------:R-:W-:Y:S01]  /*1cbc0*/  ULDC UR4, c[0x0][0xa88] ;  /* 0x0002a20000047ab9 */ /* 0x000fe20000000800 */
[----:B------:R-:W-:Y:S01]  /*1cbd0*/  MOV R49, R8 ;  /* 0x0000000800317202 */ /* 0x000fe20000000f00 */
[----:B------:R-:W2:Y:S01]  /*1cbe0*/  LDC R55, c[0x0][0xbe8] ;  /* 0x0002fa00ff377b82 */ /* 0x000ea20000000800 */
[----:B------:R-:W-:Y:S02]  /*1cbf0*/  MOV R48, R10 ;  /* 0x0000000a00307202 */ /* 0x000fe40000000f00 */
[----:B------:R-:W-:Y:S02]  /*1cc00*/  F2FP.F16.F32.PACK_AB R8, R97, R96 ;  /* 0x000000606108723e */ /* 0x000fe400000000ff */
[----:B------:R-:W-:-:S02]  /*1cc10*/  F2FP.F16.F32.PACK_AB R9, R99, R98 ;  /* 0x000000626309723e */ /* 0x000fc400000000ff */
[----:B------:R-:W-:Y:S02]  /*1cc20*/  F2FP.F16.F32.PACK_AB R10, R101, R100 ;  /* 0x00000064650a723e */ /* 0x000fe400000000ff */
[----:B------:R-:W-:Y:S02]  /*1cc30*/  F2FP.F16.F32.PACK_AB R11, R103, R102 ;  /* 0x00000066670b723e */ /* 0x000fe400000000ff */
[----:B-1----:R-:W-:Y:S02]  /*1cc40*/  F2FP.F16.F32.PACK_AB R4, R105, R104 ;  /* 0x000000686904723e */ /* 0x002fe400000000ff */
[----:B------:R-:W-:Y:S01]  /*1cc50*/  F2FP.F16.F32.PACK_AB R5, R107, R106 ;  /* 0x0000006a6b05723e */ /* 0x000fe200000000ff */
[----:B------:R1:W-:Y:S01]  /*1cc60*/  STSM.16.M88.4 [R49], R8 ;  /* 0x0000000831007844 */ /* 0x0003e20000000200 */
[----:B------:R-:W-:Y:S02]  /*1cc70*/  F2FP.F16.F32.PACK_AB R6, R109, R108 ;  /* 0x0000006c6d06723e */ /* 0x000fe400000000ff */
[----:B------:R-:W-:-:S02]  /*1cc80*/  F2FP.F16.F32.PACK_AB R7, R111, R110 ;  /* 0x0000006e6f07723e */ /* 0x000fc400000000ff */
[----:B------:R-:W-:Y:S02]  /*1cc90*/  MOV R47, R12 ;  /* 0x0000000c002f7202 */ /* 0x000fe40000000f00 */
[----:B------:R-:W-:Y:S01]  /*1cca0*/  MOV R46, R14 ;  /* 0x0000000e002e7202 */ /* 0x000fe20000000f00 */
[----:B------:R3:W-:Y:S01]  /*1ccb0*/  STSM.16.M88.4 [R48], R4 ;  /* 0x0000000430007844 */ /* 0x0007e20000000200 */
[----:B------:R-:W-:Y:S02]  /*1ccc0*/  MOV R45, R24 ;  /* 0x00000018002d7202 */ /* 0x000fe40000000f00 */
[----:B------:R-:W-:Y:S02]  /*1ccd0*/  MOV R44, R26 ;  /* 0x0000001a002c7202 */ /* 0x000fe40000000f00 */
[----:B------:R-:W-:Y:S02]  /*1cce0*/  MOV R28, R32 ;  /* 0x00000020001c7202 */ /* 0x000fe40000000f00 */
[----:B------:R-:W-:Y:S01]  /*1ccf0*/  F2FP.F16.F32.PACK_AB R12, R113, R112 ;  /* 0x00000070710c723e */ /* 0x000fe200000000ff */
[----:B-1----:R-:W1:Y:S01]  /*1cd00*/  @P2 LDC.64 R8, c[0x0][0xc08] ;  /* 0x00030200ff082b82 */ /* 0x002e620000000a00 */
[----:B------:R-:W-:-:S02]  /*1cd10*/  F2FP.F16.F32.PACK_AB R13, R40, R41 ;  /* 0x00000029280d723e */ /* 0x000fc400000000ff */
[----:B------:R-:W-:Y:S02]  /*1cd20*/  F2FP.F16.F32.PACK_AB R14, R117, R116 ;  /* 0x00000074750e723e */ /* 0x000fe400000000ff */
[----:B------:R-:W-:Y:S02]  /*1cd30*/  F2FP.F16.F32.PACK_AB R15, R119, R118 ;  /* 0x00000076770f723e */ /* 0x000fe400000000ff */
[----:B------:R-:W-:Y:S01]  /*1cd40*/  F2FP.F16.F32.PACK_AB R24, R121, R120 ;  /* 0x000000787918723e */ /* 0x000fe200000000ff */
[----:B------:R-:W4:Y:S01]  /*1cd50*/  LDC.64 R40, c[0x0][0xc00] ;  /* 0x00030000ff287b82 */ /* 0x000f220000000a00 */
[----:B------:R-:W-:Y:S01]  /*1cd60*/  F2FP.F16.F32.PACK_AB R25, R123, R122 ;  /* 0x0000007a7b19723e */ /* 0x000fe200000000ff */
[----:B------:R-:W-:Y:S01]  /*1cd70*/  STSM.16.M88.4 [R47], R12 ;  /* 0x0000000c2f007844 */ /* 0x000fe20000000200 */
[----:B------:R-:W-:Y:S02]  /*1cd80*/  F2FP.F16.F32.PACK_AB R26, R125, R124 ;  /* 0x0000007c7d1a723e */ /* 0x000fe400000000ff */
[----:B------:R-:W-:-:S02]  /*1cd90*/  F2FP.F16.F32.PACK_AB R27, R42, R43 ;  /* 0x0000002b2a1b723e */ /* 0x000fc400000000ff */
[----:B------:R-:W-:Y:S02]  /*1cda0*/  F2FP.F16.F32.PACK_AB R32, R35, R128 ;  /* 0x000000802320723e */ /* 0x000fe400000000ff */
[----:B------:R-:W-:Y:S01]  /*1cdb0*/  F2FP.F16.F32.PACK_AB R33, R131, R130 ;  /* 0x000000828321723e */ /* 0x000fe200000000ff */
[----:B------:R-:W-:Y:S01]  /*1cdc0*/  STSM.16.M88.4 [R46], R24 ;  /* 0x000000182e007844 */ /* 0x000fe20000000200 */
[----:B------:R-:W-:Y:S02]  /*1cdd0*/  F2FP.F16.F32.PACK_AB R35, R135, R134 ;  /* 0x000000868723723e */ /* 0x000fe400000000ff */
[----:B---3--:R-:W-:Y:S02]  /*1cde0*/  F2FP.F16.F32.PACK_AB R4, R145, R144 ;  /* 0x000000909104723e */ /* 0x008fe400000000ff */
[----:B------:R-:W-:Y:S01]  /*1cdf0*/  F2FP.F16.F32.PACK_AB R5, R147, R146 ;  /* 0x000000929305723e */ /* 0x000fe200000000ff */
[----:B------:R-:W-:Y:S01]  /*1ce00*/  STSM.16.M88.4 [R45], R32 ;  /* 0x000000202d007844 */ /* 0x000fe20000000200 */
[----:B------:R-:W-:-:S02]  /*1ce10*/  F2FP.F16.F32.PACK_AB R6, R149, R148 ;  /* 0x000000949506723e */ /* 0x000fc400000000ff */
[----:B------:R-:W-:Y:S01]  /*1ce20*/  F2FP.F16.F32.PACK_AB R7, R151, R150 ;  /* 0x000000969707723e */ /* 0x000fe200000000ff */
[----:B------:R-:W-:Y:S01]  /*1ce30*/  STSM.16.M88.4 [R44], R36 ;  /* 0x000000242c007844 */ /* 0x000fe20000000200 */
[----:B------:R-:W-:-:S03]  /*1ce40*/  MOV R48, RZ ;  /* 0x000000ff00307202 */ /* 0x000fc60000000f00 */
[----:B------:R3:W-:Y:S01]  /*1ce50*/  STSM.16.M88.4 [R28], R4 ;  /* 0x000000041c007844 */ /* 0x0007e20000000200 */
[C---:B----4-:R-:W-:Y:S01]  /*1ce60*/  IMAD.WIDE R40, R209.reuse, 0x4, R40 ;  /* 0x00000004d1287825 */ /* 0x050fe200078e0228 */
[----:B------:R-:W-:Y:S03]  /*1ce70*/  BAR.SYNC.DEFER_BLOCKING 0x1, 0x100 ;  /* 0x0044000000007b1d */ /* 0x000fe60000010000 */
[----:B---3--:R-:W-:Y:S02]  /*1ce80*/  IMAD.U32 R6, RZ, RZ, UR4 ;  /* 0x00000004ff067e24 */ /* 0x008fe4000f8e00ff */
[----:B-1----:R-:W-:Y:S01]  /*1ce90*/  @P2 IMAD.WIDE R4, R209, 0x4, R8 ;  /* 0x00000004d1042825 */ /* 0x002fe200078e0208 */
[----:B------:R1:W5:Y:S01]  /*1cea0*/  @P0 LDG.E R48, desc[UR38][R40.64] ;  /* 0x0000002628300981 */ /* 0x000362000c1e1900 */
[----:B--2---:R-:W-:Y:S02]  /*1ceb0*/  ISETP.NE.AND P1, PT, R55, 0x1, PT ;  /* 0x000000013700780c */ /* 0x004fe40003f25270 */
[----:B------:R-:W-:Y:S01]  /*1cec0*/  IMAD.IADD R13, R195, 0x1, R193 ;  /* 0x00000001c30d7824 */ /* 0x000fe200078e02c1 */
[----:B------:R1:W5:Y:S10]  /*1ced0*/  @P2 LDG.E R6, desc[UR38][R4.64] ;  /* 0x0000002604062981 */ /* 0x000374000c1e1900 */
[----:B------:R-:W2:Y:S08]  /*1cee0*/  @P1 LDC R10, c[0x0][0xbec] ;  /* 0x0002fb00ff0a1b82 */ /* 0x000eb00000000800 */
[----:B------:R-:W3:Y:S01]  /*1cef0*/  @P1 LDC R11, c[0x0][0xbf0] ;  /* 0x0002fc00ff0b1b82 */ /* 0x000ee20000000800 */
[----:B-1----:R-:W-:Y:S05]  /*1cf00*/  @P2 BRA `(.L_x_1905) ;  /* 0x0000000000102947 */ /* 0x002fea0003800000 */
[----:B------:R-:W-:Y:S05]  /*1cf10*/  @!P0 BRA `(.L_x_1905) ;  /* 0x00000000000c8947 */ /* 0x000fea0003800000 */
[----:B------:R-:W4:Y:S04]  /*1cf20*/  LDG.E R5, desc[UR38][R40.64] ;  /* 0x0000002628057981 */ /* 0x000f28000c1e1900 */
[----:B-----5:R-:W4:Y:S02]  /*1cf30*/  LDG.E R6, desc[UR38][R40.64+0x4] ;  /* 0x0000042628067981 */ /* 0x020f24000c1e1900 */
[----:B----4-:R-:W-:-:S07]  /*1cf40*/  IMAD.IADD R6, R6, 0x1, -R5 ;  /* 0x0000000106067824 */ /* 0x010fce00078e0a05 */
.L_x_1905:
[----:B------:R-:W-:Y:S01]  /*1cf50*/  SHF.R.S32.HI R54, RZ, 0x1f, R208 ;  /* 0x0000001fff367819 */ /* 0x000fe200000114d0 */
[----:B--2---:R-:W-:Y:S01]  /*1cf60*/  @P1 IMAD.HI.U32 R4, R13, R10, RZ ;  /* 0x0000000a0d041227 */ /* 0x004fe200078e00ff */
[----:B------:R-:W-:Y:S01]  /*1cf70*/  ULDC.64 UR4, c[0x0][0xb90] ;  /* 0x0002e40000047ab9 */ /* 0x000fe20000000a00 */
[----:B-----5:R-:W-:Y:S02]  /*1cf80*/  SHF.R.S32.HI R49, RZ, 0x1f, R48 ;  /* 0x0000001fff317819 */ /* 0x020fe40000011430 */
[----:B------:R-:W-:Y:S01]  /*1cf90*/  IMAD R9, R54, UR4, RZ ;  /* 0x0000000436097c24 */ /* 0x000fe2000f8e02ff */
[----:B------:R-:W-:Y:S01]  /*1cfa0*/  SHF.R.S32.HI R8, RZ, 0x1f, R209 ;  /* 0x0000001fff087819 */ /* 0x000fe200000114d1 */
[----:B------:R-:W-:Y:S01]  /*1cfb0*/  IMAD.MOV.U32 R7, RZ, RZ, R13 ;  /* 0x000000ffff077224 */ /* 0x000fe200078e000d */
[----:B---3--:R-:W-:Y:S01]  /*1cfc0*/  @P1 SHF.R.U32.HI R7, RZ, R11, R4 ;  /* 0x0000000bff071219 */ /* 0x008fe20000011604 */
[----:B------:R-:W-:Y:S01]  /*1cfd0*/  IMAD.WIDE.U32 R4, R208, UR4, R48 ;  /* 0x00000004d0047c25 */ /* 0x000fe2000f8e0030 */
[----:B------:R-:W-:-:S02]  /*1cfe0*/  SEL R28, R8, RZ, !P0 ;  /* 0x000000ff081c7207 */ /* 0x000fc40004000000 */
[----:B------:R-:W-:Y:S01]  /*1cff0*/  SEL R57, R209, RZ, !P0 ;  /* 0x000000ffd1397207 */ /* 0x000fe20004000000 */
[----:B------:R-:W-:Y:S01]  /*1d000*/  IMAD R9, R208, UR5, R9 ;  /* 0x00000005d0097c24 */ /* 0x000fe2000f8e0209 */
[----:B------:R-:W-:Y:S01]  /*1d010*/  ULDC.64 UR4, c[0x0][0xb98] ;  /* 0x0002e60000047ab9 */ /* 0x000fe20000000a00 */
[----:B------:R-:W-:Y:S02]  /*1d020*/  IMAD.MOV R10, RZ, RZ, -R7 ;  /* 0x000000ffff0a7224 */ /* 0x000fe400078e0a07 */
[----:B------:R-:W-:Y:S01]  /*1d030*/  IMAD.IADD R11, R16, 0x1, R225 ;  /* 0x00000001100b7824 */ /* 0x000fe200078e02e1 */
[----:B------:R-:W-:Y:S01]  /*1d040*/  IADD3 R5, R5, R9, RZ ;  /* 0x0000000905057210 */ /* 0x000fe20007ffe0ff */
[----:B------:R-:W-:Y:S02]  /*1d050*/  IMAD R9, R55, R10, R13 ;  /* 0x0000000a37097224 */ /* 0x000fe400078e020d */
[----:B------:R-:W-:Y:S02]  /*1d060*/  IMAD R8, R28, UR4, RZ ;  /* 0x000000041c087c24 */ /* 0x000fe4000f8e02ff */
[----:B------:R-:W-:-:S04]  /*1d070*/  IMAD.WIDE.U32 R4, R57, UR4, R4 ;  /* 0x0000000439047c25 */ /* 0x000fc8000f8e0004 */
[----:B------:R-:W-:Y:S01]  /*1d080*/  IMAD.WIDE R20, R11, 0x2, R20 ;  /* 0x000000020b147825 */ /* 0x000fe200078e0214 */
[----:B------:R-:W-:Y:S02]  /*1d090*/  SHF.R.S32.HI R11, RZ, 0x1f, R7 ;  /* 0x0000001fff0b7819 */ /* 0x000fe40000011407 */
[----:B------:R-:W-:Y:S01]  /*1d0a0*/  IADD3 R4, P2, R7, R4, RZ ;  /* 0x0000000407047210 */ /* 0x000fe20007f5e0ff */
[----:B------:R-:W-:Y:S01]  /*1d0b0*/  IMAD R10, R57, UR5, R8 ;  /* 0x00000005390a7c24 */ /* 0x000fe2000f8e0208 */
[----:B------:R-:W-:Y:S01]  /*1d0c0*/  SHF.R.S32.HI R8, RZ, 0x1f, R9 ;  /* 0x0000001fff087819 */ /* 0x000fe20000011409 */
[----:B------:R-:W-:Y:S01]  /*1d0d0*/  ULDC.64 UR4, c[0x0][0xb88] ;  /* 0x0002e20000047ab9 */ /* 0x000fe20000000a00 */
[----:B------:R-:W-:Y:S01]  /*1d0e0*/  IADD3 R7, P0, R20, 0x1000, RZ ;  /* 0x0000100014077810 */ /* 0x000fe20007f1e0ff */
[----:B------:R-:W-:Y:S01]  /*1d0f0*/  IMAD R59, R6, R55, RZ ;  /* 0x00000037063b7224 */ /* 0x000fe200078e02ff */
[----:B------:R-:W-:Y:S01]  /*1d100*/  IADD3.X R5, R11, R5, R10, P2, !PT ;  /* 0x000000050b057210 */ /* 0x000fe200017fe40a */
[----:B------:R-:W-:Y:S01]  /*1d110*/  IMAD R12, R8, UR4, RZ ;  /* 0x00000004080c7c24 */ /* 0x000fe2000f8e02ff */
[----:B------:R-:W-:-:S02]  /*1d120*/  IADD3 R33, P3, R20, 0x4000, RZ ;  /* 0x0000400014217810 */ /* 0x000fc40007f7e0ff */
[----:B------:R-:W-:Y:S01]  /*1d130*/  IADD3 R13, P4, R20, 0x2000, RZ ;  /* 0x00002000140d7810 */ /* 0x000fe20007f9e0ff */
[----:B------:R-:W-:Y:S01]  /*1d140*/  IMAD R11, R9, UR5, R12 ;  /* 0x00000005090b7c24 */ /* 0x000fe2000f8e020c */
[----:B------:R-:W-:Y:S01]  /*1d150*/  LOP3.LUT R32, R33, 0x380, RZ, 0xc0, !PT ;  /* 0x0000038021207812 */ /* 0x000fe200078ec0ff */
[----:B------:R-:W-:Y:S01]  /*1d160*/  IMAD.WIDE.U32 R4, R9, UR4, R4 ;  /* 0x0000000409047c25 */ /* 0x000fe2000f8e0004 */
[----:B------:R-:W-:Y:S01]  /*1d170*/  ULDC.64 UR4, c[0x0][0xb50] ;  /* 0x0002d40000047ab9 */ /* 0x000fe20000000a00 */
[----:B------:R-:W-:Y:S02]  /*1d180*/  LOP3.LUT R12, R13, 0x380, RZ, 0xc0, !PT ;  /* 0x000003800d0c7812 */ /* 0x000fe400078ec0ff */
[----:B------:R-:W-:Y:S01]  /*1d190*/  IMAD.IADD R5, R5, 0x1, R11 ;  /* 0x0000000105057824 */ /* 0x000fe200078e020b */
[----:B------:R-:W-:Y:S01]  /*1d1a0*/  LEA R10, P2, R4, UR4, 0x2 ;  /* 0x00000004040a7c11 */ /* 0x000fe2000f8410ff */
[----:B------:R-:W-:Y:S01]  /*1d1b0*/  IMAD.X R9, RZ, RZ, R21, P0 ;  /* 0x000000ffff097224 */ /* 0x000fe200000e0615 */
[----:B------:R-:W-:-:S02]  /*1d1c0*/  LOP3.LUT P0, RZ, R218, 0x3, RZ, 0xc0, !PT ;  /* 0x00000003daff7812 */ /* 0x000fc4000780c0ff */
[----:B------:R-:W-:Y:S01]  /*1d1d0*/  LEA.HI.X R11, R4, UR5, R5, 0x2, P2 ;  /* 0x00000005040b7c11 */ /* 0x000fe200090f1405 */
[----:B------:R-:W-:Y:S01]  /*1d1e0*/  SHFL.IDX PT, R50, R10, RZ, 0x1c1f ;  /* 0x001c1fff0a327589 */ /* 0x000fe200000e0000 */
[----:B------:R-:W-:Y:S01]  /*1d1f0*/  IADD3 R25, P2, R20, 0x3000, RZ ;  /* 0x0000300014197810 */ /* 0x000fe20007f5e0ff */
[----:B------:R-:W-:Y:S01]  /*1d200*/  IMAD.IADD R4, R223, 0x1, R193 ;  /* 0x00000001df047824 */ /* 0x000fe200078e02c1 */
[----:B------:R-:W-:Y:S01]  /*1d210*/  LOP3.LUT R8, R7, 0x380, RZ, 0xc0, !PT ;  /* 0x0000038007087812 */ /* 0x000fe200078ec0ff */
[----:B------:R-:W1:Y:S01]  /*1d220*/  SHFL.IDX PT, R51, R11, RZ, 0x1c1f ;  /* 0x001c1fff0b337589 */ /* 0x000e6200000e0000 */
[----:B------:R-:W-:Y:S01]  /*1d230*/  LOP3.LUT R24, R25, 0x380, RZ, 0xc0, !PT ;  /* 0x0000038019187812 */ /* 0x000fe200078ec0ff */
[----:B------:R-:W-:Y:S01]  /*1d240*/  ULDC.64 UR4, c[0x0][0xaa0] ;  /* 0x0002a80000047ab9 */ /* 0x000fe20000000a00 */
[----:B------:R-:W-:Y:S01]  /*1d250*/  SHF.R.U64 R32, R32, 0x3, RZ ;  /* 0x0000000320207819 */ /* 0x000fe200000012ff */
[----:B------:R-:W-:Y:S01]  /*1d260*/  SHFL.IDX PT, R52, R10, 0x1, 0x1c1f ;  /* 0x003c1f000a347f89 */ /* 0x000fe200000e0000 */
[----:B------:R-:W-:-:S02]  /*1d270*/  SHF.R.U64 R24, R24, 0x3, RZ ;  /* 0x0000000318187819 */ /* 0x000fc400000012ff */
[----:B------:R-:W-:Y:S01]  /*1d280*/  SHF.R.U64 R12, R12, 0x3, RZ ;  /* 0x000000030c0c7819 */ /* 0x000fe200000012ff */
[----:B------:R-:W2:Y:S01]  /*1d290*/  SHFL.IDX PT, R53, R11, 0x1, 0x1c1f ;  /* 0x003c1f000b357f89 */ /* 0x000ea200000e0000 */
[----:B------:R-:W-:Y:S01]  /*1d2a0*/  LOP3.LUT R24, R24, R25, RZ, 0x3c, !PT ;  /* 0x0000001918187212 */ /* 0x000fe200078e3cff */
[--C-:B------:R-:W-:Y:S01]  /*1d2b0*/  IMAD.X R25, RZ, RZ, R21.reuse, P2 ;  /* 0x000000ffff197224 */ /* 0x100fe200010e0615 */
[C---:B------:R-:W-:Y:S01]  /*1d2c0*/  ISETP.GE.OR P2, PT, R4.reuse, R59, P0 ;  /* 0x0000003b0400720c */ /* 0x040fe20000746670 */
[----:B------:R-:W-:Y:S01]  /*1d2d0*/  VIADD R4, R4, 0x8 ;  /* 0x0000000804047836 */ /* 0x000fe20000000000 */
[----:B------:R-:W-:Y:S02]  /*1d2e0*/  SHF.R.U64 R8, R8, 0x3, RZ ;  /* 0x0000000308087819 */ /* 0x000fe400000012ff */
[----:B------:R-:W-:Y:S02]  /*1d2f0*/  LOP3.LUT R32, R32, R33, RZ, 0x3c, !PT ;  /* 0x0000002120207212 */ /* 0x000fe400078e3cff */
[----:B------:R-:W-:Y:S01]  /*1d300*/  LOP3.LUT R12, R12, R13, RZ, 0x3c, !PT ;  /* 0x0000000d0c0c7212 */ /* 0x000fe200078e3cff */
[----:B------:R-:W-:Y:S01]  /*1d310*/  IMAD.X R13, RZ, RZ, R21, P4 ;  /* 0x000000ffff0d7224 */ /* 0x000fe200020e0615 */
[----:B------:R-:W-:-:S02]  /*1d320*/  IADD3.X R33, RZ, R21, RZ, P3, !PT ;  /* 0x00000015ff217210 */ /* 0x000fc40001ffe4ff */
[----:B------:R-:W-:Y:S02]  /*1d330*/  LOP3.LUT R8, R8, R7, RZ, 0x3c, !PT ;  /* 0x0000000708087212 */ /* 0x000fe400078e3cff */
[----:B------:R-:W-:Y:S01]  /*1d340*/  IADD3 R5, P3, R20, 0x7000, RZ ;  /* 0x0000700014057810 */ /* 0x000fe20007f7e0ff */
[----:B-1----:R1:W-:Y:S01]  /*1d350*/  @!P2 ST.E desc[UR38][R50.64], R3 ;  /* 0x000000033200a985 */ /* 0x0023e2000c101926 */
[----:B------:R-:W-:Y:S02]  /*1d360*/  ISETP.GE.OR P0, PT, R4, R59, P0 ;  /* 0x0000003b0400720c */ /* 0x000fe40000706670 */
[C---:B------:R-:W-:Y:S01]  /*1d370*/  IADD3 R37, P5, R20.reuse, 0x5000, RZ ;  /* 0x0000500014257810 */ /* 0x040fe20007fbe0ff */
[----:B------:R-:W-:Y:S01]  /*1d380*/  IMAD.X R45, RZ, RZ, R21, P3 ;  /* 0x000000ffff2d7224 */ /* 0x000fe200018e0615 */
[C---:B------:R-:W-:Y:S02]  /*1d390*/  IADD3 R41, P4, R20.reuse, 0x6000, RZ ;  /* 0x0000600014297810 */ /* 0x040fe40007f9e0ff */
[----:B------:R-:W-:-:S02]  /*1d3a0*/  LOP3.LUT R7, R20, 0x380, RZ, 0xc0, !PT ;  /* 0x0000038014077812 */ /* 0x000fc400078ec0ff */
[----:B------:R-:W-:Y:S02]  /*1d3b0*/  LOP3.LUT R4, R5, 0x380, RZ, 0xc0, !PT ;  /* 0x0000038005047812 */ /* 0x000fe400078ec0ff */
[----:B------:R-:W-:Y:S01]  /*1d3c0*/  LOP3.LUT R36, R37, 0x380, RZ, 0xc0, !PT ;  /* 0x0000038025247812 */ /* 0x000fe200078ec0ff */
[----:B-1----:R-:W1:Y:S01]  /*1d3d0*/  @P1 LDC R51, c[0x0][0xbec] ;  /* 0x0002fb00ff331b82 */ /* 0x002e620000000800 */
[----:B------:R-:W-:Y:S01]  /*1d3e0*/  LOP3.LUT R40, R41, 0x380, RZ, 0xc0, !PT ;  /* 0x0000038029287812 */ /* 0x000fe200078ec0ff */
[----:B------:R-:W-:Y:S01]  /*1d3f0*/  IMAD R3, R49, UR4, RZ ;  /* 0x0000000431037c24 */ /* 0x000fe2000f8e02ff */
[----:B------:R-:W-:Y:S01]  /*1d400*/  SHF.R.U64 R7, R7, 0x3, RZ ;  /* 0x0000000307077819 */ /* 0x000fe200000012ff */
[----:B--2---:R2:W-:Y:S01]  /*1d410*/  @!P0 ST.E desc[UR38][R52.64], R0 ;  /* 0x0000000034008985 */ /* 0x0045e2000c101926 */
[----:B------:R-:W-:Y:S02]  /*1d420*/  SHF.R.U64 R4, R4, 0x3, RZ ;  /* 0x0000000304047819 */ /* 0x000fe400000012ff */
[----:B------:R-:W-:Y:S01]  /*1d430*/  SHF.R.U64 R36, R36, 0x3, RZ ;  /* 0x0000000324247819 */ /* 0x000fe200000012ff */
[----:B------:R-:W3:Y:S01]  /*1d440*/  @P1 LDC R49, c[0x0][0xbf0] ;  /* 0x0002fc00ff311b82 */ /* 0x000ee20000000800 */
[----:B------:R-:W-:Y:S01]  /*1d450*/  SHF.R.U64 R40, R40, 0x3, RZ ;  /* 0x0000000328287819 */ /* 0x000fe200000012ff */
[----:B------:R-:W-:Y:S01]  /*1d460*/  IMAD R3, R48, UR5, R3 ;  /* 0x0000000530037c24 */ /* 0x000fe2000f8e0203 */
[----:B------:R-:W-:Y:S01]  /*1d470*/  LOP3.LUT R20, R7, R20, RZ, 0x3c, !PT ;  /* 0x0000001407147212 */ /* 0x000fe200078e3cff */
[----:B------:R-:W5:Y:S01]  /*1d480*/  LD.E.128 R8, desc[UR38][R8.64] ;  /* 0x0000002608087980 */ /* 0x000f62000c101d00 */
[----:B------:R-:W-:Y:S01]  /*1d490*/  LOP3.LUT R36, R36, R37, RZ, 0x3c, !PT ;  /* 0x0000002524247212 */ /* 0x000fe200078e3cff */
[--C-:B------:R-:W-:Y:S01]  /*1d4a0*/  IMAD.X R37, RZ, RZ, R21.reuse, P5 ;  /* 0x000000ffff257224 */ /* 0x100fe200028e0615 */
[----:B------:R-:W-:Y:S01]  /*1d4b0*/  LOP3.LUT R40, R40, R41, RZ, 0x3c, !PT ;  /* 0x0000002928287212 */ /* 0x000fe200078e3cff */
[----:B------:R-:W-:Y:S01]  /*1d4c0*/  IMAD.X R41, RZ, RZ, R21, P4 ;  /* 0x000000ffff297224 */ /* 0x000fe200020e0615 */
[----:B------:R-:W-:Y:S01]  /*1d4d0*/  LOP3.LUT R44, R4, R5, RZ, 0x3c, !PT ;  /* 0x00000005042c7212 */ /* 0x000fe200078e3cff */
[----:B--2---:R-:W-:Y:S01]  /*1d4e0*/  IMAD R0, R207, 0x20, R23 ;  /* 0x00000020cf007824 */ /* 0x004fe200078e0217 */
[----:B------:R2:W5:Y:S04]  /*1d4f0*/  LD.E.128 R4, desc[UR38][R20.64] ;  /* 0x0000002614047980 */ /* 0x000568000c101d00 */
[----:B------:R-:W5:Y:S04]  /*1d500*/  LD.E.128 R12, desc[UR38][R12.64] ;  /* 0x000000260c0c7980 */ /* 0x000f68000c101d00 */
[----:B------:R-:W5:Y:S01]  /*1d510*/  LD.E.128 R24, desc[UR38][R24.64] ;  /* 0x0000002618187980 */ /* 0x000f62000c101d00 */
[----:B--2---:R-:W-:Y:S01]  /*1d520*/  IMAD.WIDE.U32 R20, R48, UR4, RZ ;  /* 0x0000000430147c25 */ /* 0x004fe2000f8e00ff */
[----:B------:R-:W-:-:S02]  /*1d530*/  ULDC.64 UR4, c[0x0][0xae8] ;  /* 0x0002ba0000047ab9 */ /* 0x000fc40000000a00 */
[----:B------:R-:W5:Y:S01]  /*1d540*/  LD.E.128 R32, desc[UR38][R32.64] ;  /* 0x0000002620207980 */ /* 0x000f62000c101d00 */
[----:B------:R-:W-:Y:S02]  /*1d550*/  IMAD.IADD R21, R21, 0x1, R3 ;  /* 0x0000000115157824 */ /* 0x000fe400078e0203 */
[----:B------:R-:W-:Y:S01]  /*1d560*/  IMAD R3, R54, UR4, RZ ;  /* 0x0000000436037c24 */ /* 0x000fe2000f8e02ff */
[----:B------:R-:W5:Y:S01]  /*1d570*/  LD.E.128 R36, desc[UR38][R36.64] ;  /* 0x0000002624247980 */ /* 0x000f62000c101d00 */
[----:B------:R-:W-:Y:S02]  /*1d580*/  IMAD.IADD R48, R193, 0x1, R0 ;  /* 0x00000001c1307824 */ /* 0x000fe400078e0200 */
[C---:B------:R-:W-:Y:S01]  /*1d590*/  IMAD R3, R208.reuse, UR5, R3 ;  /* 0x00000005d0037c24 */ /* 0x040fe2000f8e0203 */
[----:B------:R-:W5:Y:S01]  /*1d5a0*/  LD.E.128 R40, desc[UR38][R40.64] ;  /* 0x0000002628287980 */ /* 0x000f62000c101d00 */
[----:B------:R-:W-:Y:S01]  /*1d5b0*/  IMAD.WIDE.U32 R20, R208, UR4, R20 ;  /* 0x00000004d0147c25 */ /* 0x000fe2000f8e0014 */
[----:B------:R-:W-:-:S02]  /*1d5c0*/  ULDC.64 UR4, c[0x0][0xaf0] ;  /* 0x0002bc0000047ab9 */ /* 0x000fc40000000a00 */
[----:B------:R-:W5:Y:S01]  /*1d5d0*/  LD.E.128 R44, desc[UR38][R44.64] ;  /* 0x000000262c2c7980 */ /* 0x000f62000c101d00 */
[----:B-1----:R-:W-:Y:S01]  /*1d5e0*/  @P1 IMAD.HI.U32 R0, R48, R51, RZ ;  /* 0x0000003330001227 */ /* 0x002fe200078e00ff */
[----:B------:R-:W-:Y:S01]  /*1d5f0*/  IADD3 R21, R21, R3, RZ ;  /* 0x0000000315157210 */ /* 0x000fe20007ffe0ff */
[----:B------:R-:W-:Y:S01]  /*1d600*/  @!PT LDS RZ, [RZ] ;  /* 0x00000000fffff984 */ /* 0x000fe20000000800 */
[----:B------:R-:W-:Y:S01]  /*1d610*/  @!PT LDS RZ, [RZ] ;  /* 0x00000000fffff984 */ /* 0x000fe20000000800 */
[----:B------:R-:W-:Y:S01]  /*1d620*/  @!PT LDS RZ, [RZ] ;  /* 0x00000000fffff984 */ /* 0x000fe20000000800 */
[----:B------:R-:W-:Y:S01]  /*1d630*/  @!PT LDS RZ, [RZ] ;  /* 0x00000000fffff984 */ /* 0x000fe20000000800 */
[----:B------:R1:W-:Y:S06]  /*1d640*/  MEMBAR.ALL.CTA ;  /* 0x0000000000007992 */ /* 0x0003ec0000008000 */
[----:B-1----:R-:W1:Y:S01]  /*1d650*/  FENCE.VIEW.ASYNC.S ;  /* 0x00000000000073c6 */ /* 0x002e620000000000 */
[----:B------:R-:W-:Y:S01]  /*1d660*/  IMAD.MOV.U32 R3, RZ, RZ, R48 ;  /* 0x000000ffff037224 */ /* 0x000fe200078e0030 */
[----:B---3--:R-:W-:Y:S01]  /*1d670*/  @P1 SHF.R.U32.HI R3, RZ, R49, R0 ;  /* 0x00000031ff031219 */ /* 0x008fe20000011600 */
[----:B------:R-:W-:-:S02]  /*1d680*/  IMAD R28, R28, UR4, RZ ;  /* 0x000000041c1c7c24 */ /* 0x000fc4000f8e02ff */
[----:B------:R-:W-:Y:S01]  /*1d690*/  IMAD.WIDE.U32 R20, R57, UR4, R20 ;  /* 0x0000000439147c25 */ /* 0x000fe2000f8e0014 */
[----:B------:R-:W-:-:S03]  /*1d6a0*/  SHF.R.S32.HI R0, RZ, 0x1f, R3 ;  /* 0x0000001fff007819 */ /* 0x000fc60000011403 */
[----:B------:R-:W-:Y:S01]  /*1d6b0*/  IMAD R49, R57, UR5, R28 ;  /* 0x0000000539317c24 */ /* 0x000fe2000f8e021c */
[----:B------:R-:W-:Y:S01]  /*1d6c0*/  ULDC.64 UR4, c[0x0][0xae0] ;  /* 0x0002b80000047ab9 */ /* 0x000fe20000000a00 */
[----:B------:R-:W-:Y:S02]  /*1d6d0*/  IMAD.MOV R28, RZ, RZ, -R3 ;  /* 0x000000ffff1c7224 */ /* 0x000fe400078e0a03 */
[----:B------:R-:W-:Y:S02]  /*1d6e0*/  IMAD.IADD R21, R21, 0x1, R49 ;  /* 0x0000000115157824 */ /* 0x000fe400078e0231 */
[----:B------:R-:W-:Y:S02]  /*1d6f0*/  IMAD R0, R0, UR4, RZ ;  /* 0x0000000400007c24 */ /* 0x000fe4000f8e02ff */
[----:B------:R-:W-:Y:S02]  /*1d700*/  IMAD R49, R55, R28, R48 ;  /* 0x0000001c37317224 */ /* 0x000fe400078e0230 */
[----:B------:R-:W-:-:S02]  /*1d710*/  IMAD R51, R3, UR5, R0 ;  /* 0x0000000503337c24 */ /* 0x000fc4000f8e0200 */
[----:B------:R-:W-:Y:S01]  /*1d720*/  IMAD.WIDE.U32 R20, R3, UR4, R20 ;  /* 0x0000000403147c25 */ /* 0x000fe2000f8e0014 */
[----:B------:R-:W-:Y:S01]  /*1d730*/  SHF.R.S32.HI R0, RZ, 0x1f, R49 ;  /* 0x0000001fff007819 */ /* 0x000fe20000011431 */
[----:B------:R-:W-:Y:S02]  /*1d740*/  ULDC.64 UR4, c[0x0][0xad8] ;  /* 0x0002b60000047ab9 */ /* 0x000fe40000000a00 */
[----:B------:R-:W-:Y:S02]  /*1d750*/  IMAD.IADD R50, R23, 0x1, R193 ;  /* 0x0000000117327824 */ /* 0x000fe400078e02c1 */
[----:B------:R-:W-:Y:S02]  /*1d760*/  IMAD.IADD R21, R21, 0x1, R51 ;  /* 0x0000000115157824 */ /* 0x000fe400078e0233 */
[----:B------:R-:W-:Y:S02]  /*1d770*/  IMAD R28, R0, UR4, RZ ;  /* 0x00000004001c7c24 */ /* 0x000fe4000f8e02ff */
[----:B------:R-:W-:-:S02]  /*1d780*/  VIADD R0, R50, 0x20 ;  /* 0x0000002032007836 */ /* 0x000fc40000000000 */
[C---:B------:R-:W-:Y:S02]  /*1d790*/  IMAD R51, R49.reuse, UR5, R28 ;  /* 0x0000000531337c24 */ /* 0x040fe4000f8e021c */
[----:B------:R-:W-:Y:S01]  /*1d7a0*/  IMAD.WIDE.U32 R20, R49, UR4, R20 ;  /* 0x0000000431147c25 */ /* 0x000fe2000f8e0014 */
[CC--:B------:R-:W-:Y:S01]  /*1d7b0*/  ISETP.GE.AND P2, PT, R50.reuse, R59.reuse, PT ;  /* 0x0000003b3200720c */ /* 0x0c0fe20003f46270 */
[----:B------:R-:W-:Y:S02]  /*1d7c0*/  ULDC.64 UR4, c[0x0][0xa80] ;  /* 0x0002a00000047ab9 */ /* 0x000fe40000000a00 */
[----:B------:R-:W-:Y:S01]  /*1d7d0*/  VIADD R3, R50, 0x40 ;  /* 0x0000004032037836 */ /* 0x000fe20000000000 */
[----:B------:R-:W-:Y:S01]  /*1d7e0*/  ISETP.GE.AND P0, PT, R0, R59, PT ;  /* 0x0000003b0000720c */ /* 0x000fe20003f06270 */
[----:B------:R-:W-:Y:S01]  /*1d7f0*/  IMAD.IADD R21, R21, 0x1, R51 ;  /* 0x0000000115157824 */ /* 0x000fe200078e0233 */
[----:B------:R-:W-:Y:S02]  /*1d800*/  LEA R28, P3, R20, UR4, 0x1 ;  /* 0x00000004141c7c11 */ /* 0x000fe4000f8608ff */
[----:B------:R-:W-:-:S02]  /*1d810*/  IADD3 R0, R2, 0x28820, RZ ;  /* 0x0002882002007810 */ /* 0x000fc40007ffe0ff */
[----:B------:R-:W-:Y:S02]  /*1d820*/  ISETP.GE.AND P1, PT, R3, R59, PT ;  /* 0x0000003b0300720c */ /* 0x000fe40003f26270 */
[----:B------:R-:W-:Y:S02]  /*1d830*/  LEA.HI.X R3, R20, UR5, R21, 0x1, P3 ;  /* 0x0000000514037c11 */ /* 0x000fe400098f0c15 */
[----:B------:R-:W-:Y:S01]  /*1d840*/  PRMT R0, RZ, 0x654, R0 ;  /* 0x00000654ff007816 */ /* 0x000fe20000000000 */
[----:B-1----:R1:W2:Y:S01]  /*1d850*/  SHFL.IDX PT, R21, R28, RZ, 0x181f ;  /* 0x00181fff1c157589 */ /* 0x0022a200000e0000 */
[----:B------:R-:W-:Y:S02]  /*1d860*/  BSSY B1, `(.L_x_1906) ;  /* 0x000000d000017945 */ /* 0x000fe40003800000 */
[----:B------:R1:W-:Y:S01]  /*1d870*/  SYNCS.ARRIVE.TRANS64.RED.A1T0 RZ, [R0+URZ], RZ ;  /* 0x000000ff00ff79a7 */ /* 0x0003e2000810043f */
[----:B------:R1:W3:Y:S01]  /*1d880*/  SHFL.IDX PT, R49, R3, RZ, 0x181f ;  /* 0x00181fff03317589 */ /* 0x0002e200000e0000 */
[----:B------:R-:W-:Y:S05]  /*1d890*/  @P2 BRA `(.L_x_1907) ;  /* 0x0000000000242947 */ /* 0x000fea0003800000 */
[----:B------:R-:W-:Y:S02]  /*1d8a0*/  ULDC UR4, c[0x0][0xac8] ;  /* 0x0002b20000047ab9 */ /* 0x000fe40000000800 */
[----:B------:R-:W-:Y:S02]  /*1d8b0*/  ISETP.GE.AND P2, PT, R16, UR4, PT ;  /* 0x0000000410007c0c */ /* 0x000fe4000bf46270 */
[----:B------:R-:W-:-:S11]  /*1d8c0*/  ISETP.GE.AND P3, PT, R190, UR4, PT ;  /* 0x00000004be007c0c */ /* 0x000fd6000bf66270 */
[-C--:B--2---:R-:W-:Y:S02]  /*1d8d0*/  @!P2 LEA R20, P4, R16, R21.reuse, 0x1 ;  /* 0x000000151014a211 */ /* 0x084fe400078808ff */
[----:B------:R-:W-:Y:S02]  /*1d8e0*/  @!P3 LEA R48, P5, R190, R21, 0x1 ;  /* 0x00000015be30b211 */ /* 0x000fe400078a08ff */
[-C--:B---3--:R-:W-:Y:S02]  /*1d8f0*/  @!P2 LEA.HI.X R21, R16, R49.reuse, R17, 0x1, P4 ;  /* 0x000000311015a211 */ /* 0x088fe400020f0c11 */
[----:B------:R-:W-:-:S03]  /*1d900*/  @!P3 LEA.HI.X R49, R190, R49, R214, 0x1, P5 ;  /* 0x00000031be31b211 */ /* 0x000fc600028f0cd6 */
[----:B-----5:R4:W-:Y:S04]  /*1d910*/  @!P2 ST.E.128 desc[UR38][R20.64], R4 ;  /* 0x000000041400a985 */ /* 0x0209e8000c101d26 */
[----:B------:R4:W-:Y:S02]  /*1d920*/  @!P3 ST.E.128 desc[UR38][R48.64], R32 ;  /* 0x000000203000b985 */ /* 0x0009e4000c101d26 */
.L_x_1907:
[----:B------:R-:W-:Y:S05]  /*1d930*/  BSYNC B1 ;  /* 0x0000000000017941 */ /* 0x000fea0003800000 */
.L_x_1906:
[----:B----45:R4:W0:Y:S01]  /*1d940*/  SHFL.IDX PT, R7, R3, 0x1, 0x181f ;  /* 0x00381f0003077f89 */ /* 0x03082200000e0000 */
[----:B------:R-:W-:Y:S03]  /*1d950*/  BSSY B1, `(.L_x_1908) ;  /* 0x000000c000017945 */ /* 0x000fe60003800000 */
[----:B------:R4:W0:Y:S01]  /*1d960*/  SHFL.IDX PT, R5, R28, 0x1, 0x181f ;  /* 0x00381f001c057f89 */ /* 0x00082200000e0000 */
[----:B------:R-:W-:Y:S05]  /*1d970*/  @P0 BRA `(.L_x_1909) ;  /* 0x0000000000240947 */ /* 0x000fea0003800000 */
[----:B------:R-:W-:Y:S02]  /*1d980*/  ULDC UR4, c[0x0][0xac8] ;  /* 0x0002b20000047ab9 */ /* 0x000fe40000000800 */
[----:B------:R-:W-:Y:S02]  /*1d990*/  ISETP.GE.AND P3, PT, R16, UR4, PT ;  /* 0x0000000410007c0c */ /* 0x000fe4000bf66270 */
[----:B------:R-:W-:-:S11]  /*1d9a0*/  ISETP.GE.AND P4, PT, R190, UR4, PT ;  /* 0x00000004be007c0c */ /* 0x000fd6000bf86270 */
[-C--:B0-----:R-:W-:Y:S02]  /*1d9b0*/  @!P3 LEA R4, P0, R16, R5.reuse, 0x1 ;  /* 0x000000051004b211 */ /* 0x081fe400078008ff */
[----:B------:R-:W-:Y:S02]  /*1d9c0*/  @!P4 LEA R6, P2, R190, R5, 0x1 ;  /* 0x00000005be06c211 */ /* 0x000fe400078408ff */
[-C--:B------:R-:W-:Y:S02]  /*1d9d0*/  @!P3 LEA.HI.X R5, R16, R7.reuse, R17, 0x1, P0 ;  /* 0x000000071005b211 */ /* 0x080fe400000f0c11 */
[----:B------:R-:W-:-:S03]  /*1d9e0*/  @!P4 LEA.HI.X R7, R190, R7, R214, 0x1, P2 ;  /* 0x00000007be07c211 */ /* 0x000fc600010f0cd6 */
[----:B------:R0:W-:Y:S04]  /*1d9f0*/  @!P3 ST.E.128 desc[UR38][R4.64], R8 ;  /* 0x000000080400b985 */ /* 0x0001e8000c101d26 */
[----:B------:R0:W-:Y:S02]  /*1da00*/  @!P4 ST.E.128 desc[UR38][R6.64], R36 ;  /* 0x000000240600c985 */ /* 0x0001e4000c101d26 */
.L_x_1909:
[----:B------:R-:W-:Y:S05]  /*1da10*/  BSYNC B1 ;  /* 0x0000000000017941 */ /* 0x000fea0003800000 */
.L_x_1908:
[----:B0-----:R0:W0:Y:S01]  /*1da20*/  SHFL.IDX PT, R7, R3, 0x2, 0x181f ;  /* 0x00581f0003077f89 */ /* 0x00102200000e0000 */
        /* <DEDUP_REMOVED lines=12> */
.L_x_1911:
[----:B------:R-:W-:Y:S05]  /*1daf0*/  BSYNC B1 ;  /* 0x0000000000017941 */ /* 0x000fea0003800000 */
.L_x_1910:
[----:B-1----:R-:W-:Y:S01]  /*1db00*/  VIADD R0, R50, 0x60 ;  /* 0x0000006032007836 */ /* 0x002fe20000000000 */
[----:B0---4-:R-:W0:Y:S04]  /*1db10*/  SHFL.IDX PT, R3, R3, 0x3, 0x181f ;  /* 0x00781f0003037f89 */ /* 0x011e2800000e0000 */
[----:B------:R-:W-:Y:S01]  /*1db20*/  ISETP.GE.AND P0, PT, R0, R59, PT ;  /* 0x0000003b0000720c */ /* 0x000fe20003f06270 */
[----:B------:R1:W4:-:S12]  /*1db30*/  SHFL.IDX PT, R7, R28, 0x3, 0x181f ;  /* 0x00781f001c077f89 */ /* 0x00031800000e0000 */
[----:B-1----:R-:W-:Y:S05]  /*1db40*/  @P0 BRA `(.L_x_1912) ;  /* 0x0000000800fc0947 */ /* 0x002fea0003800000 */
[----:B------:R-:W-:Y:S02]  /*1db50*/  ULDC UR4, c[0x0][0xac8] ;  /* 0x0002b20000047ab9 */ /* 0x000fe40000000800 */
[----:B------:R-:W-:-:S13]  /*1db60*/  ISETP.GE.AND P1, PT, R16, UR4, PT ;  /* 0x0000000410007c0c */ /* 0x000fda000bf26270 */
[----:B----4-:R-:W-:-:S04]  /*1db70*/  @!P1 LEA R4, P0, R16, R7, 0x1 ;  /* 0x0000000710049211 */ /* 0x010fc800078008ff */
[----:B0-----:R-:W-:Y:S02]  /*1db80*/  @!P1 LEA.HI.X R5, R16, R3, R17, 0x1, P0 ;  /* 0x0000000310059211 */ /* 0x001fe400000f0c11 */
[----:B------:R-:W-:-:S03]  /*1db90*/  ISETP.GE.AND P0, PT, R190, UR4, PT ;  /* 0x00000004be007c0c */ /* 0x000fc6000bf06270 */
[----:B------:R1:W-:Y:S10]  /*1dba0*/  @!P1 ST.E.128 desc[UR38][R4.64], R24 ;  /* 0x0000001804009985 */ /* 0x0003f4000c101d26 */
[----:B------:R-:W-:Y:S05]  /*1dbb0*/  @P0 BRA `(.L_x_1912) ;  /* 0x0000000800e00947 */ /* 0x000fea0003800000 */
[----:B-1----:R-:W-:-:S04]  /*1dbc0*/  LEA R4, P0, R190, R7, 0x1 ;  /* 0x00000007be047211 */ /* 0x002fc800078008ff */
[----:B------:R-:W-:-:S05]  /*1dbd0*/  LEA.HI.X R5, R190, R3, R214, 0x1, P0 ;  /* 0x00000003be057211 */ /* 0x000fca00000f0cd6 */
[----:B------:R0:W-:Y:S01]  /*1dbe0*/  ST.E.128 desc[UR38][R4.64], R44 ;  /* 0x0000002c04007985 */ /* 0x0001e2000c101d26 */
[----:B------:R-:W-:Y:S05]  /*1dbf0*/  BRA `(.L_x_1912) ;  /* 0x0000000800d07947 */ /* 0x000fea0003800000 */
.L_x_1904:
[----:B------:R-:W-:Y:S01]  /*1dc00*/  ULDC.64 UR4, c[0x0][0xc00] ;  /* 0x0003000000047ab9 */ /* 0x000fe20000000a00 */
[----:B------:R-:W2:Y:S01]  /*1dc10*/  LDC.64 R4, c[0x0][0xc00] ;  /* 0x00030000ff047b82 */ /* 0x000ea20000000a00 */
[----:B------:R-:W-:Y:S01]  /*1dc20*/  ISETP.NE.U32.AND P0, PT, RZ, UR4, PT ;  /* 0x00000004ff007c0c */ /* 0x000fe2000bf05070 */
[----:B------:R-:W-:-:S03]  /*1dc30*/  IMAD.MOV.U32 R0, RZ, RZ, RZ ;  /* 0x000000ffff007224 */ /* 0x000fc600078e00ff */
[----:B------:R-:W-:Y:S01]  /*1dc40*/  ISETP.NE.AND.EX P0, PT, RZ, UR5, PT, P0 ;  /* 0x00000005ff007c0c */ /* 0x000fe2000bf05300 */
[----:B------:R-:W-:Y:S02]  /*1dc50*/  ULDC.64 UR4, c[0x0][0xc08] ;  /* 0x0003020000047ab9 */ /* 0x000fe40000000a00 */
[----:B------:R-:W-:Y:S01]  /*1dc60*/  ISETP.NE.U32.AND P1, PT, RZ, UR4, PT ;  /* 0x00000004ff007c0c */ /* 0x000fe2000bf25070 */
[----:B------:R-:W3:Y:S03]  /*1dc70*/  LDC R25, c[0x0][0xbe8] ;  /* 0x0002fa00ff197b82 */ /* 0x000ee60000000800 */
[----:B------:R-:W-:Y:S01]  /*1dc80*/  ISETP.NE.AND.EX P1, PT, RZ, UR5, PT, P1 ;  /* 0x00000005ff007c0c */ /* 0x000fe2000bf25310 */
[----:B--2---:R-:W-:-:S12]  /*1dc90*/  IMAD.WIDE R4, R209, 0x4, R4 ;  /* 0x00000004d1047825 */ /* 0x004fd800078e0204 */
[----:B------:R-:W2:Y:S01]  /*1dca0*/  @P1 LDC.64 R6, c[0x0][0xc08] ;  /* 0x00030200ff061b82 */ /* 0x000ea20000000a00 */
[----:B------:R-:W-:Y:S02]  /*1dcb0*/  ULDC UR4, c[0x0][0xa88] ;  /* 0x0002a20000047ab9 */ /* 0x000fe40000000800 */
[----:B------:R-:W-:Y:S01]  /*1dcc0*/  IMAD.U32 R8, RZ, RZ, UR4 ;  /* 0x00000004ff087e24 */ /* 0x000fe2000f8e00ff */
[----:B------:R4:W5:Y:S01]  /*1dcd0*/  @P0 LDG.E R0, desc[UR38][R4.64] ;  /* 0x0000002604000981 */ /* 0x000962000c1e1900 */
[----:B--2---:R-:W-:-:S05]  /*1dce0*/  @P1 IMAD.WIDE R6, R209, 0x4, R6 ;  /* 0x00000004d1061825 */ /* 0x004fca00078e0206 */
[----:B------:R4:W5:Y:S01]  /*1dcf0*/  @P1 LDG.E R8, desc[UR38][R6.64] ;  /* 0x0000002606081981 */ /* 0x000962000c1e1900 */
[----:B---3--:R-:W-:Y:S02]  /*1dd00*/  ISETP.NE.AND P2, PT, R25, 0x1, PT ;  /* 0x000000011900780c */ /* 0x008fe40003f45270 */
[----:B------:R-:W-:Y:S02]  /*1dd10*/  ISETP.GE.AND P3, PT, R229, 0x80, PT ;  /* 0x00000080e500780c */ /* 0x000fe40003f66270 */
[----:B------:R-:W-:-:S09]  /*1dd20*/  SHF.R.S32.HI R9, RZ, 0x1f, R209 ;  /* 0x0000001fff097819 */ /* 0x000fd200000114d1 */
[----:B------:R-:W2:Y:S01]  /*1dd30*/  @P2 LDC R27, c[0x0][0xbec] ;  /* 0x0002fb00ff1b2b82 */ /* 0x000ea20000000800 */
[----:B----4-:R-:W-:Y:S05]  /*1dd40*/  @P1 BRA `(.L_x_1913) ;  /* 0x0000000000101947 */ /* 0x010fea0003800000 */
[----:B------:R-:W-:Y:S05]  /*1dd50*/  @!P0 BRA `(.L_x_1913) ;  /* 0x00000000000c8947 */ /* 0x000fea0003800000 */
[----:B------:R-:W3:Y:S04]  /*1dd60*/  LDG.E R3, desc[UR38][R4.64] ;  /* 0x0000002604037981 */ /* 0x000ee8000c1e1900 */
[----:B-----5:R-:W3:Y:S02]  /*1dd70*/  LDG.E R8, desc[UR38][R4.64+0x4] ;  /* 0x0000042604087981 */ /* 0x020ee4000c1e1900 */
[----:B---3--:R-:W-:-:S07]  /*1dd80*/  IMAD.IADD R8, R8, 0x1, -R3 ;  /* 0x0000000108087824 */ /* 0x008fce00078e0a03 */
.L_x_1913:
[----:B------:R-:W-:Y:S01]  /*1dd90*/  BSSY B1, `(.L_x_1914) ;  /* 0x000002d000017945 */ /* 0x000fe20003800000 */
[----:B------:R-:W-:Y:S02]  /*1dda0*/  SHF.R.S32.HI R12, RZ, 0x1f, R208 ;  /* 0x0000001fff0c7819 */ /* 0x000fe400000114d0 */
[----:B------:R-:W-:Y:S02]  /*1ddb0*/  SEL R13, R209, RZ, !P0 ;  /* 0x000000ffd10d7207 */ /* 0x000fe40004000000 */
[----:B------:R-:W-:Y:S02]  /*1ddc0*/  SEL R14, R9, RZ, !P0 ;  /* 0x000000ff090e7207 */ /* 0x000fe40004000000 */
[----:B-----5:R-:W-:Y:S01]  /*1ddd0*/  SHF.R.S32.HI R11, RZ, 0x1f, R0 ;  /* 0x0000001fff0b7819 */ /* 0x020fe20000011400 */
[----:B------:R-:W-:Y:S06]  /*1dde0*/  @P3 BRA `(.L_x_1915) ;  /* 0x00000000009c3947 */ /* 0x000fec0003800000 */
[----:B------:R-:W3:Y:S01]  /*1ddf0*/  S2R R10, SR_TID.X ;  /* 0x00000000000a7919 */ /* 0x000ee20000002100 */
[----:B------:R-:W4:Y:S02]  /*1de00*/  LDC R9, c[0x0][0xbe8] ;  /* 0x0002fa00ff097b82 */ /* 0x000f240000000800 */
[----:B----4-:R-:W-:Y:S01]  /*1de10*/  IMAD R3, R8, R9, RZ ;  /* 0x0000000908037224 */ /* 0x010fe200078e02ff */
[----:B---3--:R-:W-:-:S04]  /*1de20*/  IADD3 R10, R193, -0x80, R10 ;  /* 0xffffff80c10a7810 */ /* 0x008fc80007ffe00a */
[----:B------:R-:W-:-:S13]  /*1de30*/  ISETP.GE.AND P0, PT, R10, R3, PT ;  /* 0x000000030a00720c */ /* 0x000fda0003f06270 */
[----:B------:R-:W-:Y:S05]  /*1de40*/  @P0 BRA `(.L_x_1915) ;  /* 0x0000000000840947 */ /* 0x000fea0003800000 */
[----:B------:R-:W-:Y:S01]  /*1de50*/  ISETP.NE.AND P0, PT, R9, 0x1, PT ;  /* 0x000000010900780c */ /* 0x000fe20003f05270 */
[----:B------:R-:W-:Y:S01]  /*1de60*/  ULDC.64 UR4, c[0x0][0xb90] ;  /* 0x0002e40000047ab9 */ /* 0x000fe20000000a00 */
[----:B------:R-:W-:Y:S01]  /*1de70*/  IMAD.MOV.U32 R4, RZ, RZ, R0 ;  /* 0x000000ffff047224 */ /* 0x000fe200078e0000 */
[----:B------:R-:W-:Y:S01]  /*1de80*/  MOV R3, R10 ;  /* 0x0000000a00037202 */ /* 0x000fe20000000f00 */
[----:B------:R-:W-:Y:S02]  /*1de90*/  IMAD R7, R12, UR4, RZ ;  /* 0x000000040c077c24 */ /* 0x000fe4000f8e02ff */
[----:B------:R-:W-:Y:S02]  /*1dea0*/  IMAD.MOV.U32 R5, RZ, RZ, R11 ;  /* 0x000000ffff057224 */ /* 0x000fe400078e000b */
[C---:B------:R-:W-:Y:S02]  /*1deb0*/  IMAD R7, R208.reuse, UR5, R7 ;  /* 0x00000005d0077c24 */ /* 0x040fe4000f8e0207 */
[----:B------:R-:W-:Y:S01]  /*1dec0*/  IMAD.WIDE.U32 R4, R208, UR4, R4 ;  /* 0x00000004d0047c25 */ /* 0x000fe2000f8e0004 */
[----:B------:R-:W-:-:S02]  /*1ded0*/  ULDC.64 UR4, c[0x0][0xb98] ;  /* 0x0002e60000047ab9 */ /* 0x000fc40000000a00 */
[----:B------:R-:W3:Y:S01]  /*1dee0*/  @P0 LDC R15, c[0x0][0xbec] ;  /* 0x0002fb00ff0f0b82 */ /* 0x000ee20000000800 */
[----:B------:R-:W-:Y:S02]  /*1def0*/  IMAD.IADD R5, R5, 0x1, R7 ;  /* 0x0000000105057824 */ /* 0x000fe400078e0207 */
[----:B------:R-:W-:-:S05]  /*1df00*/  IMAD.WIDE.U32 R4, R13, UR4, R4 ;  /* 0x000000040d047c25 */ /* 0x000fca000f8e0004 */
[----:B------:R-:W4:Y:S01]  /*1df10*/  @P0 LDC R21, c[0x0][0xbf0] ;  /* 0x0002fc00ff150b82 */ /* 0x000f220000000800 */
[----:B---3--:R-:W-:-:S05]  /*1df20*/  @P0 IMAD.HI.U32 R6, R10, R15, RZ ;  /* 0x0000000f0a060227 */ /* 0x008fca00078e00ff */
[----:B----4-:R-:W-:Y:S01]  /*1df30*/  @P0 SHF.R.U32.HI R3, RZ, R21, R6 ;  /* 0x00000015ff030219 */ /* 0x010fe20000011606 */
[----:B------:R-:W-:-:S03]  /*1df40*/  IMAD R6, R14, UR4, RZ ;  /* 0x000000040e067c24 */ /* 0x000fc6000f8e02ff */
[----:B------:R-:W-:Y:S01]  /*1df50*/  IADD3 R4, P0, R3, R4, RZ ;  /* 0x0000000403047210 */ /* 0x000fe20007f1e0ff */
[--C-:B------:R-:W-:Y:S02]  /*1df60*/  IMAD.MOV R7, RZ, RZ, -R3.reuse ;  /* 0x000000ffff077224 */ /* 0x100fe400078e0a03 */
        /* <DEDUP_REMOVED lines=15> */
.L_x_1915:
[----:B------:R-:W-:Y:S05]  /*1e060*/  BSYNC B1 ;  /* 0x0000000000017941 */ /* 0x000fea0003800000 */
.L_x_1914:
[----:B------:R-:W4:Y:S01]  /*1e070*/  @P2 LDC R9, c[0x0][0xbf0] ;  /* 0x0002fc00ff092b82 */ /* 0x000f220000000800 */
[----:B------:R-:W-:Y:S02]  /*1e080*/  ULDC.64 UR4, c[0x0][0xaa0] ;  /* 0x0002a80000047ab9 */ /* 0x000fe40000000a00 */
[----:B---3--:R-:W-:Y:S02]  /*1e090*/  IMAD R3, R11, UR4, RZ ;  /* 0x000000040b037c24 */ /* 0x008fe4000f8e02ff */
[----:B------:R-:W-:-:S04]  /*1e0a0*/  IMAD.WIDE.U32 R4, R0, UR4, RZ ;  /* 0x0000000400047c25 */ /* 0x000fc8000f8e00ff */
[----:B------:R-:W-:Y:S01]  /*1e0b0*/  IMAD R3, R0, UR5, R3 ;  /* 0x0000000500037c24 */ /* 0x000fe2000f8e0203 */
[----:B------:R-:W-:Y:S01]  /*1e0c0*/  LEA R0, R207, R23, 0x5 ;  /* 0x00000017cf007211 */ /* 0x000fe200078e28ff */
[----:B------:R-:W-:Y:S02]  /*1e0d0*/  ULDC.64 UR4, c[0x0][0xae8] ;  /* 0x0002ba0000047ab9 */ /* 0x000fe40000000a00 */
[----:B------:R-:W-:Y:S02]  /*1e0e0*/  IMAD.IADD R5, R5, 0x1, R3 ;  /* 0x0000000105057824 */ /* 0x000fe400078e0203 */
[----:B------:R-:W-:Y:S02]  /*1e0f0*/  IMAD.IADD R10, R193, 0x1, R0 ;  /* 0x00000001c10a7824 */ /* 0x000fe400078e0200 */
[----:B------:R-:W-:Y:S02]  /*1e100*/  IMAD R3, R12, UR4, RZ ;  /* 0x000000040c037c24 */ /* 0x000fe4000f8e02ff */
[----:B--2---:R-:W-:-:S04]  /*1e110*/  @P2 IMAD.HI.U32 R0, R10, R27, RZ ;  /* 0x0000001b0a002227 */ /* 0x004fc800078e00ff */
[C---:B------:R-:W-:Y:S02]  /*1e120*/  IMAD R7, R208.reuse, UR5, R3 ;  /* 0x00000005d0077c24 */ /* 0x040fe4000f8e0203 */
[----:B------:R-:W-:Y:S01]  /*1e130*/  IMAD.WIDE.U32 R4, R208, UR4, R4 ;  /* 0x00000004d0047c25 */ /* 0x000fe2000f8e0004 */
[----:B------:R-:W-:-:S03]  /*1e140*/  ULDC.64 UR4, c[0x0][0xaf0] ;  /* 0x0002bc0000047ab9 */ /* 0x000fc60000000a00 */
[----:B------:R-:W-:Y:S01]  /*1e150*/  IMAD.MOV.U32 R3, RZ, RZ, R10 ;  /* 0x000000ffff037224 */ /* 0x000fe200078e000a */
[----:B----4-:R-:W-:Y:S01]  /*1e160*/  @P2 SHF.R.U32.HI R3, RZ, R9, R0 ;  /* 0x00000009ff032219 */ /* 0x010fe20000011600 */
[----:B------:R-:W-:Y:S02]  /*1e170*/  IMAD.IADD R5, R5, 0x1, R7 ;  /* 0x0000000105057824 */ /* 0x000fe400078e0207 */
[----:B------:R-:W-:Y:S01]  /*1e180*/  IMAD R6, R14, UR4, RZ ;  /* 0x000000040e067c24 */ /* 0x000fe2000f8e02ff */
[--C-:B------:R-:W-:Y:S01]  /*1e190*/  SHF.R.S32.HI R0, RZ, 0x1f, R3.reuse ;  /* 0x0000001fff007819 */ /* 0x100fe20000011403 */
[----:B------:R-:W-:Y:S02]  /*1e1a0*/  IMAD.MOV R7, RZ, RZ, -R3 ;  /* 0x000000ffff077224 */ /* 0x000fe400078e0a03 */
[C---:B------:R-:W-:Y:S02]  /*1e1b0*/  IMAD R9, R13.reuse, UR5, R6 ;  /* 0x000000050d097c24 */ /* 0x040fe4000f8e0206 */
[----:B------:R-:W-:Y:S01]  /*1e1c0*/  IMAD.WIDE.U32 R4, R13, UR4, R4 ;  /* 0x000000040d047c25 */ /* 0x000fe2000f8e0004 */
[----:B------:R-:W-:-:S03]  /*1e1d0*/  ULDC.64 UR4, c[0x0][0xae0] ;  /* 0x0002b80000047ab9 */ /* 0x000fc60000000a00 */
[----:B------:R-:W-:Y:S02]  /*1e1e0*/  IMAD R7, R25, R7, R10 ;  /* 0x0000000719077224 */ /* 0x000fe400078e020a */
[----:B------:R-:W-:Y:S02]  /*1e1f0*/  IMAD R6, R0, UR4, RZ ;  /* 0x0000000400067c24 */ /* 0x000fe4000f8e02ff */
[----:B------:R-:W-:Y:S01]  /*1e200*/  IMAD.IADD R5, R5, 0x1, R9 ;  /* 0x0000000105057824 */ /* 0x000fe200078e0209 */
[----:B------:R-:W-:Y:S01]  /*1e210*/  SHF.R.S32.HI R0, RZ, 0x1f, R7 ;  /* 0x0000001fff007819 */ /* 0x000fe20000011407 */
[C---:B------:R-:W-:Y:S02]  /*1e220*/  IMAD R9, R3.reuse, UR5, R6 ;  /* 0x0000000503097c24 */ /* 0x040fe4000f8e0206 */
[----:B------:R-:W-:Y:S01]  /*1e230*/  IMAD.WIDE.U32 R4, R3, UR4, R4 ;  /* 0x0000000403047c25 */ /* 0x000fe2000f8e0004 */
[----:B------:R-:W-:-:S03]  /*1e240*/  ULDC.64 UR4, c[0x0][0xad8] ;  /* 0x0002b60000047ab9 */ /* 0x000fc60000000a00 */
[----:B------:R-:W-:Y:S01]  /*1e250*/  IMAD R0, R0, UR4, RZ ;  /* 0x0000000400007c24 */ /* 0x000fe2000f8e02ff */
[----:B------:R-:W-:Y:S01]  /*1e260*/  IADD3 R5, R5, R9, RZ ;  /* 0x0000000905057210 */ /* 0x000fe20007ffe0ff */
[----:B------:R-:W-:Y:S02]  /*1e270*/  IMAD.IADD R193, R23, 0x1, R193 ;  /* 0x0000000117c17824 */ /* 0x000fe400078e02c1 */
[C---:B------:R-:W-:Y:S02]  /*1e280*/  IMAD R3, R7.reuse, UR5, R0 ;  /* 0x0000000507037c24 */ /* 0x040fe4000f8e0200 */
[----:B------:R-:W-:Y:S01]  /*1e290*/  IMAD.WIDE.U32 R4, R7, UR4, R4 ;  /* 0x0000000407047c25 */ /* 0x000fe2000f8e0004 */
[----:B------:R-:W-:-:S03]  /*1e2a0*/  ULDC.64 UR4, c[0x0][0xa80] ;  /* 0x0002a00000047ab9 */ /* 0x000fc60000000a00 */
[----:B------:R-:W-:Y:S01]  /*1e2b0*/  IMAD.IADD R3, R5, 0x1, R3 ;  /* 0x0000000105037824 */ /* 0x000fe200078e0203 */
[----:B------:R-:W-:Y:S01]  /*1e2c0*/  LEA R0, P0, R4, UR4, 0x1 ;  /* 0x0000000404007c11 */ /* 0x000fe2000f8008ff */
[----:B------:R-:W-:-:S03]  /*1e2d0*/  UMOV UR4, 0xffffffff ;  /* 0xffffffff00047882 */ /* 0x000fc60000000000 */
[----:B------:R-:W-:Y:S01]  /*1e2e0*/  LEA.HI.X R4, R4, UR5, R3, 0x1, P0 ;  /* 0x0000000504047c11 */ /* 0x000fe200080f0c03 */
[----:B------:R-:W-:Y:S08]  /*1e2f0*/  BRA.DIV UR4, `(.L_x_1916) ;  /* 0x0000009604cc7947 */ /* 0x000ff0000b800000 */
[----:B------:R2:W3:Y:S04]  /*1e300*/  SHFL.IDX PT, R3, R4, RZ, 0x181f ;  /* 0x00181fff04037589 */ /* 0x0004e800000e0000 */
[----:B------:R2:W4:Y:S02]  /*1e310*/  SHFL.IDX PT, R14, R0, RZ, 0x181f ;  /* 0x00181fff000e7589 */ /* 0x00052400000e0000 */
.L_x_2153:
[----:B------:R-:W-:Y:S01]  /*1e320*/  IMAD R8, R8, R25, RZ ;  /* 0x0000001908087224 */ /* 0x000fe200078e02ff */
[----:B------:R-:W-:Y:S04]  /*1e330*/  BSSY B1, `(.L_x_1917) ;  /* 0x000000c000017945 */ /* 0x000fe80003800000 */
[----:B------:R-:W-:-:S13]  /*1e340*/  ISETP.GE.AND P0, PT, R193, R8, PT ;  /* 0x00000008c100720c */ /* 0x000fda0003f06270 */
[----:B------:R-:W-:Y:S05]  /*1e350*/  @P0 BRA `(.L_x_1918) ;  /* 0x0000000000240947 */ /* 0x000fea0003800000 */
[----:B------:R-:W-:Y:S02]  /*1e360*/  ULDC UR4, c[0x0][0xac8] ;  /* 0x0002b20000047ab9 */ /* 0x000fe40000000800 */
[----:B------:R-:W-:Y:S02]  /*1e370*/  ISETP.GE.AND P2, PT, R16, UR4, PT ;  /* 0x0000000410007c0c */ /* 0x000fe4000bf46270 */
[----:B------:R-:W-:-:S11]  /*1e380*/  ISETP.GE.AND P3, PT, R190, UR4, PT ;  /* 0x00000004be007c0c */ /* 0x000fd6000bf66270 */
[-C--:B----4-:R-:W-:Y:S02]  /*1e390*/  @!P2 LEA R6, P0, R16, R14.reuse, 0x1 ;  /* 0x0000000e1006a211 */ /* 0x090fe400078008ff */
[----:B------:R-:W-:Y:S02]  /*1e3a0*/  @!P3 LEA R14, P1, R190, R14, 0x1 ;  /* 0x0000000ebe0eb211 */ /* 0x000fe400078208ff */
[-C--:B---3--:R-:W-:Y:S02]  /*1e3b0*/  @!P2 LEA.HI.X R7, R16, R3.reuse, R17, 0x1, P0 ;  /* 0x000000031007a211 */ /* 0x088fe400000f0c11 */
[----:B------:R-:W-:-:S03]  /*1e3c0*/  @!P3 LEA.HI.X R15, R190, R3, R214, 0x1, P1 ;  /* 0x00000003be0fb211 */ /* 0x000fc600008f0cd6 */
[----:B------:R3:W-:Y:S04]  /*1e3d0*/  @!P2 ST.E.128 desc[UR38][R6.64], RZ ;  /* 0x000000ff0600a985 */ /* 0x0007e8000c101d26 */
[----:B------:R3:W-:Y:S02]  /*1e3e0*/  @!P3 ST.E.128 desc[UR38][R14.64], RZ ;  /* 0x000000ff0e00b985 */ /* 0x0007e4000c101d26 */
.L_x_1918:
[----:B------:R-:W-:Y:S05]  /*1e3f0*/  BSYNC B1 ;  /* 0x0000000000017941 */ /* 0x000fea0003800000 */
.L_x_1917:
[----:B------:R-:W-:-:S03]  /*1e400*/  UMOV UR4, 0xffffffff ;  /* 0xffffffff00047882 */ /* 0x000fc60000000000 */
[----:B------:R-:W-:Y:S05]  /*1e410*/  BRA.DIV UR4, `(.L_x_1919) ;  /* 0x0000009604b87947 */ /* 0x000fea000b800000 */
[----:B---3--:R3:W0:Y:S04]  /*1e420*/  SHFL.IDX PT, R3, R4, 0x1, 0x181f ;  /* 0x00381f0004037f89 */ /* 0x00862800000e0000 */
[----:B----4-:R3:W4:Y:S02]  /*1e430*/  SHFL.IDX PT, R14, R0, 0x1, 0x181f ;  /* 0x00381f00000e7f89 */ /* 0x01072400000e0000 */
.L_x_2157:
[----:B------:R-:W-:Y:S01]  /*1e440*/  VIADD R5, R193, 0x20 ;  /* 0x00000020c1057836 */ /* 0x000fe20000000000 */
        /* <DEDUP_REMOVED lines=8> */
[-C--:B0-----:R-:W-:Y:S02]  /*1e4d0*/  @!P2 LEA.HI.X R7, R16, R3.reuse, R17, 0x1, P0 ;  /* 0x000000031007a211 */ /* 0x081fe400000f0c11 */
[----:B------:R-:W-:-:S03]  /*1e4e0*/  @!P3 LEA.HI.X R15, R190, R3, R214, 0x1, P1 ;  /* 0x00000003be0fb211 */ /* 0x000fc600008f0cd6 */
[----:B------:R0:W-:Y:S04]  /*1e4f0*/  @!P2 ST.E.128 desc[UR38][R6.64], RZ ;  /* 0x000000ff0600a985 */ /* 0x0001e8000c101d26 */
[----:B------:R0:W-:Y:S02]  /*1e500*/  @!P3 ST.E.128 desc[UR38][R14.64], RZ ;  /* 0x000000ff0e00b985 */ /* 0x0001e4000c101d26 */
.L_x_1921:
[----:B------:R-:W-:Y:S05]  /*1e510*/  BSYNC B1 ;  /* 0x0000000000017941 */ /* 0x000fea0003800000 */
.L_x_1920:
[----:B------:R-:W-:-:S03]  /*1e520*/  UMOV UR4, 0xffffffff ;  /* 0xffffffff00047882 */ /* 0x000fc60000000000 */
[----:B------:R-:W-:Y:S05]  /*1e530*/  BRA.DIV UR4, `(.L_x_1922) ;  /* 0x0000009604b87947 */ /* 0x000fea000b800000 */
[----:B0-----:R0:W0:Y:S04]  /*1e540*/  SHFL.IDX PT, R3, R4, 0x2, 0x181f ;  /* 0x00581f0004037f89 */ /* 0x00102800000e0000 */
[----:B----4-:R4:W0:Y:S02]  /*1e550*/  SHFL.IDX PT, R14, R0, 0x2, 0x181f ;  /* 0x00581f00000e7f89 */ /* 0x01082400000e0000 */
.L_x_2161:
[----:B------:R-:W-:Y:S01]  /*1e560*/  VIADD R5, R193, 0x40 ;  /* 0x00000040c1057836 */ /* 0x000fe20000000000 */
[----:B------:R-:W-:Y:S04]  /*1e570*/  BSSY B1, `(.L_x_1923) ;  /* 0x000000c000017945 */ /* 0x000fe80003800000 */
[----:B------:R-:W-:-:S13]  /*1e580*/  ISETP.GE.AND P0, PT, R5, R8, PT ;  /* 0x000000080500720c */ /* 0x000fda0003f06270 */
        /* <DEDUP_REMOVED lines=10> */
.L_x_1924:
[----:B------:R-:W-:Y:S05]  /*1e630*/  BSYNC B1 ;  /* 0x0000000000017941 */ /* 0x000fea0003800000 */
.L_x_1923:
[----:B------:R-:W-:-:S03]  /*1e640*/  UMOV UR4, 0xffffffff ;  /* 0xffffffff00047882 */ /* 0x000fc60000000000 */
[----:B------:R-:W-:Y:S05]  /*1e650*/  BRA.DIV UR4, `(.L_x_1925) ;  /* 0x0000009604b87947 */ /* 0x000fea000b800000 */
[----:B0-----:R0:W0:Y:S04]  /*1e660*/  SHFL.IDX PT, R3, R4, 0x3, 0x181f ;  /* 0x00781f0004037f89 */ /* 0x00102800000e0000 */
[----:B------:R0:W0:Y:S02]  /*1e670*/  SHFL.IDX PT, R14, R0, 0x3, 0x181f ;  /* 0x00781f00000e7f89 */ /* 0x00002400000e0000 */
.L_x_2165:
[----:B0-234-:R-:W-:-:S05]  /*1e680*/  VIADD R0, R193, 0x60 ;  /* 0x00000060c1007836 */ /* 0x01dfca0000000000 */
[----:B------:R-:W-:-:S13]  /*1e690*/  ISETP.GE.AND P0, PT, R0, R8, PT ;  /* 0x000000080000720c */ /* 0x000fda0003f06270 */
[----:B------:R-:W-:Y:S05]  /*1e6a0*/  @P0 BRA `(.L_x_1912) ;  /* 0x0000000000240947 */ /* 0x000fea0003800000 */
[----:B------:R-:W-:Y:S02]  /*1e6b0*/  ULDC UR4, c[0x0][0xac8] ;  /* 0x0002b20000047ab9 */ /* 0x000fe40000000800 */
[----:B------:R-:W-:Y:S02]  /*1e6c0*/  ISETP.GE.AND P2, PT, R16, UR4, PT ;  /* 0x0000000410007c0c */ /* 0x000fe4000bf46270 */
[----:B------:R-:W-:-:S11]  /*1e6d0*/  ISETP.GE.AND P3, PT, R190, UR4, PT ;  /* 0x00000004be007c0c */ /* 0x000fd6000bf66270 */
[-C--:B------:R-:W-:Y:S02]  /*1e6e0*/  @!P2 LEA R4, P0, R16, R14.reuse, 0x1 ;  /* 0x0000000e1004a211 */ /* 0x080fe400078008ff */
[----:B------:R-:W-:Y:S02]  /*1e6f0*/  @!P3 LEA R14, P1, R190, R14, 0x1 ;  /* 0x0000000ebe0eb211 */ /* 0x000fe400078208ff */
[-C--:B------:R-:W-:Y:S02]  /*1e700*/  @!P2 LEA.HI.X R5, R16, R3.reuse, R17, 0x1, P0 ;  /* 0x000000031005a211 */ /* 0x080fe400000f0c11 */
[----:B------:R-:W-:-:S03]  /*1e710*/  @!P3 LEA.HI.X R15, R190, R3, R214, 0x1, P1 ;  /* 0x00000003be0fb211 */ /* 0x000fc600008f0cd6 */
[----:B------:R0:W-:Y:S04]  /*1e720*/  @!P2 ST.E.128 desc[UR38][R4.64], RZ ;  /* 0x000000ff0400a985 */ /* 0x0001e8000c101d26 */
[----:B------:R0:W-:Y:S02]  /*1e730*/  @!P3 ST.E.128 desc[UR38][R14.64], RZ ;  /* 0x000000ff0e00b985 */ /* 0x0001e4000c101d26 */
.L_x_1912:
[----:B------:R-:W-:Y:S05]  /*1e740*/  BSYNC B0 ;  /* 0x0000000000007941 */ /* 0x000fea0003800000 */
.L_x_1903:
[----:B------:R-:W-:Y:S02]  /*1e750*/  ULDC UR4, c[0x0][0xc3c] ;  /* 0x00030f0000047ab9 */ /* 0x000fe40000000800 */
[----:B-1----:R-:W-:-:S13]  /*1e760*/  ISETP.GE.AND P0, PT, R31, UR4, PT ;  /* 0x000000041f007c0c */ /* 0x002fda000bf06270 */
[----:B------:R-:W-:Y:S05]  /*1e770*/  @!P0 BRA `(.L_x_1926) ;  /* 0xfffffe28007c8947 */ /* 0x000fea000383ffff */
[----:B------:R-:W-:Y:S05]  /*1e780*/  BRA `(.L_x_1664) ;  /* 0x0000007800d87947 */ /* 0x000fea0003800000 */
.L_x_1662:
        /* <DEDUP_REMOVED lines=18> */
.L_x_1927:
[----:B------:R-:W-:Y:S01]  /*1e8b0*/  LOP3.LUT R0, R4, 0x1f, RZ, 0xc0, !PT ;  /* 0x0000001f04007812 */ /* 0x000fe200078ec0ff */
[----:B------:R-:W-:Y:S01]  /*1e8c0*/  ULDC UR4, c[0x0][0xc3c] ;  /* 0x00030f0000047ab9 */ /* 0x000fe20000000800 */
[----:B------:R-:W1:Y:S01]  /*1e8d0*/  S2UR UR6, SR_CTAID.X ;  /* 0x00000000000679c3 */ /* 0x000e620000002500 */
[----:B------:R-:W-:Y:S01]  /*1e8e0*/  ULDC UR5, c[0x0][0xc38] ;  /* 0x00030e0000057ab9 */ /* 0x000fe20000000800 */
[----:B------:R-:W-:-:S04]  /*1e8f0*/  ISETP.NE.AND P0, PT, R0, 0x1f, PT ;  /* 0x0000001f0000780c */ /* 0x000fc80003f05270 */
[----:B------:R-:W-:-:S13]  /*1e900*/  ISETP.GE.OR P1, PT, R0, UR4, !P0 ;  /* 0x0000000400007c0c */ /* 0x000fda000c726670 */
[----:B0-----:R-:W0:Y:S02]  /*1e910*/  @!P1 LDC.64 R2, c[0x0][0xc80] ;  /* 0x00032000ff029b82 */ /* 0x001e240000000a00 */
[----:B0-----:R-:W-:-:S05]  /*1e920*/  @!P1 IMAD.WIDE.U32 R2, R0, 0x4, R2 ;  /* 0x0000000400029825 */ /* 0x001fca00078e0002 */
[----:B------:R-:W2:Y:S01]  /*1e930*/  @!P1 LDG.E R6, desc[UR38][R2.64] ;  /* 0x0000002602069981 */ /* 0x000ea2000c1e1900 */
[C---:B------:R-:W-:Y:S01]  /*1e940*/  ISETP.NE.AND P1, PT, R0.reuse, RZ, PT ;  /* 0x000000ff0000720c */ /* 0x040fe20003f25270 */
[----:B------:R-:W-:Y:S01]  /*1e950*/  UMOV UR4, URZ ;  /* 0x0000003f00047c82 */ /* 0x000fe20008000000 */
[C---:B------:R-:W-:Y:S01]  /*1e960*/  ISETP.GE.U32.AND P2, PT, R0.reuse, 0x2, PT ;  /* 0x000000020000780c */ /* 0x040fe20003f46070 */
[----:B------:R-:W-:Y:S01]  /*1e970*/  IMAD.MOV.U32 R16, RZ, RZ, RZ ;  /* 0x000000ffff107224 */ /* 0x000fe200078e00ff */
[C---:B------:R-:W-:Y:S02]  /*1e980*/  ISETP.GE.U32.AND P3, PT, R0.reuse, 0x4, PT ;  /* 0x000000040000780c */ /* 0x040fe40003f66070 */
[C---:B------:R-:W-:Y:S02]  /*1e990*/  ISETP.GE.U32.AND P4, PT, R0.reuse, 0x8, PT ;  /* 0x000000080000780c */ /* 0x040fe40003f86070 */
[----:B------:R-:W-:Y:S01]  /*1e9a0*/  ISETP.GE.U32.AND P5, PT, R0, 0x10, PT ;  /* 0x000000100000780c */ /* 0x000fe20003fa6070 */
[----:B--2---:R-:W0:Y:S02]  /*1e9b0*/  SHFL.UP PT, R5, R6, 0x1, RZ ;  /* 0x0420000006057989 */ /* 0x004e2400000e00ff */
        /* <DEDUP_REMOVED lines=17> */
[----:B-1----:R-:W-:-:S13]  /*1ead0*/  ISETP.GT.AND P6, PT, R7, UR6, PT ;  /* 0x0000000607007c0c */ /* 0x002fda000bfc4270 */
[----:B------:R-:W-:Y:S05]  /*1eae0*/  @P6 BRA `(.L_x_1929) ;  /* 0x00000000009c6947 */ /* 0x000fea0003800000 */
[----:B------:R-:W0:Y:S01]  /*1eaf0*/  LDC R5, c[0x0][0xc3c] ;  /* 0x00030f00ff057b82 */ /* 0x000e220000000800 */
[----:B------:R-:W-:Y:S01]  /*1eb00*/  MOV R7, R8 ;  /* 0x0000000800077202 */ /* 0x000fe20000000f00 */
[----:B------:R-:W-:Y:S01]  /*1eb10*/  UMOV UR4, URZ ;  /* 0x0000003f00047c82 */ /* 0x000fe20008000000 */
[----:B------:R-:W-:Y:S01]  /*1eb20*/  ULDC UR7, c[0x0][0xc3c] ;  /* 0x00030f0000077ab9 */ /* 0x000fe20000000800 */
[----:B------:R-:W-:-:S05]  /*1eb30*/  ULDC UR5, c[0x0][0xc38] ;  /* 0x00030e0000057ab9 */ /* 0x000fca0000000800 */
.L_x_1933:
        /* <DEDUP_REMOVED lines=12> */
.L_x_1932:
[----:B------:R-:W-:Y:S05]  /*1ec00*/  BSYNC B0 ;  /* 0x0000000000007941 */ /* 0x000fea0003800000 */
.L_x_1931:
        /* <DEDUP_REMOVED lines=21> */
.L_x_1929:
        /* <DEDUP_REMOVED lines=18> */
[----:B------:R-:W-:-:S06]  /*1ee80*/  IADD3 R16, R7, -0x1, RZ ;  /* 0xffffffff07107810 */ /* 0x000fcc0007ffe0ff */
[----:B------:R2:W3:Y:S02]  /*1ee90*/  SHFL.IDX PT, R16, R5, R16, 0x1f ;  /* 0x00001f1005107589 */ /* 0x0004e400000e0000 */
.L_x_1934:
[----:B-12---:R-:W-:Y:S01]  /*1eea0*/  IMAD.MOV R5, RZ, RZ, -R3 ;  /* 0x000000ffff057224 */ /* 0x006fe200078e0a03 */
[----:B------:R-:W-:Y:S01]  /*1eeb0*/  IABS R7, R9 ;  /* 0x0000000900077213 */ /* 0x000fe20000000000 */
[----:B---3--:R-:W-:Y:S02]  /*1eec0*/  IMAD R16, R16, UR5, R8 ;  /* 0x0000000510107c24 */ /* 0x008fe4000f8e0208 */
        /* <DEDUP_REMOVED lines=16> */
[----:B------:R-:W-:Y:S02]  /*1efd0*/  @!P2 IADD3 R8, -R8, RZ, RZ ;  /* 0x000000ff0808a210 */ /* 0x000fe40007ffe1ff */
[----:B------:R-:W-:-:S05]  /*1efe0*/  @!P1 LOP3.LUT R8, RZ, R9, RZ, 0x33, !PT ;  /* 0x00000009ff089212 */ /* 0x000fca00078e33ff */
[----:B------:R-:W-:Y:S02]  /*1eff0*/  IMAD R5, R11, R8, RZ ;  /* 0x000000080b057224 */ /* 0x000fe400078e02ff */
[----:B------:R-:W-:Y:S02]  /*1f000*/  IMAD.MOV R8, RZ, RZ, -R8 ;  /* 0x000000ffff087224 */ /* 0x000fe400078e0a08 */
[----:B------:R-:W-:Y:S02]  /*1f010*/  IMAD.MOV R10, RZ, RZ, -R5 ;  /* 0x000000ffff0a7224 */ /* 0x000fe400078e0a05 */
[----:B------:R-:W-:-:S03]  /*1f020*/  IMAD R8, R9, R8, R2 ;  /* 0x0000000809087224 */ /* 0x000fc600078e0202 */
[----:B------:R-:W-:Y:S01]  /*1f030*/  VIADDMNMX R11, R10, UR5, R11, PT ;  /* 0x000000050a0b7c46 */ /* 0x000fe2000b80010b */
[----:B------:R-:W-:-:S03]  /*1f040*/  IMAD.IADD R5, R8, 0x1, R5 ;  /* 0x0000000108057824 */ /* 0x000fc600078e0205 */
[----:B------:R-:W-:-:S04]  /*1f050*/  IABS R7, R11 ;  /* 0x0000000b00077213 */ /* 0x000fc80000000000 */
[----:B------:R-:W1:Y:S08]  /*1f060*/  I2F.RP R10, R7 ;  /* 0x00000007000a7306 */ /* 0x000e700000209400 */
[----:B-1----:R-:W1:Y:S02]  /*1f070*/  MUFU.RCP R10, R10 ;  /* 0x0000000a000a7308 */ /* 0x002e640000001000 */
[----:B-1----:R-:W-:Y:S01]  /*1f080*/  VIADD R3, R10, 0xffffffe ;  /* 0x0ffffffe0a037836 */ /* 0x002fe20000000000 */
[----:B------:R-:W-:-:S05]  /*1f090*/  IABS R10, R11 ;  /* 0x0000000b000a7213 */ /* 0x000fca0000000000 */
[----:B------:R-:W1:Y:S01]  /*1f0a0*/  F2I.FTZ.U32.TRUNC.NTZ R3, R3 ;  /* 0x0000000300037305 */ /* 0x000e62000021f000 */
[----:B------:R-:W-:Y:S02]  /*1f0b0*/  IMAD.MOV R10, RZ, RZ, -R10 ;  /* 0x000000ffff0a7224 */ /* 0x000fe400078e0a0a */
[----:B-1----:R-:W-:-:S04]  /*1f0c0*/  IMAD.MOV R2, RZ, RZ, -R3 ;  /* 0x000000ffff027224 */ /* 0x002fc800078e0a03 */
[----:B------:R-:W-:Y:S02]  /*1f0d0*/  IMAD R9, R2, R7, RZ ;  /* 0x0000000702097224 */ /* 0x000fe400078e02ff */
[----:B------:R-:W-:-:S04]  /*1f0e0*/  IMAD.MOV.U32 R2, RZ, RZ, RZ ;  /* 0x000000ffff027224 */ /* 0x000fc800078e00ff */
[----:B------:R-:W-:Y:S01]  /*1f0f0*/  IMAD.HI.U32 R2, R3, R9, R2 ;  /* 0x0000000903027227 */ /* 0x000fe200078e0002 */
[----:B------:R-:W-:Y:S02]  /*1f100*/  IABS R9, R8 ;  /* 0x0000000800097213 */ /* 0x000fe40000000000 */
[----:B------:R-:W-:-:S03]  /*1f110*/  LOP3.LUT R3, R8, R11, RZ, 0x3c, !PT ;  /* 0x0000000b08037212 */ /* 0x000fc600078e3cff */
[----:B------:R-:W-:Y:S01]  /*1f120*/  IMAD.HI.U32 R2, R2, R9, RZ ;  /* 0x0000000902027227 */ /* 0x000fe200078e00ff */
[----:B------:R-:W-:-:S03]  /*1f130*/  ISETP.GE.AND P2, PT, R3, RZ, PT ;  /* 0x000000ff0300720c */ /* 0x000fc60003f46270 */
[----:B------:R-:W-:-:S05]  /*1f140*/  IMAD R10, R2, R10, R9 ;  /* 0x0000000a020a7224 */ /* 0x000fca00078e0209 */
[----:B------:R-:W-:-:S13]  /*1f150*/  ISETP.GT.U32.AND P1, PT, R7, R10, PT ;  /* 0x0000000a0700720c */ /* 0x000fda0003f24070 */
[-C--:B------:R-:W-:Y:S01]  /*1f160*/  @!P1 IADD3 R10, R10, -R7.reuse, RZ ;  /* 0x800000070a0a9210 */ /* 0x080fe20007ffe0ff */
        /* <DEDUP_REMOVED lines=11> */
.L_x_1930:
[----:B------:R-:W-:Y:S01]  /*1f220*/  MOV R17, RZ ;  /* 0x000000ff00117202 */ /* 0x000fe20000000f00 */
[----:B------:R-:W-:Y:S02]  /*1f230*/  IMAD.U32 R16, RZ, RZ, UR6 ;  /* 0x00000006ff107e24 */ /* 0x000fe4000f8e00ff */
[----:B------:R-:W-:-:S07]  /*1f240*/  IMAD.MOV.U32 R18, RZ, RZ, RZ ;  /* 0x000000ffff127224 */ /* 0x000fce00078e00ff */
.L_x_1935:
[----:B------:R-:W-:-:S13]  /*1f250*/  ISETP.NE.AND P0, PT, R0, RZ, PT ;  /* 0x000000ff0000720c */ /* 0x000fda0003f05270 */
[----:B------:R-:W1:Y:S01]  /*1f260*/  @!P0 S2R R3, SR_CgaCtaId ;  /* 0x0000000000038919 */ /* 0x000e620000008800 */
[----:B------:R-:W-:-:S04]  /*1f270*/  @!P0 MOV R0, 0x400 ;  /* 0x0000040000008802 */ /* 0x000fc80000000f00 */
[----:B-1----:R-:W-:-:S05]  /*1f280*/  @!P0 LEA R0, R3, R0, 0x18 ;  /* 0x0000000003008211 */ /* 0x002fca00078ec0ff */
[----:B------:R1:W-:Y:S01]  /*1f290*/  @!P0 STS.128 [R0+0x288d0], R16 ;  /* 0x0288d01000008388 */ /* 0x0003e20000000c00 */
[----:B------:R-:W-:Y:S06]  /*1f2a0*/  BAR.ARV 0x5, 0x180 ;  /* 0x0146000000007b1d */ /* 0x000fec0000002000 */
.L_x_1928:
[----:B-1----:R-:W-:Y:S01]  /*1f2b0*/  IMAD.MOV.U32 R0, RZ, RZ, 0x1 ;  /* 0x00000001ff007424 */ /* 0x002fe200078e00ff */
[----:B------:R1:W-:Y:S01]  /*1f2c0*/  STL [R1+0x4], RZ ;  /* 0x000004ff01007387 */ /* 0x0003e20000100800 */
[----:B------:R-:W-:Y:S02]  /*1f2d0*/  ULDC UR4, c[0x0][0xc3c] ;  /* 0x00030f0000047ab9 */ /* 0x000fe40000000800 */
[----:B--2---:R-:W-:Y:S01]  /*1f2e0*/  ISETP.GE.AND P0, PT, R19, UR4, PT ;  /* 0x0000000413007c0c */ /* 0x004fe2000bf06270 */
[----:B------:R1:W-:Y:S04]  /*1f2f0*/  STL [R1+0x10], R0 ;  /* 0x0000100001007387 */ /* 0x0003e80000100800 */
[----:B------:R1:W-:Y:S08]  /*1f300*/  STL [R1+0x48], RZ ;  /* 0x000048ff01007387 */ /* 0x0003f00000100800 */
[----:B-1----:R-:W-:Y:S05]  /*1f310*/  @P0 BRA `(.L_x_1936) ;  /* 0x0000006c000c0947 */ /* 0x002fea0003800000 */
[----:B------:R-:W1:Y:S01]  /*1f320*/  S2UR UR5, SR_CgaCtaId ;  /* 0x00000000000579c3 */ /* 0x000e620000008800 */
[C---:B------:R-:W-:Y:S01]  /*1f330*/  IMAD.SHL.U32 R0, R4.reuse, 0x8, RZ ;  /* 0x0000000804007824 */ /* 0x040fe200078e00ff */
[----:B------:R-:W-:Y:S01]  /*1f340*/  LOP3.LUT R5, R4, 0x7f, RZ, 0xc0, !PT ;  /* 0x0000007f04057812 */ /* 0x000fe200078ec0ff */
[----:B------:R-:W-:Y:S01]  /*1f350*/  UMOV UR4, 0x400 ;  /* 0x0000040000047882 */ /* 0x000fe20000000000 */
[----:B------:R-:W-:Y:S01]  /*1f360*/  BSSY B8, `(.L_x_1936) ;  /* 0x00006be000087945 */ /* 0x000fe20003800000 */
[----:B------:R-:W-:Y:S01]  /*1f370*/  ULDC.64 UR40, c[0x0][0x198] ;  /* 0x0000660000287ab9 */ /* 0x000fe20000000a00 */
[----:B------:R-:W-:Y:S01]  /*1f380*/  LOP3.LUT R3, R0, 0x1f8, RZ, 0xc0, !PT ;  /* 0x000001f800037812 */ /* 0x000fe200078ec0ff */
[----:B0-----:R-:W-:Y:S01]  /*1f390*/  IMAD.SHL.U32 R2, R5, 0x8, RZ ;  /* 0x0000000805027824 */ /* 0x001fe200078e00ff */
[----:B------:R-:W-:Y:S01]  /*1f3a0*/  SHF.R.U32.HI R5, RZ, 0x3, R5 ;  /* 0x00000003ff057819 */ /* 0x000fe20000011605 */
[----:B------:R-:W-:Y:S01]  /*1f3b0*/  ULDC UR36, c[0x0][0xc] ;  /* 0x0000030000247ab9 */ /* 0x000fe20000000800 */
[----:B------:R-:W-:Y:S01]  /*1f3c0*/  LOP3.LUT R3, R3, 0x38, R4, 0x78, !PT ;  /* 0x0000003803037812 */ /* 0x000fe200078e7804 */
[----:B------:R-:W-:Y:S01]  /*1f3d0*/  IMAD.SHL.U32 R4, R4, 0x10, RZ ;  /* 0x0000001004047824 */ /* 0x000fe200078e00ff */
[----:B------:R-:W-:-:S02]  /*1f3e0*/  LOP3.LUT R0, R0, 0x38, RZ, 0xc0, !PT ;  /* 0x0000003800007812 */ /* 0x000fc400078ec0ff */
[----:B------:R-:W-:Y:S02]  /*1f3f0*/  LOP3.LUT R2, R3, 0x200, R2, 0xf8, !PT ;  /* 0x0000020003027812 */ /* 0x000fe400078ef802 */
[----:B------:R-:W-:Y:S02]  /*1f400*/  LOP3.LUT R4, R5, 0x70, R4, 0xf8, !PT ;  /* 0x0000007005047812 */ /* 0x000fe400078ef804 */
[----:B------:R-:W-:Y:S01]  /*1f410*/  LOP3.LUT R0, R0, 0x40, RZ, 0xfc, !PT ;  /* 0x0000004000007812 */ /* 0x000fe200078efcff */
[----:B-1----:R-:W-:-:S06]  /*1f420*/  ULEA UR4, UR5, UR4, 0x18 ;  /* 0x0000000405047291 */ /* 0x002fcc000f8ec03f */
[----:B------:R-:W-:-:S05]  /*1f430*/  MOV R3, UR4 ;  /* 0x0000000400037c02 */ /* 0x000fca0008000f00 */
[----:B------:R0:W-:Y:S02]  /*1f440*/  STL [R1], R3 ;  /* 0x0000000301007387 */ /* 0x0001e40000100800 */
[----:B0-----:R-:W-:Y:S02]  /*1f450*/  IMAD R3, R2, 0x2, R3 ;  /* 0x0000000202037824 */ /* 0x001fe400078e0203 */
[----:B------:R-:W-:-:S03]  /*1f460*/  IMAD.MOV.U32 R2, RZ, RZ, 0x1 ;  /* 0x00000001ff027424 */ /* 0x000fc600078e00ff */
[----:B------:R0:W-:Y:S04]  /*1f470*/  STL [R1+0x2c], R3 ;  /* 0x00002c0301007387 */ /* 0x0001e80000100800 */
[----:B------:R0:W-:Y:S04]  /*1f480*/  STL [R1+0x48], RZ ;  /* 0x000048ff01007387 */ /* 0x0001e80000100800 */
[----:B------:R0:W-:Y:S04]  /*1f490*/  STL [R1+0x1c], R2 ;  /* 0x00001c0201007387 */ /* 0x0001e80000100800 */
[----:B------:R0:W-:Y:S04]  /*1f4a0*/  STL [R1+0x18], RZ ;  /* 0x000018ff01007387 */ /* 0x0001e80000100800 */
[----:B------:R0:W-:Y:S04]  /*1f4b0*/  STL [R1+0x4], RZ ;  /* 0x000004ff01007387 */ /* 0x0001e80000100800 */
[----:B------:R0:W-:Y:S02]  /*1f4c0*/  STL [R1+0x10], R2 ;  /* 0x0000100201007387 */ /* 0x0001e40000100800 */
.L_x_2087:
[----:B------:R-:W-:Y:S05]  /*1f4d0*/  YIELD ;  /* 0x0000000000007946 */ /* 0x000fea0003800000 */
[----:B------:R-:W-:Y:S01]  /*1f4e0*/  ULDC.64 UR4, c[0x0][0xa28] ;  /* 0x00028a0000047ab9 */ /* 0x000fe20000000a00 */
[----:B--2---:R-:W-:Y:S02]  /*1f4f0*/  CS2R R6, SRZ ;  /* 0x0000000000067805 */ /* 0x004fe4000001ff00 */
[----:B------:R-:W-:Y:S01]  /*1f500*/  ISETP.NE.U32.AND P0, PT, RZ, UR4, PT ;  /* 0x00000004ff007c0c */ /* 0x000fe2000bf05070 */
[----:B-1----:R-:W1:Y:S01]  /*1f510*/  LDC.64 R12, c[0x0][0xa00] ;  /* 0x00028000ff0c7b82 */ /* 0x002e620000000a00 */
[----:B------:R-:W-:Y:S01]  /*1f520*/  ULDC.64 UR6, c[0x0][0xa08] ;  /* 0x0002820000067ab9 */ /* 0x000fe20000000a00 */
[----:B------:R-:W-:Y:S01]  /*1f530*/  ULDC.64 UR8, c[0x0][0xa10] ;  /* 0x0002840000087ab9 */ /* 0x000fe20000000a00 */
[----:B------:R-:W-:Y:S01]  /*1f540*/  ISETP.NE.AND.EX P0, PT, RZ, UR5, PT, P0 ;  /* 0x00000005ff007c0c */ /* 0x000fe2000bf05300 */
[----:B------:R-:W-:-:S04]  /*1f550*/  ULDC.64 UR4, c[0x0][0xa18] ;  /* 0x0002860000047ab9 */ /* 0x000fc80000000a00 */
[----:B------:R-:W2:Y:S08]  /*1f560*/  LDC.64 R4, c[0x0][0xa08] ;  /* 0x00028200ff047b82 */ /* 0x000eb00000000a00 */
[----:B0-----:R-:W0:Y:S02]  /*1f570*/  @P0 LDC.64 R2, c[0x0][0xa28] ;  /* 0x00028a00ff020b82 */ /* 0x001e240000000a00 */
[----:B0-----:R-:W-:-:S05]  /*1f580*/  @P0 IMAD.WIDE R2, R19, 0x4, R2 ;  /* 0x0000000413020825 */ /* 0x001fca00078e0202 */
[----:B------:R0:W5:Y:S01]  /*1f590*/  @P0 LDG.E R6, desc[UR38][R2.64] ;  /* 0x0000002602060981 */ /* 0x000162000c1e1900 */
[----:B------:R-:W-:Y:S01]  /*1f5a0*/  ISETP.NE.U32.AND P0, PT, RZ, UR4, PT ;  /* 0x00000004ff007c0c */ /* 0x000fe2000bf05070 */
[----:B-1----:R-:W-:Y:S01]  /*1f5b0*/  IMAD.WIDE R12, R19, 0x4, R12 ;  /* 0x00000004130c7825 */ /* 0x002fe200078e020c */
[----:B------:R-:W-:Y:S02]  /*1f5c0*/  ISETP.NE.U32.AND P2, PT, RZ, UR6, PT ;  /* 0x00000006ff007c0c */ /* 0x000fe4000bf45070 */
[----:B------:R-:W-:Y:S01]  /*1f5d0*/  ISETP.NE.AND.EX P0, PT, RZ, UR5, PT, P0 ;  /* 0x00000005ff007c0c */ /* 0x000fe2000bf05300 */
[----:B------:R-:W-:Y:S01]  /*1f5e0*/  ULDC.64 UR4, c[0x0][0xa00] ;  /* 0x0002800000047ab9 */ /* 0x000fe20000000a00 */
[----:B------:R-:W-:Y:S01]  /*1f5f0*/  ISETP.NE.U32.AND P4, PT, RZ, UR8, PT ;  /* 0x00000008ff007c0c */ /* 0x000fe2000bf85070 */
[----:B------:R-:W-:Y:S01]  /*1f600*/  IMAD.MOV.U32 R8, RZ, RZ, RZ ;  /* 0x000000ffff087224 */ /* 0x000fe200078e00ff */
[----:B------:R-:W-:Y:S01]  /*1f610*/  ISETP.NE.U32.AND P1, PT, RZ, UR4, PT ;  /* 0x00000004ff007c0c */ /* 0x000fe2000bf25070 */
[----:B0-----:R-:W0:Y:S01]  /*1f620*/  LDC.64 R2, c[0x0][0xa10] ;  /* 0x00028400ff027b82 */ /* 0x001e220000000a00 */
[----:B---3--:R-:W-:-:S02]  /*1f630*/  IMAD.MOV.U32 R0, RZ, RZ, RZ ;  /* 0x000000ffff007224 */ /* 0x008fc400078e00ff */
[----:B------:R-:W-:Y:S01]  /*1f640*/  ISETP.NE.AND.EX P3, PT, RZ, UR5, PT, P1 ;  /* 0x00000005ff007c0c */ /* 0x000fe2000bf65310 */
[----:B--2---:R-:W-:-:S04]  /*1f650*/  IMAD.WIDE R4, R19, 0x4, R4 ;  /* 0x0000000413047825 */ /* 0x004fc800078e0204 */
[----:B------:R-:W1:Y:S01]  /*1f660*/  @P0 LDC.64 R10, c[0x0][0xa18] ;  /* 0x00028600ff0a0b82 */ /* 0x000e620000000a00 */
[----:B------:R-:W-:Y:S01]  /*1f670*/  ULDC UR4, c[0x0][0x288] ;  /* 0x0000a20000047ab9 */ /* 0x000fe20000000800 */
[----:B------:R-:W-:Y:S02]  /*1f680*/  ISETP.NE.AND.EX P1, PT, RZ, UR7, PT, P2 ;  /* 0x00000007ff007c0c */ /* 0x000fe4000bf25320 */
[----:B------:R-:W-:-:S04]  /*1f690*/  ISETP.NE.AND.EX P2, PT, RZ, UR9, PT, P4 ;  /* 0x00000009ff007c0c */ /* 0x000fc8000bf45340 */
[----:B------:R-:W2:Y:S07]  /*1f6a0*/  @P3 LDG.E R7, desc[UR38][R12.64] ;  /* 0x000000260c073981 */ /* 0x000eae000c1e1900 */
[----:B------:R-:W5:Y:S01]  /*1f6b0*/  @P1 LDG.E R8, desc[UR38][R4.64] ;  /* 0x0000002604081981 */ /* 0x000f62000c1e1900 */
        /* <DEDUP_REMOVED lines=12> */
[----:B------:R-:W-:-:S03]  /*1f780*/  UIMAD UR4, UR4, UR5, URZ ;  /* 0x00000005040472a4 */ /* 0x000fc6000f8e023f */
[----:B------:R-:W-:Y:S02]  /*1f790*/  ULDC UR5, c[0x0][0x348] ;  /* 0x0000d20000057ab9 */ /* 0x000fe40000000800 */
[----:B0-----:R-:W-:Y:S01]  /*1f7a0*/  MOV R10, UR5 ;  /* 0x00000005000a7c02 */ /* 0x001fe20008000f00 */
[----:B--2---:R0:W-:Y:S01]  /*1f7b0*/  STL [R1+0x38], R7 ;  /* 0x0000380701007387 */ /* 0x0041e20000100800 */
[----:B------:R-:W-:Y:S02]  /*1f7c0*/  IMAD.MOV.U32 R11, RZ, RZ, R7 ;  /* 0x000000ffff0b7224 */ /* 0x000fe400078e0007 */
[----:B0-----:R-:W-:Y:S01]  /*1f7d0*/  IMAD.U32 R7, RZ, RZ, UR4 ;  /* 0x00000004ff077e24 */ /* 0x001fe2000f8e00ff */
[----:B------:R-:W-:Y:S06]  /*1f7e0*/  @P0 BRA `(.L_x_1937) ;  /* 0x0000000000140947 */ /* 0x000fec0003800000 */
[----:B------:R-:W-:Y:S05]  /*1f7f0*/  @!P3 BRA `(.L_x_1937) ;  /* 0x000000000010b947 */ /* 0x000fea0003800000 */
[----:B------:R-:W2:Y:S04]  /*1f800*/  LDG.E R9, desc[UR38][R12.64] ;  /* 0x000000260c097981 */ /* 0x000ea8000c1e1900 */
[----:B------:R-:W2:Y:S02]  /*1f810*/  LDG.E R12, desc[UR38][R12.64+0x4] ;  /* 0x000004260c0c7981 */ /* 0x000ea4000c1e1900 */
[----:B--2---:R-:W-:-:S05]  /*1f820*/  IMAD.IADD R11, R12, 0x1, -R9 ;  /* 0x000000010c0b7824 */ /* 0x004fca00078e0a09 */
[----:B------:R0:W-:Y:S02]  /*1f830*/  STL [R1+0x38], R11 ;  /* 0x0000380b01007387 */ /* 0x0001e40000100800 */
.L_x_1937:
[----:B-----5:R-:W-:Y:S01]  /*1f840*/  IMAD.IADD R8, R8, 0x1, R6 ;  /* 0x0000000108087824 */ /* 0x020fe200078e0206 */
[----:B------:R-:W-:Y:S02]  /*1f850*/  ULDC.64 UR4, c[0x0][0xa20] ;  /* 0x0002880000047ab9 */ /* 0x000fe40000000a00 */
[----:B------:R-:W-:Y:S02]  /*1f860*/  ISETP.NE.U32.AND P0, PT, RZ, UR4, PT ;  /* 0x00000004ff007c0c */ /* 0x000fe4000bf05070 */
[----:B------:R1:W-:Y:S02]  /*1f870*/  STL [R1+0x14], R8 ;  /* 0x0000140801007387 */ /* 0x0003e40000100800 */
[----:B------:R-:W-:-:S13]  /*1f880*/  ISETP.NE.AND.EX P0, PT, RZ, UR5, PT, P0 ;  /* 0x00000005ff007c0c */ /* 0x000fda000bf05300 */
[----:B-1----:R-:W-:Y:S05]  /*1f890*/  @!P0 BRA `(.L_x_1938) ;  /* 0x0000000000108947 */ /* 0x002fea0003800000 */
[----:B------:R-:W1:Y:S02]  /*1f8a0*/  LDC.64 R4, c[0x0][0xa20] ;  /* 0x00028800ff047b82 */ /* 0x000e640000000a00 */
[----:B-1----:R-:W-:-:S05]  /*1f8b0*/  IMAD.WIDE R4, R19, 0x4, R4 ;  /* 0x0000000413047825 */ /* 0x002fca00078e0204 */
[----:B------:R1:W5:Y:S01]  /*1f8c0*/  LDG.E R7, desc[UR38][R4.64] ;  /* 0x0000002604077981 */ /* 0x000362000c1e1900 */
[----:B------:R-:W-:Y:S05]  /*1f8d0*/  BRA `(.L_x_1939) ;  /* 0x0000000000107947 */ /* 0x000fea0003800000 */
.L_x_1938:
[----:B------:R-:W-:Y:S05]  /*1f8e0*/  @!P1 BRA `(.L_x_1939) ;  /* 0x00000000000c9947 */ /* 0x000fea0003800000 */
[----:B------:R-:W2:Y:S04]  /*1f8f0*/  LDG.E R7, desc[UR38][R4.64] ;  /* 0x0000002604077981 */ /* 0x000ea8000c1e1900 */
[----:B------:R-:W2:Y:S02]  /*1f900*/  LDG.E R4, desc[UR38][R4.64+0x4] ;  /* 0x0000042604047981 */ /* 0x000ea4000c1e1900 */
[----:B--2---:R-:W-:-:S07]  /*1f910*/  IMAD.IADD R7, R4, 0x1, -R7 ;  /* 0x0000000104077824 */ /* 0x004fce00078e0a07 */
.L_x_1939:
[----:B-1----:R-:W2:Y:S04]  /*1f920*/  @P2 LDG.E R4, desc[UR38][R2.64] ;  /* 0x0000002602042981 */ /* 0x002ea8000c1e1900 */
[----:B------:R1:W2:Y:S01]  /*1f930*/  @P2 LDG.E R2, desc[UR38][R2.64+0x4] ;  /* 0x0000042602022981 */ /* 0x0002a2000c1e1900 */
[----:B------:R-:W-:Y:S01]  /*1f940*/  IMAD.SHL.U32 R12, R17, 0x80, RZ ;  /* 0x00000080110c7824 */ /* 0x000fe200078e00ff */
[----:B-----5:R-:W-:-:S03]  /*1f950*/  IADD3 R9, -R6, R7, RZ ;  /* 0x0000000706097210 */ /* 0x020fc60007ffe1ff */
[----:B------:R-:W-:Y:S01]  /*1f960*/  VIADD R7, R12, 0x7f ;  /* 0x0000007f0c077836 */ /* 0x000fe20000000000 */
[----:B------:R3:W-:Y:S01]  /*1f970*/  STL [R1+0x30], R12 ;  /* 0x0000300c01007387 */ /* 0x0007e20000100800 */
[----:B-1----:R-:W1:Y:S02]  /*1f980*/  LDC R3, c[0x0][0x448] ;  /* 0x00011200ff037b82 */ /* 0x002e640000000800 */
[----:B-1----:R-:W-:-:S13]  /*1f990*/  ISETP.NE.AND P1, PT, R3, 0x1, PT ;  /* 0x000000010300780c */ /* 0x002fda0003f25270 */
[----:B------:R-:W1:Y:S08]  /*1f9a0*/  @P1 LDC R3, c[0x0][0x44c] ;  /* 0x00011300ff031b82 */ /* 0x000e700000000800 */
[----:B------:R-:W4:Y:S01]  /*1f9b0*/  @P1 LDC R5, c[0x0][0x450] ;  /* 0x00011400ff051b82 */ /* 0x000f220000000800 */
[----:B--2---:R-:W-:Y:S02]  /*1f9c0*/  @P2 IMAD.IADD R10, R2, 0x1, -R4 ;  /* 0x00000001020a2824 */ /* 0x004fe400078e0a04 */
[----:B-1----:R-:W-:-:S04]  /*1f9d0*/  @P1 IMAD.HI.U32 R2, R7, R3, RZ ;  /* 0x0000000307021227 */ /* 0x002fc800078e00ff */
[----:B------:R-:W-:Y:S01]  /*1f9e0*/  IMAD.IADD R6, R9, 0x1, R10 ;  /* 0x0000000109067824 */ /* 0x000fe200078e020a */
[----:B----4-:R-:W-:-:S03]  /*1f9f0*/  @P1 SHF.R.U32.HI R7, RZ, R5, R2 ;  /* 0x00000005ff071219 */ /* 0x010fc60000011602 */
[C---:B------:R-:W-:Y:S01]  /*1fa00*/  VIADD R2, R6.reuse, 0x7f ;  /* 0x0000007f06027836 */ /* 0x040fe20000000000 */
[----:B------:R-:W-:-:S04]  /*1fa10*/  IADD3 R17, R6, 0x1, -R11 ;  /* 0x0000000106117810 */ /* 0x000fc80007ffe80b */
[----:B------:R-:W-:Y:S01]  /*1fa20*/  SHF.R.S32.HI R3, RZ, 0x1f, R2 ;  /* 0x0000001fff037819 */ /* 0x000fe20000011402 */
[----:B------:R-:W-:-:S03]  /*1fa30*/  IMAD.IADD R7, R17, 0x1, R7 ;  /* 0x0000000111077824 */ /* 0x000fc600078e0207 */
[----:B------:R-:W-:Y:S02]  /*1fa40*/  LEA.HI R21, R3, R2, RZ, 0x7 ;  /* 0x0000000203157211 */ /* 0x000fe400078f38ff */
[----:B------:R-:W1:Y:S02]  /*1fa50*/  LDC.64 R2, c[0x0][0x9e0] ;  /* 0x00027800ff027b82 */ /* 0x000e640000000a00 */
[----:B------:R-:W-:Y:S02]  /*1fa60*/  SHF.R.S32.HI R21, RZ, 0x7, R21 ;  /* 0x00000007ff157819 */ /* 0x000fe40000011415 */
[----:B-1----:R-:W-:Y:S01]  /*1fa70*/  ISETP.GE.AND P3, PT, R3, 0x1, PT ;  /* 0x000000010300780c */ /* 0x002fe20003f66270 */
[----:B------:R-:W-:-:S12]  /*1fa80*/  IMAD.IADD R8, R7, 0x1, R2 ;  /* 0x0000000107087824 */ /* 0x000fd800078e0202 */
[----:B---3--:R-:W-:Y:S05]  /*1fa90*/  @!P3 BRA `(.L_x_1940) ;  /* 0x000000000048b947 */ /* 0x008fea0003800000 */
[C---:B------:R-:W-:Y:S01]  /*1faa0*/  ISETP.GT.AND P0, PT, R7.reuse, RZ, PT ;  /* 0x000000ff0700720c */ /* 0x040fe20003f04270 */
[----:B------:R-:W-:Y:S01]  /*1fab0*/  BSSY B0, `(.L_x_1941) ;  /* 0x000000e000007945 */ /* 0x000fe20003800000 */
[----:B------:R-:W-:-:S11]  /*1fac0*/  VIADD R2, R7, 0xffffffff ;  /* 0xffffffff07027836 */ /* 0x000fd60000000000 */
[----:B------:R-:W-:Y:S05]  /*1fad0*/  @P0 BRA `(.L_x_1942) ;  /* 0x00000000001c0947 */ /* 0x000fea0003800000 */
[----:B------:R-:W-:Y:S02]  /*1fae0*/  ISETP.NE.AND P0, PT, R3, 0x1, PT ;  /* 0x000000010300780c */ /* 0x000fe40003f05270 */
[----:B------:R-:W-:-:S11]  /*1faf0*/  IADD3 R2, -R7, RZ, RZ ;  /* 0x000000ff07027210 */ /* 0x000fd60007ffe1ff */
[----:B------:R-:W1:Y:S02]  /*1fb00*/  @P0 LDC.64 R4, c[0x0][0x9e8] ;  /* 0x00027a00ff040b82 */ /* 0x000e640000000a00 */
[----:B-1----:R-:W-:-:S05]  /*1fb10*/  @P0 IMAD.HI.U32 R4, R2, R4, RZ ;  /* 0x0000000402040227 */ /* 0x002fca00078e00ff */
[----:B------:R-:W-:-:S04]  /*1fb20*/  @P0 SHF.R.U32.HI R2, RZ, R5, R4 ;  /* 0x00000005ff020219 */ /* 0x000fc80000011604 */
[----:B------:R-:W-:Y:S01]  /*1fb30*/  LOP3.LUT R2, RZ, R2, RZ, 0x33, !PT ;  /* 0x00000002ff027212 */ /* 0x000fe200078e33ff */
[----:B------:R-:W-:Y:S06]  /*1fb40*/  BRA `(.L_x_1943) ;  /* 0x0000000000107947 */ /* 0x000fec0003800000 */
.L_x_1942:
[----:B------:R-:W-:-:S13]  /*1fb50*/  ISETP.NE.AND P0, PT, R3, 0x1, PT ;  /* 0x000000010300780c */ /* 0x000fda0003f05270 */
[----:B------:R-:W1:Y:S02]  /*1fb60*/  @P0 LDC.64 R4, c[0x0][0x9e8] ;  /* 0x00027a00ff040b82 */ /* 0x000e640000000a00 */
[----:B-1----:R-:W-:-:S05]  /*1fb70*/  @P0 IMAD.HI.U32 R4, R2, R4, RZ ;  /* 0x0000000402040227 */ /* 0x002fca00078e00ff */
[----:B------:R-:W-:-:S07]  /*1fb80*/  @P0 SHF.R.U32.HI R2, RZ, R5, R4 ;  /* 0x00000005ff020219 */ /* 0x000fce0000011604 */
.L_x_1943:
[----:B------:R-:W-:Y:S05]  /*1fb90*/  BSYNC B0 ;  /* 0x0000000000007941 */ /* 0x000fea0003800000 */
.L_x_1941:
[----:B------:R-:W-:-:S05]  /*1fba0*/  IMAD R2, R2, R3, R3 ;  /* 0x0000000302027224 */ /* 0x000fca00078e0203 */
[----:B------:R-:W-:-:S07]  /*1fbb0*/  VIMNMX R8, R8, R2, PT ;  /* 0x0000000208087248 */ /* 0x000fce0003fe0100 */
.L_x_1940:
[----:B------:R-:W1:Y:S01]  /*1fbc0*/  @P1 LDC R4, c[0x0][0x44c] ;  /* 0x00011300ff041b82 */ /* 0x000e620000000800 */
[----:B------:R-:W-:Y:S01]  /*1fbd0*/  IMAD.MOV.U32 R2, RZ, RZ, R12 ;  /* 0x000000ffff027224 */ /* 0x000fe200078e000c */
[----:B------:R-:W-:Y:S01]  /*1fbe0*/  ULDC UR4, c[0x0][0x9dc] ;  /* 0x0002770000047ab9 */ /* 0x000fe20000000800 */
[----:B------:R-:W-:-:S05]  /*1fbf0*/  IMAD.IADD R20, R6, 0x1, -R11 ;  /* 0x0000000106147824 */ /* 0x000fca00078e0a0b */
[----:B------:R-:W2:Y:S01]  /*1fc00*/  @P1 LDC R5, c[0x0][0x450] ;  /* 0x00011400ff051b82 */ /* 0x000ea20000000800 */
[----:B-1----:R-:W-:-:S05]  /*1fc10*/  @P1 IMAD.HI.U32 R4, R12, R4, RZ ;  /* 0x000000040c041227 */ /* 0x002fca00078e00ff */
        /* <DEDUP_REMOVED lines=14> */
.L_x_1946:
[----:B------:R-:W-:-:S13]  /*1fd00*/  ISETP.NE.AND P0, PT, R3, 0x1, PT ;  /* 0x000000010300780c */ /* 0x000fda0003f05270 */
[----:B------:R-:W1:Y:S02]  /*1fd10*/  @P0 LDC.64 R4, c[0x0][0x9e8] ;  /* 0x00027a00ff040b82 */ /* 0x000e640000000a00 */
[----:B-1----:R-:W-:-:S05]  /*1fd20*/  @P0 IMAD.HI.U32 R4, R6, R4, RZ ;  /* 0x0000000406040227 */ /* 0x002fca00078e00ff */
[----:B------:R-:W-:-:S07]  /*1fd30*/  @P0 SHF.R.U32.HI R6, RZ, R5, R4 ;  /* 0x00000005ff060219 */ /* 0x000fce0000011604 */
.L_x_1947:
[----:B------:R-:W-:Y:S05]  /*1fd40*/  BSYNC B0 ;  /* 0x0000000000007941 */ /* 0x000fea0003800000 */
.L_x_1945:
[----:B------:R-:W-:-:S05]  /*1fd50*/  IMAD R3, R6, R3, RZ ;  /* 0x0000000306037224 */ /* 0x000fca00078e02ff */
[----:B------:R-:W-:-:S07]  /*1fd60*/  VIMNMX R2, R2, R3, !PT ;  /* 0x0000000302027248 */ /* 0x000fce0007fe0100 */
.L_x_1944:
[----:B------:R-:W-:Y:S01]  /*1fd70*/  VIADD R8, R8, 0x7f ;  /* 0x0000007f08087836 */ /* 0x000fe20000000000 */
[----:B------:R-:W-:Y:S04]  /*1fd80*/  BSSY B0, `(.L_x_1948) ;  /* 0x000012f000007945 */ /* 0x000fe80003800000 */
[----:B------:R-:W-:-:S04]  /*1fd90*/  SHF.R.S32.HI R3, RZ, 0x1f, R8 ;  /* 0x0000001fff037819 */ /* 0x000fc80000011408 */
[----:B------:R-:W-:Y:S02]  /*1fda0*/  LEA.HI R4, R3, R8, RZ, 0x7 ;  /* 0x0000000803047211 */ /* 0x000fe400078f38ff */
[----:B------:R-:W-:Y:S02]  /*1fdb0*/  SHF.R.S32.HI R3, RZ, 0x1f, R2 ;  /* 0x0000001fff037819 */ /* 0x000fe40000011402 */
[----:B------:R-:W-:Y:S02]  /*1fdc0*/  SHF.R.S32.HI R4, RZ, 0x7, R4 ;  /* 0x00000007ff047819 */ /* 0x000fe40000011404 */
[----:B------:R-:W-:-:S04]  /*1fdd0*/  LEA.HI R2, R3, R2, RZ, 0x7 ;  /* 0x0000000203027211 */ /* 0x000fc800078f38ff */
[----:B------:R-:W-:-:S04]  /*1fde0*/  SHF.R.S32.HI R2, RZ, 0x7, R2 ;  /* 0x00000007ff027819 */ /* 0x000fc80000011402 */
[----:B------:R-:W-:Y:S02]  /*1fdf0*/  VIMNMX R3, RZ, R2, !PT ;  /* 0x00000002ff037248 */ /* 0x000fe40007fe0100 */
[----:B------:R-:W-:-:S03]  /*1fe00*/  VIMNMX R2, R21, R4, PT ;  /* 0x0000000415027248 */ /* 0x000fc60003fe0100 */
[----:B------:R-:W-:Y:S01]  /*1fe10*/  IMAD R3, R3, 0x80, -R9 ;  /* 0x0000008003037824 */ /* 0x000fe200078e0a09 */
[----:B------:R-:W-:-:S04]  /*1fe20*/  LEA R2, R2, -R9, 0x7 ;  /* 0x8000000902027211 */ /* 0x000fc800078e38ff */
[----:B------:R-:W-:Y:S02]  /*1fe30*/  VIMNMX R2, R2, R10, PT ;  /* 0x0000000a02027248 */ /* 0x000fe40003fe0100 */
[----:B------:R-:W-:-:S04]  /*1fe40*/  VIMNMX R3, RZ, R3, !PT ;  /* 0x00000003ff037248 */ /* 0x000fc80007fe0100 */
[----:B------:R-:W-:Y:S02]  /*1fe50*/  ISETP.GT.AND P0, PT, R2, R3, PT ;  /* 0x000000030200720c */ /* 0x000fe40003f04270 */
[----:B------:R-:W-:-:S11]  /*1fe60*/  SHF.R.U32.HI R3, RZ, 0x7, R3 ;  /* 0x00000007ff037819 */ /* 0x000fd60000011603 */
[----:B------:R-:W-:-:S05]  /*1fe70*/  @P0 VIADD R2, R2, 0x7f ;  /* 0x0000007f02020836 */ /* 0x000fca0000000000 */
[----:B------:R-:W-:-:S04]  /*1fe80*/  @P0 SHF.R.S32.HI R4, RZ, 0x1f, R2 ;  /* 0x0000001fff040819 */ /* 0x000fc80000011402 */
[----:B------:R-:W-:Y:S01]  /*1fe90*/  @P0 LEA.HI R2, R4, R2, RZ, 0x7 ;  /* 0x0000000204020211 */ /* 0x000fe200078f38ff */
[----:B------:R-:W-:-:S03]  /*1fea0*/  IMAD.MOV.U32 R4, RZ, RZ, R3 ;  /* 0x000000ffff047224 */ /* 0x000fc600078e0003 */
[----:B------:R-:W-:Y:S02]  /*1feb0*/  @P0 SHF.R.S32.HI R4, RZ, 0x7, R2 ;  /* 0x00000007ff040819 */ /* 0x000fe40000011402 */
[----:B------:R-:W-:Y:S02]  /*1fec0*/  PLOP3.LUT P0, PT, PT, PT, PT, 0x80, 0x0 ;  /* 0x000000000000781c */ /* 0x000fe40003f0f070 */
[----:B------:R-:W-:-:S13]  /*1fed0*/  ISETP.GT.AND P1, PT, R4, R3, PT ;  /* 0x000000030400720c */ /* 0x000fda0003f24270 */
[----:B------:R-:W-:Y:S05]  /*1fee0*/  @!P1 BRA `(.L_x_1949) ;  /* 0x0000001000609947 */ /* 0x000fea0003800000 */
[----:B------:R-:W-:Y:S01]  /*1fef0*/  UMOV UR4, 0xffffffff ;  /* 0xffffffff00047882 */ /* 0x000fe20000000000 */
[----:B------:R-:W-:Y:S02]  /*1ff00*/  SEL R2, R19, RZ, !P2 ;  /* 0x000000ff13027207 */ /* 0x000fe40005000000 */
[----:B------:R-:W-:Y:S05]  /*1ff10*/  BRA.DIV UR4, `(.L_x_1950) ;  /* 0x0000007e04d07947 */ /* 0x000fea000b800000 */
[----:B------:R-:W1:Y:S02]  /*1ff20*/  S2R R5, SR_TID.X ;  /* 0x0000000000057919 */ /* 0x000e640000002100 */
[----:B-1----:R-:W-:-:S04]  /*1ff30*/  SHF.R.U32.HI R5, RZ, 0x5, R5 ;  /* 0x00000005ff057819 */ /* 0x002fc80000011605 */
[----:B------:R-:W-:-:S05]  /*1ff40*/  LOP3.LUT R5, R5, 0x3, RZ, 0xc0, !PT ;  /* 0x0000000305057812 */ /* 0x000fca00078ec0ff */
[----:B------:R1:W2:Y:S02]  /*1ff50*/  SHFL.IDX PT, R14, R5, RZ, 0x1f ;  /* 0x00001fff050e7589 */ /* 0x0002a400000e0000 */
.L_x_2168:
[----:B--2---:R-:W-:Y:S02]  /*1ff60*/  ISETP.NE.AND P0, PT, R14, RZ, PT ;  /* 0x000000ff0e00720c */ /* 0x004fe40003f05270 */
[----:B------:R-:W-:-:S11]  /*1ff70*/  PLOP3.LUT P6, PT, PT, PT, PT, 0x8, 0x0 ;  /* 0x000000000000781c */ /* 0x000fd60003fce170 */
[----:B------:R-:W-:Y:S05]  /*1ff80*/  @P0 BRA `(.L_x_1951) ;  /* 0x00000000000c0947 */ /* 0x000fea0003800000 */
[----:B------:R-:W-:-:S03]  /*1ff90*/  UMOV UR4, 0xffffffff ;  /* 0xffffffff00047882 */ /* 0x000fc60000000000 */
[----:B------:R-:W-:Y:S05]  /*1ffa0*/  BRA.DIV UR4, `(.L_x_1952) ;  /* 0x0000007e04e07947 */ /* 0x000fea000b800000 */
[----:B------:R-:W-:-:S13]  /*1ffb0*/  ELECT P6, URZ, PT ;  /* 0x00000000003f782f */ /* 0x000fda00038c0000 */
.L_x_1951:
[----:B-1----:R-:W2:Y:S04]  /*1ffc0*/  LDL R5, [R1+0x48] ;  /* 0x0000480001057983 */ /* 0x002ea80000100800 */
[----:B------:R-:W3:Y:S01]  /*1ffd0*/  LDL R7, [R1] ;  /* 0x0000000001077983 */ /* 0x000ee20000100800 */
[----:B------:R-:W-:Y:S01]  /*1ffe0*/  BSSY B1, `(.L_x_1953) ;  /* 0x0000008000017945 */ /* 0x000fe20003800000 */
[----:B--2---:R-:W-:-:S05]  /*1fff0*/  VIADD R5, R5, 0x1 ;  /* 0x0000000105057836 */ /* 0x004fca0000000000 */
[----:B------:R-:W-:-:S04]  /*20000*/  LEA.HI R6, R5, R5, RZ, 0x1 ;  /* 0x0000000505067211 */ /* 0x000fc800078f08ff */
[----:B------:R-:W-:-:S05]  /*20010*/  LOP3.LUT R6, R6, 0xfffffffe, RZ, 0xc0, !PT ;  /* 0xfffffffe06067812 */ /* 0x000fca00078ec0ff */
[----:B------:R-:W-:-:S05]  /*20020*/  IMAD.IADD R5, R5, 0x1, -R6 ;  /* 0x0000000105057824 */ /* 0x000fca00078e0a06 */
[----:B------:R-:W-:-:S04]  /*20030*/  SHF.L.U32 R5, R5, 0x1f, RZ ;  /* 0x0000001f05057819 */ /* 0x000fc800000006ff */
[----:B---3--:R-:W1:Y:S02]  /*20040*/  SYNCS.PHASECHK.TRANS64.TRYWAIT P0, [R7+URZ+0x28820], R5 ;  /* 0x02882005070075a7 */ /* 0x008e64000800017f */
[----:B-1----:R-:W-:Y:S05]  /*20050*/  @!P0 BRA `(.L_x_1954) ;  /* 0x0000007c00d48947 */ /* 0x002fea0003800000 */
.L_x_2171:
[----:B------:R-:W-:Y:S05]  /*20060*/  BSYNC B1 ;  /* 0x0000000000017941 */ /* 0x000fea0003800000 */
.L_x_1953:
[----:B------:R-:W-:Y:S04]  /*20070*/  BSSY B1, `(.L_x_1955) ;  /* 0x0000074000017945 */ /* 0x000fe80003800000 */
[----:B------:R-:W-:Y:S05]  /*20080*/  @!P6 BRA `(.L_x_1956) ;  /* 0x0000000400c8e947 */ /* 0x000fea0003800000 */
[----:B------:R-:W2:Y:S04]  /*20090*/  LDL R9, [R1] ;  /* 0x0000000001097983 */ /* 0x000ea80000100800 */
[----:B------:R-:W2:Y:S04]  /*200a0*/  LDL R7, [R1+0x18] ;  /* 0x0000180001077983 */ /* 0x000ea80000100800 */
[----:B------:R-:W3:Y:S01]  /*200b0*/  LDL R8, [R1+0x1c] ;  /* 0x00001c0001087983 */ /* 0x000ee20000100800 */
[----:B------:R-:W-:Y:S01]  /*200c0*/  BSSY B2, `(.L_x_1957) ;  /* 0x0000008000027945 */ /* 0x000fe20003800000 */
[----:B-1----:R-:W1:Y:S02]  /*200d0*/  S2R R6, SR_TID.X ;  /* 0x0000000000067919 */ /* 0x002e640000002100 */
[----:B-1----:R-:W-:-:S04]  /*200e0*/  LOP3.LUT R6, R6, 0x7f, RZ, 0xc0, !PT ;  /* 0x0000007f06067812 */ /* 0x002fc800078ec0ff */
[----:B------:R-:W-:Y:S01]  /*200f0*/  ISETP.NE.AND P1, PT, R6, RZ, PT ;  /* 0x000000ff0600720c */ /* 0x000fe20003f25270 */
[----:B--2---:R-:W-:Y:S01]  /*20100*/  IMAD R7, R7, 0x8, R9 ;  /* 0x0000000807077824 */ /* 0x004fe200078e0209 */
[----:B---3--:R-:W-:-:S04]  /*20110*/  SHF.L.U32 R10, R8, 0x1f, RZ ;  /* 0x0000001f080a7819 */ /* 0x008fc800000006ff */
[----:B------:R-:W1:Y:S02]  /*20120*/  SYNCS.PHASECHK.TRANS64.TRYWAIT P0, [R7+URZ+0x288a0], R10 ;  /* 0x0288a00a070075a7 */ /* 0x000e64000800017f */
[----:B-1----:R-:W-:Y:S05]  /*20130*/  @!P0 BRA `(.L_x_1958) ;  /* 0x0000007c00b48947 */ /* 0x002fea0003800000 */
.L_x_2172:
[----:B------:R-:W-:Y:S05]  /*20140*/  BSYNC B2 ;  /* 0x0000000000027941 */ /* 0x000fea0003800000 */
.L_x_1957:
        /* <DEDUP_REMOVED lines=9> */
.L_x_1960:
[----:B------:R-:W-:Y:S05]  /*201e0*/  BSYNC B2 ;  /* 0x0000000000027941 */ /* 0x000fea0003800000 */
.L_x_1959:
[----:B------:R-:W2:Y:S04]  /*201f0*/  LDL R8, [R1] ;  /* 0x0000000001087983 */ /* 0x000ea80000100800 */
[----:B------:R-:W2:Y:S01]  /*20200*/  LDL R5, [R1+0x18] ;  /* 0x0000180001057983 */ /* 0x000ea20000100800 */
[----:B------:R-:W-:Y:S01]  /*20210*/  MOV R14, RZ ;  /* 0x000000ff000e7202 */ /* 0x000fe20000000f00 */
[----:B------:R-:W-:Y:S01]  /*20220*/  IMAD R6, R4, 0x80, R0 ;  /* 0x0000008004067824 */ /* 0x000fe200078e0200 */
[----:B------:R-:W-:Y:S01]  /*20230*/  UIADD3 UR4, UP0, UR40, 0x570, URZ ;  /* 0x0000057028047890 */ /* 0x000fe2000ff1e03f */
[----:B------:R-:W-:Y:S01]  /*20240*/  PLOP3.LUT P0, PT, PT, PT, PT, 0x80, 0x0 ;  /* 0x000000000000781c */ /* 0x000fe20003f0f070 */
[----:B------:R-:W-:Y:S01]  /*20250*/  UMOV UR6, 0x0 ;  /* 0x0000000000067882 */ /* 0x000fe20000000000 */
[----:B------:R-:W-:Y:S01]  /*20260*/  R2UR UR10, R14 ;  /* 0x000000000e0a72ca */ /* 0x000fe200000e0000 */
[----:B------:R-:W-:Y:S01]  /*20270*/  VIADD R6, R6, 0xffffff80 ;  /* 0xffffff8006067836 */ /* 0x000fe20000000000 */
[----:B------:R-:W-:Y:S01]  /*20280*/  UIADD3.X UR5, URZ, UR41, URZ, UP0, !UPT ;  /* 0x000000293f057290 */ /* 0x000fe200087fe43f */
[----:B------:R-:W-:Y:S01]  /*20290*/  UMOV UR7, 0x12f00000 ;  /* 0x12f0000000077882 */ /* 0x000fe20000000000 */
[----:B--2---:R-:W-:-:S02]  /*202a0*/  IMAD R9, R5, 0x8000, R8 ;  /* 0x0000800005097824 */ /* 0x004fc400078e0208 */
[----:B0-----:R-:W-:Y:S02]  /*202b0*/  IMAD.SHL.U32 R11, R5, 0x4000, RZ ;  /* 0x00004000050b7824 */ /* 0x001fe400078e00ff */
[----:B------:R-:W-:Y:S02]  /*202c0*/  VIADD R5, R7, 0x28890 ;  /* 0x0002889007057836 */ /* 0x000fe40000000000 */
[----:B------:R-:W-:-:S07]  /*202d0*/  VIADD R8, R9, 0x18400 ;  /* 0x0001840009087836 */ /* 0x000fce0000000000 */
.L_x_1961:
        /* <DEDUP_REMOVED lines=10> */
[----:B------:R-:W-:Y:S01]  /*20380*/  MOV R15, 0x40 ;  /* 0x00000040000f7802 */ /* 0x000fe20000000f00 */
[----:B------:R-:W-:Y:S01]  /*20390*/  VIADD R8, R9, 0x1c400 ;  /* 0x0001c40009087836 */ /* 0x000fe20000000000 */
[----:B------:R-:W-:Y:S01]  /*203a0*/  PLOP3.LUT P0, PT, PT, PT, PT, 0x80, 0x0 ;  /* 0x000000000000781c */ /* 0x000fe20003f0f070 */
[----:B------:R-:W-:Y:S01]  /*203b0*/  UMOV UR6, 0x0 ;  /* 0x0000000000067882 */ /* 0x000fe20000000000 */
[----:B------:R-:W-:Y:S01]  /*203c0*/  R2UR UR10, R15 ;  /* 0x000000000f0a72ca */ /* 0x000fe200000e0000 */
[----:B------:R-:W-:-:S14]  /*203d0*/  UMOV UR7, 0x12f00000 ;  /* 0x12f0000000077882 */ /* 0x000fdc0000000000 */
.L_x_1962:
        /* <DEDUP_REMOVED lines=10> */
[----:B------:R-:W0:Y:S01]  /*20480*/  SYNCS.PHASECHK.TRANS64.TRYWAIT P0, [R7+URZ+0x288c0], R10 ;  /* 0x0288c00a070075a7 */ /* 0x000e22000800017f */
[----:B------:R-:W-:Y:S04]  /*20490*/  BSSY B2, `(.L_x_1963) ;  /* 0x0000002000027945 */ /* 0x000fe80003800000 */
[----:B0-----:R-:W-:Y:S05]  /*204a0*/  @!P0 BRA `(.L_x_1964) ;  /* 0x0000007800ec8947 */ /* 0x001fea0003800000 */
.L_x_2173:
[----:B------:R-:W-:Y:S05]  /*204b0*/  BSYNC B2 ;  /* 0x0000000000027941 */ /* 0x000fea0003800000 */
.L_x_1963:
        /* <DEDUP_REMOVED lines=11> */
.L_x_1966:
[----:B------:R-:W-:Y:S05]  /*20570*/  BSYNC B2 ;  /* 0x0000000000027941 */ /* 0x000fea0003800000 */
.L_x_1965:
[----:B------:R-:W2:Y:S01]  /*20580*/  LDL R5, [R1] ;  /* 0x0000000001057983 */ /* 0x000ea20000100800 */
[----:B------:R-:W-:Y:S01]  /*20590*/  R2UR UR10, R14 ;  /* 0x000000000e0a72ca */ /* 0x000fe200000e0000 */
[----:B------:R-:W-:Y:S01]  /*205a0*/  UIADD3 UR4, UP0, UR40, 0x670, URZ ;  /* 0x0000067028047890 */ /* 0x000fe2000ff1e03f */
[----:B------:R-:W-:Y:S01]  /*205b0*/  R2UR UR6, R12 ;  /* 0x000000000c0672ca */ /* 0x000fe200000e0000 */
[----:B01----:R-:W-:Y:S01]  /*205c0*/  VIADD R7, R7, 0x288b0 ;  /* 0x000288b007077836 */ /* 0x003fe20000000000 */
[----:B------:R-:W-:Y:S01]  /*205d0*/  R2UR UR7, R13 ;  /* 0x000000000d0772ca */ /* 0x000fe200000e0000 */
[----:B------:R-:W-:Y:S01]  /*205e0*/  UIADD3.X UR5, URZ, UR41, URZ, UP0, !UPT ;  /* 0x000000293f057290 */ /* 0x000fe200087fe43f */
[----:B------:R-:W-:Y:S01]  /*205f0*/  PLOP3.LUT P0, PT, PT, PT, PT, 0x80, 0x0 ;  /* 0x000000000000781c */ /* 0x000fe20003f0f070 */
[----:B--2---:R-:W-:-:S05]  /*20600*/  IMAD R8, R11, 0x2, R5 ;  /* 0x000000020b087824 */ /* 0x004fca00078e0205 */
[----:B------:R-:W-:-:S07]  /*20610*/  IADD3 R5, R8, 0x400, RZ ;  /* 0x0000040008057810 */ /* 0x000fce0007ffe0ff */
.L_x_1967:
        /* <DEDUP_REMOVED lines=15> */
.L_x_1968:
        /* <DEDUP_REMOVED lines=10> */
.L_x_1956:
[----:B------:R-:W-:Y:S05]  /*207b0*/  BSYNC B1 ;  /* 0x0000000000017941 */ /* 0x000fea0003800000 */
.L_x_1955:
[----:B------:R-:W1:Y:S04]  /*207c0*/  LDL.LU R9, [R1+0x18] ;  /* 0x0000180001097983 */ /* 0x000e680000300800 */
[----:B------:R-:W2:Y:S01]  /*207d0*/  LDL.LU R8, [R1+0x1c] ;  /* 0x00001c0001087983 */ /* 0x000ea20000300800 */
[----:B------:R-:W-:Y:S01]  /*207e0*/  PLOP3.LUT P0, PT, PT, PT, PT, 0x8, 0x0 ;  /* 0x000000000000781c */ /* 0x000fe20003f0e170 */
[----:B-1----:R-:W-:Y:S02]  /*207f0*/  VIADD R5, R9, 0x1 ;  /* 0x0000000109057836 */ /* 0x002fe40000000000 */
[----:B------:R-:W-:-:S03]  /*20800*/  VIADD R9, R4, 0xfffffffe ;  /* 0xfffffffe04097836 */ /* 0x000fc60000000000 */
[----:B------:R-:W-:Y:S02]  /*20810*/  ISETP.NE.AND P1, PT, R5, 0x2, PT ;  /* 0x000000020500780c */ /* 0x000fe40003f25270 */
[----:B------:R-:W-:Y:S02]  /*20820*/  ISETP.GE.AND P2, PT, R9, R3, PT ;  /* 0x000000030900720c */ /* 0x000fe40003f46270 */
[----:B------:R-:W-:-:S04]  /*20830*/  SEL R4, RZ, 0x1, P1 ;  /* 0x00000001ff047807 */ /* 0x000fc80000800000 */
[----:B--2---:R-:W-:Y:S02]  /*20840*/  LOP3.LUT R8, R8, R4, RZ, 0x3c, !PT ;  /* 0x0000000408087212 */ /* 0x004fe400078e3cff */
[----:B------:R-:W-:-:S05]  /*20850*/  SEL R4, R5, RZ, P1 ;  /* 0x000000ff05047207 */ /* 0x000fca0000800000 */
[----:B------:R1:W-:Y:S04]  /*20860*/  STL [R1+0x18], R4 ;  /* 0x0000180401007387 */ /* 0x0003e80000100800 */
[----:B------:R1:W-:Y:S01]  /*20870*/  STL [R1+0x1c], R8 ;  /* 0x00001c0801007387 */ /* 0x0003e20000100800 */
[----:B------:R-:W-:Y:S05]  /*20880*/  @!P2 BRA `(.L_x_1949) ;  /* 0x0000000400f8a947 */ /* 0x000fea0003800000 */
.L_x_1983:
[----:B------:R-:W-:Y:S05]  /*20890*/  YIELD ;  /* 0x0000000000007946 */ /* 0x000fea0003800000 */
[----:B------:R-:W-:Y:S04]  /*208a0*/  BSSY B1, `(.L_x_1969) ;  /* 0x0000070000017945 */ /* 0x000fe80003800000 */
[----:B--2---:R-:W-:Y:S05]  /*208b0*/  @!P6 BRA `(.L_x_1970) ;  /* 0x0000000400b8e947 */ /* 0x004fea0003800000 */
        /* <DEDUP_REMOVED lines=11> */
.L_x_2174:
[----:B------:R-:W-:Y:S05]  /*20970*/  BSYNC B2 ;  /* 0x0000000000027941 */ /* 0x000fea0003800000 */
.L_x_1971:
        /* <DEDUP_REMOVED lines=9> */
.L_x_1974:
[----:B------:R-:W-:Y:S05]  /*20a10*/  BSYNC B2 ;  /* 0x0000000000027941 */ /* 0x000fea0003800000 */
.L_x_1973:
[----:B------:R-:W2:Y:S04]  /*20a20*/  LDL R5, [R1] ;  /* 0x0000000001057983 */ /* 0x000ea80000100800 */
        /* <DEDUP_REMOVED lines=8> */
[----:B--2---:R-:W-:Y:S01]  /*20ab0*/  LEA R6, R4, R5, 0xf ;  /* 0x0000000504067211 */ /* 0x004fe200078e78ff */
[----:B------:R-:W-:-:S02]  /*20ac0*/  IMAD R5, R9, 0x80, R0 ;  /* 0x0000008009057824 */ /* 0x000fc400078e0200 */
[----:B------:R-:W-:Y:S02]  /*20ad0*/  VIADD R4, R8, 0x28890 ;  /* 0x0002889008047836 */ /* 0x000fe40000000000 */
[----:B------:R-:W-:-:S08]  /*20ae0*/  VIADD R10, R6, 0x18400 ;  /* 0x00018400060a7836 */ /* 0x000fd00000000000 */
.L_x_1975:
        /* <DEDUP_REMOVED lines=16> */
.L_x_1976:
        /* <DEDUP_REMOVED lines=13> */
.L_x_2175:
[----:B------:R-:W-:Y:S05]  /*20cc0*/  BSYNC B2 ;  /* 0x0000000000027941 */ /* 0x000fea0003800000 */
.L_x_1977:
[----:B------:R-:W-:Y:S01]  /*20cd0*/  BSSY B2, `(.L_x_1979) ;  /* 0x000000b000027945 */ /* 0x000fe20003800000 */
[----:B------:R-:W-:Y:S01]  /*20ce0*/  IMAD.MOV.U32 R10, RZ, RZ, 0x0 ;  /* 0x00000000ff0a7424 */ /* 0x000fe200078e00ff */
[----:B0-----:R-:W-:Y:S02]  /*20cf0*/  MOV R11, 0x12f00000 ;  /* 0x12f00000000b7802 */ /* 0x001fe40000000f00 */
[----:B------:R-:W-:Y:S05]  /*20d00*/  @P2 BRA `(.L_x_1980) ;  /* 0x00000000001c2947 */ /* 0x000fea0003800000 */
[----:B------:R-:W0:Y:S01]  /*20d10*/  S2R R14, SR_TID.X ;  /* 0x00000000000e7919 */ /* 0x000e220000002100 */
[----:B------:R-:W-:-:S04]  /*20d20*/  IMAD.MOV.U32 R4, RZ, RZ, 0x8000 ;  /* 0x00008000ff047424 */ /* 0x000fc800078e00ff */
[----:B------:R3:W-:Y:S01]  /*20d30*/  SYNCS.ARRIVE.TRANS64 RZ, [R8+URZ+0x288b0], R4 ;  /* 0x0288b00408ff79a7 */ /* 0x0007e2000800003f */
[----:B0-----:R-:W-:-:S04]  /*20d40*/  LOP3.LUT R14, R14, 0x1f, RZ, 0xc0, !PT ;  /* 0x0000001f0e0e7812 */ /* 0x001fc800078ec0ff */
[----:B------:R-:W-:-:S13]  /*20d50*/  ISETP.NE.AND P1, PT, R14, RZ, PT ;  /* 0x000000ff0e00720c */ /* 0x000fda0003f25270 */
[----:B---3--:R-:W-:Y:S05]  /*20d60*/  @!P1 BRA `(.L_x_1980) ;  /* 0x0000000000049947 */ /* 0x008fea0003800000 */
[----:B------:R-:W-:Y:S01]  /*20d70*/  BPT.TRAP 0x1 ;  /* 0x000000040000795c */ /* 0x000fe20000300000 */
.L_x_1980:
[----:B------:R-:W-:Y:S05]  /*20d80*/  BSYNC B2 ;  /* 0x0000000000027941 */ /* 0x000fea0003800000 */
.L_x_1979:
[----:B------:R-:W-:Y:S01]  /*20d90*/  R2UR UR10, R12 ;  /* 0x000000000c0a72ca */ /* 0x000fe200000e0000 */
[----:B------:R-:W-:Y:S01]  /*20da0*/  UIADD3 UR4, UP0, UR40, 0x670, URZ ;  /* 0x0000067028047890 */ /* 0x000fe2000ff1e03f */
[----:B------:R-:W-:Y:S01]  /*20db0*/  R2UR UR6, R10 ;  /* 0x000000000a0672ca */ /* 0x000fe200000e0000 */
[----:B-12---:R-:W-:Y:S01]  /*20dc0*/  VIADD R8, R8, 0x288b0 ;  /* 0x000288b008087836 */ /* 0x006fe20000000000 */
[----:B------:R-:W-:Y:S01]  /*20dd0*/  R2UR UR7, R11 ;  /* 0x000000000b0772ca */ /* 0x000fe200000e0000 */
[----:B------:R-:W-:Y:S01]  /*20de0*/  VIADD R4, R6, 0x400 ;  /* 0x0000040006047836 */ /* 0x000fe20000000000 */
[----:B------:R-:W-:Y:S01]  /*20df0*/  PLOP3.LUT P1, PT, PT, PT, PT, 0x80, 0x0 ;  /* 0x000000000000781c */ /* 0x000fe20003f2f070 */
[----:B------:R-:W-:-:S12]  /*20e00*/  UIADD3.X UR5, URZ, UR41, URZ, UP0, !UPT ;  /* 0x000000293f057290 */ /* 0x000fd800087fe43f */
.L_x_1981:
        /* <DEDUP_REMOVED lines=15> */
.L_x_1982:
        /* <DEDUP_REMOVED lines=10> */
.L_x_1970:
[----:B------:R-:W-:Y:S05]  /*20fa0*/  BSYNC B1 ;  /* 0x0000000000017941 */ /* 0x000fea0003800000 */
.L_x_1969:
[----:B-1----:R-:W2:Y:S04]  /*20fb0*/  LDL.LU R4, [R1+0x18] ;  /* 0x0000180001047983 */ /* 0x002ea80000300800 */
        /* <DEDUP_REMOVED lines=11> */
.L_x_1949:
[----:B------:R-:W-:Y:S05]  /*21070*/  BSYNC B0 ;  /* 0x0000000000007941 */ /* 0x000fea0003800000 */
.L_x_1948:
[----:B--2---:R-:W2:Y:S01]  /*21080*/  LDL R7, [R1+0x30] ;  /* 0x0000300001077983 */ /* 0x004ea20000100800 */
[----:B------:R-:W3:Y:S01]  /*21090*/  LDC R0, c[0x0][0x448] ;  /* 0x00011200ff007b82 */ /* 0x000ee20000000800 */
[----:B------:R-:W-:Y:S07]  /*210a0*/  @!P0 WARPSYNC.ALL ;  /* 0x0000000000008948 */ /* 0x000fee0003800000 */
[----:B------:R-:W-:Y:S01]  /*210b0*/  @!P0 BAR.SYNC.DEFER_BLOCKING 0xc, 0x180 ;  /* 0x0306000000008b1d */ /* 0x000fe20000010000 */
[----:B---3--:R-:W-:-:S13]  /*210c0*/  ISETP.NE.AND P1, PT, R0, 0x1, PT ;  /* 0x000000010000780c */ /* 0x008fda0003f25270 */
[----:B------:R-:W3:Y:S08]  /*210d0*/  @P1 LDC R2, c[0x0][0x44c] ;  /* 0x00011300ff021b82 */ /* 0x000ef00000000800 */
[----:B------:R-:W4:Y:S01]  /*210e0*/  @P1 LDC R3, c[0x0][0x450] ;  /* 0x00011400ff031b82 */ /* 0x000f220000000800 */
[----:B--2---:R-:W-:-:S05]  /*210f0*/  IADD3 R0, R7, 0x7f, RZ ;  /* 0x0000007f07007810 */ /* 0x004fca0007ffe0ff */
[----:B---3--:R-:W-:-:S05]  /*21100*/  @P1 IMAD.HI.U32 R2, R0, R2, RZ ;  /* 0x0000000200021227 */ /* 0x008fca00078e00ff */
[----:B----4-:R-:W-:Y:S02]  /*21110*/  @P1 SHF.R.U32.HI R0, RZ, R3, R2 ;  /* 0x00000003ff001219 */ /* 0x010fe40000011602 */
[----:B------:R-:W2:Y:S03]  /*21120*/  LDC.64 R2, c[0x0][0x9e0] ;  /* 0x00027800ff027b82 */ /* 0x000ea60000000a00 */
[----:B------:R-:W-:Y:S01]  /*21130*/  IMAD.IADD R0, R17, 0x1, R0 ;  /* 0x0000000111007824 */ /* 0x000fe200078e0200 */
[----:B--2---:R-:W-:-:S03]  /*21140*/  ISETP.GE.AND P2, PT, R3, 0x1, PT ;  /* 0x000000010300780c */ /* 0x004fc60003f46270 */
[----:B------:R-:W-:-:S10]  /*21150*/  IMAD.IADD R2, R0, 0x1, R2 ;  /* 0x0000000100027824 */ /* 0x000fd400078e0202 */
[----:B------:R-:W-:Y:S05]  /*21160*/  @!P2 BRA `(.L_x_1984) ;  /* 0x000000000048a947 */ /* 0x000fea0003800000 */
[C---:B------:R-:W-:Y:S01]  /*21170*/  ISETP.GT.AND P0, PT, R0.reuse, RZ, PT ;  /* 0x000000ff0000720c */ /* 0x040fe20003f04270 */
[----:B------:R-:W-:Y:S01]  /*21180*/  BSSY B0, `(.L_x_1985) ;  /* 0x000000e000007945 */ /* 0x000fe20003800000 */
[----:B------:R-:W-:-:S11]  /*21190*/  VIADD R6, R0, 0xffffffff ;  /* 0xffffffff00067836 */ /* 0x000fd60000000000 */
[----:B------:R-:W-:Y:S05]  /*211a0*/  @P0 BRA `(.L_x_1986) ;  /* 0x00000000001c0947 */ /* 0x000fea0003800000 */
[----:B------:R-:W-:Y:S01]  /*211b0*/  ISETP.NE.AND P0, PT, R3, 0x1, PT ;  /* 0x000000010300780c */ /* 0x000fe20003f05270 */
[----:B------:R-:W-:-:S12]  /*211c0*/  IMAD.MOV R0, RZ, RZ, -R0 ;  /* 0x000000ffff007224 */ /* 0x000fd800078e0a00 */
[----:B-1----:R-:W1:Y:S02]  /*211d0*/  @P0 LDC.64 R4, c[0x0][0x9e8] ;  /* 0x00027a00ff040b82 */ /* 0x002e640000000a00 */
[----:B-1----:R-:W-:-:S05]  /*211e0*/  @P0 IMAD.HI.U32 R4, R0, R4, RZ ;  /* 0x0000000400040227 */ /* 0x002fca00078e00ff */
[----:B------:R-:W-:-:S04]  /*211f0*/  @P0 SHF.R.U32.HI R0, RZ, R5, R4 ;  /* 0x00000005ff000219 */ /* 0x000fc80000011604 */
[----:B------:R-:W-:Y:S01]  /*21200*/  LOP3.LUT R6, RZ, R0, RZ, 0x33, !PT ;  /* 0x00000000ff067212 */ /* 0x000fe200078e33ff */
[----:B------:R-:W-:Y:S06]  /*21210*/  BRA `(.L_x_1987) ;  /* 0x0000000000107947 */ /* 0x000fec0003800000 */
.L_x_1986:
[----:B------:R-:W-:-:S13]  /*21220*/  ISETP.NE.AND P0, PT, R3, 0x1, PT ;  /* 0x000000010300780c */ /* 0x000fda0003f05270 */
[----:B-1----:R-:W1:Y:S02]  /*21230*/  @P0 LDC.64 R4, c[0x0][0x9e8] ;  /* 0x00027a00ff040b82 */ /* 0x002e640000000a00 */
[----:B-1----:R-:W-:-:S05]  /*21240*/  @P0 IMAD.HI.U32 R4, R6, R4, RZ ;  /* 0x0000000406040227 */ /* 0x002fca00078e00ff */
[----:B------:R-:W-:-:S07]  /*21250*/  @P0 SHF.R.U32.HI R6, RZ, R5, R4 ;  /* 0x00000005ff060219 */ /* 0x000fce0000011604 */
.L_x_1987:
[----:B------:R-:W-:Y:S05]  /*21260*/  BSYNC B0 ;  /* 0x0000000000007941 */ /* 0x000fea0003800000 */
.L_x_1985:
[----:B------:R-:W-:-:S05]  /*21270*/  IMAD R6, R6, R3, R3 ;  /* 0x0000000306067224 */ /* 0x000fca00078e0203 */
[----:B------:R-:W-:-:S07]  /*21280*/  VIMNMX R2, R2, R6, PT ;  /* 0x0000000602027248 */ /* 0x000fce0003fe0100 */
.L_x_1984:
[----:B------:R-:W-:Y:S01]  /*21290*/  VIADD R2, R2, 0x7f ;  /* 0x0000007f02027836 */ /* 0x000fe20000000000 */
[----:B-1----:R-:W1:Y:S01]  /*212a0*/  @P1 LDC R4, c[0x0][0x450] ;  /* 0x00011400ff041b82 */ /* 0x002e620000000800 */
[----:B------:R-:W-:-:S03]  /*212b0*/  ULDC UR4, c[0x0][0x9dc] ;  /* 0x0002770000047ab9 */ /* 0x000fc60000000800 */
[----:B------:R-:W-:-:S04]  /*212c0*/  SHF.R.S32.HI R0, RZ, 0x1f, R2 ;  /* 0x0000001fff007819 */ /* 0x000fc80000011402 */
[----:B------:R-:W-:Y:S01]  /*212d0*/  LEA.HI R0, R0, R2, RZ, 0x7 ;  /* 0x0000000200007211 */ /* 0x000fe200078f38ff */
[----:B------:R-:W-:-:S03]  /*212e0*/  IMAD.MOV.U32 R2, RZ, RZ, R7 ;  /* 0x000000ffff027224 */ /* 0x000fc600078e0007 */
[----:B------:R-:W-:-:S04]  /*212f0*/  SHF.R.S32.HI R0, RZ, 0x7, R0 ;  /* 0x00000007ff007819 */ /* 0x000fc80000011400 */
[----:B------:R-:W-:Y:S02]  /*21300*/  VIMNMX R6, R21, R0, PT ;  /* 0x0000000015067248 */ /* 0x000fe40003fe0100 */
[----:B------:R-:W2:Y:S03]  /*21310*/  @P1 LDC R0, c[0x0][0x44c] ;  /* 0x00011300ff001b82 */ /* 0x000ea60000000800 */
[----:B------:R3:W-:Y:S01]  /*21320*/  STL [R1+0x34], R6 ;  /* 0x0000340601007387 */ /* 0x0007e20000100800 */
[----:B--2---:R-:W-:-:S05]  /*21330*/  @P1 IMAD.HI.U32 R0, R7, R0, RZ ;  /* 0x0000000007001227 */ /* 0x004fca00078e00ff */
[----:B-1----:R-:W-:-:S04]  /*21340*/  @P1 SHF.R.U32.HI R2, RZ, R4, R0 ;  /* 0x00000004ff021219 */ /* 0x002fc80000011600 */
[----:B------:R-:W-:-:S05]  /*21350*/  IADD3 R2, R20, R2, RZ ;  /* 0x0000000214027210 */ /* 0x000fca0007ffe0ff */
[----:B------:R-:W-:Y:S01]  /*21360*/  VIADD R0, R2, -UR4 ;  /* 0x8000000402007c36 */ /* 0x000fe20008000000 */
[----:B---3--:R-:W-:Y:S06]  /*21370*/  @!P2 BRA `(.L_x_1988) ;  /* 0x000000000044a947 */ /* 0x008fec0003800000 */
        /* <DEDUP_REMOVED lines=10> */
.L_x_1990:
[----:B------:R-:W-:-:S13]  /*21420*/  ISETP.NE.AND P0, PT, R3, 0x1, PT ;  /* 0x000000010300780c */ /* 0x000fda0003f05270 */
[----:B------:R-:W1:Y:S02]  /*21430*/  @P0 LDC.64 R4, c[0x0][0x9e8] ;  /* 0x00027a00ff040b82 */ /* 0x000e640000000a00 */
[----:B-1----:R-:W-:-:S05]  /*21440*/  @P0 IMAD.HI.U32 R4, R2, R4, RZ ;  /* 0x0000000402040227 */ /* 0x002fca00078e00ff */
[----:B------:R-:W-:-:S07]  /*21450*/  @P0 SHF.R.U32.HI R2, RZ, R5, R4 ;  /* 0x00000005ff020219 */ /* 0x000fce0000011604 */
.L_x_1991:
[----:B------:R-:W-:Y:S05]  /*21460*/  BSYNC B0 ;  /* 0x0000000000007941 */ /* 0x000fea0003800000 */
.L_x_1989:
[----:B------:R-:W-:-:S05]  /*21470*/  IMAD R2, R2, R3, RZ ;  /* 0x0000000302027224 */ /* 0x000fca00078e02ff */
[----:B------:R-:W-:-:S07]  /*21480*/  VIMNMX R0, R0, R2, !PT ;  /* 0x0000000200007248 */ /* 0x000fce0007fe0100 */
.L_x_1988:
[----:B------:R-:W-:Y:S01]  /*21490*/  SHF.R.S32.HI R2, RZ, 0x1f, R0 ;  /* 0x0000001fff027819 */ /* 0x000fe20000011400 */
[----:B------:R-:W-:Y:S03]  /*214a0*/  BSSY B7, `(.L_x_1992) ;  /* 0x00003e3000077945 */ /* 0x000fe60003800000 */
[----:B------:R-:W-:-:S04]  /*214b0*/  LEA.HI R2, R2, R0, RZ, 0x7 ;  /* 0x0000000002027211 */ /* 0x000fc800078f38ff */
[----:B------:R-:W-:-:S04]  /*214c0*/  SHF.R.S32.HI R2, RZ, 0x7, R2 ;  /* 0x00000007ff027819 */ /* 0x000fc80000011402 */
[----:B------:R-:W-:-:S04]  /*214d0*/  VIMNMX R3, RZ, R2, !PT ;  /* 0x00000002ff037248 */ /* 0x000fc80007fe0100 */
[----:B------:R-:W-:Y:S01]  /*214e0*/  ISETP.GT.AND P0, PT, R6, R3, PT ;  /* 0x000000030600720c */ /* 0x000fe20003f04270 */
[----:B------:R1:W-:-:S12]  /*214f0*/  STL [R1+0x28], R3 ;  /* 0x0000280301007387 */ /* 0x0003d80000100800 */
[----:B-1----:R-:W-:Y:S05]  /*21500*/  @P0 BRA `(.L_x_1993) ;  /* 0x0000000000440947 */ /* 0x002fea0003800000 */
[----:B------:R-:W1:Y:S02]  /*21510*/  S2R R3, SR_TID.X ;  /* 0x0000000000037919 */ /* 0x000e640000002100 */
[----:B-1----:R-:W-:-:S04]  /*21520*/  LOP3.LUT R3, R3, 0x7f, RZ, 0xc0, !PT ;  /* 0x0000007f03037812 */ /* 0x002fc800078ec0ff */
[----:B------:R-:W-:-:S13]  /*21530*/  ISETP.NE.AND P0, PT, R3, RZ, PT ;  /* 0x000000ff0300720c */ /* 0x000fda0003f05270 */
[----:B------:R-:W-:Y:S05]  /*21540*/  @P0 BRA `(.L_x_1994) ;  /* 0x0000003c00600947 */ /* 0x000fea0003800000 */
[----:B------:R-:W1:Y:S01]  /*21550*/  S2R R3, SR_LANEID ;  /* 0x0000000000037919 */ /* 0x000e620000000000 */
[----:B------:R-:W-:Y:S02]  /*21560*/  VOTEU.ANY UR4, UPT, PT ;  /* 0x0000000000047886 */ /* 0x000fe400038e0100 */
[----:B------:R-:W1:Y:S08]  /*21570*/  FLO.U32 R0, UR4 ;  /* 0x0000000400007d00 */ /* 0x000e7000080e0000 */
[----:B------:R-:W2:Y:S01]  /*21580*/  POPC R5, UR4 ;  /* 0x0000000400057d09 */ /* 0x000ea20008000000 */
[----:B-1----:R-:W-:-:S02]  /*21590*/  ISETP.EQ.U32.AND P0, PT, R0, R3, PT ;  /* 0x000000030000720c */ /* 0x002fc40003f02070 */
[----:B------:R-:W2:Y:S11]  /*215a0*/  LDC.64 R2, c[0x0][0xc60] ;  /* 0x00031800ff027b82 */ /* 0x000eb60000000a00 */
[----:B--2---:R-:W2:Y:S01]  /*215b0*/  @P0 ATOMG.E.ADD.STRONG.GPU PT, R3, desc[UR38][R2.64], R5 ;  /* 0x00000005020309a8 */ /* 0x004ea200081ee1e6 */
[----:B------:R-:W1:Y:S02]  /*215c0*/  S2R R4, SR_LTMASK ;  /* 0x0000000000047919 */ /* 0x000e640000003900 */
[----:B-1----:R-:W-:-:S04]  /*215d0*/  LOP3.LUT R4, R4, UR4, RZ, 0xc0, !PT ;  /* 0x0000000404047c12 */ /* 0x002fc8000f8ec0ff */
[----:B------:R-:W1:Y:S01]  /*215e0*/  POPC R7, R4 ;  /* 0x0000000400077309 */ /* 0x000e620000000000 */
[----:B--2---:R-:W1:Y:S02]  /*215f0*/  SHFL.IDX PT, R0, R3, R0, 0x1f ;  /* 0x00001f0003007589 */ /* 0x004e6400000e0000 */
[----:B-1----:R-:W-:Y:S01]  /*21600*/  IADD3 R16, R0, UR36, R7 ;  /* 0x0000002400107c10 */ /* 0x002fe2000fffe007 */
[----:B------:R-:W-:Y:S06]  /*21610*/  BRA `(.L_x_1994) ;  /* 0x0000003c002c7947 */ /* 0x000fec0003800000 */
.L_x_1993:
[----:B------:R-:W2:Y:S01]  /*21620*/  LDL R17, [R1] ;  /* 0x0000000001117983 */ /* 0x000ea20000100800 */
        /* <DEDUP_REMOVED lines=14> */
[----:B0-----:R-:W-:Y:S02]  /*21710*/  IMAD.U32 R11, RZ, RZ, UR5 ;  /* 0x00000005ff0b7e24 */ /* 0x001fe4000f8e00ff */
[----:B------:R-:W-:Y:S02]  /*21720*/  IMAD.MOV.U32 R8, RZ, RZ, 0x70 ;  /* 0x00000070ff087424 */ /* 0x000fe400078e00ff */
[----:B------:R-:W-:Y:S02]  /*21730*/  IMAD.MOV.U32 R12, RZ, RZ, 0x1 ;  /* 0x00000001ff0c7424 */ /* 0x000fe400078e00ff */
[----:B------:R-:W-:-:S07]  /*21740*/  IMAD.MOV.U32 R13, RZ, RZ, RZ ;  /* 0x000000ffff0d7224 */ /* 0x000fce00078e00ff */
[----:B------:R-:W-:-:S07]  /*21750*/  LEPC R20, `(.L_x_1996) ;  /* 0x000000001014794e */ /* 0x000fce0000000000 */
[----:B-1----:R-:W-:Y:S05]  /*21760*/  CALL.ABS.NOINC R2 ;  /* 0x0000000002007343 */ /* 0x002fea0003c00000 */
.L_x_1996:
[----:B------:R-:W-:Y:S05]  /*21770*/  BSYNC B6 ;  /* 0x0000000000067941 */ /* 0x000fea0003800000 */
.L_x_1995:
        /* <DEDUP_REMOVED lines=12> */
[----:B------:R-:W-:Y:S01]  /*21840*/  MOV R13, RZ ;  /* 0x000000ff000d7202 */ /* 0x000fe20000000f00 */
[----:B------:R-:W-:Y:S02]  /*21850*/  IMAD.U32 R7, RZ, RZ, UR9 ;  /* 0x00000009ff077e24 */ /* 0x000fe4000f8e00ff */
[----:B------:R-:W-:-:S02]  /*21860*/  IMAD.U32 R10, RZ, RZ, UR4 ;  /* 0x00000004ff0a7e24 */ /* 0x000fc4000f8e00ff */
[----:B0-----:R-:W-:Y:S02]  /*21870*/  IMAD.U32 R11, RZ, RZ, UR5 ;  /* 0x00000005ff0b7e24 */ /* 0x001fe4000f8e00ff */
[----:B------:R-:W-:Y:S02]  /*21880*/  IMAD.MOV.U32 R8, RZ, RZ, 0x70 ;  /* 0x00000070ff087424 */ /* 0x000fe400078e00ff */
[----:B-1----:R-:W-:-:S07]  /*21890*/  IMAD.MOV.U32 R12, RZ, RZ, 0x1 ;  /* 0x00000001ff0c7424 */ /* 0x002fce00078e00ff */
[----:B------:R-:W-:-:S07]  /*218a0*/  LEPC R20, `(.L_x_1999) ;  /* 0x000000001014794e */ /* 0x000fce0000000000 */
[----:B--2---:R-:W-:Y:S05]  /*218b0*/  CALL.ABS.NOINC R2 ;  /* 0x0000000002007343 */ /* 0x004fea0003c00000 */
.L_x_1999:
        /* <DEDUP_REMOVED lines=15> */
.L_x_1998:
[----:B------:R-:W-:Y:S05]  /*219b0*/  BSYNC B6 ;  /* 0x0000000000067941 */ /* 0x000fea0003800000 */
.L_x_1997:
[----:B------:R-:W-:Y:S01]  /*219c0*/  ULDC.64 UR4, c[0x0][0x9f8] ;  /* 0x00027e0000047ab9 */ /* 0x000fe20000000a00 */
[----:B------:R-:W2:Y:S01]  /*219d0*/  LDL R17, [R1+0x34] ;  /* 0x0000340001117983 */ /* 0x000ea20000100800 */
[----:B------:R-:W-:Y:S01]  /*219e0*/  ISETP.NE.U32.AND P0, PT, RZ, UR4, PT ;  /* 0x00000004ff007c0c */ /* 0x000fe2000bf05070 */
[----:B------:R-:W-:-:S03]  /*219f0*/  IMAD.MOV.U32 R7, RZ, RZ, R19 ;  /* 0x000000ffff077224 */ /* 0x000fc600078e0013 */
[----:B------:R-:W-:Y:S01]  /*21a00*/  ISETP.NE.AND.EX P0, PT, RZ, UR5, PT, P0 ;  /* 0x00000005ff007c0c */ /* 0x000fe2000bf05300 */
[----:B------:R-:W-:-:S12]  /*21a10*/  ULDC.64 UR4, c[0x0][0xa08] ;  /* 0x0002820000047ab9 */ /* 0x000fd80000000a00 */
[----:B------:R-:W1:Y:S02]  /*21a20*/  @P0 LDC.64 R2, c[0x0][0x9f8] ;  /* 0x00027e00ff020b82 */ /* 0x000e640000000a00 */
[----:B-1----:R-:W-:-:S05]  /*21a30*/  @P0 IMAD.WIDE R2, R19, 0x4, R2 ;  /* 0x0000000413020825 */ /* 0x002fca00078e0202 */
[----:B------:R1:W3:Y:S02]  /*21a40*/  @P0 LDG.E R7, desc[UR38][R2.64] ;  /* 0x0000002602070981 */ /* 0x0002e4000c1e1900 */
[----:B-1----:R-:W1:Y:S02]  /*21a50*/  LDC.64 R2, c[0x0][0x418] ;  /* 0x00010600ff027b82 */ /* 0x002e640000000a00 */
[----:B-1----:R-:W-:Y:S01]  /*21a60*/  LOP3.LUT P0, RZ, R2, UR4, RZ, 0xfc, !PT ;  /* 0x0000000402ff7c12 */ /* 0x002fe2000f80fcff */
[----:B------:R-:W-:-:S03]  /*21a70*/  UMOV UR4, 0xffffffff ;  /* 0xffffffff00047882 */ /* 0x000fc60000000000 */
[----:B------:R-:W-:Y:S01]  /*21a80*/  LOP3.LUT P0, RZ, R3, UR5, RZ, 0xfc, P0 ;  /* 0x0000000503ff7c12 */ /* 0x000fe2000800fcff */
[----:B--2---:R-:W-:Y:S01]  /*21a90*/  VIADD R0, R17, 0xffffffff ;  /* 0xffffffff11007836 */ /* 0x004fe20000000000 */
[----:B---3--:R-:W-:Y:S01]  /*21aa0*/  SHF.R.S32.HI R8, RZ, 0x1f, R7 ;  /* 0x0000001fff087819 */ /* 0x008fe20000011407 */
[----:B------:R1:W-:Y:S01]  /*21ab0*/  STL [R1+0xc], R7 ;  /* 0x00000c0701007387 */ /* 0x0003e20000100800 */
[----:B------:R-:W-:-:S03]  /*21ac0*/  SEL R17, R7, RZ, !P0 ;  /* 0x000000ff07117207 */ /* 0x000fc60004000000 */
[----:B------:R1:W-:Y:S01]  /*21ad0*/  STL [R1+0x24], R8 ;  /* 0x0000240801007387 */ /* 0x0003e20000100800 */
[----:B------:R-:W-:Y:S05]  /*21ae0*/  BRA.DIV UR4, `(.L_x_2000) ;  /* 0x0000006604987947 */ /* 0x000fea000b800000 */
[----:B------:R-:W2:Y:S02]  /*21af0*/  S2R R4, SR_TID.X ;  /* 0x0000000000047919 */ /* 0x000ea40000002100 */
[----:B--2---:R-:W-:-:S04]  /*21b00*/  SHF.R.U32.HI R4, RZ, 0x5, R4 ;  /* 0x00000005ff047819 */ /* 0x004fc80000011604 */
[----:B------:R-:W-:-:S05]  /*21b10*/  LOP3.LUT R4, R4, 0x3, RZ, 0xc0, !PT ;  /* 0x0000000304047812 */ /* 0x000fca00078ec0ff */
[----:B------:R2:W3:Y:S02]  /*21b20*/  SHFL.IDX PT, R14, R4, RZ, 0x1f ;  /* 0x00001fff040e7589 */ /* 0x0004e400000e0000 */
.L_x_2178:
[----:B--2---:R-:W2:Y:S01]  /*21b30*/  LDL.LU R4, [R1+0x20] ;  /* 0x0000200001047983 */ /* 0x004ea20000300800 */
[----:B------:R-:W-:Y:S02]  /*21b40*/  PLOP3.LUT P1, PT, PT, PT, PT, 0x8, 0x0 ;  /* 0x000000000000781c */ /* 0x000fe40003f2e170 */
[----:B---3--:R-:W-:Y:S01]  /*21b50*/  ISETP.NE.AND P0, PT, R14, RZ, PT ;  /* 0x000000ff0e00720c */ /* 0x008fe20003f05270 */
[----:B------:R3:W-:Y:S01]  /*21b60*/  STL [R1+0x8], R0 ;  /* 0x0000080001007387 */ /* 0x0007e20000100800 */
[----:B--2---:R-:W-:-:S09]  /*21b70*/  LOP3.LUT R4, R4, 0xfffffffe, RZ, 0xc0, !PT ;  /* 0xfffffffe04047812 */ /* 0x004fd200078ec0ff */
[----:B------:R-:W-:-:S05]  /*21b80*/  @P1 LOP3.LUT R4, R4, 0x1, RZ, 0xfc, !PT ;  /* 0x0000000104041812 */ /* 0x000fca00078efcff */
[----:B------:R3:W-:Y:S01]  /*21b90*/  STL [R1+0x20], R4 ;  /* 0x0000200401007387 */ /* 0x0007e20000100800 */
[----:B------:R-:W-:Y:S05]  /*21ba0*/  @P0 BRA `(.L_x_2001) ;  /* 0x0000000400300947 */ /* 0x000fea0003800000 */
[----:B------:R-:W-:-:S03]  /*21bb0*/  UMOV UR4, 0xffffffff ;  /* 0xffffffff00047882 */ /* 0x000fc60000000000 */
[----:B------:R-:W-:Y:S05]  /*21bc0*/  BRA.DIV UR4, `(.L_x_2002) ;  /* 0x0000006604947947 */ /* 0x000fea000b800000 */
[----:B------:R-:W-:-:S13]  /*21bd0*/  ELECT P6, URZ, PT ;  /* 0x00000000003f782f */ /* 0x000fda00038c0000 */
.L_x_2181:
[----:B------:R-:W-:Y:S05]  /*21be0*/  @!P6 BRA `(.L_x_2001) ;  /* 0x000000040020e947 */ /* 0x000fea0003800000 */
[----:B------:R-:W-:-:S04]  /*21bf0*/  ISETP.NE.U32.AND P0, PT, R2, RZ, PT ;  /* 0x000000ff0200720c */ /* 0x000fc80003f05070 */
[----:B------:R-:W-:-:S13]  /*21c00*/  ISETP.NE.AND.EX P0, PT, R3, RZ, PT, P0 ;  /* 0x000000ff0300720c */ /* 0x000fda0003f05300 */
[----:B------:R-:W-:Y:S05]  /*21c10*/  @!P0 BRA `(.L_x_2003) ;  /* 0x0000000000508947 */ /* 0x000fea0003800000 */
[----:B------:R-:W2:Y:S01]  /*21c20*/  LDC R6, c[0x0][0x43c] ;  /* 0x00010f00ff067b82 */ /* 0x000ea20000000800 */
[----:B------:R-:W-:Y:S01]  /*21c30*/  IMAD.MOV.U32 R9, RZ, RZ, R0 ;  /* 0x000000ffff097224 */ /* 0x000fe200078e0000 */
[----:B------:R-:W-:-:S03]  /*21c40*/  ULDC.64 UR4, c[0x0][0x428] ;  /* 0x00010a0000047ab9 */ /* 0x000fc60000000a00 */
[----:B---3--:R-:W-:Y:S01]  /*21c50*/  IMAD.MOV.U32 R0, RZ, RZ, R9 ;  /* 0x000000ffff007224 */ /* 0x008fe200078e0009 */
[----:B--2---:R-:W-:-:S13]  /*21c60*/  ISETP.NE.AND P0, PT, R6, 0x1, PT ;  /* 0x000000010600780c */ /* 0x004fda0003f05270 */
[----:B------:R-:W2:Y:S02]  /*21c70*/  @P0 LDC.64 R4, c[0x0][0x440] ;  /* 0x00011000ff040b82 */ /* 0x000ea40000000a00 */
[----:B--2---:R-:W-:-:S05]  /*21c80*/  @P0 IMAD.HI.U32 R4, R9, R4, RZ ;  /* 0x0000000409040227 */ /* 0x004fca00078e00ff */
[----:B------:R-:W-:-:S04]  /*21c90*/  @P0 SHF.R.U32.HI R0, RZ, R5, R4 ;  /* 0x00000005ff000219 */ /* 0x000fc80000011604 */
[----:B------:R-:W-:Y:S02]  /*21ca0*/  IADD3 R4, -R0, RZ, RZ ;  /* 0x000000ff00047210 */ /* 0x000fe40007ffe1ff */
[----:B------:R-:W-:-:S03]  /*21cb0*/  SHF.R.S32.HI R5, RZ, 0x1f, R0 ;  /* 0x0000001fff057819 */ /* 0x000fc60000011400 */
        /* <DEDUP_REMOVED lines=10> */
.L_x_2003:
[----:B-1----:R-:W4:Y:S04]  /*21d60*/  LDL R7, [R1] ;  /* 0x0000000001077983 */ /* 0x002f280000100800 */
[----:B---3--:R-:W4:Y:S04]  /*21d70*/  LDL R0, [R1+0x4] ;  /* 0x0000040001007983 */ /* 0x008f280000100800 */
[----:B--2---:R-:W2:Y:S01]  /*21d80*/  LDL R2, [R1+0x10] ;  /* 0x0000100001027983 */ /* 0x004ea20000100800 */
[----:B----4-:R-:W-:Y:S01]  /*21d90*/  IMAD R0, R0, 0x8, R7 ;  /* 0x0000000800007824 */ /* 0x010fe200078e0207 */
[----:B--2---:R-:W-:-:S04]  /*21da0*/  SHF.L.U32 R2, R2, 0x1f, RZ ;  /* 0x0000001f02027819 */ /* 0x004fc800000006ff */
[----:B------:R-:W1:Y:S02]  /*21db0*/  SYNCS.PHASECHK.TRANS64.TRYWAIT P0, [R0+URZ+0x28840], R2 ;  /* 0x02884002000075a7 */ /* 0x000e64000800017f */
[----:B-1----:R-:W-:Y:S05]  /*21dc0*/  @!P0 BRA `(.L_x_2004) ;  /* 0x0000006400348947 */ /* 0x002fea0003800000 */
.L_x_2182:
[----:B------:R-:W2:Y:S02]  /*21dd0*/  S2R R3, SR_TID.X ;  /* 0x0000000000037919 */ /* 0x000ea40000002100 */
[----:B--2---:R-:W-:-:S04]  /*21de0*/  LOP3.LUT R3, R3, 0x7f, RZ, 0xc0, !PT ;  /* 0x0000007f03037812 */ /* 0x004fc800078ec0ff */
[----:B------:R-:W-:-:S13]  /*21df0*/  ISETP.NE.AND P0, PT, R3, RZ, PT ;  /* 0x000000ff0300720c */ /* 0x000fda0003f05270 */
[----:B------:R-:W-:Y:S05]  /*21e00*/  @P0 BRA `(.L_x_2005) ;  /* 0x00000000001c0947 */ /* 0x000fea0003800000 */
[----:B------:R-:W2:Y:S01]  /*21e10*/  S2R R3, SR_TID.X ;  /* 0x0000000000037919 */ /* 0x000ea20000002100 */
[----:B-1----:R-:W-:-:S04]  /*21e20*/  IMAD.MOV.U32 R2, RZ, RZ, 0x8000 ;  /* 0x00008000ff027424 */ /* 0x002fc800078e00ff */
[----:B------:R3:W-:Y:S01]  /*21e30*/  SYNCS.ARRIVE.TRANS64 RZ, [R0+URZ+0x28830], R2 ;  /* 0x0288300200ff79a7 */ /* 0x0007e2000800003f */
[----:B--2---:R-:W-:-:S04]  /*21e40*/  LOP3.LUT R3, R3, 0x1f, RZ, 0xc0, !PT ;  /* 0x0000001f03037812 */ /* 0x004fc800078ec0ff */
[----:B------:R-:W-:-:S13]  /*21e50*/  ISETP.NE.AND P0, PT, R3, RZ, PT ;  /* 0x000000ff0300720c */ /* 0x000fda0003f05270 */
[----:B---3--:R-:W-:Y:S05]  /*21e60*/  @!P0 BRA `(.L_x_2005) ;  /* 0x0000000000048947 */ /* 0x008fea0003800000 */
[----:B------:R-:W-:Y:S01]  /*21e70*/  BPT.TRAP 0x1 ;  /* 0x000000040000795c */ /* 0x000fe20000300000 */
.L_x_2005:
[----:B------:R-:W2:Y:S04]  /*21e80*/  LDL R5, [R1] ;  /* 0x0000000001057983 */ /* 0x000ea80000100800 */
[----:B------:R-:W2:Y:S04]  /*21e90*/  LDL R4, [R1+0x4] ;  /* 0x0000040001047983 */ /* 0x000ea80000100800 */
[----:B------:R-:W3:Y:S04]  /*21ea0*/  LDL R6, [R1+0x8] ;  /* 0x0000080001067983 */ /* 0x000ee80000100800 */
[----:B------:R-:W4:Y:S04]  /*21eb0*/  LDL R3, [R1+0x14] ;  /* 0x0000140001037983 */ /* 0x000f280000100800 */
[----:B-1----:R-:W4:Y:S01]  /*21ec0*/  LDL.LU R2, [R1+0x20] ;  /* 0x0000200001027983 */ /* 0x002f220000300800 */
        /* <DEDUP_REMOVED lines=9> */
[----:B--2---:R-:W-:Y:S01]  /*21f60*/  IMAD R0, R4, 0x8000, R5 ;  /* 0x0000800004007824 */ /* 0x004fe200078e0205 */
[----:B---3--:R-:W-:-:S04]  /*21f70*/  R2UR UR11, R6 ;  /* 0x00000000060b72ca */ /* 0x008fc800000e0000 */
[----:B------:R-:W-:Y:S02]  /*21f80*/  R2UR UR6, R0 ;  /* 0x00000000000672ca */ /* 0x000fe400000e0000 */
[----:B----4-:R-:W-:Y:S02]  /*21f90*/  R2UR UR5, R3 ;  /* 0x00000000030572ca */ /* 0x010fe400000e0000 */
[----:B------:R-:W-:-:S09]  /*21fa0*/  LOP3.LUT R2, R2, 0xfffffffe, RZ, 0xc0, !PT ;  /* 0xfffffffe02027812 */ /* 0x000fd200078ec0ff */
        /* <DEDUP_REMOVED lines=8> */
[----:B-1----:R-:W-:Y:S01]  /*22030*/  UMOV UR8, UR14 ;  /* 0x0000000e00087c82 */ /* 0x002fe20008000000 */
[----:B------:R-:W-:Y:S02]  /*22040*/  UMOV UR10, UR15 ;  /* 0x0000000f000a7c82 */ /* 0x000fe40008000000 */
[----:B------:R2:W-:Y:S01]  /*22050*/  UTMALDG.4D [UR8], [UR4], desc[UR6] ;  /* 0x00000608040075b4 */ /* 0x0005e20008019000 */
[----:B------:R-:W-:Y:S02]  /*22060*/  NOP ;  /* 0x0000000000007918 */ /* 0x000fe40000000000 */
.L_x_2001:
[----:B---3--:R-:W3:Y:S04]  /*22070*/  LDL R4, [R1] ;  /* 0x0000000001047983 */ /* 0x008ee80000100800 */
[----:B------:R-:W4:Y:S01]  /*22080*/  LDL.LU R3, [R1+0x40] ;  /* 0x0000400001037983 */ /* 0x000f220000300800 */
[----:B------:R-:W-:Y:S05]  /*22090*/  WARPSYNC.ALL ;  /* 0x0000000000007948 */ /* 0x000fea0003800000 */
[----:B--2---:R-:W-:Y:S01]  /*220a0*/  ULDC.64 UR4, c[0x0][0x298] ;  /* 0x0000a60000047ab9 */ /* 0x004fe20000000a00 */
[----:B------:R-:W-:Y:S01]  /*220b0*/  BSSY B6, `(.L_x_2006) ;  /* 0x000001c000067945 */ /* 0x000fe20003800000 */
[----:B------:R-:W-:Y:S01]  /*220c0*/  BAR.SYNC.DEFER_BLOCKING 0x8, 0x180 ;  /* 0x0206000000007b1d */ /* 0x000fe20000010000 */
[----:B----4-:R-:W-:-:S05]  /*220d0*/  SHF.R.S32.HI R0, RZ, 0x1f, R3 ;  /* 0x0000001fff007819 */ /* 0x010fca0000011403 */
[----:B------:R-:W-:Y:S02]  /*220e0*/  IMAD R2, R0, UR4, RZ ;  /* 0x0000000400027c24 */ /* 0x000fe4000f8e02ff */
[----:B---3--:R-:W-:Y:S02]  /*220f0*/  VIADD R0, R4, 0x10400 ;  /* 0x0001040004007836 */ /* 0x008fe40000000000 */
[C---:B------:R-:W-:Y:S02]  /*22100*/  IMAD R2, R3.reuse, UR5, R2 ;  /* 0x0000000503027c24 */ /* 0x040fe4000f8e0202 */
[----:B------:R-:W-:Y:S01]  /*22110*/  IMAD.WIDE.U32 R4, R3, UR4, RZ ;  /* 0x0000000403047c25 */ /* 0x000fe2000f8e00ff */
[----:B------:R-:W-:-:S04]  /*22120*/  LOP3.LUT P0, RZ, R0, 0x3ff, RZ, 0xc0, !PT ;  /* 0x000003ff00ff7812 */ /* 0x000fc8000780c0ff */
[----:B------:R-:W-:Y:S01]  /*22130*/  IADD3 R0, R5, R2, RZ ;  /* 0x0000000205007210 */ /* 0x000fe20007ffe0ff */
[----:B------:R2:W-:Y:S04]  /*22140*/  STL.64 [R1+0x40], R4 ;  /* 0x0000400401007387 */ /* 0x0005e80000100a00 */
[----:B------:R2:W-:Y:S04]  /*22150*/  STL [R1+0x4c], R0 ;  /* 0x00004c0001007387 */ /* 0x0005e80000100800 */
[----:B------:R-:W-:Y:S05]  /*22160*/  @!P0 BRA `(.L_x_2007) ;  /* 0x0000000000408947 */ /* 0x000fea0003800000 */
[----:B------:R-:W-:Y:S01]  /*22170*/  MOV R2, 0x0 ;  /* 0x0000000000027802 */ /* 0x000fe20000000f00 */
[----:B------:R-:W-:Y:S01]  /*22180*/  ULDC.64 UR4, c[0x4][0xa0] ;  /* 0x0100280000047ab9 */ /* 0x000fe20000000a00 */
[----:B------:R-:W-:Y:S01]  /*22190*/  ULDC.64 UR6, c[0x4][0xa8] ;  /* 0x01002a0000067ab9 */ /* 0x000fe20000000a00 */
[----:B------:R-:W-:Y:S01]  /*221a0*/  ULDC.64 UR8, c[0x4][0x20] ;  /* 0x0100080000087ab9 */ /* 0x000fe20000000a00 */
[----:B--2---:R-:W-:Y:S01]  /*221b0*/  IMAD.U32 R4, RZ, RZ, UR4 ;  /* 0x00000004ff047e24 */ /* 0x004fe2000f8e00ff */
[----:B-1----:R-:W-:Y:S01]  /*221c0*/  MOV R8, 0x70 ;  /* 0x0000007000087802 */ /* 0x002fe20000000f00 */
[----:B------:R-:W1:Y:S01]  /*221d0*/  LDC.64 R2, c[0x4][R2] ;  /* 0x0100000002027b82 */ /* 0x000e620000000a00 */
[----:B------:R-:W-:Y:S02]  /*221e0*/  IMAD.U32 R5, RZ, RZ, UR5 ;  /* 0x00000005ff057e24 */ /* 0x000fe4000f8e00ff */
[----:B------:R-:W-:Y:S02]  /*221f0*/  IMAD.U32 R6, RZ, RZ, UR6 ;  /* 0x00000006ff067e24 */ /* 0x000fe4000f8e00ff */
[----:B------:R-:W-:-:S02]  /*22200*/  IMAD.U32 R7, RZ, RZ, UR7 ;  /* 0x00000007ff077e24 */ /* 0x000fc4000f8e00ff */
[----:B------:R-:W-:Y:S02]  /*22210*/  IMAD.U32 R10, RZ, RZ, UR8 ;  /* 0x00000008ff0a7e24 */ /* 0x000fe4000f8e00ff */
[----:B0-----:R-:W-:Y:S02]  /*22220*/  IMAD.U32 R11, RZ, RZ, UR9 ;  /* 0x00000009ff0b7e24 */ /* 0x001fe4000f8e00ff */
[----:B------:R-:W-:Y:S02]  /*22230*/  IMAD.MOV.U32 R12, RZ, RZ, 0x1 ;  /* 0x00000001ff0c7424 */ /* 0x000fe400078e00ff */
[----:B------:R-:W-:-:S07]  /*22240*/  IMAD.MOV.U32 R13, RZ, RZ, RZ ;  /* 0x000000ffff0d7224 */ /* 0x000fce00078e00ff */
[----:B------:R-:W-:-:S07]  /*22250*/  LEPC R20, `(.L_x_2007) ;  /* 0x000000001014794e */ /* 0x000fce0000000000 */
[----:B-1----:R-:W-:Y:S05]  /*22260*/  CALL.ABS.NOINC R2 ;  /* 0x0000000002007343 */ /* 0x002fea0003c00000 */
.L_x_2007:
[----:B------:R-:W-:Y:S05]  /*22270*/  BSYNC B6 ;  /* 0x0000000000067941 */ /* 0x000fea0003800000 */
.L_x_2006:
[----:B--2---:R-:W2:Y:S01]  /*22280*/  LDL.LU R0, [R1+0x4c] ;  /* 0x00004c0001007983 */ /* 0x004ea20000300800 */
[----:B-1----:R-:W1:Y:S01]  /*22290*/  LDC R7, c[0x0][0x448] ;  /* 0x00011200ff077b82 */ /* 0x002e620000000800 */
[----:B------:R-:W-:Y:S01]  /*222a0*/  ULDC.64 UR4, c[0x0][0x2d8] ;  /* 0x0000b60000047ab9 */ /* 0x000fe20000000a00 */
[----:B------:R-:W-:Y:S01]  /*222b0*/  ULDC.64 UR6, c[0x0][0x280] ;  /* 0x0000a00000067ab9 */ /* 0x000fe20000000a00 */
[----:B------:R-:W2:Y:S04]  /*222c0*/  LDL.LU.64 R2, [R1+0x40] ;  /* 0x0000400001027983 */ /* 0x000ea80000300a00 */
[----:B------:R-:W3:Y:S01]  /*222d0*/  LDL R8, [R1+0x30] ;  /* 0x0000300001087983 */ /* 0x000ee20000100800 */
[----:B------:R-:W4:Y:S01]  /*222e0*/  S2R R5, SR_TID.X ;  /* 0x0000000000057919 */ /* 0x000f220000002100 */
[----:B------:R-:W0:Y:S01]  /*222f0*/  S2R R9, SR_TID.X ;  /* 0x0000000000097919 */ /* 0x000e220000002100 */
[----:B----4-:R-:W-:-:S04]  /*22300*/  LOP3.LUT R5, R5, 0x7f, RZ, 0xc0, !PT ;  /* 0x0000007f05057812 */ /* 0x010fc800078ec0ff */
[----:B------:R-:W-:Y:S01]  /*22310*/  SHF.R.U32.HI R5, RZ, 0x3, R5 ;  /* 0x00000003ff057819 */ /* 0x000fe20000011605 */
[----:B0-----:R-:W-:-:S05]  /*22320*/  IMAD.SHL.U32 R9, R9, 0x10, RZ ;  /* 0x0000001009097824 */ /* 0x001fca00078e00ff */
[----:B------:R-:W-:Y:S01]  /*22330*/  LOP3.LUT R9, R5, 0x70, R9, 0xf8, !PT ;  /* 0x0000007005097812 */ /* 0x000fe200078ef809 */
[----:B--2---:R-:W-:Y:S01]  /*22340*/  IMAD.MOV.U32 R3, RZ, RZ, R0 ;  /* 0x000000ffff037224 */ /* 0x004fe200078e0000 */
        /* <DEDUP_REMOVED lines=12> */
[----:B-1----:R-:W-:Y:S01]  /*22410*/  ISETP.NE.AND P0, PT, R7, 0x1, PT ;  /* 0x000000010700780c */ /* 0x002fe20003f05270 */
[----:B------:R-:W-:-:S12]  /*22420*/  IMAD R4, R4, UR4, RZ ;  /* 0x0000000404047c24 */ /* 0x000fd8000f8e02ff */
[----:B------:R-:W0:Y:S01]  /*22430*/  @P0 LDC R5, c[0x0][0x44c] ;  /* 0x00011300ff050b82 */ /* 0x000e220000000800 */
[----:B------:R-:W-:-:S07]  /*22440*/  IMAD.WIDE.U32 R2, R0, UR4, R2 ;  /* 0x0000000400027c25 */ /* 0x000fce000f8e0002 */
[----:B------:R-:W1:Y:S01]  /*22450*/  @P0 LDC R6, c[0x0][0x450] ;  /* 0x00011400ff060b82 */ /* 0x000e620000000800 */
[----:B------:R-:W-:Y:S01]  /*22460*/  IMAD R0, R0, UR5, R4 ;  /* 0x0000000500007c24 */ /* 0x000fe2000f8e0204 */
[----:B---3--:R-:W-:Y:S01]  /*22470*/  IADD3 R4, R9, R8, RZ ;  /* 0x0000000809047210 */ /* 0x008fe20007ffe0ff */
[----:B------:R-:W-:Y:S01]  /*22480*/  ULDC.64 UR4, c[0x0][0x2d0] ;  /* 0x0000b40000047ab9 */ /* 0x000fe20000000a00 */
        /* <DEDUP_REMOVED lines=36> */
[----:B------:R-:W3:Y:S02]  /*226d0*/  LDL.LU R6, [R1+0x38] ;  /* 0x0000380001067983 */ /* 0x000ee40000300800 */
[----:B--2---:R-:W-:-:S05]  /*226e0*/  IADD3 R0, R8, R11, RZ ;  /* 0x0000000b08007210 */ /* 0x004fca0007ffe0ff */
[----:B------:R-:W-:Y:S02]  /*226f0*/  VIADD R5, R0, 0x10 ;  /* 0x0000001000057836 */ /* 0x000fe40000000000 */
[----:B---3--:R-:W-:Y:S02]  /*22700*/  IMAD R2, R6, R7, RZ ;  /* 0x0000000706027224 */ /* 0x008fe400078e02ff */
[----:B------:R-:W0:Y:S04]  /*22710*/  SHFL.IDX PT, R7, R4, RZ, 0x181f ;  /* 0x00181fff04077589 */ /* 0x000e2800000e0000 */
[----:B------:R-:W1:Y:S01]  /*22720*/  SHFL.IDX PT, R6, R3, RZ, 0x181f ;  /* 0x00181fff03067589 */ /* 0x000e6200000e0000 */
[-C--:B------:R-:W-:Y:S02]  /*22730*/  ISETP.GE.AND P4, PT, R0, R2.reuse, PT ;  /* 0x000000020000720c */ /* 0x080fe40003f86270 */
[----:B------:R-:W-:-:S02]  /*22740*/  ISETP.GE.AND P2, PT, R5, R2, PT ;  /* 0x000000020500720c */ /* 0x000fc40003f46270 */
[----:B------:R-:W2:Y:S04]  /*22750*/  SHFL.IDX PT, R5, R4, 0x1, 0x181f ;  /* 0x00381f0004057f89 */ /* 0x000ea800000e0000 */
[----:B------:R-:W3:Y:S05]  /*22760*/  SHFL.IDX PT, R8, R3, 0x1, 0x181f ;  /* 0x00381f0003087f89 */ /* 0x000eea00000e0000 */
[----:B0-----:R-:W-:-:S05]  /*22770*/  @!P4 LEA R7, P3, R10, R7, 0x1 ;  /* 0x000000070a07c211 */ /* 0x001fca00078608ff */
[----:B-1----:R-:W-:-:S05]  /*22780*/  @!P4 IMAD.X R6, RZ, RZ, R6, P3 ;  /* 0x000000ffff06c224 */ /* 0x002fca00018e0606 */
[----:B------:R-:W-:-:S04]  /*22790*/  @!P4 LOP3.LUT R7, R7, R6, RZ, 0x3c, !PT ;  /* 0x000000060707c212 */ /* 0x000fc800078e3cff */
[----:B------:R-:W-:-:S04]  /*227a0*/  @!P4 LOP3.LUT R6, R7, R6, RZ, 0x3c, !PT ;  /* 0x000000060706c212 */ /* 0x000fc800078e3cff */
[----:B------:R-:W-:-:S05]  /*227b0*/  @!P4 LOP3.LUT R7, R7, R6, RZ, 0x3c, !PT ;  /* 0x000000060707c212 */ /* 0x000fca00078e3cff */
[----:B-----5:R-:W-:Y:S04]  /*227c0*/  @!P4 LDGSTS.E.BYPASS.LTC128B.128 [R9+0x10400], desc[UR38][R6.64], !P0 ;  /* 0x104000000609cfae */ /* 0x020fe8000c101d66 */
[----:B------:R2:W-:Y:S02]  /*227d0*/  @!P4 LDGSTS.E.BYPASS.LTC128B.128 [R9+0x14400], desc[UR38][R6.64+0x80], !P1 ;  /* 0x144000800609cfae */ /* 0x0005e4000c901d66 */
[----:B--2---:R-:W-:-:S05]  /*227e0*/  @!P2 LEA R7, P3, R10, R5, 0x1 ;  /* 0x000000050a07a211 */ /* 0x004fca00078608ff */
[----:B---3--:R-:W-:-:S05]  /*227f0*/  @!P2 IMAD.X R6, RZ, RZ, R8, P3 ;  /* 0x000000ffff06a224 */ /* 0x008fca00018e0608 */
        /* <DEDUP_REMOVED lines=49> */
[----:B-1----:R-:W-:-:S04]  /*22b10*/  @!P2 LEA R5, P3, R10, R5, 0x1 ;  /* 0x000000050a05a211 */ /* 0x002fc800078608ff */
[----:B0-----:R-:W-:-:S05]  /*22b20*/  @!P2 IADD3.X R6, RZ, R6, RZ, P3, !PT ;  /* 0x00000006ff06a210 */ /* 0x001fca0001ffe4ff */
[----:B------:R-:W-:Y:S02]  /*22b30*/  @!P2 IMAD.MOV.U32 R7, RZ, RZ, R6 ;  /* 0x000000ffff07a224 */ /* 0x000fe400078e0006 */
[----:B------:R-:W-:Y:S02]  /*22b40*/  @!P2 IMAD.MOV.U32 R6, RZ, RZ, R5 ;  /* 0x000000ffff06a224 */ /* 0x000fe400078e0005 */
[----:B------:R0:W1:Y:S04]  /*22b50*/  SHFL.IDX PT, R5, R3, 0x7, 0x181f ;  /* 0x00f81f0003057f89 */ /* 0x00006800000e0000 */
[----:B------:R0:W-:Y:S04]  /*22b60*/  @!P2 LDGSTS.E.BYPASS.LTC128B.128 [R9+0x13400], desc[UR38][R6.64], !P0 ;  /* 0x134000000609afae */ /* 0x0001e8000c101d66 */
[----:B------:R0:W-:Y:S04]  /*22b70*/  @!P2 LDGSTS.E.BYPASS.LTC128B.128 [R9+0x17400], desc[UR38][R6.64+0x80], !P1 ;  /* 0x174000800609afae */ /* 0x0001e8000c901d66 */
[----:B------:R0:W2:Y:S02]  /*22b80*/  SHFL.IDX PT, R3, R4, 0x7, 0x181f ;  /* 0x00f81f0004037f89 */ /* 0x0000a400000e0000 */
.L_x_2199:
[----:B------:R-:W-:Y:S01]  /*22b90*/  VIADD R0, R0, 0x70 ;  /* 0x0000007000007836 */ /* 0x000fe20000000000 */
[----:B------:R-:W-:Y:S04]  /*22ba0*/  BSSY B0, `(.L_x_2009) ;  /* 0x000000a000007945 */ /* 0x000fe80003800000 */
[----:B------:R-:W-:-:S13]  /*22bb0*/  ISETP.GE.AND P2, PT, R0, R2, PT ;  /* 0x000000020000720c */ /* 0x000fda0003f46270 */
[----:B------:R-:W-:Y:S05]  /*22bc0*/  @P2 BRA `(.L_x_2010) ;  /* 0x00000000001c2947 */ /* 0x000fea0003800000 */
[----:B--2---:R-:W-:-:S05]  /*22bd0*/  LEA R2, P2, R10, R3, 0x1 ;  /* 0x000000030a027211 */ /* 0x004fca00078408ff */
[----:B01----:R-:W-:-:S05]  /*22be0*/  IMAD.X R3, RZ, RZ, R5, P2 ;  /* 0x000000ffff037224 */ /* 0x003fca00010e0605 */
[----:B------:R-:W-:Y:S01]  /*22bf0*/  @!PT LDS RZ, [RZ] ;  /* 0x00000000fffff984 */ /* 0x000fe20000000800 */
[----:B------:R-:W-:Y:S01]  /*22c00*/  @!PT LDS RZ, [RZ] ;  /* 0x00000000fffff984 */ /* 0x000fe20000000800 */
[----:B------:R-:W-:Y:S01]  /*22c10*/  @!PT LDS RZ, [RZ] ;  /* 0x00000000fffff984 */ /* 0x000fe20000000800 */
[----:B------:R3:W-:Y:S04]  /*22c20*/  LDGSTS.E.BYPASS.LTC128B.128 [R9+0x13c00], desc[UR38][R2.64], !P0 ;  /* 0x13c0000002097fae */ /* 0x0007e8000c101d66 */
[----:B------:R3:W-:Y:S02]  /*22c30*/  LDGSTS.E.BYPASS.LTC128B.128 [R9+0x17c00], desc[UR38][R2.64+0x80], !P1 ;  /* 0x17c0008002097fae */ /* 0x0007e4000c901d66 */
.L_x_2010:
[----:B------:R-:W-:Y:S05]  /*22c40*/  BSYNC B0 ;  /* 0x0000000000007941 */ /* 0x000fea0003800000 */
.L_x_2009:
[----:B0--3--:R-:W3:Y:S01]  /*22c50*/  LDL R9, [R1] ;  /* 0x0000000001097983 */ /* 0x009ee20000100800 */
[----:B------:R-:W-:Y:S01]  /*22c60*/  PLOP3.LUT P0, PT, PT, PT, PT, 0x80, 0x0 ;  /* 0x000000000000781c */ /* 0x000fe20003f0f070 */
[----:B------:R-:W-:Y:S01]  /*22c70*/  NOP ;  /* 0x0000000000007918 */ /* 0x000fe20000000000 */
[----:B---3--:R-:W-:-:S11]  /*22c80*/  VIADD R11, R9, 0x28800 ;  /* 0x00028800090b7836 */ /* 0x008fd60000000000 */
.L_x_2011:
[----:B------:R-:W3:Y:S01]  /*22c90*/  LDL R2, [R1] ;  /* 0x0000000001027983 */ /* 0x000ee20000100800 */
[----:B------:R-:W-:Y:S02]  /*22ca0*/  PLOP3.LUT P1, PT, P1, P0, PT, 0xa2, 0x0 ;  /* 0x000000000000781c */ /* 0x000fe40000f21472 */
[----:B---3--:R-:W-:-:S08]  /*22cb0*/  @P0 R2UR P1, UR4, R2 ;  /* 0x00000000020402ca */ /* 0x008fd00000020000 */
[----:B------:R-:W-:-:S05]  /*22cc0*/  @P0 PLOP3.LUT P0, PT, P1, PT, PT, 0x80, 0x0 ;  /* 0x000000000000081c */ /* 0x000fca0000f0f070 */
[----:B------:R-:W-:Y:S01]  /*22cd0*/  @!P1 SYNCS.ARRIVE.TRANS64.RED.A0T1 RZ, [UR4+0x28800], RZ ;  /* 0x028800ffffff99a7 */ /* 0x000fe20008200404 */
[----:B------:R-:W-:Y:S07]  /*22ce0*/  @!P1 ARRIVES.LDGSTSBAR.64.TRANSCNT [UR4+0x28800] ;  /* 0x02880000ff0099b0 */ /* 0x000fee0008000a84 */
[----:B------:R-:W-:Y:S05]  /*22cf0*/  @P0 BRA.U.ANY `(.L_x_2011) ;  /* 0xfffffffd00e40947 */ /* 0x000fea000393ffff */
[----:B--2---:R-:W2:Y:S02]  /*22d00*/  LDL.LU R3, [R1+0x48] ;  /* 0x0000480001037983 */ /* 0x004ea40000300800 */
        /* <DEDUP_REMOVED lines=9> */
[----:B------:R-:W2:Y:S03]  /*22da0*/  SYNCS.PHASECHK.TRANS64.TRYWAIT P0, [R2+URZ+0x28820], R0 ;  /* 0x02882000020075a7 */ /* 0x000ea6000800017f */
[----:B0-2---:R-:W-:Y:S05]  /*22db0*/  @!P0 BRA `(.L_x_2013) ;  /* 0x0000006000088947 */ /* 0x005fea0003800000 */
.L_x_2200:
[----:B------:R-:W-:Y:S05]  /*22dc0*/  BSYNC B0 ;  /* 0x0000000000007941 */ /* 0x000fea0003800000 */
.L_x_2012:
[----:B------:R-:W2:Y:S04]  /*22dd0*/  LDL R3, [R1+0x34] ;  /* 0x0000340001037983 */ /* 0x000ea80000100800 */
[----:B0-----:R-:W3:Y:S01]  /*22de0*/  LDL R2, [R1+0x28] ;  /* 0x0000280001027983 */ /* 0x001ee20000100800 */
[----:B------:R-:W-:Y:S01]  /*22df0*/  BSSY B0, `(.L_x_2014) ;  /* 0x00001f2000007945 */ /* 0x000fe20003800000 */
[----:B--2---:R-:W-:-:S05]  /*22e00*/  VIADD R0, R3, 0xfffffffe ;  /* 0xfffffffe03007836 */ /* 0x004fca0000000000 */
[----:B---3--:R-:W-:-:S13]  /*22e10*/  ISETP.GE.AND P0, PT, R0, R2, PT ;  /* 0x000000020000720c */ /* 0x008fda0003f06270 */
[----:B------:R-:W-:Y:S05]  /*22e20*/  @!P0 BRA `(.L_x_2015) ;  /* 0x0000001c00b88947 */ /* 0x000fea0003800000 */
[----:B------:R-:W-:Y:S01]  /*22e30*/  IMAD.MOV R8, RZ, RZ, -R3 ;  /* 0x000000ffff087224 */ /* 0x000fe200078e0a03 */
[----:B------:R-:W-:Y:S01]  /*22e40*/  LOP3.LUT R2, RZ, R2, RZ, 0x33, !PT ;  /* 0x00000002ff027212 */ /* 0x000fe200078e33ff */
[----:B------:R-:W-:Y:S03]  /*22e50*/  BSSY B2, `(.L_x_2016) ;  /* 0x00000a8000027945 */ /* 0x000fe60003800000 */
[----:B------:R-:W-:-:S05]  /*22e60*/  VIADDMNMX R8, R8, 0x1, R2, !PT ;  /* 0x0000000108087846 */ /* 0x000fca0007800102 */
[----:B------:R-:W-:-:S05]  /*22e70*/  IMAD.IADD R2, R3, 0x1, R8 ;  /* 0x0000000103027824 */ /* 0x000fca00078e0208 */
[----:B------:R-:W-:-:S04]  /*22e80*/  LOP3.LUT R2, R2, 0x1, RZ, 0xc0, !PT ;  /* 0x0000000102027812 */ /* 0x000fc800078ec0ff */
[----:B------:R-:W-:-:S13]  /*22e90*/  ISETP.NE.U32.AND P0, PT, R2, 0x1, PT ;  /* 0x000000010200780c */ /* 0x000fda0003f05070 */
[----:B------:R-:W-:Y:S05]  /*22ea0*/  @P0 BRA `(.L_x_2017) ;  /* 0x0000000800880947 */ /* 0x000fea0003800000 */
[----:B-1----:R-:W2:Y:S04]  /*22eb0*/  LDL R5, [R1+0x20] ;  /* 0x0000200001057983 */ /* 0x002ea80000100800 */
        /* <DEDUP_REMOVED lines=34> */
.L_x_2020:
[----:B------:R-:W2:Y:S01]  /*230e0*/  LDL R2, [R1] ;  /* 0x0000000001027983 */ /* 0x000ea20000100800 */
[----:B------:R-:W-:Y:S01]  /*230f0*/  BSSY B3, `(.L_x_2021) ;  /* 0x0000005000037945 */ /* 0x000fe20003800000 */
[----:B--2---:R-:W-:Y:S01]  /*23100*/  IMAD R3, R6, 0x8, R2 ;  /* 0x0000000806037824 */ /* 0x004fe200078e0202 */
[----:B------:R-:W-:-:S04]  /*23110*/  SHF.L.U32 R2, R9, 0x1f, RZ ;  /* 0x0000001f09027819 */ /* 0x000fc800000006ff */
[----:B------:R-:W1:Y:S02]  /*23120*/  SYNCS.PHASECHK.TRANS64.TRYWAIT P0, [R3+URZ+0x28840], R2 ;  /* 0x02884002030075a7 */ /* 0x000e64000800017f */
[----:B-1----:R-:W-:Y:S05]  /*23130*/  @!P0 BRA `(.L_x_2022) ;  /* 0x0000005c00408947 */ /* 0x002fea0003800000 */
.L_x_2201:
[----:B------:R-:W-:Y:S05]  /*23140*/  BSYNC B3 ;  /* 0x0000000000037941 */ /* 0x000fea0003800000 */
.L_x_2021:
        /* <DEDUP_REMOVED lines=12> */
.L_x_2024:
[----:B------:R-:W-:Y:S05]  /*23210*/  BSYNC B3 ;  /* 0x0000000000037941 */ /* 0x000fea0003800000 */
.L_x_2023:
        /* <DEDUP_REMOVED lines=10> */
[----:B--2---:R-:W-:Y:S01]  /*232c0*/  IMAD R7, R6, 0x8000, R5 ;  /* 0x0000800006077824 */ /* 0x004fe200078e0205 */
[----:B---3--:R-:W-:-:S03]  /*232d0*/  LEA R2, R0, R2, 0x7 ;  /* 0x0000000200027211 */ /* 0x008fc600078e38ff */
[----:B------:R-:W-:-:S08]  /*232e0*/  VIADD R5, R7, 0x18400 ;  /* 0x0001840007057836 */ /* 0x000fd00000000000 */
.L_x_2025:
        /* <DEDUP_REMOVED lines=16> */
.L_x_2026:
        /* <DEDUP_REMOVED lines=17> */
.L_x_2202:
[----:B------:R-:W-:Y:S05]  /*23500*/  BSYNC B3 ;  /* 0x0000000000037941 */ /* 0x000fea0003800000 */
.L_x_2027:
[----:B------:R1:W5:Y:S04]  /*23510*/  LDL R15, [R1] ;  /* 0x00000000010f7983 */ /* 0x0003680000100800 */
        /* <DEDUP_REMOVED lines=13> */
.L_x_2030:
[----:B------:R-:W-:Y:S05]  /*235f0*/  BSYNC B3 ;  /* 0x0000000000037941 */ /* 0x000fea0003800000 */
.L_x_2029:
        /* <DEDUP_REMOVED lines=13> */
.L_x_2031:
        /* <DEDUP_REMOVED lines=15> */
.L_x_2032:
        /* <DEDUP_REMOVED lines=12> */
.L_x_2019:
[----:B------:R-:W-:Y:S05]  /*23880*/  BSYNC B1 ;  /* 0x0000000000017941 */ /* 0x000fea0003800000 */
.L_x_2018:
[----:B0-----:R-:W2:Y:S04]  /*23890*/  LDL R0, [R1+0x34] ;  /* 0x0000340001007983 */ /* 0x001ea80000100800 */
[----:B------:R0:W-:Y:S04]  /*238a0*/  STL [R1+0x4], R6 ;  /* 0x0000040601007387 */ /* 0x0001e80000100800 */
[----:B------:R0:W-:Y:S02]  /*238b0*/  STL [R1+0x10], R9 ;  /* 0x0000100901007387 */ /* 0x0001e40000100800 */
[----:B0-2---:R-:W-:-:S07]  /*238c0*/  VIADD R0, R0, 0xfffffffd ;  /* 0xfffffffd00007836 */ /* 0x005fce0000000000 */
.L_x_2017:
[----:B------:R-:W-:Y:S05]  /*238d0*/  BSYNC B2 ;  /* 0x0000000000027941 */ /* 0x000fea0003800000 */
.L_x_2016:
[----:B------:R-:W2:Y:S01]  /*238e0*/  LDL.LU R2, [R1+0x34] ;  /* 0x0000340001027983 */ /* 0x000ea20000300800 */
[----:B------:R-:W-:Y:S01]  /*238f0*/  VIADD R8, R8, 0xfffffffe ;  /* 0xfffffffe08087836 */ /* 0x000fe20000000000 */
[----:B--2---:R-:W-:-:S04]  /*23900*/  LOP3.LUT R2, RZ, R2, RZ, 0x33, !PT ;  /* 0x00000002ff027212 */ /* 0x004fc800078e33ff */
[----:B------:R-:W-:-:S13]  /*23910*/  ISETP.NE.AND P0, PT, R8, R2, PT ;  /* 0x000000020800720c */ /* 0x000fda0003f05270 */
[----:B------:R-:W-:Y:S05]  /*23920*/  @!P0 BRA `(.L_x_2015) ;  /* 0x0000001000f88947 */ /* 0x000fea0003800000 */
[----:B------:R-:W-:-:S07]  /*23930*/  IMAD.MOV.U32 R9, RZ, RZ, R17 ;  /* 0x000000ffff097224 */ /* 0x000fce00078e0011 */
.L_x_2063:
[----:B--2---:R-:W2:Y:S04]  /*23940*/  LDL R4, [R1+0x20] ;  /* 0x0000200001047983 */ /* 0x004ea80000100800 */
[----:B------:R-:W3:Y:S04]  /*23950*/  LDL R3, [R1+0x4] ;  /* 0x0000040001037983 */ /* 0x000ee80000100800 */
[----:B------:R-:W4:Y:S01]  /*23960*/  LDL R2, [R1+0x10] ;  /* 0x0000100001027983 */ /* 0x000f220000100800 */
[----:B------:R-:W-:Y:S05]  /*23970*/  YIELD ;  /* 0x0000000000007946 */ /* 0x000fea0003800000 */
[----:B------:R-:W-:Y:S01]  /*23980*/  BSSY B1, `(.L_x_2033) ;  /* 0x0000098000017945 */ /* 0x000fe20003800000 */
[----:B--2---:R-:W-:Y:S01]  /*23990*/  LOP3.LUT P1, RZ, R4, 0x1, RZ, 0xc0, !PT ;  /* 0x0000000104ff7812 */ /* 0x004fe2000782c0ff */
[----:B---3--:R-:W-:-:S05]  /*239a0*/  VIADD R4, R3, 0x1 ;  /* 0x0000000103047836 */ /* 0x008fca0000000000 */
[----:B------:R-:W-:-:S04]  /*239b0*/  ISETP.NE.AND P0, PT, R4, 0x2, PT ;  /* 0x000000020400780c */ /* 0x000fc80003f05270 */
[----:B-1----:R-:W-:Y:S02]  /*239c0*/  SEL R5, RZ, 0x1, P0 ;  /* 0x00000001ff057807 */ /* 0x002fe40000000000 */
        /* <DEDUP_REMOVED lines=14> */
[----:B0-----:R-:W-:Y:S01]  /*23ab0*/  @P0 IMAD.HI.U32 R6, R0, R2, RZ ;  /* 0x0000000200060227 */ /* 0x001fe200078e00ff */
[----:B------:R-:W-:-:S04]  /*23ac0*/  MOV R2, R0 ;  /* 0x0000000000027202 */ /* 0x000fc80000000f00 */
        /* <DEDUP_REMOVED lines=11> */
.L_x_2035:
[----:B------:R-:W2:Y:S01]  /*23b80*/  LDL R2, [R1] ;  /* 0x0000000001027983 */ /* 0x000ea20000100800 */
[----:B------:R-:W-:Y:S01]  /*23b90*/  BSSY B2, `(.L_x_2036) ;  /* 0x0000005000027945 */ /* 0x000fe20003800000 */
[----:B--2---:R-:W-:Y:S01]  /*23ba0*/  IMAD R3, R4, 0x8, R2 ;  /* 0x0000000804037824 */ /* 0x004fe200078e0202 */
[----:B------:R-:W-:-:S04]  /*23bb0*/  SHF.L.U32 R2, R5, 0x1f, RZ ;  /* 0x0000001f05027819 */ /* 0x000fc800000006ff */
[----:B------:R-:W1:Y:S02]  /*23bc0*/  SYNCS.PHASECHK.TRANS64.TRYWAIT P0, [R3+URZ+0x28840], R2 ;  /* 0x02884002030075a7 */ /* 0x000e64000800017f */
[----:B-1----:R-:W-:Y:S05]  /*23bd0*/  @!P0 BRA `(.L_x_2037) ;  /* 0x0000005000c08947 */ /* 0x002fea0003800000 */
.L_x_2203:
[----:B------:R-:W-:Y:S05]  /*23be0*/  BSYNC B2 ;  /* 0x0000000000027941 */ /* 0x000fea0003800000 */
.L_x_2036:
        /* <DEDUP_REMOVED lines=12> */
.L_x_2039:
[----:B------:R-:W-:Y:S05]  /*23cb0*/  BSYNC B2 ;  /* 0x0000000000027941 */ /* 0x000fea0003800000 */
.L_x_2038:
[----:B-1----:R-:W2:Y:S04]  /*23cc0*/  LDL R2, [R1] ;  /* 0x0000000001027983 */ /* 0x002ea80000100800 */
        /* <DEDUP_REMOVED lines=11> */
[----:B------:R-:W-:-:S09]  /*23d80*/  VIADD R7, R2, 0x18400 ;  /* 0x0001840002077836 */ /* 0x000fd20000000000 */
.L_x_2040:
        /* <DEDUP_REMOVED lines=16> */
.L_x_2041:
        /* <DEDUP_REMOVED lines=17> */
.L_x_2204:
[----:B------:R-:W-:Y:S05]  /*23fa0*/  BSYNC B2 ;  /* 0x0000000000027941 */ /* 0x000fea0003800000 */
.L_x_2042:
[----:B------:R-:W-:Y:S01]  /*23fb0*/  BSSY B2, `(.L_x_2044) ;  /* 0x000000b000027945 */ /* 0x000fe20003800000 */
[----:B------:R-:W-:Y:S01]  /*23fc0*/  IMAD.MOV.U32 R12, RZ, RZ, 0x0 ;  /* 0x00000000ff0c7424 */ /* 0x000fe200078e00ff */
[----:B------:R-:W-:Y:S02]  /*23fd0*/  MOV R13, 0x14f00000 ;  /* 0x14f00000000d7802 */ /* 0x000fe40000000f00 */
        /* <DEDUP_REMOVED lines=8> */
.L_x_2045:
[----:B------:R-:W-:Y:S05]  /*24060*/  BSYNC B2 ;  /* 0x0000000000027941 */ /* 0x000fea0003800000 */
.L_x_2044:
        /* <DEDUP_REMOVED lines=14> */
.L_x_2046:
        /* <DEDUP_REMOVED lines=15> */
.L_x_2047:
        /* <DEDUP_REMOVED lines=12> */
.L_x_2034:
[----:B------:R-:W-:Y:S05]  /*24300*/  BSYNC B1 ;  /* 0x0000000000017941 */ /* 0x000fea0003800000 */
.L_x_2033:
        /* <DEDUP_REMOVED lines=17> */
[----:B------:R-:W2:Y:S01]  /*24420*/  LDL R14, [R1+0x24] ;  /* 0x00002400010e7983 */ /* 0x000ea20000100800 */
[----:B0-----:R-:W0:Y:S01]  /*24430*/  LDC R8, c[0x0][0x43c] ;  /* 0x00010f00ff087b82 */ /* 0x001e220000000800 */
        /* <DEDUP_REMOVED lines=15> */
[----:B------:R-:W-:-:S06]  /*24530*/  LEA.HI.X R9, R2, UR5, R3, 0x2, P0 ;  /* 0x0000000502097c11 */ /* 0x000fcc00080f1403 */
[----:B------:R2:W5:Y:S03]  /*24540*/  LDG.E R9, desc[UR38][R8.64] ;  /* 0x0000002608097981 */ /* 0x000566000c1e1900 */
.L_x_2050:
[----:B------:R-:W3:Y:S01]  /*24550*/  LDL R2, [R1] ;  /* 0x0000000001027983 */ /* 0x000ee20000100800 */
[----:B------:R-:W-:Y:S01]  /*24560*/  SHF.L.U32 R3, R10, 0x1f, RZ ;  /* 0x0000001f0a037819 */ /* 0x000fe200000006ff */
[----:B------:R-:W-:Y:S01]  /*24570*/  BSSY B2, `(.L_x_2051) ;  /* 0x0000004000027945 */ /* 0x000fe20003800000 */
[----:B---3--:R-:W-:-:S04]  /*24580*/  LEA R2, R12, R2, 0x3 ;  /* 0x000000020c027211 */ /* 0x008fc800078e18ff */
[----:B------:R-:W3:Y:S02]  /*24590*/  SYNCS.PHASECHK.TRANS64.TRYWAIT P0, [R2+URZ+0x28840], R3 ;  /* 0x02884003020075a7 */ /* 0x000ee4000800017f */
[----:B---3--:R-:W-:Y:S05]  /*245a0*/  @!P0 BRA `(.L_x_2052) ;  /* 0x0000004800748947 */ /* 0x008fea0003800000 */
.L_x_2205:
[----:B------:R-:W-:Y:S05]  /*245b0*/  BSYNC B2 ;  /* 0x0000000000027941 */ /* 0x000fea0003800000 */
.L_x_2051:
[----:B0-2---:R-:W0:Y:S01]  /*245c0*/  S2R R8, SR_TID.X ;  /* 0x0000000000087919 */ /* 0x005e220000002100 */
[----:B------:R-:W-:Y:S01]  /*245d0*/  BSSY B2, `(.L_x_2053) ;  /* 0x000000b000027945 */ /* 0x000fe20003800000 */
[----:B0-----:R-:W-:-:S04]  /*245e0*/  LOP3.LUT R8, R8, 0x7f, RZ, 0xc0, !PT ;  /* 0x0000007f08087812 */ /* 0x001fc800078ec0ff */
[----:B------:R-:W-:-:S13]  /*245f0*/  ISETP.NE.AND P1, PT, R8, RZ, PT ;  /* 0x000000ff0800720c */ /* 0x000fda0003f25270 */
[----:B------:R-:W-:Y:S05]  /*24600*/  @P1 BRA `(.L_x_2054) ;  /* 0x00000000001c1947 */ /* 0x000fea0003800000 */
[----:B------:R-:W0:Y:S01]  /*24610*/  S2R R8, SR_TID.X ;  /* 0x0000000000087919 */ /* 0x000e220000002100 */
[----:B---3--:R-:W-:-:S04]  /*24620*/  IMAD.MOV.U32 R3, RZ, RZ, 0x8000 ;  /* 0x00008000ff037424 */ /* 0x008fc800078e00ff */
[----:B------:R2:W-:Y:S01]  /*24630*/  SYNCS.ARRIVE.TRANS64 RZ, [R2+URZ+0x28830], R3 ;  /* 0x0288300302ff79a7 */ /* 0x0005e2000800003f */
[----:B0-----:R-:W-:-:S04]  /*24640*/  LOP3.LUT R8, R8, 0x1f, RZ, 0xc0, !PT ;  /* 0x0000001f08087812 */ /* 0x001fc800078ec0ff */
[----:B------:R-:W-:-:S13]  /*24650*/  ISETP.NE.AND P0, PT, R8, RZ, PT ;  /* 0x000000ff0800720c */ /* 0x000fda0003f05270 */
[----:B--2---:R-:W-:Y:S05]  /*24660*/  @!P0 BRA `(.L_x_2054) ;  /* 0x0000000000048947 */ /* 0x004fea0003800000 */
[----:B------:R-:W-:Y:S01]  /*24670*/  BPT.TRAP 0x1 ;  /* 0x000000040000795c */ /* 0x000fe20000300000 */
.L_x_2054:
[----:B------:R-:W-:Y:S05]  /*24680*/  BSYNC B2 ;  /* 0x0000000000027941 */ /* 0x000fea0003800000 */
.L_x_2053:
[----:B---3--:R-:W2:Y:S04]  /*24690*/  LDL R2, [R1+0x4] ;  /* 0x0000040001027983 */ /* 0x008ea80000100800 */
[----:B-1----:R-:W3:Y:S04]  /*246a0*/  LDL R10, [R1] ;  /* 0x00000000010a7983 */ /* 0x002ee80000100800 */
        /* <DEDUP_REMOVED lines=8> */
[C---:B--2---:R-:W-:Y:S02]  /*24730*/  IMAD R3, R2.reuse, 0x8, R11 ;  /* 0x0000000802037824 */ /* 0x044fe400078e020b */
[----:B---3--:R-:W-:Y:S02]  /*24740*/  IMAD R2, R2, 0x8000, R10 ;  /* 0x0000800002027824 */ /* 0x008fe400078e020a */
[----:B------:R-:W-:-:S02]  /*24750*/  VIADD R3, R3, 0x30 ;  /* 0x0000003003037836 */ /* 0x000fc40000000000 */
[----:B----4-:R-:W-:Y:S01]  /*24760*/  IMAD R8, R7, 0x80, R8 ;  /* 0x0000008007087824 */ /* 0x010fe200078e0208 */
[----:B------:R-:W-:-:S07]  /*24770*/  IADD3 R10, R2, 0x18400, RZ ;  /* 0x00018400020a7810 */ /* 0x000fce0007ffe0ff */
.L_x_2055:
        /* <DEDUP_REMOVED lines=16> */
.L_x_2056:
        /* <DEDUP_REMOVED lines=15> */
.L_x_2206:
[----:B------:R-:W-:Y:S05]  /*24970*/  BSYNC B2 ;  /* 0x0000000000027941 */ /* 0x000fea0003800000 */
.L_x_2057:
        /* <DEDUP_REMOVED lines=11> */
.L_x_2060:
[----:B------:R-:W-:Y:S05]  /*24a30*/  BSYNC B2 ;  /* 0x0000000000027941 */ /* 0x000fea0003800000 */
.L_x_2059:
        /* <DEDUP_REMOVED lines=9> */
[----:B------:R-:W-:-:S02]  /*24ad0*/  PLOP3.LUT P0, PT, PT, PT, PT, 0x80, 0x0 ;  /* 0x000000000000781c */ /* 0x000fc40003f0f070 */
[----:B--2---:R-:W-:Y:S01]  /*24ae0*/  LEA R4, R4, R8, 0xf ;  /* 0x0000000804047211 */ /* 0x004fe200078e78ff */
[----:B---3--:R-:W-:-:S04]  /*24af0*/  IMAD R3, R3, 0x80, R5 ;  /* 0x0000008003037824 */ /* 0x008fc800078e0205 */
[----:B------:R-:W-:-:S07]  /*24b00*/  VIADD R5, R4, 0x400 ;  /* 0x0000040004057836 */ /* 0x000fce0000000000 */
.L_x_2061:
        /* <DEDUP_REMOVED lines=15> */
.L_x_2062:
        /* <DEDUP_REMOVED lines=12> */
.L_x_2049:
[----:B------:R-:W-:Y:S05]  /*24cc0*/  BSYNC B1 ;  /* 0x0000000000017941 */ /* 0x000fea0003800000 */
.L_x_2048:
[----:B------:R-:W3:Y:S01]  /*24cd0*/  LDL R2, [R1+0x28] ;  /* 0x0000280001027983 */ /* 0x000ee20000100800 */
[----:B------:R-:W-:Y:S01]  /*24ce0*/  VIADD R0, R0, 0xfffffffe ;  /* 0xfffffffe00007836 */ /* 0x000fe20000000000 */
[----:B---3--:R-:W-:-:S13]  /*24cf0*/  ISETP.GT.AND P0, PT, R6, R2, PT ;  /* 0x000000020600720c */ /* 0x008fda0003f04270 */
[----:B------:R-:W-:Y:S05]  /*24d00*/  @P0 BRA `(.L_x_2063) ;  /* 0xffffffec000c0947 */ /* 0x000fea000383ffff */
.L_x_2015:
[----:B------:R-:W-:Y:S05]  /*24d10*/  BSYNC B0 ;  /* 0x0000000000007941 */ /* 0x000fea0003800000 */
.L_x_2014:
[----:B------:R-:W3:Y:S01]  /*24d20*/  S2R R3, SR_TID.X ;  /* 0x0000000000037919 */ /* 0x000ee20000002100 */
[----:B------:R-:W-:Y:S01]  /*24d30*/  BSSY B0, `(.L_x_2064) ;  /* 0x0000010000007945 */ /* 0x000fe20003800000 */
[----:B---3--:R-:W-:-:S04]  /*24d40*/  LOP3.LUT R3, R3, 0x7f, RZ, 0xc0, !PT ;  /* 0x0000007f03037812 */ /* 0x008fc800078ec0ff */
[----:B------:R-:W-:-:S13]  /*24d50*/  ISETP.NE.AND P0, PT, R3, RZ, PT ;  /* 0x000000ff0300720c */ /* 0x000fda0003f05270 */
[----:B------:R-:W-:Y:S05]  /*24d60*/  @P0 BRA `(.L_x_2065) ;  /* 0x0000000000300947 */ /* 0x000fea0003800000 */
[----:B------:R-:W3:Y:S01]  /*24d70*/  S2R R2, SR_LANEID ;  /* 0x0000000000027919 */ /* 0x000ee20000000000 */
[----:B------:R-:W-:Y:S01]  /*24d80*/  VOTEU.ANY UR4, UPT, PT ;  /* 0x0000000000047886 */ /* 0x000fe200038e0100 */
[----:B-1----:R-:W1:Y:S01]  /*24d90*/  LDC.64 R4, c[0x0][0xc60] ;  /* 0x00031800ff047b82 */ /* 0x002e620000000a00 */
[----:B------:R-:W3:Y:S02]  /*24da0*/  FLO.U32 R0, UR4 ;  /* 0x0000000400007d00 */ /* 0x000ee400080e0000 */
[----:B---3--:R-:W-:-:S06]  /*24db0*/  ISETP.EQ.U32.AND P0, PT, R0, R2, PT ;  /* 0x000000020000720c */ /* 0x008fcc0003f02070 */
[----:B------:R-:W1:Y:S07]  /*24dc0*/  POPC R2, UR4 ;  /* 0x0000000400027d09 */ /* 0x000e6e0008000000 */
[----:B-1----:R-:W3:Y:S04]  /*24dd0*/  @P0 ATOMG.E.ADD.STRONG.GPU PT, R2, desc[UR38][R4.64], R2 ;  /* 0x00000002040209a8 */ /* 0x002ee800081ee1e6 */
[----:B---3--:R1:W3:Y:S02]  /*24de0*/  SHFL.IDX PT, R2, R2, R0, 0x1f ;  /* 0x00001f0002027589 */ /* 0x0082e400000e0000 */
[----:B-1----:R-:W1:Y:S02]  /*24df0*/  S2R R0, SR_LTMASK ;  /* 0x0000000000007919 */ /* 0x002e640000003900 */
[----:B-1----:R-:W-:-:S06]  /*24e00*/  LOP3.LUT R0, R0, UR4, RZ, 0xc0, !PT ;  /* 0x0000000400007c12 */ /* 0x002fcc000f8ec0ff */
[----:B------:R-:W3:Y:S02]  /*24e10*/  POPC R0, R0 ;  /* 0x0000000000007309 */ /* 0x000ee40000000000 */
[----:B---3--:R-:W-:-:S07]  /*24e20*/  IADD3 R16, R2, UR36, R0 ;  /* 0x0000002402107c10 */ /* 0x008fce000fffe000 */
.L_x_2065:
[----:B------:R-:W-:Y:S05]  /*24e30*/  BSYNC B0 ;  /* 0x0000000000007941 */ /* 0x000fea0003800000 */
.L_x_2064:
[----:B------:R-:W3:Y:S01]  /*24e40*/  LDL R0, [R1+0x20] ;  /* 0x0000200001007983 */ /* 0x000ee20000100800 */
[----:B------:R-:W-:Y:S01]  /*24e50*/  BSSY B0, `(.L_x_2066) ;  /* 0x000003e000007945 */ /* 0x000fe20003800000 */
[----:B---3--:R-:W-:-:S13]  /*24e60*/  LOP3.LUT P0, RZ, R0, 0x1, RZ, 0xc0, !PT ;  /* 0x0000000100ff7812 */ /* 0x008fda000780c0ff */
[----:B------:R-:W-:Y:S05]  /*24e70*/  @!P0 BRA `(.L_x_2067) ;  /* 0x0000000000ec8947 */ /* 0x000fea0003800000 */
[----:B------:R-:W3:Y:S04]  /*24e80*/  LDL R4, [R1] ;  /* 0x0000000001047983 */ /* 0x000ee80000100800 */
[----:B------:R-:W3:Y:S04]  /*24e90*/  LDL R0, [R1+0x4] ;  /* 0x0000040001007983 */ /* 0x000ee80000100800 */
[----:B------:R-:W4:Y:S01]  /*24ea0*/  LDL R2, [R1+0x10] ;  /* 0x0000100001027983 */ /* 0x000f220000100800 */
[----:B------:R-:W-:Y:S01]  /*24eb0*/  BSSY B1, `(.L_x_2068) ;  /* 0x0000006000017945 */ /* 0x000fe20003800000 */
[----:B------:R-:W-:-:S02]  /*24ec0*/  ISETP.NE.AND P1, PT, R3, RZ, PT ;  /* 0x000000ff0300720c */ /* 0x000fc40003f25270 */
[----:B---3--:R-:W-:Y:S02]  /*24ed0*/  LEA R0, R0, R4, 0x3 ;  /* 0x0000000400007211 */ /* 0x008fe400078e18ff */
[----:B----4-:R-:W-:-:S04]  /*24ee0*/  SHF.L.U32 R2, R2, 0x1f, RZ ;  /* 0x0000001f02027819 */ /* 0x010fc800000006ff */
[----:B------:R-:W3:Y:S02]  /*24ef0*/  SYNCS.PHASECHK.TRANS64.TRYWAIT P0, [R0+URZ+0x28860], R2 ;  /* 0x02886002000075a7 */ /* 0x000ee4000800017f */
[----:B---3--:R-:W-:Y:S05]  /*24f00*/  @!P0 BRA `(.L_x_2069) ;  /* 0x0000004000448947 */ /* 0x008fea0003800000 */
.L_x_2207:
[----:B------:R-:W-:Y:S05]  /*24f10*/  BSYNC B1 ;  /* 0x0000000000017941 */ /* 0x000fea0003800000 */
.L_x_2068:
[----:B------:R-:W-:Y:S04]  /*24f20*/  BSSY B1, `(.L_x_2070) ;  /* 0x0000009000017945 */ /* 0x000fe80003800000 */
        /* <DEDUP_REMOVED lines=8> */
.L_x_2071:
[----:B------:R-:W-:Y:S05]  /*24fb0*/  BSYNC B1 ;  /* 0x0000000000017941 */ /* 0x000fea0003800000 */
.L_x_2070:
[----:B-1----:R-:W4:Y:S04]  /*24fc0*/  LDL.LU R5, [R1+0x14] ;  /* 0x0000140001057983 */ /* 0x002f280000300800 */
[----:B------:R-:W4:Y:S04]  /*24fd0*/  LDL.LU R3, [R1+0x8] ;  /* 0x0000080001037983 */ /* 0x000f280000300800 */
[----:B------:R-:W5:Y:S04]  /*24fe0*/  LDL R4, [R1] ;  /* 0x0000000001047983 */ /* 0x000f680000100800 */
[----:B---3--:R-:W5:Y:S01]  /*24ff0*/  LDL R2, [R1+0x4] ;  /* 0x0000040001027983 */ /* 0x008f620000100800 */
        /* <DEDUP_REMOVED lines=8> */
[----:B-----5:R-:W-:-:S04]  /*25080*/  IMAD R2, R2, 0x8000, R4 ;  /* 0x0000800002027824 */ /* 0x020fc800078e0204 */
[----:B------:R-:W-:-:S07]  /*25090*/  VIADD R4, R2, 0x400 ;  /* 0x0000040002047836 */ /* 0x000fce0000000000 */
.L_x_2072:
        /* <DEDUP_REMOVED lines=10> */
[----:B------:R-:W-:Y:S01]  /*25140*/  PLOP3.LUT P0, PT, PT, PT, PT, 0x80, 0x0 ;  /* 0x000000000000781c */ /* 0x000fe20003f0f070 */
[----:B------:R-:W-:Y:S01]  /*25150*/  VIADD R2, R2, 0x4400 ;  /* 0x0000440002027836 */ /* 0x000fe20000000000 */
[----:B------:R-:W-:Y:S01]  /*25160*/  UMOV UR6, 0x0 ;  /* 0x0000000000067882 */ /* 0x000fe20000000000 */
[----:B------:R-:W-:Y:S01]  /*25170*/  UMOV UR7, 0x14f00000 ;  /* 0x14f0000000077882 */ /* 0x000fe20000000000 */
[----:B------:R-:W-:-:S09]  /*25180*/  UMOV UR10, 0x40 ;  /* 0x00000040000a7882 */ /* 0x000fd20000000000 */
.L_x_2073:
        /* <DEDUP_REMOVED lines=9> */
[----:B---3--:R-:W-:Y:S05]  /*25220*/  @P0 BRA.U.ANY `(.L_x_2073) ;  /* 0xfffffffd00d80947 */ /* 0x008fea000393ffff */
.L_x_2067:
[----:B------:R-:W-:Y:S05]  /*25230*/  BSYNC B0 ;  /* 0x0000000000007941 */ /* 0x000fea0003800000 */
.L_x_2066:
[----:B-1----:R-:W3:Y:S04]  /*25240*/  LDL.LU R5, [R1+0x4] ;  /* 0x0000040001057983 */ /* 0x002ee80000300800 */
[----:B------:R-:W4:Y:S01]  /*25250*/  LDL.LU R4, [R1+0x10] ;  /* 0x0000100001047983 */ /* 0x000f220000300800 */
[----:B---3--:R-:W-:-:S04]  /*25260*/  IADD3 R0, R5, 0x1, RZ ;  /* 0x0000000105007810 */ /* 0x008fc80007ffe0ff */
[----:B------:R-:W-:-:S04]  /*25270*/  ISETP.NE.AND P0, PT, R0, 0x2, PT ;  /* 0x000000020000780c */ /* 0x000fc80003f05270 */
[----:B------:R-:W-:Y:S02]  /*25280*/  SEL R2, RZ, 0x1, P0 ;  /* 0x00000001ff027807 */ /* 0x000fe40000000000 */
[----:B------:R-:W-:Y:S02]  /*25290*/  SEL R0, R0, RZ, P0 ;  /* 0x000000ff00007207 */ /* 0x000fe40000000000 */
[----:B----4-:R-:W-:-:S03]  /*252a0*/  LOP3.LUT R4, R4, R2, RZ, 0x3c, !PT ;  /* 0x0000000204047212 */ /* 0x010fc600078e3cff */
[----:B------:R1:W-:Y:S04]  /*252b0*/  STL [R1+0x4], R0 ;  /* 0x0000040001007387 */ /* 0x0003e80000100800 */
[----:B------:R1:W-:Y:S02]  /*252c0*/  STL [R1+0x10], R4 ;  /* 0x0000100401007387 */ /* 0x0003e40000100800 */
.L_x_1994:
[----:B------:R-:W-:Y:S05]  /*252d0*/  BSYNC B7 ;  /* 0x0000000000077941 */ /* 0x000fea0003800000 */
.L_x_1992:
[----:B-1----:R-:W3:Y:S02]  /*252e0*/  LDL R0, [R1+0x20] ;  /* 0x0000200001007983 */ /* 0x002ee40000100800 */
[----:B---3--:R-:W-:-:S13]  /*252f0*/  LOP3.LUT P0, RZ, R0, 0x2, RZ, 0xc0, !PT ;  /* 0x0000000200ff7812 */ /* 0x008fda000780c0ff */
[----:B------:R-:W-:Y:S05]  /*25300*/  @!P0 BRA `(.L_x_2074) ;  /* 0x0000000000288947 */ /* 0x000fea0003800000 */
[----:B------:R-:W-:Y:S05]  /*25310*/  WARPSYNC.ALL ;  /* 0x0000000000007948 */ /* 0x000fea0003800000 */
[----:B------:R-:W1:Y:S08]  /*25320*/  S2UR UR5, SR_CgaCtaId ;  /* 0x00000000000579c3 */ /* 0x000e700000008800 */
[----:B------:R-:W-:Y:S06]  /*25330*/  BAR.SYNC.DEFER_BLOCKING 0x5, 0x180 ;  /* 0x0146000000007b1d */ /* 0x000fec0000010000 */
[----:B------:R-:W-:-:S02]  /*25340*/  UMOV UR4, 0x400 ;  /* 0x0000040000047882 */ /* 0x000fc40000000000 */
[----:B-1----:R-:W-:-:S06]  /*25350*/  ULEA UR4, UR5, UR4, 0x18 ;  /* 0x0000000405047291 */ /* 0x002fcc000f8ec03f */
[----:B------:R-:W-:-:S05]  /*25360*/  IMAD.U32 R0, RZ, RZ, UR4 ;  /* 0x00000004ff007e24 */ /* 0x000fca000f8e00ff */
[----:B------:R3:W4:Y:S04]  /*25370*/  LDS.128 R16, [R0+0x288d0] ;  /* 0x0288d00000107984 */ /* 0x0007280000000c00 */
[----:B------:R3:W-:Y:S01]  /*25380*/  STL [R1], R0 ;  /* 0x0000000001007387 */ /* 0x0007e20000100800 */
[----:B------:R-:W-:Y:S06]  /*25390*/  BAR.ARV 0x4, 0x180 ;  /* 0x0106000000007b1d */ /* 0x000fec0000002000 */
[----:B------:R-:W-:Y:S05]  /*253a0*/  BRA `(.L_x_2075) ;  /* 0x0000000800d87947 */ /* 0x000fea0003800000 */
.L_x_2074:
[----:B------:R-:W1:Y:S01]  /*253b0*/  S2R R6, SR_TID.X ;  /* 0x0000000000067919 */ /* 0x000e620000002100 */
[----:B------:R-:W-:Y:S01]  /*253c0*/  UMOV UR4, 0xffffffff ;  /* 0xffffffff00047882 */ /* 0x000fe20000000000 */
[----:B-1----:R-:W-:-:S04]  /*253d0*/  LOP3.LUT R6, R6, 0x1f, RZ, 0xc0, !PT ;  /* 0x0000001f06067812 */ /* 0x002fc800078ec0ff */
[----:B------:R-:W-:Y:S01]  /*253e0*/  ISETP.NE.AND P0, PT, R6, 0x1f, PT ;  /* 0x0000001f0600780c */ /* 0x000fe20003f05270 */
[----:B------:R-:W-:-:S12]  /*253f0*/  BRA.DIV UR4, `(.L_x_2076) ;  /* 0x0000003e041c7947 */ /* 0x000fd8000b800000 */
[----:B------:R-:W-:Y:S01]  /*25400*/  IMAD.IADD R5, R19, 0x1, R6 ;  /* 0x0000000113057824 */ /* 0x000fe200078e0206 */
[----:B------:R-:W-:-:S04]  /*25410*/  ULDC UR4, c[0x0][0xc3c] ;  /* 0x00030f0000047ab9 */ /* 0x000fc80000000800 */
[----:B------:R-:W-:-:S13]  /*25420*/  ISETP.GE.OR P1, PT, R5, UR4, !P0 ;  /* 0x0000000405007c0c */ /* 0x000fda000c726670 */
[----:B------:R-:W1:Y:S02]  /*25430*/  @!P1 LDC.64 R2, c[0x0][0xc80] ;  /* 0x00032000ff029b82 */ /* 0x000e640000000a00 */
[----:B-1----:R-:W-:-:S06]  /*25440*/  @!P1 IMAD.WIDE R2, R5, 0x4, R2 ;  /* 0x0000000405029825 */ /* 0x002fcc00078e0202 */
[----:B------:R1:W3:Y:S01]  /*25450*/  @!P1 LDG.E R2, desc[UR38][R2.64] ;  /* 0x0000002602029981 */ /* 0x0002e2000c1e1900 */
[C---:B------:R-:W-:Y:S02]  /*25460*/  ISETP.GE.U32.AND P2, PT, R6.reuse, 0x2, PT ;  /* 0x000000020600780c */ /* 0x040fe40003f46070 */
[C---:B------:R-:W-:Y:S02]  /*25470*/  ISETP.GE.U32.AND P3, PT, R6.reuse, 0x4, PT ;  /* 0x000000040600780c */ /* 0x040fe40003f66070 */
[C---:B------:R-:W-:Y:S02]  /*25480*/  ISETP.GE.U32.AND P4, PT, R6.reuse, 0x8, PT ;  /* 0x000000080600780c */ /* 0x040fe40003f86070 */
[C---:B------:R-:W-:Y:S01]  /*25490*/  ISETP.GE.U32.AND P5, PT, R6.reuse, 0x10, PT ;  /* 0x000000100600780c */ /* 0x040fe20003fa6070 */
[----:B-1----:R-:W-:Y:S02]  /*254a0*/  IMAD.MOV.U32 R3, RZ, RZ, RZ ;  /* 0x000000ffff037224 */ /* 0x002fe400078e00ff */
[----:B---3--:R-:W-:Y:S01]  /*254b0*/  @!P1 IMAD.MOV.U32 R3, RZ, RZ, R2 ;  /* 0x000000ffff039224 */ /* 0x008fe200078e0002 */
[----:B------:R-:W-:-:S04]  /*254c0*/  ISETP.NE.AND P1, PT, R6, RZ, PT ;  /* 0x000000ff0600720c */ /* 0x000fc80003f25270 */
[----:B------:R-:W1:Y:S02]  /*254d0*/  SHFL.UP PT, R2, R3, 0x1, RZ ;  /* 0x0420000003027989 */ /* 0x000e6400000e00ff */
[----:B-1----:R-:W-:-:S05]  /*254e0*/  SEL R0, R2, RZ, P1 ;  /* 0x000000ff02007207 */ /* 0x002fca0000800000 */
[----:B------:R-:W-:Y:S02]  /*254f0*/  IMAD.IADD R2, R3, 0x1, R0 ;  /* 0x0000000103027824 */ /* 0x000fe400078e0200 */
[----:B------:R-:W-:Y:S04]  /*25500*/  SHFL.IDX PT, R0, R16, RZ, 0x1f ;  /* 0x00001fff10007589 */ /* 0x000fe800000e0000 */
        /* <DEDUP_REMOVED lines=11> */
[----:B------:R-:W-:Y:S02]  /*255c0*/  IMAD.IADD R2, R2, 0x1, R5 ;  /* 0x0000000102027824 */ /* 0x000fe400078e0205 */
[----:B------:R1:W3:Y:S04]  /*255d0*/  SHFL.IDX PT, R5, R16, 0x1, 0x1f ;  /* 0x00201f0010057f89 */ /* 0x0002e800000e0000 */
[----:B------:R1:W4:Y:S02]  /*255e0*/  SHFL.IDX PT, R16, R2, 0x1f, 0x1f ;  /* 0x03e01f0002107f89 */ /* 0x00032400000e0000 */
.L_x_2217:
[----:B------:R-:W-:Y:S02]  /*255f0*/  ULDC UR4, c[0x0][0xc38] ;  /* 0x00030e0000047ab9 */ /* 0x000fe40000000800 */
[----:B------:R-:W-:-:S04]  /*25600*/  IMAD.U32 R4, RZ, RZ, UR4 ;  /* 0x00000004ff047e24 */ /* 0x000fc8000f8e00ff */
[----:B-1--4-:R-:W-:-:S04]  /*25610*/  IMAD R16, R16, R4, RZ ;  /* 0x0000000410107224 */ /* 0x012fc800078e02ff */
[----:B---3--:R-:W-:-:S05]  /*25620*/  IMAD.IADD R5, R5, 0x1, R16 ;  /* 0x0000000105057824 */ /* 0x008fca00078e0210 */
[----:B------:R-:W-:-:S13]  /*25630*/  ISETP.GT.AND P6, PT, R5, R0, PT ;  /* 0x000000000500720c */ /* 0x000fda0003fc4270 */
[----:B------:R-:W-:Y:S05]  /*25640*/  @P6 BRA `(.L_x_2077) ;  /* 0x00000000009c6947 */ /* 0x000fea0003800000 */
.L_x_2082:
[----:B-1----:R-:W1:Y:S01]  /*25650*/  LDC R3, c[0x0][0xc3c] ;  /* 0x00030f00ff037b82 */ /* 0x002e620000000800 */
[----:B------:R-:W-:-:S05]  /*25660*/  VIADD R19, R19, 0x1f ;  /* 0x0000001f13137836 */ /* 0x000fca0000000000 */
[----:B-1----:R-:W-:-:S13]  /*25670*/  ISETP.GE.AND P6, PT, R19, R3, PT ;  /* 0x000000031300720c */ /* 0x002fda0003fc6270 */
[----:B------:R-:W-:Y:S05]  /*25680*/  @P6 BRA `(.L_x_2078) ;  /* 0x0000000400d46947 */ /* 0x000fea0003800000 */
[----:B------:R-:W1:Y:S01]  /*25690*/  S2R R2, SR_TID.X ;  /* 0x0000000000027919 */ /* 0x000e620000002100 */
[----:B------:R-:W-:Y:S01]  /*256a0*/  BSSY B0, `(.L_x_2079) ;  /* 0x0000009000007945 */ /* 0x000fe20003800000 */
[----:B-1----:R-:W-:-:S05]  /*256b0*/  LOP3.LUT R2, R2, 0x1f, RZ, 0xc0, !PT ;  /* 0x0000001f02027812 */ /* 0x002fca00078ec0ff */
[----:B------:R-:W-:-:S05]  /*256c0*/  IMAD.IADD R4, R19, 0x1, R2 ;  /* 0x0000000113047824 */ /* 0x000fca00078e0202 */
[----:B------:R-:W-:Y:S02]  /*256d0*/  ISETP.GE.OR P6, PT, R4, R3, !P0 ;  /* 0x000000030400720c */ /* 0x000fe400047c6670 */
[----:B------:R-:W-:-:S11]  /*256e0*/  MOV R3, RZ ;  /* 0x000000ff00037202 */ /* 0x000fd60000000f00 */
[----:B------:R-:W-:Y:S05]  /*256f0*/  @P6 BRA `(.L_x_2080) ;  /* 0x00000000000c6947 */ /* 0x000fea0003800000 */
[----:B------:R-:W1:Y:S02]  /*25700*/  LDC.64 R2, c[0x0][0xc80] ;  /* 0x00032000ff027b82 */ /* 0x000e640000000a00 */
[----:B-1----:R-:W-:-:S06]  /*25710*/  IMAD.WIDE R2, R4, 0x4, R2 ;  /* 0x0000000404027825 */ /* 0x002fcc00078e0202 */
[----:B------:R1:W5:Y:S02]  /*25720*/  LDG.E R3, desc[UR38][R2.64] ;  /* 0x0000002602037981 */ /* 0x000364000c1e1900 */
.L_x_2080:
[----:B------:R-:W-:Y:S05]  /*25730*/  BSYNC B0 ;  /* 0x0000000000007941 */ /* 0x000fea0003800000 */
.L_x_2079:
[----:B------:R-:W-:-:S03]  /*25740*/  UMOV UR4, 0xffffffff ;  /* 0xffffffff00047882 */ /* 0x000fc60000000000 */
[----:B------:R-:W-:Y:S05]  /*25750*/  BRA.DIV UR4, `(.L_x_2081) ;  /* 0x0000003e04807947 */ /* 0x000fea000b800000 */
[----:B-----5:R-:W1:Y:S02]  /*25760*/  SHFL.UP PT, R14, R3, 0x1, RZ ;  /* 0x04200000030e7989 */ /* 0x020e6400000e00ff */
        /* <DEDUP_REMOVED lines=14> */
[----:B------:R1:W3:Y:S02]  /*25850*/  SHFL.IDX PT, R16, R2, 0x1f, 0x1f ;  /* 0x03e01f0002107f89 */ /* 0x0002e400000e0000 */
.L_x_2225:
[----:B------:R-:W-:Y:S02]  /*25860*/  ULDC UR4, c[0x0][0xc38] ;  /* 0x00030e0000047ab9 */ /* 0x000fe40000000800 */
[----:B------:R-:W-:-:S04]  /*25870*/  IMAD.U32 R4, RZ, RZ, UR4 ;  /* 0x00000004ff047e24 */ /* 0x000fc8000f8e00ff */
[----:B---3--:R-:W-:-:S05]  /*25880*/  IMAD R16, R16, R4, RZ ;  /* 0x0000000410107224 */ /* 0x008fca00078e02ff */
[----:B------:R-:W-:-:S04]  /*25890*/  IADD3 R5, R16, R5, RZ ;  /* 0x0000000510057210 */ /* 0x000fc80007ffe0ff */
[----:B------:R-:W-:-:S13]  /*258a0*/  ISETP.GT.AND P6, PT, R5, R0, PT ;  /* 0x000000000500720c */ /* 0x000fda0003fc4270 */
[----:B------:R-:W-:Y:S05]  /*258b0*/  @!P6 BRA `(.L_x_2082) ;  /* 0xfffffffc0064e947 */ /* 0x000fea000383ffff */
.L_x_2077:
[----:B------:R-:W-:Y:S01]  /*258c0*/  IMAD.IADD R16, R5, 0x1, -R16 ;  /* 0x0000000105107824 */ /* 0x000fe200078e0a10 */
[----:B------:R-:W-:-:S03]  /*258d0*/  UMOV UR4, 0xffffffff ;  /* 0xffffffff00047882 */ /* 0x000fc60000000000 */
[----:B------:R-:W-:-:S05]  /*258e0*/  IMAD R5, R2, R4, R16 ;  /* 0x0000000402057224 */ /* 0x000fca00078e0210 */
[----:B------:R-:W-:Y:S01]  /*258f0*/  ISETP.GT.AND P6, PT, R5, R0, PT ;  /* 0x000000000500720c */ /* 0x000fe20003fc4270 */
[----:B------:R-:W-:-:S12]  /*25900*/  BRA.DIV UR4, `(.L_x_2083) ;  /* 0x0000003e04e87947 */ /* 0x000fd8000b800000 */
[----:B------:R-:W-:-:S04]  /*25910*/  VOTE.ANY R5, PT, !P6 ;  /* 0x0000000000057806 */ /* 0x000fc800070e0100 */
[----:B------:R-:W3:Y:S02]  /*25920*/  POPC R6, R5 ;  /* 0x0000000500067309 */ /* 0x000ee40000000000 */
[----:B---3--:R3:W4:Y:S02]  /*25930*/  SHFL.IDX PT, R17, R3, R6, 0x1f ;  /* 0x00001f0603117589 */ /* 0x00872400000e0000 */
.L_x_2229:
[----:B------:R-:W-:Y:S01]  /*25940*/  ISETP.NE.AND P0, PT, R5, RZ, PT ;  /* 0x000000ff0500720c */ /* 0x000fe20003f05270 */
[----:B------:R-:W-:-:S12]  /*25950*/  IMAD.MOV.U32 R5, RZ, RZ, RZ ;  /* 0x000000ffff057224 */ /* 0x000fd800078e00ff */
[----:B------:R-:W-:Y:S05]  /*25960*/  @!P0 BRA `(.L_x_2084) ;  /* 0x0000000000148947 */ /* 0x000fea0003800000 */
[----:B------:R-:W-:Y:S01]  /*25970*/  UMOV UR4, 0xffffffff ;  /* 0xffffffff00047882 */ /* 0x000fe20000000000 */
[----:B------:R-:W-:Y:S02]  /*25980*/  VIADD R12, R6, 0xffffffff ;  /* 0xffffffff060c7836 */ /* 0x000fe40000000000 */
[----:B------:R-:W-:Y:S05]  /*25990*/  BRA.DIV UR4, `(.L_x_2085) ;  /* 0x00000042040c7947 */ /* 0x000fea000b800000 */
[----:B-1----:R1:W0:Y:S02]  /*259a0*/  SHFL.IDX PT, R2, R2, R12, 0x1f ;  /* 0x00001f0c02027589 */ /* 0x00222400000e0000 */
.L_x_2232:
[----:B0-----:R-:W-:-:S07]  /*259b0*/  IMAD.MOV.U32 R5, RZ, RZ, R2 ;  /* 0x000000ffff057224 */ /* 0x001fce00078e0002 */
.L_x_2084:
[----:B-1-3--:R-:W1:Y:S01]  /*259c0*/  LDC.64 R2, c[0x0][0xc90] ;  /* 0x00032400ff027b82 */ /* 0x00ae620000000a00 */
[----:B------:R-:W-:-:S04]  /*259d0*/  IMAD.IADD R19, R6, 0x1, R19 ;  /* 0x0000000106137824 */ /* 0x000fc800078e0213 */
[----:B-1----:R-:W-:-:S05]  /*259e0*/  IMAD.WIDE R2, R19, 0x4, R2 ;  /* 0x0000000413027825 */ /* 0x002fca00078e0202 */
[----:B--2---:R-:W4:Y:S01]  /*259f0*/  LDG.E R7, desc[UR38][R2.64] ;  /* 0x0000002602077981 */ /* 0x004f22000c1e1900 */
[----:B------:R-:W-:-:S04]  /*25a00*/  IMAD R16, R5, R4, R16 ;  /* 0x0000000405107224 */ /* 0x000fc800078e0210 */
[----:B------:R-:W-:Y:S02]  /*25a10*/  IMAD.IADD R0, R0, 0x1, -R16 ;  /* 0x0000000100007824 */ /* 0x000fe400078e0a10 */
[----:B----4-:R-:W-:-:S05]  /*25a20*/  IMAD R6, R17, R7, RZ ;  /* 0x0000000711067224 */ /* 0x010fca00078e02ff */
[----:B0-----:R-:W-:-:S04]  /*25a30*/  IABS R8, R6 ;  /* 0x0000000600087213 */ /* 0x001fc80000000000 */
[----:B------:R-:W0:Y:S08]  /*25a40*/  I2F.RP R2, R8 ;  /* 0x0000000800027306 */ /* 0x000e300000209400 */
[----:B0-----:R-:W0:Y:S02]  /*25a50*/  MUFU.RCP R2, R2 ;  /* 0x0000000200027308 */ /* 0x001e240000001000 */
[----:B0-----:R-:W-:-:S06]  /*25a60*/  VIADD R2, R2, 0xffffffe ;  /* 0x0ffffffe02027836 */ /* 0x001fcc0000000000 */
[----:B------:R-:W0:Y:S02]  /*25a70*/  F2I.FTZ.U32.TRUNC.NTZ R3, R2 ;  /* 0x0000000200037305 */ /* 0x000e24000021f000 */
[----:B0-----:R-:W-:-:S05]  /*25a80*/  IADD3 R2, RZ, -R3, RZ ;  /* 0x80000003ff027210 */ /* 0x001fca0007ffe0ff */
        /* <DEDUP_REMOVED lines=22> */
[----:B------:R-:W-:-:S04]  /*25bf0*/  VIADDMNMX R4, R3, R4, R7, PT ;  /* 0x0000000403047246 */ /* 0x000fc80003800107 */
        /* <DEDUP_REMOVED lines=15> */
[-C--:B------:R-:W-:Y:S01]  /*25cf0*/  @!P1 IADD3 R3, R3, -R7.reuse, RZ ;  /* 0x8000000703039210 */ /* 0x080fe20007ffe0ff */
[----:B------:R-:W-:Y:S01]  /*25d00*/  @!P1 VIADD R2, R2, 0x1 ;  /* 0x0000000102029836 */ /* 0x000fe20000000000 */
[----:B------:R-:W-:Y:S02]  /*25d10*/  ISETP.NE.AND P1, PT, R4, RZ, PT ;  /* 0x000000ff0400720c */ /* 0x000fe40003f25270 */
[----:B------:R-:W-:Y:S02]  /*25d20*/  ISETP.GE.U32.AND P0, PT, R3, R7, PT ;  /* 0x000000070300720c */ /* 0x000fe40003f06070 */
[C---:B------:R-:W-:Y:S01]  /*25d30*/  LOP3.LUT R3, R0.reuse, R4, RZ, 0x3c, !PT ;  /* 0x0000000400037212 */ /* 0x040fe200078e3cff */
[----:B------:R-:W-:-:S03]  /*25d40*/  IMAD.IADD R0, R0, 0x1, R5 ;  /* 0x0000000100007824 */ /* 0x000fc600078e0205 */
        /* <DEDUP_REMOVED lines=9> */
.L_x_2078:
[----:B------:R-:W-:Y:S01]  /*25de0*/  UMOV UR4, URZ ;  /* 0x0000003f00047c82 */ /* 0x000fe20008000000 */
[----:B------:R-:W-:Y:S01]  /*25df0*/  UMOV UR5, URZ ;  /* 0x0000003f00057c82 */ /* 0x000fe20008000000 */
[----:B------:R-:W-:Y:S01]  /*25e00*/  ULDC UR6, c[0x0][0xc3c] ;  /* 0x00030f0000067ab9 */ /* 0x000fe20000000800 */
[----:B------:R-:W-:Y:S01]  /*25e10*/  MOV R16, R0 ;  /* 0x0000000000107202 */ /* 0x000fe20000000f00 */
[----:B------:R-:W-:Y:S02]  /*25e20*/  IMAD.U32 R17, RZ, RZ, UR4 ;  /* 0x00000004ff117e24 */ /* 0x000fe4000f8e00ff */
[----:B------:R-:W-:Y:S02]  /*25e30*/  IMAD.U32 R18, RZ, RZ, UR5 ;  /* 0x00000005ff127e24 */ /* 0x000fe4000f8e00ff */
[----:B------:R-:W-:-:S07]  /*25e40*/  IMAD.U32 R19, RZ, RZ, UR6 ;  /* 0x00000006ff137e24 */ /* 0x000fce000f8e00ff */
.L_x_2086:
[----:B------:R1:W3:Y:S01]  /*25e50*/  LDL R3, [R1] ;  /* 0x0000000001037983 */ /* 0x0002e20000100800 */
[----:B------:R-:W4:Y:S01]  /*25e60*/  S2R R0, SR_TID.X ;  /* 0x0000000000007919 */ /* 0x000f220000002100 */
[----:B------:R-:W-:Y:S05]  /*25e70*/  WARPSYNC.ALL ;  /* 0x0000000000007948 */ /* 0x000fea0003800000 */
[----:B----4-:R-:W-:Y:S01]  /*25e80*/  LOP3.LUT R0, R0, 0x1f, RZ, 0xc0, !PT ;  /* 0x0000001f00007812 */ /* 0x010fe200078ec0ff */
[----:B------:R-:W-:Y:S03]  /*25e90*/  BAR.SYNC.DEFER_BLOCKING 0x4, 0x180 ;  /* 0x0106000000007b1d */ /* 0x000fe60000010000 */
[----:B------:R-:W-:-:S13]  /*25ea0*/  ISETP.NE.AND P0, PT, R0, RZ, PT ;  /* 0x000000ff0000720c */ /* 0x000fda0003f05270 */
[----:B------:R-:W3:Y:S01]  /*25eb0*/  @!P0 S2R R0, SR_CgaCtaId ;  /* 0x0000000000008919 */ /* 0x000ee20000008800 */
[----:B------:R-:W-:-:S04]  /*25ec0*/  @!P0 MOV R2, 0x400 ;  /* 0x0000040000028802 */ /* 0x000fc80000000f00 */
[----:B---3--:R-:W-:-:S05]  /*25ed0*/  @!P0 LEA R3, R0, R2, 0x18 ;  /* 0x0000000200038211 */ /* 0x008fca00078ec0ff */
[----:B------:R1:W-:Y:S04]  /*25ee0*/  @!P0 STS.128 [R3+0x288d0], R16 ;  /* 0x0288d01003008388 */ /* 0x0003e80000000c00 */
[----:B------:R1:W-:Y:S01]  /*25ef0*/  @!P0 STL [R1], R3 ;  /* 0x0000000301008387 */ /* 0x0003e20000100800 */
[----:B------:R-:W-:Y:S06]  /*25f00*/  BAR.ARV 0x5, 0x180 ;  /* 0x0146000000007b1d */ /* 0x000fec0000002000 */
.L_x_2075:
[----:B------:R-:W-:Y:S02]  /*25f10*/  ULDC UR4, c[0x0][0xc3c] ;  /* 0x00030f0000047ab9 */ /* 0x000fe40000000800 */
[----:B----4-:R-:W-:-:S13]  /*25f20*/  ISETP.GE.AND P0, PT, R19, UR4, PT ;  /* 0x0000000413007c0c */ /* 0x010fda000bf06270 */
[----:B------:R-:W-:Y:S05]  /*25f30*/  @!P0 BRA `(.L_x_2087) ;  /* 0xffffff9400648947 */ /* 0x000fea000383ffff */
[----:B------:R-:W-:Y:S05]  /*25f40*/  BSYNC B8 ;  /* 0x0000000000087941 */ /* 0x000fea0003800000 */
.L_x_1936:
[----:B---3--:R-:W3:Y:S01]  /*25f50*/  LDL.LU R0, [R1+0x48] ;  /* 0x0000480001007983 */ /* 0x008ee20000300800 */
[----:B------:R-:W-:Y:S01]  /*25f60*/  BSSY B0, `(.L_x_2088) ;  /* 0x000000b000007945 */ /* 0x000fe20003800000 */
[----:B------:R-:W4:Y:S01]  /*25f70*/  S2R R5, SR_CgaCtaId ;  /* 0x0000000000057919 */ /* 0x000f220000008800 */
[----:B---3--:R-:W-:-:S05]  /*25f80*/  VIADD R0, R0, 0x1 ;  /* 0x0000000100007836 */ /* 0x008fca0000000000 */
[----:B0-----:R-:W-:-:S04]  /*25f90*/  LEA.HI R2, R0, R0, RZ, 0x1 ;  /* 0x0000000000027211 */ /* 0x001fc800078f08ff */
[----:B-1----:R-:W-:-:S05]  /*25fa0*/  LOP3.LUT R3, R2, 0xfffffffe, RZ, 0xc0, !PT ;  /* 0xfffffffe02037812 */ /* 0x002fca00078ec0ff */
[----:B------:R-:W-:Y:S01]  /*25fb0*/  IMAD.IADD R3, R0, 0x1, -R3 ;  /* 0x0000000100037824 */ /* 0x000fe200078e0a03 */
[----:B------:R-:W-:-:S04]  /*25fc0*/  MOV R0, 0x400 ;  /* 0x0000040000007802 */ /* 0x000fc80000000f00 */
[----:B----4-:R-:W-:Y:S02]  /*25fd0*/  LEA R0, R5, R0, 0x18 ;  /* 0x0000000005007211 */ /* 0x010fe400078ec0ff */
[----:B------:R-:W-:-:S04]  /*25fe0*/  SHF.L.U32 R3, R3, 0x1f, RZ ;  /* 0x0000001f03037819 */ /* 0x000fc800000006ff */
[----:B------:R-:W0:Y:S02]  /*25ff0*/  SYNCS.PHASECHK.TRANS64.TRYWAIT P0, [R0+URZ+0x28820], R3 ;  /* 0x02882003000075a7 */ /* 0x000e24000800017f */
[----:B0-----:R-:W-:Y:S05]  /*26000*/  @!P0 BRA `(.L_x_2089) ;  /* 0x0000003800988947 */ /* 0x001fea0003800000 */
.L_x_2233:
[----:B------:R-:W-:Y:S05]  /*26010*/  BSYNC B0 ;  /* 0x0000000000007941 */ /* 0x000fea0003800000 */
.L_x_2088:
[----:B------:R-:W-:-:S03]  /*26020*/  UMOV UR4, 0xffffffff ;  /* 0xffffffff00047882 */ /* 0x000fc60000000000 */
[----:B------:R-:W-:Y:S05]  /*26030*/  BRA.DIV UR4, `(.L_x_2090) ;  /* 0x0000003a04a07947 */ /* 0x000fea000b800000 */
[----:B------:R-:W1:Y:S02]  /*26040*/  S2R R2, SR_TID.X ;  /* 0x0000000000027919 */ /* 0x000e640000002100 */
[----:B-1----:R-:W-:-:S04]  /*26050*/  SHF.R.U32.HI R2, RZ, 0x5, R2 ;  /* 0x00000005ff027819 */ /* 0x002fc80000011602 */
[----:B------:R-:W-:-:S05]  /*26060*/  LOP3.LUT R2, R2, 0x3, RZ, 0xc0, !PT ;  /* 0x0000000302027812 */ /* 0x000fca00078ec0ff */
[----:B------:R1:W3:Y:S02]  /*26070*/  SHFL.IDX PT, R14, R2, RZ, 0x1f ;  /* 0x00001fff020e7589 */ /* 0x0002e400000e0000 */
.L_x_2236:
[----:B---3--:R-:W-:-:S13]  /*26080*/  ISETP.NE.AND P0, PT, R14, RZ, PT ;  /* 0x000000ff0e00720c */ /* 0x008fda0003f05270 */
[----:B------:R-:W-:Y:S05]  /*26090*/  @P0 BRA `(.L_x_1664) ;  /* 0x0000000000940947 */ /* 0x000fea0003800000 */
[----:B------:R-:W-:-:S03]  /*260a0*/  UMOV UR4, 0xffffffff ;  /* 0xffffffff00047882 */ /* 0x000fc60000000000 */
[----:B------:R-:W-:Y:S05]  /*260b0*/  BRA.DIV UR4, `(.L_x_2091) ;  /* 0x0000003a04b47947 */ /* 0x000fea000b800000 */
[----:B------:R-:W-:-:S13]  /*260c0*/  ELECT P6, URZ, PT ;  /* 0x00000000003f782f */ /* 0x000fda00038c0000 */
.L_x_2239:
[----:B------:R-:W-:Y:S05]  /*260d0*/  @!P6 BRA `(.L_x_1664) ;  /* 0x000000000084e947 */ /* 0x000fea0003800000 */
[----:B-1----:R-:W3:Y:S02]  /*260e0*/  LDL.LU R2, [R1+0x50] ;  /* 0x0000500001027983 */ /* 0x002ee40000300800 */
[----:B---3--:R-:W-:-:S04]  /*260f0*/  LOP3.LUT R2, R2, 0x2, RZ, 0xfc, !PT ;  /* 0x0000000202027812 */ /* 0x008fc800078efcff */
[----:B------:R-:W-:-:S13]  /*26100*/  ISETP.NE.AND P2, PT, R2, 0x3, PT ;  /* 0x000000030200780c */ /* 0x000fda0003f45270 */
[----:B------:R-:W-:Y:S05]  /*26110*/  @!P2 BRA `(.L_x_2092) ;  /* 0x000000000004a947 */ /* 0x000fea0003800000 */
[----:B------:R-:W-:Y:S01]  /*26120*/  BPT.TRAP 0x1 ;  /* 0x000000040000795c */ /* 0x000fe20000300000 */
.L_x_2092:
[----:B0-----:R-:W3:Y:S04]  /*26130*/  LDL R3, [R1+0x4] ;  /* 0x0000040001037983 */ /* 0x001ee80000100800 */
[----:B--2---:R-:W2:Y:S01]  /*26140*/  LDL.LU R7, [R1+0x10] ;  /* 0x0000100001077983 */ /* 0x004ea20000300800 */
[----:B------:R-:W-:-:S05]  /*26150*/  VIADD R2, R0, 0x28840 ;  /* 0x0002884000027836 */ /* 0x000fca0000000000 */
[C---:B---3--:R-:W-:Y:S01]  /*26160*/  LEA R6, R3.reuse, R2, 0x3 ;  /* 0x0000000203067211 */ /* 0x048fe200078e18ff */
        /* <DEDUP_REMOVED lines=10> */
.L_x_2240:
[----:B------:R-:W1:Y:S02]  /*26210*/  SYNCS.PHASECHK.TRANS64.TRYWAIT P0, [R7+URZ], R2 ;  /* 0x00000002070075a7 */ /* 0x000e64000800017f */
[----:B-1----:R-:W-:Y:S05]  /*26220*/  @!P0 BRA `(.L_x_2094) ;  /* 0x00000038008c8947 */ /* 0x002fea0003800000 */
.L_x_2241:
[----:B------:R-:W-:Y:S05]  /*26230*/  @!P2 BRA `(.L_x_2095) ;  /* 0x000000000004a947 */ /* 0x000fea0003800000 */
[----:B------:R-:W-:Y:S01]  /*26240*/  BPT.TRAP 0x1 ;  /* 0x000000040000795c */ /* 0x000fe20000300000 */
.L_x_2095:
[----:B------:R-:W2:Y:S01]  /*26250*/  LDL.LU R4, [R1+0x4] ;  /* 0x0000040001047983 */ /* 0x000ea20000300800 */
[----:B------:R-:W-:-:S04]  /*26260*/  VIADD R0, R0, 0x28860 ;  /* 0x0002886000007836 */ /* 0x000fc80000000000 */
[----:B--2---:R-:W-:-:S04]  /*26270*/  IMAD R4, R4, 0x8, R0 ;  /* 0x0000000804047824 */ /* 0x004fc800078e0200 */
[----:B------:R-:W2:Y:S02]  /*26280*/  SYNCS.PHASECHK.TRANS64.TRYWAIT P0, [R4+URZ], R5 ;  /* 0x00000005040075a7 */ /* 0x000ea4000800017f */
[----:B--2---:R-:W-:Y:S05]  /*26290*/  @!P0 BRA `(.L_x_2096) ;  /* 0x0000003800848947 */ /* 0x004fea0003800000 */
.L_x_2242:
[----:B------:R-:W-:-:S07]  /*262a0*/  IMAD R3, R3, 0x8, R0 ;  /* 0x0000000803037824 */ /* 0x000fce00078e0200 */
.L_x_2097:
[----:B---3--:R3:W4:Y:S02]  /*262b0*/  SYNCS.PHASECHK.TRANS64.TRYWAIT P0, [R3+URZ], R2 ;  /* 0x00000002030075a7 */ /* 0x008724000800017f */
[----:B----4-:R-:W-:Y:S05]  /*262c0*/  @!P0 NANOSLEEP.SYNCS 0x989680 ;  /* 0x009896800000895d */ /* 0x010fea0003900000 */
[----:B------:R-:W4:Y:S02]  /*262d0*/  @!P0 SYNCS.PHASECHK.TRANS64 P0, [R3+URZ], R2 ;  /* 0x00000002030085a7 */ /* 0x000f24000800007f */
[----:B----4-:R-:W-:Y:S05]  /*262e0*/  @!P0 BRA `(.L_x_2097) ;  /* 0xfffffffc00f08947 */ /* 0x010fea000383ffff */
.L_x_1664:
[----:B------:R-:W-:Y:S05]  /*262f0*/  BSYNC B9 ;  /* 0x0000000000097941 */ /* 0x000fea0003800000 */
.L_x_1661:
[----:B------:R-:W-:Y:S05]  /*26300*/  EXIT ;  /* 0x000000000000794d */ /* 0x000fea0003800000 */
.L_x_1694:
[----:B0-----:R0:W1:Y:S02]  /*26310*/  SYNCS.PHASECHK.TRANS64.TRYWAIT P6, [R106+URZ+0x28890], R119 ;  /* 0x028890776a0075a7 */ /* 0x00106400080c017f */
[----:B-1----:R-:W-:Y:S05]  /*26320*/  @!P6 NANOSLEEP.SYNCS 0x989680 ;  /* 0x009896800000e95d */ /* 0x002fea0003900000 */
[----:B------:R-:W1:Y:S02]  /*26330*/  @!P6 SYNCS.PHASECHK.TRANS64 P6, [R106+URZ+0x28890], R119 ;  /* 0x028890776a00e5a7 */ /* 0x000e6400080c007f */
[----:B-1----:R-:W-:Y:S05]  /*26340*/  @!P6 BRA `(.L_x_1694) ;  /* 0xfffffffc00f0e947 */ /* 0x002fea000383ffff */
[----:B------:R-:W-:Y:S05]  /*26350*/  BRA `(.L_x_2098) ;  /* 0xfffffdd000287947 */ /* 0x000fea000383ffff */
.L_x_1730:
[----:B0-----:R0:W1:Y:S02]  /*26360*/  SYNCS.PHASECHK.TRANS64.TRYWAIT P4, [R106+URZ+0x28890], R119 ;  /* 0x028890776a0075a7 */ /* 0x001064000808017f */
[----:B-1----:R-:W-:Y:S05]  /*26370*/  @!P4 NANOSLEEP.SYNCS 0x989680 ;  /* 0x009896800000c95d */ /* 0x002fea0003900000 */
[----:B------:R-:W1:Y:S02]  /*26380*/  @!P4 SYNCS.PHASECHK.TRANS64 P4, [R106+URZ+0x28890], R119 ;  /* 0x028890776a00c5a7 */ /* 0x000e64000808007f */
[----:B-1----:R-:W-:Y:S05]  /*26390*/  @!P4 BRA `(.L_x_1730) ;  /* 0xfffffffc00f0c947 */ /* 0x002fea000383ffff */
[----:B------:R-:W-:Y:S05]  /*263a0*/  BRA `(.L_x_2099) ;  /* 0xfffffdf400847947 */ /* 0x000fea000383ffff */
.L_x_1747:
[----:B0-----:R0:W1:Y:S02]  /*263b0*/  SYNCS.PHASECHK.TRANS64.TRYWAIT P3, [R106+URZ+0x28890], R119 ;  /* 0x028890776a0075a7 */ /* 0x001064000806017f */
[----:B-1----:R-:W-:Y:S05]  /*263c0*/  @!P3 NANOSLEEP.SYNCS 0x989680 ;  /* 0x009896800000b95d */ /* 0x002fea0003900000 */
[----:B------:R-:W1:Y:S02]  /*263d0*/  @!P3 SYNCS.PHASECHK.TRANS64 P3, [R106+URZ+0x28890], R119 ;  /* 0x028890776a00b5a7 */ /* 0x000e64000806007f */
[----:B-1----:R-:W-:Y:S05]  /*263e0*/  @!P3 BRA `(.L_x_1747) ;  /* 0xfffffffc00f0b947 */ /* 0x002fea000383ffff */
[----:B------:R-:W-:Y:S05]  /*263f0*/  BRA `(.L_x_2100) ;  /* 0xfffffe1400a87947 */ /* 0x000fea000383ffff */
.L_x_1757:
[----:B--2---:R2:W3:Y:S02]  /*26400*/  SYNCS.PHASECHK.TRANS64.TRYWAIT P0, [R106+URZ+0x288b0], R119 ;  /* 0x0288b0776a0075a7 */ /* 0x0044e4000800017f */
[----:B---3--:R-:W-:Y:S05]  /*26410*/  @!P0 NANOSLEEP.SYNCS 0x989680 ;  /* 0x009896800000895d */ /* 0x008fea0003900000 */
[----:B------:R-:W3:Y:S02]  /*26420*/  @!P0 SYNCS.PHASECHK.TRANS64 P0, [R106+URZ+0x288b0], R119 ;  /* 0x0288b0776a0085a7 */ /* 0x000ee4000800007f */
[----:B---3--:R-:W-:Y:S05]  /*26430*/  @!P0 BRA `(.L_x_1757) ;  /* 0xfffffffc00f08947 */ /* 0x008fea000383ffff */
[----:B------:R-:W-:Y:S05]  /*26440*/  BRA `(.L_x_2101) ;  /* 0xfffffe1c00447947 */ /* 0x000fea000383ffff */
.L_x_1777:
[----:B------:R-:W-:Y:S01]  /*26450*/  BSSY B0, `(.L_x_2102) ;  /* 0x0000008000007945 */ /* 0x000fe20003800000 */
[----:B------:R-:W-:Y:S01]  /*26460*/  IMAD.MOV.U32 R13, RZ, RZ, R222 ;  /* 0x000000ffff0d7224 */ /* 0x000fe200078e00de */
[----:B------:R-:W-:Y:S01]  /*26470*/  MOV R12, RZ ;  /* 0x000000ff000c7202 */ /* 0x000fe20000000f00 */
[----:B------:R-:W-:Y:S02]  /*26480*/  IMAD.MOV.U32 R11, RZ, RZ, 0x1f ;  /* 0x0000001fff0b7424 */ /* 0x000fe400078e00ff */
[----:B------:R-:W-:-:S07]  /*26490*/  IMAD.MOV.U32 R15, RZ, RZ, -0x1 ;  /* 0xffffffffff0f7424 */ /* 0x000fce00078e00ff */
[----:B-----5:R-:W-:Y:S05]  /*264a0*/  WARPSYNC.COLLECTIVE R15, `(.L_x_2103) ;  /* 0x000000000f087348 */ /* 0x020fea0003c00000 */
[----:B------:R0:W1:Y:S02]  /*264b0*/  SHFL.IDX P6, R14, R13, R12, R11 ;  /* 0x0000000c0d0e7389 */ /* 0x00006400000c000b */
[----:B01---5:R-:W-:Y:S01]  /*264c0*/  ENDCOLLECTIVE ;  /* 0x000000000000791b */ /* 0x023fe20003800000 */
.L_x_2103:
[----:B------:R-:W-:Y:S05]  /*264d0*/  BSYNC B0 ;  /* 0x0000000000007941 */ /* 0x000fea0003800000 */
.L_x_2102:
[----:B------:R-:W-:Y:S01]  /*264e0*/  IMAD.MOV.U32 R194, RZ, RZ, R14 ;  /* 0x000000ffffc27224 */ /* 0x000fe200078e000e */
[----:B------:R-:W-:Y:S06]  /*264f0*/  BRA `(.L_x_2104) ;  /* 0xfffffe2800787947 */ /* 0x000fec000383ffff */
.L_x_1787:
[----:B------:R-:W-:Y:S01]  /*26500*/  BSSY B1, `(.L_x_2105) ;  /* 0x0000008000017945 */ /* 0x000fe20003800000 */
[----:B------:R-:W-:Y:S01]  /*26510*/  IMAD.MOV.U32 R13, RZ, RZ, R6 ;  /* 0x000000ffff0d7224 */ /* 0x000fe200078e0006 */
[----:B------:R-:W-:Y:S01]  /*26520*/  MOV R15, 0xffffffff ;  /* 0xffffffff000f7802 */ /* 0x000fe20000000f00 */
[----:B------:R-:W-:Y:S02]  /*26530*/  IMAD.MOV.U32 R12, RZ, RZ, RZ ;  /* 0x000000ffff0c7224 */ /* 0x000fe400078e00ff */
[----:B------:R-:W-:-:S07]  /*26540*/  IMAD.MOV.U32 R11, RZ, RZ, 0x181f ;  /* 0x0000181fff0b7424 */ /* 0x000fce00078e00ff */
[----:B0-----:R-:W-:Y:S05]  /*26550*/  WARPSYNC.COLLECTIVE R15, `(.L_x_2106) ;  /* 0x000000000f087348 */ /* 0x001fea0003c00000 */
[----:B------:R1:W2:Y:S02]  /*26560*/  SHFL.IDX P6, R14, R13, R12, R11 ;  /* 0x0000000c0d0e7389 */ /* 0x0002a400000c000b */
[----:B012---:R-:W-:Y:S01]  /*26570*/  ENDCOLLECTIVE ;  /* 0x000000000000791b */ /* 0x007fe20003800000 */
.L_x_2106:
[----:B------:R-:W-:Y:S05]  /*26580*/  BSYNC B1 ;  /* 0x0000000000017941 */ /* 0x000fea0003800000 */
.L_x_2105:
[----:B------:R-:W-:Y:S02]  /*26590*/  IMAD.MOV.U32 R13, RZ, RZ, R5 ;  /* 0x000000ffff0d7224 */ /* 0x000fe400078e0005 */
[----:B------:R-:W-:Y:S02]  /*265a0*/  IMAD.MOV.U32 R12, RZ, RZ, RZ ;  /* 0x000000ffff0c7224 */ /* 0x000fe400078e00ff */
[----:B------:R-:W-:Y:S02]  /*265b0*/  IMAD.MOV.U32 R11, RZ, RZ, 0x181f ;  /* 0x0000181fff0b7424 */ /* 0x000fe400078e00ff */
[----:B------:R-:W-:Y:S02]  /*265c0*/  IMAD.MOV.U32 R15, RZ, RZ, -0x1 ;  /* 0xffffffffff0f7424 */ /* 0x000fe400078e00ff */
[----:B------:R-:W-:-:S07]  /*265d0*/  IMAD.MOV.U32 R0, RZ, RZ, R14 ;  /* 0x000000ffff007224 */ /* 0x000fce00078e000e */
[----:B------:R-:W-:Y:S05]  /*265e0*/  WARPSYNC.COLLECTIVE R15, `(.L_x_2107) ;  /* 0x000000000f087348 */ /* 0x000fea0003c00000 */
[----:B------:R0:W1:Y:S02]  /*265f0*/  SHFL.IDX P6, R14, R13, R12, R11 ;  /* 0x0000000c0d0e7389 */ /* 0x00006400000c000b */
[----:B01----:R-:W-:Y:S01]  /*26600*/  ENDCOLLECTIVE ;  /* 0x000000000000791b */ /* 0x003fe20003800000 */
.L_x_2107:
[----:B------:R-:W-:Y:S01]  /*26610*/  MOV R13, R8 ;  /* 0x00000008000d7202 */ /* 0x000fe20000000f00 */
[----:B------:R-:W-:-:S07]  /*26620*/  IMAD.MOV.U32 R3, RZ, RZ, R14 ;  /* 0x000000ffff037224 */ /* 0x000fce00078e000e */
[----:B------:R-:W-:Y:S05]  /*26630*/  WARPSYNC.COLLECTIVE R15, `(.L_x_2108) ;  /* 0x000000000f087348 */ /* 0x000fea0003c00000 */
[----:B------:R0:W1:Y:S02]  /*26640*/  SHFL.IDX P6, R14, R13, R12, R11 ;  /* 0x0000000c0d0e7389 */ /* 0x00006400000c000b */
[----:B01----:R-:W-:Y:S01]  /*26650*/  ENDCOLLECTIVE ;  /* 0x000000000000791b */ /* 0x003fe20003800000 */
.L_x_2108:
[----:B------:R-:W-:Y:S02]  /*26660*/  IMAD.MOV.U32 R13, RZ, RZ, R7 ;  /* 0x000000ffff0d7224 */ /* 0x000fe400078e0007 */
[----:B------:R-:W-:-:S07]  /*26670*/  IMAD.MOV.U32 R4, RZ, RZ, R14 ;  /* 0x000000ffff047224 */ /* 0x000fce00078e000e */
[----:B------:R-:W-:Y:S05]  /*26680*/  WARPSYNC.COLLECTIVE R15, `(.L_x_2109) ;  /* 0x000000000f087348 */ /* 0x000fea0003c00000 */
[----:B------:R0:W1:Y:S02]  /*26690*/  SHFL.IDX P6, R14, R13, R12, R11 ;  /* 0x0000000c0d0e7389 */ /* 0x00006400000c000b */
[----:B01----:R-:W-:Y:S01]  /*266a0*/  ENDCOLLECTIVE ;  /* 0x000000000000791b */ /* 0x003fe20003800000 */
.L_x_2109:
[----:B------:R-:W-:Y:S05]  /*266b0*/  BRA `(.L_x_2110) ;  /* 0xfffffe2c00c47947 */ /* 0x000fea000383ffff */
.L_x_1790:
[----:B------:R-:W-:Y:S01]  /*266c0*/  BSSY B1, `(.L_x_2111) ;  /* 0x0000008000017945 */ /* 0x000fe20003800000 */
[----:B0-----:R-:W-:Y:S02]  /*266d0*/  IMAD.MOV.U32 R13, RZ, RZ, R6 ;  /* 0x000000ffff0d7224 */ /* 0x001fe400078e0006 */
[----:B------:R-:W-:Y:S02]  /*266e0*/  IMAD.MOV.U32 R12, RZ, RZ, 0x1 ;  /* 0x00000001ff0c7424 */ /* 0x000fe400078e00ff */
[----:B------:R-:W-:Y:S02]  /*266f0*/  IMAD.MOV.U32 R11, RZ, RZ, 0x181f ;  /* 0x0000181fff0b7424 */ /* 0x000fe400078e00ff */
[----:B------:R-:W-:-:S07]  /*26700*/  IMAD.MOV.U32 R15, RZ, RZ, -0x1 ;  /* 0xffffffffff0f7424 */ /* 0x000fce00078e00ff */
[----:B-1----:R-:W-:Y:S05]  /*26710*/  WARPSYNC.COLLECTIVE R15, `(.L_x_2112) ;  /* 0x000000000f087348 */ /* 0x002fea0003c00000 */
[----:B------:R0:W2:Y:S02]  /*26720*/  SHFL.IDX P6, R14, R13, R12, R11 ;  /* 0x0000000c0d0e7389 */ /* 0x0000a400000c000b */
[----:B012---:R-:W-:Y:S01]  /*26730*/  ENDCOLLECTIVE ;  /* 0x000000000000791b */ /* 0x007fe20003800000 */
.L_x_2112:
[----:B------:R-:W-:Y:S05]  /*26740*/  BSYNC B1 ;  /* 0x0000000000017941 */ /* 0x000fea0003800000 */
.L_x_2111:
[----:B------:R-:W-:Y:S01]  /*26750*/  IMAD.MOV.U32 R13, RZ, RZ, R5 ;  /* 0x000000ffff0d7224 */ /* 0x000fe200078e0005 */
[----:B------:R-:W-:Y:S01]  /*26760*/  MOV R0, R14 ;  /* 0x0000000e00007202 */ /* 0x000fe20000000f00 */
[----:B------:R-:W-:Y:S02]  /*26770*/  IMAD.MOV.U32 R12, RZ, RZ, 0x1 ;  /* 0x00000001ff0c7424 */ /* 0x000fe400078e00ff */
[----:B------:R-:W-:Y:S02]  /*26780*/  IMAD.MOV.U32 R11, RZ, RZ, 0x181f ;  /* 0x0000181fff0b7424 */ /* 0x000fe400078e00ff */
[----:B------:R-:W-:-:S07]  /*26790*/  IMAD.MOV.U32 R15, RZ, RZ, -0x1 ;  /* 0xffffffffff0f7424 */ /* 0x000fce00078e00ff */
[----:B------:R-:W-:Y:S05]  /*267a0*/  WARPSYNC.COLLECTIVE R15, `(.L_x_2113) ;  /* 0x000000000f087348 */ /* 0x000fea0003c00000 */
[----:B------:R0:W1:Y:S02]  /*267b0*/  SHFL.IDX P6, R14, R13, R12, R11 ;  /* 0x0000000c0d0e7389 */ /* 0x00006400000c000b */
[----:B01----:R-:W-:Y:S01]  /*267c0*/  ENDCOLLECTIVE ;  /* 0x000000000000791b */ /* 0x003fe20003800000 */
.L_x_2113:
[----:B------:R-:W-:Y:S02]  /*267d0*/  IMAD.MOV.U32 R13, RZ, RZ, R8 ;  /* 0x000000ffff0d7224 */ /* 0x000fe400078e0008 */
[----:B------:R-:W-:-:S07]  /*267e0*/  IMAD.MOV.U32 R3, RZ, RZ, R14 ;  /* 0x000000ffff037224 */ /* 0x000fce00078e000e */
[----:B------:R-:W-:Y:S05]  /*267f0*/  WARPSYNC.COLLECTIVE R15, `(.L_x_2114) ;  /* 0x000000000f087348 */ /* 0x000fea0003c00000 */
[----:B------:R0:W1:Y:S02]  /*26800*/  SHFL.IDX P6, R14, R13, R12, R11 ;  /* 0x0000000c0d0e7389 */ /* 0x00006400000c000b */
[----:B01----:R-:W-:Y:S01]  /*26810*/  ENDCOLLECTIVE ;  /* 0x000000000000791b */ /* 0x003fe20003800000 */
.L_x_2114:
[----:B------:R-:W-:Y:S01]  /*26820*/  IMAD.MOV.U32 R13, RZ, RZ, R7 ;  /* 0x000000ffff0d7224 */ /* 0x000fe200078e0007 */
[----:B------:R-:W-:-:S07]  /*26830*/  MOV R4, R14 ;  /* 0x0000000e00047202 */ /* 0x000fce0000000f00 */
[----:B------:R-:W-:Y:S05]  /*26840*/  WARPSYNC.COLLECTIVE R15, `(.L_x_2115) ;  /* 0x000000000f087348 */ /* 0x000fea0003c00000 */
[----:B------:R0:W1:Y:S02]  /*26850*/  SHFL.IDX P6, R14, R13, R12, R11 ;  /* 0x0000000c0d0e7389 */ /* 0x00006400000c000b */
[----:B01----:R-:W-:Y:S01]  /*26860*/  ENDCOLLECTIVE ;  /* 0x000000000000791b */ /* 0x003fe20003800000 */
.L_x_2115:
[----:B------:R-:W-:Y:S05]  /*26870*/  BRA `(.L_x_2116) ;  /* 0xfffffe3000307947 */ /* 0x000fea000383ffff */
.L_x_1793:
[----:B------:R-:W-:Y:S01]  /*26880*/  BSSY B1, `(.L_x_2117) ;  /* 0x0000008000017945 */ /* 0x000fe20003800000 */
[----:B0-----:R-:W-:Y:S02]  /*26890*/  IMAD.MOV.U32 R13, RZ, RZ, R6 ;  /* 0x000000ffff0d7224 */ /* 0x001fe400078e0006 */
[----:B------:R-:W-:Y:S02]  /*268a0*/  IMAD.MOV.U32 R12, RZ, RZ, 0x2 ;  /* 0x00000002ff0c7424 */ /* 0x000fe400078e00ff */
[----:B------:R-:W-:Y:S02]  /*268b0*/  IMAD.MOV.U32 R11, RZ, RZ, 0x181f ;  /* 0x0000181fff0b7424 */ /* 0x000fe400078e00ff */
[----:B------:R-:W-:-:S07]  /*268c0*/  IMAD.MOV.U32 R15, RZ, RZ, -0x1 ;  /* 0xffffffffff0f7424 */ /* 0x000fce00078e00ff */
[----:B--2---:R-:W-:Y:S05]  /*268d0*/  WARPSYNC.COLLECTIVE R15, `(.L_x_2118) ;  /* 0x000000000f087348 */ /* 0x004fea0003c00000 */
[----:B------:R0:W1:Y:S02]  /*268e0*/  SHFL.IDX P6, R14, R13, R12, R11 ;  /* 0x0000000c0d0e7389 */ /* 0x00006400000c000b */
[----:B012---:R-:W-:Y:S01]  /*268f0*/  ENDCOLLECTIVE ;  /* 0x000000000000791b */ /* 0x007fe20003800000 */
.L_x_2118:
[----:B------:R-:W-:Y:S05]  /*26900*/  BSYNC B1 ;  /* 0x0000000000017941 */ /* 0x000fea0003800000 */
.L_x_2117:
[----:B------:R-:W-:Y:S01]  /*26910*/  MOV R13, R5 ;  /* 0x00000005000d7202 */ /* 0x000fe20000000f00 */
[----:B------:R-:W-:Y:S02]  /*26920*/  IMAD.MOV.U32 R12, RZ, RZ, 0x2 ;  /* 0x00000002ff0c7424 */ /* 0x000fe400078e00ff */
[----:B------:R-:W-:Y:S02]  /*26930*/  IMAD.MOV.U32 R11, RZ, RZ, 0x181f ;  /* 0x0000181fff0b7424 */ /* 0x000fe400078e00ff */
[----:B------:R-:W-:Y:S02]  /*26940*/  IMAD.MOV.U32 R15, RZ, RZ, -0x1 ;  /* 0xffffffffff0f7424 */ /* 0x000fe400078e00ff */
[----:B------:R-:W-:-:S07]  /*26950*/  IMAD.MOV.U32 R0, RZ, RZ, R14 ;  /* 0x000000ffff007224 */ /* 0x000fce00078e000e */
[----:B------:R-:W-:Y:S05]  /*26960*/  WARPSYNC.COLLECTIVE R15, `(.L_x_2119) ;  /* 0x000000000f087348 */ /* 0x000fea0003c00000 */
[----:B------:R0:W1:Y:S02]  /*26970*/  SHFL.IDX P6, R14, R13, R12, R11 ;  /* 0x0000000c0d0e7389 */ /* 0x00006400000c000b */
[----:B01----:R-:W-:Y:S01]  /*26980*/  ENDCOLLECTIVE ;  /* 0x000000000000791b */ /* 0x003fe20003800000 */
.L_x_2119:
[----:B------:R-:W-:Y:S02]  /*26990*/  IMAD.MOV.U32 R13, RZ, RZ, R8 ;  /* 0x000000ffff0d7224 */ /* 0x000fe400078e0008 */
[----:B------:R-:W-:-:S07]  /*269a0*/  IMAD.MOV.U32 R3, RZ, RZ, R14 ;  /* 0x000000ffff037224 */ /* 0x000fce00078e000e */
[----:B------:R-:W-:Y:S05]  /*269b0*/  WARPSYNC.COLLECTIVE R15, `(.L_x_2120) ;  /* 0x000000000f087348 */ /* 0x000fea0003c00000 */
[----:B------:R0:W1:Y:S02]  /*269c0*/  SHFL.IDX P6, R14, R13, R12, R11 ;  /* 0x0000000c0d0e7389 */ /* 0x00006400000c000b */
[----:B01----:R-:W-:Y:S01]  /*269d0*/  ENDCOLLECTIVE ;  /* 0x000000000000791b */ /* 0x003fe20003800000 */
.L_x_2120:
[----:B------:R-:W-:Y:S01]  /*269e0*/  MOV R13, R7 ;  /* 0x00000007000d7202 */ /* 0x000fe20000000f00 */
[----:B------:R-:W-:-:S07]  /*269f0*/  IMAD.MOV.U32 R4, RZ, RZ, R14 ;  /* 0x000000ffff047224 */ /* 0x000fce00078e000e */
[----:B------:R-:W-:Y:S05]  /*26a00*/  WARPSYNC.COLLECTIVE R15, `(.L_x_2121) ;  /* 0x000000000f087348 */ /* 0x000fea0003c00000 */
[----:B------:R0:W1:Y:S02]  /*26a10*/  SHFL.IDX P6, R14, R13, R12, R11 ;  /* 0x0000000c0d0e7389 */ /* 0x00006400000c000b */
[----:B01----:R-:W-:Y:S01]  /*26a20*/  ENDCOLLECTIVE ;  /* 0x000000000000791b */ /* 0x003fe20003800000 */
.L_x_2121:
[----:B------:R-:W-:Y:S05]  /*26a30*/  BRA `(.L_x_2122) ;  /* 0xfffffe30008c7947 */ /* 0x000fea000383ffff */
.L_x_1796:
[----:B------:R-:W-:Y:S01]  /*26a40*/  BSSY B1, `(.L_x_2123) ;  /* 0x0000008000017945 */ /* 0x000fe20003800000 */
[----:B------:R-:W-:Y:S02]  /*26a50*/  IMAD.MOV.U32 R13, RZ, RZ, R6 ;  /* 0x000000ffff0d7224 */ /* 0x000fe400078e0006 */
[----:B------:R-:W-:Y:S02]  /*26a60*/  IMAD.MOV.U32 R12, RZ, RZ, 0x3 ;  /* 0x00000003ff0c7424 */ /* 0x000fe400078e00ff */
[----:B------:R-:W-:Y:S02]  /*26a70*/  IMAD.MOV.U32 R11, RZ, RZ, 0x181f ;  /* 0x0000181fff0b7424 */ /* 0x000fe400078e00ff */
[----:B------:R-:W-:-:S07]  /*26a80*/  IMAD.MOV.U32 R15, RZ, RZ, -0x1 ;  /* 0xffffffffff0f7424 */ /* 0x000fce00078e00ff */
[----:B--2---:R-:W-:Y:S05]  /*26a90*/  WARPSYNC.COLLECTIVE R15, `(.L_x_2124) ;  /* 0x000000000f087348 */ /* 0x004fea0003c00000 */
[----:B------:R0:W1:Y:S02]  /*26aa0*/  SHFL.IDX P6, R14, R13, R12, R11 ;  /* 0x0000000c0d0e7389 */ /* 0x00006400000c000b */
[----:B012---:R-:W-:Y:S01]  /*26ab0*/  ENDCOLLECTIVE ;  /* 0x000000000000791b */ /* 0x007fe20003800000 */
.L_x_2124:
[----:B------:R-:W-:Y:S05]  /*26ac0*/  BSYNC B1 ;  /* 0x0000000000017941 */ /* 0x000fea0003800000 */
.L_x_2123:
[----:B------:R-:W-:Y:S01]  /*26ad0*/  IMAD.MOV.U32 R13, RZ, RZ, R5 ;  /* 0x000000ffff0d7224 */ /* 0x000fe200078e0005 */
[----:B------:R-:W-:Y:S01]  /*26ae0*/  MOV R12, 0x3 ;  /* 0x00000003000c7802 */ /* 0x000fe20000000f00 */
[----:B------:R-:W-:Y:S02]  /*26af0*/  IMAD.MOV.U32 R11, RZ, RZ, 0x181f ;  /* 0x0000181fff0b7424 */ /* 0x000fe400078e00ff */
[----:B------:R-:W-:Y:S02]  /*26b00*/  IMAD.MOV.U32 R15, RZ, RZ, -0x1 ;  /* 0xffffffffff0f7424 */ /* 0x000fe400078e00ff */
[----:B------:R-:W-:-:S07]  /*26b10*/  IMAD.MOV.U32 R0, RZ, RZ, R14 ;  /* 0x000000ffff007224 */ /* 0x000fce00078e000e */
[----:B------:R-:W-:Y:S05]  /*26b20*/  WARPSYNC.COLLECTIVE R15, `(.L_x_2125) ;  /* 0x000000000f087348 */ /* 0x000fea0003c00000 */
[----:B------:R0:W1:Y:S02]  /*26b30*/  SHFL.IDX P6, R14, R13, R12, R11 ;  /* 0x0000000c0d0e7389 */ /* 0x00006400000c000b */
[----:B01----:R-:W-:Y:S01]  /*26b40*/  ENDCOLLECTIVE ;  /* 0x000000000000791b */ /* 0x003fe20003800000 */
.L_x_2125:
[----:B------:R-:W-:Y:S02]  /*26b50*/  IMAD.MOV.U32 R13, RZ, RZ, R8 ;  /* 0x000000ffff0d7224 */ /* 0x000fe400078e0008 */
[----:B------:R-:W-:-:S07]  /*26b60*/  IMAD.MOV.U32 R3, RZ, RZ, R14 ;  /* 0x000000ffff037224 */ /* 0x000fce00078e000e */
[----:B------:R-:W-:Y:S05]  /*26b70*/  WARPSYNC.COLLECTIVE R15, `(.L_x_2126) ;  /* 0x000000000f087348 */ /* 0x000fea0003c00000 */
[----:B------:R0:W1:Y:S02]  /*26b80*/  SHFL.IDX P6, R14, R13, R12, R11 ;  /* 0x0000000c0d0e7389 */ /* 0x00006400000c000b */
[----:B01----:R-:W-:Y:S01]  /*26b90*/  ENDCOLLECTIVE ;  /* 0x000000000000791b */ /* 0x003fe20003800000 */
.L_x_2126:
[----:B------:R-:W-:Y:S02]  /*26ba0*/  IMAD.MOV.U32 R13, RZ, RZ, R7 ;  /* 0x000000ffff0d7224 */ /* 0x000fe400078e0007 */
[----:B------:R-:W-:-:S07]  /*26bb0*/  IMAD.MOV.U32 R4, RZ, RZ, R14 ;  /* 0x000000ffff047224 */ /* 0x000fce00078e000e */
[----:B------:R-:W-:Y:S05]  /*26bc0*/  WARPSYNC.COLLECTIVE R15, `(.L_x_2127) ;  /* 0x000000000f087348 */ /* 0x000fea0003c00000 */
[----:B------:R0:W1:Y:S02]  /*26bd0*/  SHFL.IDX P6, R14, R13, R12, R11 ;  /* 0x0000000c0d0e7389 */ /* 0x00006400000c000b */
[----:B01----:R-:W-:Y:S01]  /*26be0*/  ENDCOLLECTIVE ;  /* 0x000000000000791b */ /* 0x003fe20003800000 */
.L_x_2127:
[----:B------:R-:W-:Y:S05]  /*26bf0*/  BRA `(.L_x_2128) ;  /* 0xfffffe3000e87947 */ /* 0x000fea000383ffff */
.L_x_1800:
[----:B0-----:R0:W1:Y:S02]  /*26c00*/  SYNCS.PHASECHK.TRANS64.TRYWAIT P0, [R2+URZ+0x28800], R5 ;  /* 0x02880005020075a7 */ /* 0x001064000800017f */
[----:B-1----:R-:W-:Y:S05]  /*26c10*/  @!P0 NANOSLEEP.SYNCS 0x989680 ;  /* 0x009896800000895d */ /* 0x002fea0003900000 */
[----:B------:R-:W1:Y:S02]  /*26c20*/  @!P0 SYNCS.PHASECHK.TRANS64 P0, [R2+URZ+0x28800], R5 ;  /* 0x02880005020085a7 */ /* 0x000e64000800007f */
[----:B-1----:R-:W-:Y:S05]  /*26c30*/  @!P0 BRA `(.L_x_1800) ;  /* 0xfffffffc00f08947 */ /* 0x002fea000383ffff */
[----:B------:R-:W-:Y:S05]  /*26c40*/  BRA `(.L_x_2129) ;  /* 0xfffffe3400a07947 */ /* 0x000fea000383ffff */
.L_x_1816:
[----:B------:R-:W1:Y:S01]  /*26c50*/  LDC R54, c[0x0][0x3f4] ;  /* 0x0000fd00ff367b82 */ /* 0x000e620000000800 */
[----:B------:R-:W-:Y:S01]  /*26c60*/  BSSY B1, `(.L_x_2130) ;  /* 0x0000008000017945 */ /* 0x000fe20003800000 */
[----:B------:R-:W-:Y:S01]  /*26c70*/  MOV R13, R35 ;  /* 0x00000023000d7202 */ /* 0x000fe20000000f00 */
[----:B------:R-:W-:Y:S02]  /*26c80*/  IMAD.MOV.U32 R12, RZ, RZ, RZ ;  /* 0x000000ffff0c7224 */ /* 0x000fe400078e00ff */
[----:B------:R-:W-:Y:S02]  /*26c90*/  IMAD.MOV.U32 R11, RZ, RZ, 0x181f ;  /* 0x0000181fff0b7424 */ /* 0x000fe400078e00ff */
[----:B------:R-:W-:-:S07]  /*26ca0*/  IMAD.MOV.U32 R15, RZ, RZ, -0x1 ;  /* 0xffffffffff0f7424 */ /* 0x000fce00078e00ff */
[----:B01----:R-:W-:Y:S05]  /*26cb0*/  WARPSYNC.COLLECTIVE R15, `(.L_x_2131) ;  /* 0x000000000f087348 */ /* 0x003fea0003c00000 */
[----:B------:R2:W3:Y:S02]  /*26cc0*/  SHFL.IDX P6, R14, R13, R12, R11 ;  /* 0x0000000c0d0e7389 */ /* 0x0004e400000c000b */
[----:B0123--:R-:W-:Y:S01]  /*26cd0*/  ENDCOLLECTIVE ;  /* 0x000000000000791b */ /* 0x00ffe20003800000 */
.L_x_2131:
[----:B------:R-:W-:Y:S05]  /*26ce0*/  BSYNC B1 ;  /* 0x0000000000017941 */ /* 0x000fea0003800000 */
.L_x_2130:
[----:B------:R-:W-:Y:S01]  /*26cf0*/  IMAD.MOV.U32 R13, RZ, RZ, R32 ;  /* 0x000000ffff0d7224 */ /* 0x000fe200078e0020 */
[----:B------:R-:W-:Y:S01]  /*26d00*/  MOV R11, 0x181f ;  /* 0x0000181f000b7802 */ /* 0x000fe20000000f00 */
[----:B------:R-:W-:Y:S01]  /*26d10*/  IMAD.MOV.U32 R12, RZ, RZ, RZ ;  /* 0x000000ffff0c7224 */ /* 0x000fe200078e00ff */
[----:B------:R-:W-:Y:S01]  /*26d20*/  ISETP.GE.AND P0, PT, R16, R54, PT ;  /* 0x000000361000720c */ /* 0x000fe20003f06270 */
[----:B------:R-:W-:Y:S02]  /*26d30*/  IMAD.MOV.U32 R15, RZ, RZ, -0x1 ;  /* 0xffffffffff0f7424 */ /* 0x000fe400078e00ff */
[----:B------:R-:W-:Y:S02]  /*26d40*/  IMAD.MOV.U32 R3, RZ, RZ, R14 ;  /* 0x000000ffff037224 */ /* 0x000fe400078e000e */
[----:B------:R-:W-:-:S08]  /*26d50*/  IMAD R0, R187, R0, RZ ;  /* 0x00000000bb007224 */ /* 0x000fd000078e02ff */
[----:B------:R-:W-:Y:S05]  /*26d60*/  WARPSYNC.COLLECTIVE R15, `(.L_x_2132) ;  /* 0x000000000f087348 */ /* 0x000fea0003c00000 */
[----:B------:R0:W1:Y:S02]  /*26d70*/  SHFL.IDX P6, R14, R13, R12, R11 ;  /* 0x0000000c0d0e7389 */ /* 0x00006400000c000b */
[----:B01----:R-:W-:Y:S01]  /*26d80*/  ENDCOLLECTIVE ;  /* 0x000000000000791b */ /* 0x003fe20003800000 */
.L_x_2132:
[----:B------:R-:W-:Y:S01]  /*26d90*/  ISETP.GE.OR P1, PT, R55, R0, P0 ;  /* 0x000000003700720c */ /* 0x000fe20000726670 */
[----:B------:R-:W-:-:S12]  /*26da0*/  IMAD.MOV.U32 R13, RZ, RZ, R33 ;  /* 0x000000ffff0d7224 */ /* 0x000fd800078e0021 */
[C---:B------:R-:W-:Y:S01]  /*26db0*/  @!P1 IMAD.SHL.U32 R7, R16.reuse, 0x2, RZ ;  /* 0x0000000210079824 */ /* 0x040fe200078e00ff */
[----:B------:R-:W-:Y:S01]  /*26dc0*/  @!P1 SHF.L.U64.HI R6, R16, 0x1, R17 ;  /* 0x0000000110069819 */ /* 0x000fe20000010211 */
[----:B------:R-:W-:-:S07]  /*26dd0*/  IMAD.MOV.U32 R4, RZ, RZ, R14 ;  /* 0x000000ffff047224 */ /* 0x000fce00078e000e */
[----:B------:R-:W-:Y:S05]  /*26de0*/  WARPSYNC.COLLECTIVE R15, `(.L_x_2133) ;  /* 0x000000000f087348 */ /* 0x000fea0003c00000 */
[----:B------:R0:W1:Y:S02]  /*26df0*/  SHFL.IDX P6, R14, R13, R12, R11 ;  /* 0x0000000c0d0e7389 */ /* 0x00006400000c000b */
[----:B01----:R-:W-:Y:S01]  /*26e00*/  ENDCOLLECTIVE ;  /* 0x000000000000791b */ /* 0x003fe20003800000 */
.L_x_2133:
[----:B------:R-:W-:-:S04]  /*26e10*/  @!P1 IADD3 R4, P2, R4, R7, RZ ;  /* 0x0000000704049210 */ /* 0x000fc80007f5e0ff */
[----:B------:R-:W-:Y:S01]  /*26e20*/  @!P1 IADD3.X R3, R3, R6, RZ, P2, !PT ;  /* 0x0000000603039210 */ /* 0x000fe200017fe4ff */
[----:B------:R-:W-:-:S04]  /*26e30*/  @!P1 IMAD.MOV.U32 R24, RZ, RZ, R4 ;  /* 0x000000ffff189224 */ /* 0x000fc800078e0004 */
[----:B------:R-:W-:Y:S02]  /*26e40*/  @!P1 IMAD.MOV.U32 R25, RZ, RZ, R3 ;  /* 0x000000ffff199224 */ /* 0x000fe400078e0003 */
[----:B------:R-:W-:-:S04]  /*26e50*/  IMAD.MOV.U32 R13, RZ, RZ, R34 ;  /* 0x000000ffff0d7224 */ /* 0x000fc800078e0022 */
[----:B------:R-:W5:Y:S01]  /*26e60*/  @!P1 LD.E.128 R24, desc[UR38][R24.64] ;  /* 0x0000002618189980 */ /* 0x000f62000c101d00 */
[----:B------:R-:W-:-:S07]  /*26e70*/  IMAD.MOV.U32 R5, RZ, RZ, R14 ;  /* 0x000000ffff057224 */ /* 0x000fce00078e000e */
[----:B-----5:R-:W-:Y:S05]  /*26e80*/  WARPSYNC.COLLECTIVE R15, `(.L_x_2134) ;  /* 0x000000000f087348 */ /* 0x020fea0003c00000 */
[----:B------:R0:W1:Y:S02]  /*26e90*/  SHFL.IDX P6, R14, R13, R12, R11 ;  /* 0x0000000c0d0e7389 */ /* 0x00006400000c000b */
[----:B01---5:R-:W-:Y:S01]  /*26ea0*/  ENDCOLLECTIVE ;  /* 0x000000000000791b */ /* 0x023fe20003800000 */
.L_x_2134:
[----:B------:R-:W-:-:S05]  /*26eb0*/  @!P1 IADD3 R14, P2, R14, R7, RZ ;  /* 0x000000070e0e9210 */ /* 0x000fca0007f5e0ff */
[----:B------:R-:W-:Y:S02]  /*26ec0*/  @!P1 IMAD.X R5, R5, 0x1, R6, P2 ;  /* 0x0000000105059824 */ /* 0x000fe400010e0606 */
[----:B------:R-:W-:-:S06]  /*26ed0*/  @!P1 IMAD.MOV.U32 R4, RZ, RZ, R14 ;  /* 0x000000ffff049224 */ /* 0x000fcc00078e000e */
[----:B------:R-:W5:Y:S01]  /*26ee0*/  @!P1 LD.E.128 R4, desc[UR38][R4.64] ;  /* 0x0000002604049980 */ /* 0x000f62000c101d00 */
[----:B------:R-:W-:Y:S02]  /*26ef0*/  IMAD.MOV.U32 R13, RZ, RZ, R35 ;  /* 0x000000ffff0d7224 */ /* 0x000fe400078e0023 */
[----:B------:R-:W-:-:S07]  /*26f00*/  IMAD.MOV.U32 R12, RZ, RZ, 0x1 ;  /* 0x00000001ff0c7424 */ /* 0x000fce00078e00ff */
[----:B-----5:R-:W-:Y:S05]  /*26f10*/  WARPSYNC.COLLECTIVE R15, `(.L_x_2135) ;  /* 0x000000000f087348 */ /* 0x020fea0003c00000 */
[----:B------:R0:W1:Y:S02]  /*26f20*/  SHFL.IDX P6, R14, R13, R12, R11 ;  /* 0x0000000c0d0e7389 */ /* 0x00006400000c000b */
[----:B01---5:R-:W-:Y:S01]  /*26f30*/  ENDCOLLECTIVE ;  /* 0x000000000000791b */ /* 0x023fe20003800000 */
.L_x_2135:
[----:B------:R-:W-:Y:S02]  /*26f40*/  CS2R R46, SRZ ;  /* 0x00000000002e7805 */ /* 0x000fe4000001ff00 */
[----:B------:R-:W-:Y:S02]  /*26f50*/  MOV R13, R32 ;  /* 0x00000020000d7202 */ /* 0x000fe40000000f00 */
[----:B------:R-:W-:Y:S02]  /*26f60*/  CS2R R48, SRZ ;  /* 0x0000000000307805 */ /* 0x000fe4000001ff00 */
[----:B------:R-:W-:Y:S02]  /*26f70*/  CS2R R20, SRZ ;  /* 0x0000000000147805 */ /* 0x000fe4000001ff00 */
[----:B------:R-:W-:Y:S01]  /*26f80*/  CS2R R36, SRZ ;  /* 0x0000000000247805 */ /* 0x000fe2000001ff00 */
[----:B------:R-:W-:-:S05]  /*26f90*/  @!P1 IMAD.MOV.U32 R46, RZ, RZ, R24 ;  /* 0x000000ffff2e9224 */ /* 0x000fca00078e0018 */
[----:B------:R-:W-:-:S04]  /*26fa0*/  MOV R3, R46 ;  /* 0x0000002e00037202 */ /* 0x000fc80000000f00 */
[----:B------:R-:W-:Y:S01]  /*26fb0*/  PRMT R64, R3, 0x7610, R64 ;  /* 0x0000761003407816 */ /* 0x000fe20000000040 */
[----:B------:R-:W-:-:S07]  /*26fc0*/  IMAD.MOV.U32 R3, RZ, RZ, R14 ;  /* 0x000000ffff037224 */ /* 0x000fce00078e000e */
[----:B------:R-:W-:Y:S05]  /*26fd0*/  WARPSYNC.COLLECTIVE R15, `(.L_x_2136) ;  /* 0x000000000f087348 */ /* 0x000fea0003c00000 */
[----:B------:R0:W1:Y:S02]  /*26fe0*/  SHFL.IDX P6, R14, R13, R12, R11 ;  /* 0x0000000c0d0e7389 */ /* 0x00006400000c000b */
[----:B01----:R-:W-:Y:S01]  /*26ff0*/  ENDCOLLECTIVE ;  /* 0x000000000000791b */ /* 0x003fe20003800000 */
.L_x_2136:
[----:B------:R-:W-:-:S04]  /*27000*/  @!P1 IMAD.MOV.U32 R47, RZ, RZ, R25 ;  /* 0x000000ffff2f9224 */ /* 0x000fc800078e0019 */
[----:B------:R-:W-:-:S05]  /*27010*/  IMAD.MOV.U32 R8, RZ, RZ, R47 ;  /* 0x000000ffff087224 */ /* 0x000fca00078e002f */
[----:B------:R-:W-:Y:S01]  /*27020*/  PRMT R66, R8, 0x7610, R66 ;  /* 0x0000761008427816 */ /* 0x000fe20000000042 */
[----:B------:R-:W-:Y:S02]  /*27030*/  IMAD.MOV.U32 R13, RZ, RZ, R33 ;  /* 0x000000ffff0d7224 */ /* 0x000fe400078e0021 */
[----:B------:R-:W-:-:S07]  /*27040*/  IMAD.MOV.U32 R8, RZ, RZ, R14 ;  /* 0x000000ffff087224 */ /* 0x000fce00078e000e */
[----:B------:R-:W-:Y:S05]  /*27050*/  WARPSYNC.COLLECTIVE R15, `(.L_x_2137) ;  /* 0x000000000f087348 */ /* 0x000fea0003c00000 */
[----:B------:R0:W1:Y:S02]  /*27060*/  SHFL.IDX P6, R14, R13, R12, R11 ;  /* 0x0000000c0d0e7389 */ /* 0x00006400000c000b */
[----:B01----:R-:W-:Y:S01]  /*27070*/  ENDCOLLECTIVE ;  /* 0x000000000000791b */ /* 0x003fe20003800000 */
.L_x_2137:
[----:B------:R-:W-:Y:S02]  /*27080*/  IMAD.MOV.U32 R13, RZ, RZ, R34 ;  /* 0x000000ffff0d7224 */ /* 0x000fe400078e0022 */
[----:B------:R-:W-:-:S07]  /*27090*/  IMAD.MOV.U32 R9, RZ, RZ, R14 ;  /* 0x000000ffff097224 */ /* 0x000fce00078e000e */
[----:B------:R-:W-:Y:S05]  /*270a0*/  WARPSYNC.COLLECTIVE R15, `(.L_x_2138) ;  /* 0x000000000f087348 */ /* 0x000fea0003c00000 */
[----:B------:R0:W1:Y:S02]  /*270b0*/  SHFL.IDX P6, R14, R13, R12, R11 ;  /* 0x0000000c0d0e7389 */ /* 0x00006400000c000b */
[----:B01----:R-:W-:Y:S01]  /*270c0*/  ENDCOLLECTIVE ;  /* 0x000000000000791b */ /* 0x003fe20003800000 */
.L_x_2138:
[----:B------:R-:W-:Y:S01]  /*270d0*/  @!P1 IMAD.MOV.U32 R48, RZ, RZ, R26 ;  /* 0x000000ffff309224 */ /* 0x000fe200078e001a */
[----:B------:R-:W-:Y:S01]  /*270e0*/  @!P1 MOV R20, R4 ;  /* 0x0000000400149202 */ /* 0x000fe20000000f00 */
[----:B------:R-:W-:Y:S02]  /*270f0*/  @!P1 IMAD.MOV.U32 R49, RZ, RZ, R27 ;  /* 0x000000ffff319224 */ /* 0x000fe400078e001b */
[----:B------:R-:W-:Y:S02]  /*27100*/  @!P1 IMAD.MOV.U32 R21, RZ, RZ, R5 ;  /* 0x000000ffff159224 */ /* 0x000fe400078e0005 */
[----:B------:R-:W-:Y:S02]  /*27110*/  @!P1 IMAD.MOV.U32 R36, RZ, RZ, R6 ;  /* 0x000000ffff249224 */ /* 0x000fe400078e0006 */
[----:B------:R-:W-:Y:S02]  /*27120*/  @!P1 IMAD.MOV.U32 R37, RZ, RZ, R7 ;  /* 0x000000ffff259224 */ /* 0x000fe400078e0007 */
[----:B------:R-:W-:-:S02]  /*27130*/  IMAD.MOV.U32 R10, RZ, RZ, R48 ;  /* 0x000000ffff0a7224 */ /* 0x000fc400078e0030 */
[----:B------:R-:W-:Y:S01]  /*27140*/  IMAD.MOV.U32 R25, RZ, RZ, R49 ;  /* 0x000000ffff197224 */ /* 0x000fe200078e0031 */
[----:B------:R-:W-:Y:S01]  /*27150*/  MOV R7, R37 ;  /* 0x0000002500077202 */ /* 0x000fe20000000f00 */
[----:B------:R-:W-:Y:S02]  /*27160*/  IMAD.MOV.U32 R4, RZ, RZ, R20 ;  /* 0x000000ffff047224 */ /* 0x000fe400078e0014 */
[----:B------:R-:W-:Y:S02]  /*27170*/  IMAD.MOV.U32 R5, RZ, RZ, R21 ;  /* 0x000000ffff057224 */ /* 0x000fe400078e0015 */
[----:B------:R-:W-:Y:S01]  /*27180*/  IMAD.MOV.U32 R6, RZ, RZ, R36 ;  /* 0x000000ffff067224 */ /* 0x000fe200078e0024 */
[----:B------:R-:W-:Y:S02]  /*27190*/  PRMT R43, R10, 0x5410, R25 ;  /* 0x000054100a2b7816 */ /* 0x000fe40000000019 */
[----:B------:R-:W-:Y:S02]  /*271a0*/  CS2R R24, SRZ ;  /* 0x0000000000187805 */ /* 0x000fe4000001ff00 */
[----:B------:R-:W-:-:S02]  /*271b0*/  PRMT R68, R5, 0x7610, R68 ;  /* 0x0000761005447816 */ /* 0x000fc40000000044 */
[----:B------:R-:W-:Y:S02]  /*271c0*/  PRMT R65, R6, 0x5410, R4 ;  /* 0x0000541006417816 */ /* 0x000fe40000000004 */
[----:B------:R-:W-:Y:S01]  /*271d0*/  PRMT R64, R64, 0x5410, R7 ;  /* 0x0000541040407816 */ /* 0x000fe20000000007 */
[----:B------:R-:W-:Y:S06]  /*271e0*/  BRA `(.L_x_2139) ;  /* 0xfffffe4c005c7947 */ /* 0x000fec000383ffff */
.L_x_1819:
[----:B------:R-:W-:Y:S01]  /*271f0*/  BSSY B1, `(.L_x_2140) ;  /* 0x0000008000017945 */ /* 0x000fe20003800000 */
[----:B------:R-:W-:Y:S02]  /*27200*/  IMAD.MOV.U32 R13, RZ, RZ, R35 ;  /* 0x000000ffff0d7224 */ /* 0x000fe400078e0023 */
[----:B------:R-:W-:Y:S02]  /*27210*/  IMAD.MOV.U32 R12, RZ, RZ, 0x2 ;  /* 0x00000002ff0c7424 */ /* 0x000fe400078e00ff */
[----:B------:R-:W-:Y:S02]  /*27220*/  IMAD.MOV.U32 R11, RZ, RZ, 0x181f ;  /* 0x0000181fff0b7424 */ /* 0x000fe400078e00ff */
[----:B0-----:R-:W-:-:S07]  /*27230*/  IMAD.MOV.U32 R15, RZ, RZ, -0x1 ;  /* 0xffffffffff0f7424 */ /* 0x001fce00078e00ff */
[----:B------:R-:W-:Y:S05]  /*27240*/  WARPSYNC.COLLECTIVE R15, `(.L_x_2141) ;  /* 0x000000000f087348 */ /* 0x000fea0003c00000 */
[----:B------:R0:W1:Y:S02]  /*27250*/  SHFL.IDX P6, R14, R13, R12, R11 ;  /* 0x0000000c0d0e7389 */ /* 0x00006400000c000b */
[----:B01----:R-:W-:Y:S01]  /*27260*/  ENDCOLLECTIVE ;  /* 0x000000000000791b */ /* 0x003fe20003800000 */
.L_x_2141:
[----:B------:R-:W-:Y:S05]  /*27270*/  BSYNC B1 ;  /* 0x0000000000017941 */ /* 0x000fea0003800000 */
.L_x_2140:
[----:B------:R-:W-:Y:S01]  /*27280*/  IMAD.MOV.U32 R13, RZ, RZ, R32 ;  /* 0x000000ffff0d7224 */ /* 0x000fe200078e0020 */
[----:B------:R-:W-:Y:S01]  /*27290*/  MOV R12, 0x2 ;  /* 0x00000002000c7802 */ /* 0x000fe20000000f00 */
[----:B------:R-:W-:Y:S02]  /*272a0*/  IMAD.MOV.U32 R11, RZ, RZ, 0x181f ;  /* 0x0000181fff0b7424 */ /* 0x000fe400078e00ff */
[----:B------:R-:W-:Y:S02]  /*272b0*/  IMAD.MOV.U32 R15, RZ, RZ, -0x1 ;  /* 0xffffffffff0f7424 */ /* 0x000fe400078e00ff */
[----:B------:R-:W-:Y:S02]  /*272c0*/  IMAD.MOV.U32 R3, RZ, RZ, R14 ;  /* 0x000000ffff037224 */ /* 0x000fe400078e000e */
[----:B------:R-:W-:-:S07]  /*272d0*/  VIADD R9, R55, 0x40 ;  /* 0x0000004037097836 */ /* 0x000fce0000000000 */
[----:B------:R-:W-:Y:S05]  /*272e0*/  WARPSYNC.COLLECTIVE R15, `(.L_x_2142) ;  /* 0x000000000f087348 */ /* 0x000fea0003c00000 */
[----:B------:R0:W1:Y:S02]  /*272f0*/  SHFL.IDX P6, R14, R13, R12, R11 ;  /* 0x0000000c0d0e7389 */ /* 0x00006400000c000b */
[----:B01----:R-:W-:Y:S01]  /*27300*/  ENDCOLLECTIVE ;  /* 0x000000000000791b */ /* 0x003fe20003800000 */
.L_x_2142:
        /* <DEDUP_REMOVED lines=8> */
.L_x_2143:
[----:B------:R-:W-:-:S05]  /*27390*/  @!P1 IADD3 R8, P2, R8, R31, RZ ;  /* 0x0000001f08089210 */ /* 0x000fca0007f5e0ff */
[----:B------:R-:W-:Y:S01]  /*273a0*/  @!P1 IMAD.X R9, R3, 0x1, R29, P2 ;  /* 0x0000000103099824 */ /* 0x000fe200010e061d */
[----:B------:R-:W-:Y:S01]  /*273b0*/  MOV R13, R34 ;  /* 0x00000022000d7202 */ /* 0x000fe20000000f00 */
[----:B------:R-:W-:-:S07]  /*273c0*/  IMAD.MOV.U32 R28, RZ, RZ, R14 ;  /* 0x000000ffff1c7224 */ /* 0x000fce00078e000e */
[----:B------:R-:W-:Y:S05]  /*273d0*/  WARPSYNC.COLLECTIVE R15, `(.L_x_2144) ;  /* 0x000000000f087348 */ /* 0x000fea0003c00000 */
[----:B------:R0:W1:Y:S02]  /*273e0*/  SHFL.IDX P6, R14, R13, R12, R11 ;  /* 0x0000000c0d0e7389 */ /* 0x00006400000c000b */
[----:B01----:R-:W-:Y:S01]  /*273f0*/  ENDCOLLECTIVE ;  /* 0x000000000000791b */ /* 0x003fe20003800000 */
.L_x_2144:
[----:B------:R-:W2:Y:S01]  /*27400*/  @!P1 LD.E.128 R8, desc[UR38][R8.64] ;  /* 0x0000002608089980 */ /* 0x000ea2000c101d00 */
[----:B------:R-:W-:-:S05]  /*27410*/  @!P1 IADD3 R14, P2, R14, R31, RZ ;  /* 0x0000001f0e0e9210 */ /* 0x000fca0007f5e0ff */
[----:B------:R-:W-:-:S04]  /*27420*/  @!P1 IMAD.X R3, R28, 0x1, R29, P2 ;  /* 0x000000011c039824 */ /* 0x000fc800010e061d */
[----:B------:R-:W-:-:S05]  /*27430*/  @!P1 IMAD.MOV.U32 R15, RZ, RZ, R3 ;  /* 0x000000ffff0f9224 */ /* 0x000fca00078e0003 */
[----:B------:R0:W5:Y:S01]  /*27440*/  @!P1 LD.E.128 R28, desc[UR38][R14.64] ;  /* 0x000000260e1c9980 */ /* 0x000162000c101d00 */
[----:B------:R-:W-:Y:S02]  /*27450*/  CS2R R50, SRZ ;  /* 0x0000000000327805 */ /* 0x000fe4000001ff00 */
[----:B------:R-:W-:Y:S01]  /*27460*/  CS2R R52, SRZ ;  /* 0x0000000000347805 */ /* 0x000fe2000001ff00 */
[----:B------:R-:W-:Y:S01]  /*27470*/  IMAD.MOV.U32 R13, RZ, RZ, R35 ;  /* 0x000000ffff0d7224 */ /* 0x000fe200078e0023 */
[----:B------:R-:W-:Y:S02]  /*27480*/  CS2R R38, SRZ ;  /* 0x0000000000267805 */ /* 0x000fe4000001ff00 */
[----:B------:R-:W-:Y:S02]  /*27490*/  CS2R R40, SRZ ;  /* 0x0000000000287805 */ /* 0x000fe4000001ff00 */
[----:B0-----:R-:W-:Y:S01]  /*274a0*/  MOV R15, 0xffffffff ;  /* 0xffffffff000f7802 */ /* 0x001fe20000000f00 */
[----:B--2---:R-:W-:-:S02]  /*274b0*/  @!P1 IMAD.MOV.U32 R50, RZ, RZ, R8 ;  /* 0x000000ffff329224 */ /* 0x004fc400078e0008 */
[----:B------:R-:W-:Y:S02]  /*274c0*/  @!P1 IMAD.MOV.U32 R51, RZ, RZ, R9 ;  /* 0x000000ffff339224 */ /* 0x000fe400078e0009 */
[----:B------:R-:W-:Y:S01]  /*274d0*/  @!P1 IMAD.MOV.U32 R53, RZ, RZ, R11 ;  /* 0x000000ffff359224 */ /* 0x000fe200078e000b */
[----:B------:R-:W-:Y:S01]  /*274e0*/  MOV R3, R50 ;  /* 0x0000003200037202 */ /* 0x000fe20000000f00 */
[----:B------:R-:W-:Y:S02]  /*274f0*/  IMAD.MOV.U32 R12, RZ, RZ, R51 ;  /* 0x000000ffff0c7224 */ /* 0x000fe400078e0033 */
[----:B------:R-:W-:Y:S02]  /*27500*/  IMAD.MOV.U32 R11, RZ, RZ, 0x181f ;  /* 0x0000181fff0b7424 */ /* 0x000fe400078e00ff */
[----:B------:R-:W-:Y:S01]  /*27510*/  @!P1 IMAD.MOV.U32 R52, RZ, RZ, R10 ;  /* 0x000000ffff349224 */ /* 0x000fe200078e000a */
[----:B------:R-:W-:Y:S01]  /*27520*/  PRMT R59, R3, 0x5410, R12 ;  /* 0x00005410033b7816 */ /* 0x000fe2000000000c */
[----:B------:R-:W-:-:S02]  /*27530*/  IMAD.MOV.U32 R12, RZ, RZ, 0x3 ;  /* 0x00000003ff0c7424 */ /* 0x000fc400078e00ff */
[----:B------:R-:W-:Y:S02]  /*27540*/  IMAD.MOV.U32 R8, RZ, RZ, R52 ;  /* 0x000000ffff087224 */ /* 0x000fe400078e0034 */
[----:B------:R-:W-:-:S07]  /*27550*/  IMAD.MOV.U32 R9, RZ, RZ, R53 ;  /* 0x000000ffff097224 */ /* 0x000fce00078e0035 */
[----:B-----5:R-:W-:Y:S05]  /*27560*/  WARPSYNC.COLLECTIVE R15, `(.L_x_2145) ;  /* 0x000000000f087348 */ /* 0x020fea0003c00000 */
[----:B------:R0:W1:Y:S02]  /*27570*/  SHFL.IDX P6, R14, R13, R12, R11 ;  /* 0x0000000c0d0e7389 */ /* 0x00006400000c000b */
[----:B01---5:R-:W-:Y:S01]  /*27580*/  ENDCOLLECTIVE ;  /* 0x000000000000791b */ /* 0x023fe20003800000 */
.L_x_2145:
[----:B------:R-:W-:Y:S01]  /*27590*/  PRMT R44, R8, 0x5410, R9 ;  /* 0x00005410082c7816 */ /* 0x000fe20000000009 */
[----:B------:R-:W-:Y:S02]  /*275a0*/  @!P1 IMAD.MOV.U32 R38, RZ, RZ, R28 ;  /* 0x000000ffff269224 */ /* 0x000fe400078e001c */
[----:B------:R-:W-:Y:S02]  /*275b0*/  @!P1 IMAD.MOV.U32 R39, RZ, RZ, R29 ;  /* 0x000000ffff279224 */ /* 0x000fe400078e001d */
[----:B------:R-:W-:Y:S01]  /*275c0*/  @!P1 IMAD.MOV.U32 R40, RZ, RZ, R30 ;  /* 0x000000ffff289224 */ /* 0x000fe200078e001e */
[----:B------:R-:W-:Y:S01]  /*275d0*/  MOV R8, R38 ;  /* 0x0000002600087202 */ /* 0x000fe20000000f00 */
[----:B------:R-:W-:Y:S02]  /*275e0*/  @!P1 IMAD.MOV.U32 R41, RZ, RZ, R31 ;  /* 0x000000ffff299224 */ /* 0x000fe400078e001f */
[----:B------:R-:W-:Y:S02]  /*275f0*/  IMAD.MOV.U32 R13, RZ, RZ, R32 ;  /* 0x000000ffff0d7224 */ /* 0x000fe400078e0020 */
[----:B------:R-:W-:-:S02]  /*27600*/  IMAD.MOV.U32 R9, RZ, RZ, R39 ;  /* 0x000000ffff097224 */ /* 0x000fc400078e0027 */
[----:B------:R-:W-:-:S03]  /*27610*/  IMAD.MOV.U32 R10, RZ, RZ, R40 ;  /* 0x000000ffff0a7224 */ /* 0x000fc600078e0028 */
[----:B------:R-:W-:Y:S02]  /*27620*/  PRMT R62, R8, 0x5410, R9 ;  /* 0x00005410083e7816 */ /* 0x000fe40000000009 */
[----:B------:R-:W-:Y:S01]  /*27630*/  CS2R R8, SRZ ;  /* 0x0000000000087805 */ /* 0x000fe2000001ff00 */
[----:B------:R-:W-:-:S07]  /*27640*/  IMAD.MOV.U32 R3, RZ, RZ, R14 ;  /* 0x000000ffff037224 */ /* 0x000fce00078e000e */
[----:B------:R-:W-:Y:S05]  /*27650*/  WARPSYNC.COLLECTIVE R15, `(.L_x_2146) ;  /* 0x000000000f087348 */ /* 0x000fea0003c00000 */
[----:B------:R0:W1:Y:S02]  /*27660*/  SHFL.IDX P6, R14, R13, R12, R11 ;  /* 0x0000000c0d0e7389 */ /* 0x00006400000c000b */
[----:B01----:R-:W-:Y:S01]  /*27670*/  ENDCOLLECTIVE ;  /* 0x000000000000791b */ /* 0x003fe20003800000 */
.L_x_2146:
[----:B------:R-:W-:Y:S02]  /*27680*/  IMAD.MOV.U32 R13, RZ, RZ, R33 ;  /* 0x000000ffff0d7224 */ /* 0x000fe400078e0021 */
[----:B------:R-:W-:-:S07]  /*27690*/  IMAD.MOV.U32 R32, RZ, RZ, R14 ;  /* 0x000000ffff207224 */ /* 0x000fce00078e000e */
[----:B------:R-:W-:Y:S05]  /*276a0*/  WARPSYNC.COLLECTIVE R15, `(.L_x_2147) ;  /* 0x000000000f087348 */ /* 0x000fea0003c00000 */
[----:B------:R0:W1:Y:S02]  /*276b0*/  SHFL.IDX P6, R14, R13, R12, R11 ;  /* 0x0000000c0d0e7389 */ /* 0x00006400000c000b */
[----:B01----:R-:W-:Y:S01]  /*276c0*/  ENDCOLLECTIVE ;  /* 0x000000000000791b */ /* 0x003fe20003800000 */
.L_x_2147:
[----:B------:R-:W-:Y:S02]  /*276d0*/  IMAD.MOV.U32 R13, RZ, RZ, R34 ;  /* 0x000000ffff0d7224 */ /* 0x000fe400078e0022 */
[----:B------:R-:W-:-:S07]  /*276e0*/  IMAD.MOV.U32 R33, RZ, RZ, R14 ;  /* 0x000000ffff217224 */ /* 0x000fce00078e000e */
[----:B------:R-:W-:Y:S05]  /*276f0*/  WARPSYNC.COLLECTIVE R15, `(.L_x_2148) ;  /* 0x000000000f087348 */ /* 0x000fea0003c00000 */
[----:B------:R0:W1:Y:S02]  /*27700*/  SHFL.IDX P6, R14, R13, R12, R11 ;  /* 0x0000000c0d0e7389 */ /* 0x00006400000c000b */
[----:B01----:R-:W-:Y:S01]  /*27710*/  ENDCOLLECTIVE ;  /* 0x000000000000791b */ /* 0x003fe20003800000 */
.L_x_2148:
[----:B------:R-:W-:-:S05]  /*27720*/  IMAD.MOV.U32 R11, RZ, RZ, R41 ;  /* 0x000000ffff0b7224 */ /* 0x000fca00078e0029 */
[----:B------:R-:W-:Y:S02]  /*27730*/  PRMT R63, R10, 0x5410, R11 ;  /* 0x000054100a3f7816 */ /* 0x000fe4000000000b */
[----:B------:R-:W-:Y:S01]  /*27740*/  MOV R34, R14 ;  /* 0x0000000e00227202 */ /* 0x000fe20000000f00 */
[----:B------:R-:W-:Y:S06]  /*27750*/  BRA `(.L_x_2149) ;  /* 0xfffffe4c00387947 */ /* 0x000fec000383ffff */
.L_x_1823:
[----:B0-----:R0:W1:Y:S02]  /*27760*/  SYNCS.PHASECHK.TRANS64.TRYWAIT P4, [R2+URZ+0x28800], R29 ;  /* 0x0288001d020075a7 */ /* 0x001064000808017f */
[----:B-1----:R-:W-:Y:S05]  /*27770*/  @!P4 NANOSLEEP.SYNCS 0x989680 ;  /* 0x009896800000c95d */ /* 0x002fea0003900000 */
[----:B------:R-:W1:Y:S02]  /*27780*/  @!P4 SYNCS.PHASECHK.TRANS64 P4, [R2+URZ+0x28800], R29 ;  /* 0x0288001d0200c5a7 */ /* 0x000e64000808007f */
[----:B-1----:R-:W-:Y:S05]  /*27790*/  @!P4 BRA `(.L_x_1823) ;  /* 0xfffffffc00f0c947 */ /* 0x002fea000383ffff */
[----:B------:R-:W-:Y:S05]  /*277a0*/  BRA `(.L_x_2150) ;  /* 0xfffffe4c00d07947 */ /* 0x000fea000383ffff */
.L_x_1833:
[----:B0-----:R0:W2:Y:S02]  /*277b0*/  SYNCS.PHASECHK.TRANS64.TRYWAIT P2, [R8+URZ+0x28830], R3 ;  /* 0x02883003080075a7 */ /* 0x0010a4000804017f */
[----:B--2---:R-:W-:Y:S05]  /*277c0*/  @!P2 NANOSLEEP.SYNCS 0x989680 ;  /* 0x009896800000a95d */ /* 0x004fea0003900000 */
[----:B------:R-:W2:Y:S02]  /*277d0*/  @!P2 SYNCS.PHASECHK.TRANS64 P2, [R8+URZ+0x28830], R3 ;  /* 0x028830030800a5a7 */ /* 0x000ea4000804007f */
[----:B--2---:R-:W-:Y:S05]  /*277e0*/  @!P2 BRA `(.L_x_1833) ;  /* 0xfffffffc00f0a947 */ /* 0x004fea000383ffff */
[----:B------:R-:W-:Y:S05]  /*277f0*/  BRA `(.L_x_1832) ;  /* 0xfffffe68002c7947 */ /* 0x000fea000383ffff */
.L_x_1851:
[----:B-1----:R1:W2:Y:S02]  /*27800*/  SYNCS.PHASECHK.TRANS64.TRYWAIT P5, [R7+URZ+0x28830], R6 ;  /* 0x02883006070075a7 */ /* 0x0022a400080a017f */
[----:B--2---:R-:W-:Y:S05]  /*27810*/  @!P5 NANOSLEEP.SYNCS 0x989680 ;  /* 0x009896800000d95d */ /* 0x004fea0003900000 */
[----:B------:R-:W2:Y:S02]  /*27820*/  @!P5 SYNCS.PHASECHK.TRANS64 P5, [R7+URZ+0x28830], R6 ;  /* 0x028830060700d5a7 */ /* 0x000ea400080a007f */
[----:B--2---:R-:W-:Y:S05]  /*27830*/  @!P5 BRA `(.L_x_1851) ;  /* 0xfffffffc00f0d947 */ /* 0x004fea000383ffff */
[----:B------:R-:W-:Y:S05]  /*27840*/  BRA `(.L_x_1850) ;  /* 0xfffffea400087947 */ /* 0x000fea000383ffff */
.L_x_1855:
[----:B-1----:R1:W2:Y:S02]  /*27850*/  SYNCS.PHASECHK.TRANS64.TRYWAIT P4, [R7+URZ+0x28850], R6 ;  /* 0x02885006070075a7 */ /* 0x0022a4000808017f */
[----:B--2---:R-:W-:Y:S05]  /*27860*/  @!P4 NANOSLEEP.SYNCS 0x989680 ;  /* 0x009896800000c95d */ /* 0x004fea0003900000 */
[----:B------:R-:W2:Y:S02]  /*27870*/  @!P4 SYNCS.PHASECHK.TRANS64 P4, [R7+URZ+0x28850], R6 ;  /* 0x028850060700c5a7 */ /* 0x000ea4000808007f */
[----:B--2---:R-:W-:Y:S05]  /*27880*/  @!P4 BRA `(.L_x_1855) ;  /* 0xfffffffc00f0c947 */ /* 0x004fea000383ffff */
[----:B------:R-:W-:Y:S05]  /*27890*/  BRA `(.L_x_1852) ;  /* 0xfffffea800187947 */ /* 0x000fea000383ffff */
.L_x_1874:
[----:B-1----:R1:W2:Y:S02]  /*278a0*/  SYNCS.PHASECHK.TRANS64.TRYWAIT P3, [R6+URZ+0x28830], R7 ;  /* 0x02883007060075a7 */ /* 0x0022a4000806017f */
[----:B--2---:R-:W-:Y:S05]  /*278b0*/  @!P3 NANOSLEEP.SYNCS 0x989680 ;  /* 0x009896800000b95d */ /* 0x004fea0003900000 */
[----:B------:R-:W2:Y:S02]  /*278c0*/  @!P3 SYNCS.PHASECHK.TRANS64 P3, [R6+URZ+0x28830], R7 ;  /* 0x028830070600b5a7 */ /* 0x000ea4000806007f */
[----:B--2---:R-:W-:Y:S05]  /*278d0*/  @!P3 BRA `(.L_x_1874) ;  /* 0xfffffffc00f0b947 */ /* 0x004fea000383ffff */
[----:B------:R-:W-:Y:S05]  /*278e0*/  BRA `(.L_x_1873) ;  /* 0xfffffee000247947 */ /* 0x000fea000383ffff */
.L_x_1878:
[----:B-1----:R1:W2:Y:S02]  /*278f0*/  SYNCS.PHASECHK.TRANS64.TRYWAIT P2, [R7+URZ+0x28850], R6 ;  /* 0x02885006070075a7 */ /* 0x0022a4000804017f */
[----:B--2---:R-:W-:Y:S05]  /*27900*/  @!P2 NANOSLEEP.SYNCS 0x989680 ;  /* 0x009896800000a95d */ /* 0x004fea0003900000 */
[----:B------:R-:W2:Y:S02]  /*27910*/  @!P2 SYNCS.PHASECHK.TRANS64 P2, [R7+URZ+0x28850], R6 ;  /* 0x028850060700a5a7 */ /* 0x000ea4000804007f */
[----:B--2---:R-:W-:Y:S05]  /*27920*/  @!P2 BRA `(.L_x_1878) ;  /* 0xfffffffc00f0a947 */ /* 0x004fea000383ffff */
[----:B------:R-:W-:Y:S05]  /*27930*/  BRA `(.L_x_1875) ;  /* 0xfffffee400347947 */ /* 0x000fea000383ffff */
.L_x_1885:
[----:B-1----:R1:W2:Y:S02]  /*27940*/  SYNCS.PHASECHK.TRANS64.TRYWAIT P3, [R6+URZ+0x28830], R7 ;  /* 0x02883007060075a7 */ /* 0x0022a4000806017f */
[----:B--2---:R-:W-:Y:S05]  /*27950*/  @!P3 NANOSLEEP.SYNCS 0x989680 ;  /* 0x009896800000b95d */ /* 0x004fea0003900000 */
[----:B------:R-:W2:Y:S02]  /*27960*/  @!P3 SYNCS.PHASECHK.TRANS64 P3, [R6+URZ+0x28830], R7 ;  /* 0x028830070600b5a7 */ /* 0x000ea4000806007f */
[----:B--2---:R-:W-:Y:S05]  /*27970*/  @!P3 BRA `(.L_x_1885) ;  /* 0xfffffffc00f0b947 */ /* 0x004fea000383ffff */
[----:B------:R-:W-:Y:S05]  /*27980*/  BRA `(.L_x_1884) ;  /* 0xffffff0800887947 */ /* 0x000fea000383ffff */
.L_x_1889:
[----:B-1----:R1:W2:Y:S02]  /*27990*/  SYNCS.PHASECHK.TRANS64.TRYWAIT P2, [R7+URZ+0x28850], R6 ;  /* 0x02885006070075a7 */ /* 0x0022a4000804017f */
[----:B--2---:R-:W-:Y:S05]  /*279a0*/  @!P2 NANOSLEEP.SYNCS 0x989680 ;  /* 0x009896800000a95d */ /* 0x004fea0003900000 */
[----:B------:R-:W2:Y:S02]  /*279b0*/  @!P2 SYNCS.PHASECHK.TRANS64 P2, [R7+URZ+0x28850], R6 ;  /* 0x028850060700a5a7 */ /* 0x000ea4000804007f */
[----:B--2---:R-:W-:Y:S05]  /*279c0*/  @!P2 BRA `(.L_x_1889) ;  /* 0xfffffffc00f0a947 */ /* 0x004fea000383ffff */
[----:B------:R-:W-:Y:S05]  /*279d0*/  BRA `(.L_x_1886) ;  /* 0xffffff0c00987947 */ /* 0x000fea000383ffff */
.L_x_1902:
[----:B-1----:R1:W2:Y:S02]  /*279e0*/  SYNCS.PHASECHK.TRANS64.TRYWAIT P0, [R9+URZ+0x28850], R4 ;  /* 0x02885004090075a7 */ /* 0x0022a4000800017f */
[----:B--2---:R-:W-:Y:S05]  /*279f0*/  @!P0 NANOSLEEP.SYNCS 0x989680 ;  /* 0x009896800000895d */ /* 0x004fea0003900000 */
[----:B------:R-:W2:Y:S02]  /*27a00*/  @!P0 SYNCS.PHASECHK.TRANS64 P0, [R9+URZ+0x28850], R4 ;  /* 0x02885004090085a7 */ /* 0x000ea4000800007f */
[----:B--2---:R-:W-:Y:S05]  /*27a10*/  @!P0 BRA `(.L_x_1902) ;  /* 0xfffffffc00f08947 */ /* 0x004fea000383ffff */
[----:B------:R-:W-:Y:S05]  /*27a20*/  BRA `(.L_x_1901) ;  /* 0xffffff4000e07947 */ /* 0x000fea000383ffff */
.L_x_1916:
[----:B------:R-:W-:Y:S01]  /*27a30*/  IMAD.MOV.U32 R13, RZ, RZ, R4 ;  /* 0x000000ffff0d7224 */ /* 0x000fe200078e0004 */
[----:B------:R-:W-:Y:S01]  /*27a40*/  MOV R15, 0xffffffff ;  /* 0xffffffff000f7802 */ /* 0x000fe20000000f00 */
[----:B------:R-:W-:Y:S02]  /*27a50*/  IMAD.MOV.U32 R12, RZ, RZ, RZ ;  /* 0x000000ffff0c7224 */ /* 0x000fe400078e00ff */
[----:B------:R-:W-:-:S07]  /*27a60*/  IMAD.MOV.U32 R11, RZ, RZ, 0x181f ;  /* 0x0000181fff0b7424 */ /* 0x000fce00078e00ff */
[----:B01----:R-:W-:Y:S05]  /*27a70*/  WARPSYNC.COLLECTIVE R15, `(.L_x_2151) ;  /* 0x000000000f087348 */ /* 0x003fea0003c00000 */
[----:B------:R2:W3:Y:S02]  /*27a80*/  SHFL.IDX P6, R14, R13, R12, R11 ;  /* 0x0000000c0d0e7389 */ /* 0x0004e400000c000b */
[----:B0123--:R-:W-:Y:S01]  /*27a90*/  ENDCOLLECTIVE ;  /* 0x000000000000791b */ /* 0x00ffe20003800000 */
.L_x_2151:
[----:B------:R-:W-:Y:S02]  /*27aa0*/  IMAD.MOV.U32 R13, RZ, RZ, R0 ;  /* 0x000000ffff0d7224 */ /* 0x000fe400078e0000 */
[----:B------:R-:W-:-:S07]  /*27ab0*/  IMAD.MOV.U32 R3, RZ, RZ, R14 ;  /* 0x000000ffff037224 */ /* 0x000fce00078e000e */
[----:B------:R-:W-:Y:S05]  /*27ac0*/  WARPSYNC.COLLECTIVE R15, `(.L_x_2152) ;  /* 0x000000000f087348 */ /* 0x000fea0003c00000 */
[----:B------:R0:W1:Y:S02]  /*27ad0*/  SHFL.IDX P6, R14, R13, R12, R11 ;  /* 0x0000000c0d0e7389 */ /* 0x00006400000c000b */
[----:B01----:R-:W-:Y:S01]  /*27ae0*/  ENDCOLLECTIVE ;  /* 0x000000000000791b */ /* 0x003fe20003800000 */
.L_x_2152:
[----:B------:R-:W-:Y:S05]  /*27af0*/  BRA `(.L_x_2153) ;  /* 0xffffff6800087947 */ /* 0x000fea000383ffff */
.L_x_1919:
[----:B------:R-:W-:Y:S01]  /*27b00*/  BSSY B1, `(.L_x_2154) ;  /* 0x0000008000017945 */ /* 0x000fe20003800000 */
[----:B------:R-:W-:Y:S02]  /*27b10*/  IMAD.MOV.U32 R13, RZ, RZ, R4 ;  /* 0x000000ffff0d7224 */ /* 0x000fe400078e0004 */
[----:B------:R-:W-:Y:S02]  /*27b20*/  IMAD.MOV.U32 R12, RZ, RZ, 0x1 ;  /* 0x00000001ff0c7424 */ /* 0x000fe400078e00ff */
[----:B------:R-:W-:Y:S02]  /*27b30*/  IMAD.MOV.U32 R11, RZ, RZ, 0x181f ;  /* 0x0000181fff0b7424 */ /* 0x000fe400078e00ff */
[----:B---3--:R-:W-:-:S07]  /*27b40*/  IMAD.MOV.U32 R15, RZ, RZ, -0x1 ;  /* 0xffffffffff0f7424 */ /* 0x008fce00078e00ff */
[----:B012-4-:R-:W-:Y:S05]  /*27b50*/  WARPSYNC.COLLECTIVE R15, `(.L_x_2155) ;  /* 0x000000000f087348 */ /* 0x017fea0003c00000 */
[----:B----4-:R3:W4:Y:S02]  /*27b60*/  SHFL.IDX P6, R14, R13, R12, R11 ;  /* 0x0000000c0d0e7389 */ /* 0x01072400000c000b */
[----:B01234-:R-:W-:Y:S01]  /*27b70*/  ENDCOLLECTIVE ;  /* 0x000000000000791b */ /* 0x01ffe20003800000 */
.L_x_2155:
[----:B------:R-:W-:Y:S05]  /*27b80*/  BSYNC B1 ;  /* 0x0000000000017941 */ /* 0x000fea0003800000 */
.L_x_2154:
        /* <DEDUP_REMOVED lines=8> */
.L_x_2156:
[----:B------:R-:W-:Y:S05]  /*27c10*/  BRA `(.L_x_2157) ;  /* 0xffffff6800087947 */ /* 0x000fea000383ffff */
.L_x_1922:
[----:B------:R-:W-:Y:S01]  /*27c20*/  BSSY B1, `(.L_x_2158) ;  /* 0x0000008000017945 */ /* 0x000fe20003800000 */
[----:B------:R-:W-:Y:S01]  /*27c30*/  IMAD.MOV.U32 R13, RZ, RZ, R4 ;  /* 0x000000ffff0d7224 */ /* 0x000fe200078e0004 */
[----:B------:R-:W-:Y:S01]  /*27c40*/  MOV R11, 0x181f ;  /* 0x0000181f000b7802 */ /* 0x000fe20000000f00 */
[----:B------:R-:W-:Y:S02]  /*27c50*/  IMAD.MOV.U32 R12, RZ, RZ, 0x2 ;  /* 0x00000002ff0c7424 */ /* 0x000fe400078e00ff */
[----:B0-----:R-:W-:-:S07]  /*27c60*/  IMAD.MOV.U32 R15, RZ, RZ, -0x1 ;  /* 0xffffffffff0f7424 */ /* 0x001fce00078e00ff */
[----:B-1234-:R-:W-:Y:S05]  /*27c70*/  WARPSYNC.COLLECTIVE R15, `(.L_x_2159) ;  /* 0x000000000f087348 */ /* 0x01efea0003c00000 */
[----:B----4-:R0:W4:Y:S02]  /*27c80*/  SHFL.IDX P6, R14, R13, R12, R11 ;  /* 0x0000000c0d0e7389 */ /* 0x01012400000c000b */
[----:B01234-:R-:W-:Y:S01]  /*27c90*/  ENDCOLLECTIVE ;  /* 0x000000000000791b */ /* 0x01ffe20003800000 */
.L_x_2159:
[----:B------:R-:W-:Y:S05]  /*27ca0*/  BSYNC B1 ;  /* 0x0000000000017941 */ /* 0x000fea0003800000 */
.L_x_2158:
[----:B------:R-:W-:Y:S02]  /*27cb0*/  IMAD.MOV.U32 R13, RZ, RZ, R0 ;  /* 0x000000ffff0d7224 */ /* 0x000fe400078e0000 */
[----:B------:R-:W-:Y:S02]  /*27cc0*/  IMAD.MOV.U32 R12, RZ, RZ, 0x2 ;  /* 0x00000002ff0c7424 */ /* 0x000fe400078e00ff */
[----:B------:R-:W-:Y:S02]  /*27cd0*/  IMAD.MOV.U32 R11, RZ, RZ, 0x181f ;  /* 0x0000181fff0b7424 */ /* 0x000fe400078e00ff */
[----:B------:R-:W-:Y:S02]  /*27ce0*/  IMAD.MOV.U32 R15, RZ, RZ, -0x1 ;  /* 0xffffffffff0f7424 */ /* 0x000fe400078e00ff */
[----:B------:R-:W-:-:S07]  /*27cf0*/  IMAD.MOV.U32 R3, RZ, RZ, R14 ;  /* 0x000000ffff037224 */ /* 0x000fce00078e000e */
[----:B------:R-:W-:Y:S05]  /*27d00*/  WARPSYNC.COLLECTIVE R15, `(.L_x_2160) ;  /* 0x000000000f087348 */ /* 0x000fea0003c00000 */
[----:B------:R0:W1:Y:S02]  /*27d10*/  SHFL.IDX P6, R14, R13, R12, R11 ;  /* 0x0000000c0d0e7389 */ /* 0x00006400000c000b */
[----:B01----:R-:W-:Y:S01]  /*27d20*/  ENDCOLLECTIVE ;  /* 0x000000000000791b */ /* 0x003fe20003800000 */
.L_x_2160:
[----:B------:R-:W-:Y:S05]  /*27d30*/  BRA `(.L_x_2161) ;  /* 0xffffff6800087947 */ /* 0x000fea000383ffff */
.L_x_1925:
[----:B------:R-:W-:Y:S01]  /*27d40*/  BSSY B1, `(.L_x_2162) ;  /* 0x0000008000017945 */ /* 0x000fe20003800000 */
[----:B------:R-:W-:Y:S01]  /*27d50*/  MOV R13, R4 ;  /* 0x00000004000d7202 */ /* 0x000fe20000000f00 */
[----:B------:R-:W-:Y:S02]  /*27d60*/  IMAD.MOV.U32 R12, RZ, RZ, 0x3 ;  /* 0x00000003ff0c7424 */ /* 0x000fe400078e00ff */
[----:B------:R-:W-:Y:S02]  /*27d70*/  IMAD.MOV.U32 R11, RZ, RZ, 0x181f ;  /* 0x0000181fff0b7424 */ /* 0x000fe400078e00ff */
[----:B0-----:R-:W-:-:S07]  /*27d80*/  IMAD.MOV.U32 R15, RZ, RZ, -0x1 ;  /* 0xffffffffff0f7424 */ /* 0x001fce00078e00ff */
[----:B-1234-:R-:W-:Y:S05]  /*27d90*/  WARPSYNC.COLLECTIVE R15, `(.L_x_2163) ;  /* 0x000000000f087348 */ /* 0x01efea0003c00000 */
[----:B------:R0:W0:Y:S02]  /*27da0*/  SHFL.IDX P6, R14, R13, R12, R11 ;  /* 0x0000000c0d0e7389 */ /* 0x00002400000c000b */
[----:B01234-:R-:W-:Y:S01]  /*27db0*/  ENDCOLLECTIVE ;  /* 0x000000000000791b */ /* 0x01ffe20003800000 */
.L_x_2163:
[----:B------:R-:W-:Y:S05]  /*27dc0*/  BSYNC B1 ;  /* 0x0000000000017941 */ /* 0x000fea0003800000 */
.L_x_2162:
        /* <DEDUP_REMOVED lines=8> */
.L_x_2164:
[----:B------:R-:W-:Y:S05]  /*27e50*/  BRA `(.L_x_2165) ;  /* 0xffffff6800087947 */ /* 0x000fea000383ffff */
.L_x_1950:
[----:B------:R-:W1:Y:S01]  /*27e60*/  S2R R5, SR_TID.X ;  /* 0x0000000000057919 */ /* 0x000e620000002100 */
[----:B------:R-:W-:Y:S01]  /*27e70*/  BSSY B1, `(.L_x_2166) ;  /* 0x000000a000017945 */ /* 0x000fe20003800000 */
[----:B------:R-:W-:Y:S02]  /*27e80*/  IMAD.MOV.U32 R12, RZ, RZ, RZ ;  /* 0x000000ffff0c7224 */ /* 0x000fe400078e00ff */
[----:B0-----:R-:W-:Y:S02]  /*27e90*/  IMAD.MOV.U32 R11, RZ, RZ, 0x1f ;  /* 0x0000001fff0b7424 */ /* 0x001fe400078e00ff */
[----:B------:R-:W-:Y:S01]  /*27ea0*/  IMAD.MOV.U32 R15, RZ, RZ, -0x1 ;  /* 0xffffffffff0f7424 */ /* 0x000fe200078e00ff */
[----:B-1----:R-:W-:-:S04]  /*27eb0*/  SHF.R.U32.HI R5, RZ, 0x5, R5 ;  /* 0x00000005ff057819 */ /* 0x002fc80000011605 */
[----:B------:R-:W-:-:S05]  /*27ec0*/  LOP3.LUT R5, R5, 0x3, RZ, 0xc0, !PT ;  /* 0x0000000305057812 */ /* 0x000fca00078ec0ff */
[----:B------:R-:W-:-:S07]  /*27ed0*/  IMAD.MOV.U32 R13, RZ, RZ, R5 ;  /* 0x000000ffff0d7224 */ /* 0x000fce00078e0005 */
[----:B------:R-:W-:Y:S05]  /*27ee0*/  WARPSYNC.COLLECTIVE R15, `(.L_x_2167) ;  /* 0x000000000f087348 */ /* 0x000fea0003c00000 */
[----:B------:R0:W1:Y:S02]  /*27ef0*/  SHFL.IDX P6, R14, R13, R12, R11 ;  /* 0x0000000c0d0e7389 */ /* 0x00006400000c000b */
[----:B01----:R-:W-:Y:S01]  /*27f00*/  ENDCOLLECTIVE ;  /* 0x000000000000791b */ /* 0x003fe20003800000 */
.L_x_2167:
[----:B------:R-:W-:Y:S05]  /*27f10*/  BSYNC B1 ;  /* 0x0000000000017941 */ /* 0x000fea0003800000 */
.L_x_2166:
[----:B------:R-:W-:Y:S05]  /*27f20*/  BRA `(.L_x_2168) ;  /* 0xffffff80000c7947 */ /* 0x000fea000383ffff */
.L_x_1952:
[----:B------:R-:W-:Y:S01]  /*27f30*/  BSSY B1, `(.L_x_2169) ;  /* 0x0000006000017945 */ /* 0x000fe20003800000 */
[----:B------:R-:W-:-:S07]  /*27f40*/  IMAD.MOV.U32 R15, RZ, RZ, -0x1 ;  /* 0xffffffffff0f7424 */ /* 0x000fce00078e00ff */
[----:B01----:R-:W-:Y:S05]  /*27f50*/  WARPSYNC.COLLECTIVE R15, `(.L_x_2170) ;  /* 0x000000000f0c7348 */ /* 0x003fea0003c00000 */
[----:B------:R-:W-:Y:S02]  /*27f60*/  ELECT P6, UR62, PT ;  /* 0x00000000003e782f */ /* 0x000fe400038c0000 */
[----:B------:R-:W-:Y:S01]  /*27f70*/  MOV R14, UR62 ;  /* 0x0000003e000e7c02 */ /* 0x000fe20008000f00 */
[----:B01----:R-:W-:Y:S10]  /*27f80*/  ENDCOLLECTIVE ;  /* 0x000000000000791b */ /* 0x003ff40003800000 */
.L_x_2170:
[----:B------:R-:W-:Y:S05]  /*27f90*/  BSYNC B1 ;  /* 0x0000000000017941 */ /* 0x000fea0003800000 */
.L_x_2169:
[----:B------:R-:W-:Y:S05]  /*27fa0*/  BRA `(.L_x_1951) ;  /* 0xffffff8000047947 */ /* 0x000fea000383ffff */
.L_x_1954:
[----:B-1----:R-:W2:Y:S02]  /*27fb0*/  LDL R6, [R1] ;  /* 0x0000000001067983 */ /* 0x002ea40000100800 */
[----:B--2---:R1:W2:Y:S02]  /*27fc0*/  SYNCS.PHASECHK.TRANS64.TRYWAIT P0, [R6+URZ+0x28820], R5 ;  /* 0x02882005060075a7 */ /* 0x0042a4000800017f */
[----:B--2---:R-:W-:Y:S05]  /*27fd0*/  @!P0 NANOSLEEP.SYNCS 0x989680 ;  /* 0x009896800000895d */ /* 0x004fea0003900000 */
[----:B------:R-:W2:Y:S02]  /*27fe0*/  @!P0 SYNCS.PHASECHK.TRANS64 P0, [R6+URZ+0x28820], R5 ;  /* 0x02882005060085a7 */ /* 0x000ea4000800007f */
[----:B--2---:R-:W-:Y:S05]  /*27ff0*/  @!P0 BRA `(.L_x_1954) ;  /* 0xfffffffc00ec8947 */ /* 0x004fea000383ffff */
[----:B------:R-:W-:Y:S05]  /*28000*/  BRA `(.L_x_2171) ;  /* 0xffffff8000147947 */ /* 0x000fea000383ffff */
.L_x_1958:
[----:B-1----:R1:W2:Y:S02]  /*28010*/  SYNCS.PHASECHK.TRANS64.TRYWAIT P0, [R7+URZ+0x288a0], R10 ;  /* 0x0288a00a070075a7 */ /* 0x0022a4000800017f */
[----:B--2---:R-:W-:Y:S05]  /*28020*/  @!P0 NANOSLEEP.SYNCS 0x989680 ;  /* 0x009896800000895d */ /* 0x004fea0003900000 */
[----:B------:R-:W2:Y:S02]  /*28030*/  @!P0 SYNCS.PHASECHK.TRANS64 P0, [R7+URZ+0x288a0], R10 ;  /* 0x0288a00a070085a7 */ /* 0x000ea4000800007f */
[----:B--2---:R-:W-:Y:S05]  /*28040*/  @!P0 BRA `(.L_x_1958) ;  /* 0xfffffffc00f08947 */ /* 0x004fea000383ffff */
[----:B------:R-:W-:Y:S05]  /*28050*/  BRA `(.L_x_2172) ;  /* 0xffffff8000387947 */ /* 0x000fea000383ffff */
.L_x_1964:
[----:B0-----:R0:W2:Y:S02]  /*28060*/  SYNCS.PHASECHK.TRANS64.TRYWAIT P0, [R7+URZ+0x288c0], R10 ;  /* 0x0288c00a070075a7 */ /* 0x0010a4000800017f */
[----:B--2---:R-:W-:Y:S05]  /*28070*/  @!P0 NANOSLEEP.SYNCS 0x989680 ;  /* 0x009896800000895d */ /* 0x004fea0003900000 */
[----:B------:R-:W2:Y:S02]  /*28080*/  @!P0 SYNCS.PHASECHK.TRANS64 P0, [R7+URZ+0x288c0], R10 ;  /* 0x0288c00a070085a7 */ /* 0x000ea4000800007f */
[----:B--2---:R-:W-:Y:S05]  /*28090*/  @!P0 BRA `(.L_x_1964) ;  /* 0xfffffffc00f08947 */ /* 0x004fea000383ffff */
[----:B------:R-:W-:Y:S05]  /*280a0*/  BRA `(.L_x_2173) ;  /* 0xffffff8400007947 */ /* 0x000fea000383ffff */
.L_x_1972:
[----:B-1----:R1:W2:Y:S02]  /*280b0*/  SYNCS.PHASECHK.TRANS64.TRYWAIT P1, [R8+URZ+0x288a0], R7 ;  /* 0x0288a007080075a7 */ /* 0x0022a4000802017f */
[----:B--2---:R-:W-:Y:S05]  /*280c0*/  @!P1 NANOSLEEP.SYNCS 0x989680 ;  /* 0x009896800000995d */ /* 0x004fea0003900000 */
[----:B------:R-:W2:Y:S02]  /*280d0*/  @!P1 SYNCS.PHASECHK.TRANS64 P1, [R8+URZ+0x288a0], R7 ;  /* 0x0288a007080095a7 */ /* 0x000ea4000802007f */
[----:B--2---:R-:W-:Y:S05]  /*280e0*/  @!P1 BRA `(.L_x_1972) ;  /* 0xfffffffc00f09947 */ /* 0x004fea000383ffff */
[----:B------:R-:W-:Y:S05]  /*280f0*/  BRA `(.L_x_2174) ;  /* 0xffffff88001c7947 */ /* 0x000fea000383ffff */
.L_x_1978:
[----:B--2---:R2:W3:Y:S02]  /*28100*/  SYNCS.PHASECHK.TRANS64.TRYWAIT P1, [R8+URZ+0x288c0], R7 ;  /* 0x0288c007080075a7 */ /* 0x0044e4000802017f */
[----:B---3--:R-:W-:Y:S05]  /*28110*/  @!P1 NANOSLEEP.SYNCS 0x989680 ;  /* 0x009896800000995d */ /* 0x008fea0003900000 */
[----:B------:R-:W3:Y:S02]  /*28120*/  @!P1 SYNCS.PHASECHK.TRANS64 P1, [R8+URZ+0x288c0], R7 ;  /* 0x0288c007080095a7 */ /* 0x000ee4000802007f */
[----:B---3--:R-:W-:Y:S05]  /*28130*/  @!P1 BRA `(.L_x_1978) ;  /* 0xfffffffc00f09947 */ /* 0x008fea000383ffff */
[----:B------:R-:W-:Y:S05]  /*28140*/  BRA `(.L_x_2175) ;  /* 0xffffff8800dc7947 */ /* 0x000fea000383ffff */
.L_x_2000:
[----:B------:R-:W2:Y:S01]  /*28150*/  S2R R4, SR_TID.X ;  /* 0x0000000000047919 */ /* 0x000ea20000002100 */
[----:B------:R-:W-:Y:S01]  /*28160*/  BSSY B0, `(.L_x_2176) ;  /* 0x000000a000007945 */ /* 0x000fe20003800000 */
[----:B------:R-:W-:Y:S02]  /*28170*/  IMAD.MOV.U32 R12, RZ, RZ, RZ ;  /* 0x000000ffff0c7224 */ /* 0x000fe400078e00ff */
[----:B0-----:R-:W-:Y:S02]  /*28180*/  IMAD.MOV.U32 R11, RZ, RZ, 0x1f ;  /* 0x0000001fff0b7424 */ /* 0x001fe400078e00ff */
[----:B------:R-:W-:Y:S01]  /*28190*/  IMAD.MOV.U32 R15, RZ, RZ, -0x1 ;  /* 0xffffffffff0f7424 */ /* 0x000fe200078e00ff */
[----:B--2---:R-:W-:-:S04]  /*281a0*/  SHF.R.U32.HI R4, RZ, 0x5, R4 ;  /* 0x00000005ff047819 */ /* 0x004fc80000011604 */
[----:B------:R-:W-:-:S04]  /*281b0*/  LOP3.LUT R4, R4, 0x3, RZ, 0xc0, !PT ;  /* 0x0000000304047812 */ /* 0x000fc800078ec0ff */
[----:B------:R-:W-:-:S07]  /*281c0*/  MOV R13, R4 ;  /* 0x00000004000d7202 */ /* 0x000fce0000000f00 */
[----:B-1----:R-:W-:Y:S05]  /*281d0*/  WARPSYNC.COLLECTIVE R15, `(.L_x_2177) ;  /* 0x000000000f087348 */ /* 0x002fea0003c00000 */
[----:B------:R0:W2:Y:S02]  /*281e0*/  SHFL.IDX P6, R14, R13, R12, R11 ;  /* 0x0000000c0d0e7389 */ /* 0x0000a400000c000b */
[----:B012---:R-:W-:Y:S01]  /*281f0*/  ENDCOLLECTIVE ;  /* 0x000000000000791b */ /* 0x007fe20003800000 */
.L_x_2177:
[----:B------:R-:W-:Y:S05]  /*28200*/  BSYNC B0 ;  /* 0x0000000000007941 */ /* 0x000fea0003800000 */
.L_x_2176:
[----:B------:R-:W-:Y:S05]  /*28210*/  BRA `(.L_x_2178) ;  /* 0xffffff9800447947 */ /* 0x000fea000383ffff */
.L_x_2002:
[----:B------:R-:W-:Y:S01]  /*28220*/  BSSY B0, `(.L_x_2179) ;  /* 0x0000006000007945 */ /* 0x000fe20003800000 */
[----:B------:R-:W-:-:S07]  /*28230*/  IMAD.MOV.U32 R15, RZ, RZ, -0x1 ;  /* 0xffffffffff0f7424 */ /* 0x000fce00078e00ff */
[----:B01-3--:R-:W-:Y:S05]  /*28240*/  WARPSYNC.COLLECTIVE R15, `(.L_x_2180) ;  /* 0x000000000f0c7348 */ /* 0x00bfea0003c00000 */
[----:B------:R-:W-:Y:S02]  /*28250*/  ELECT P6, UR62, PT ;  /* 0x00000000003e782f */ /* 0x000fe400038c0000 */
[----:B------:R-:W-:Y:S01]  /*28260*/  MOV R14, UR62 ;  /* 0x0000003e000e7c02 */ /* 0x000fe20008000f00 */
[----:B01-3--:R-:W-:Y:S10]  /*28270*/  ENDCOLLECTIVE ;  /* 0x000000000000791b */ /* 0x00bff40003800000 */
.L_x_2180:
[----:B------:R-:W-:Y:S05]  /*28280*/  BSYNC B0 ;  /* 0x0000000000007941 */ /* 0x000fea0003800000 */
.L_x_2179:
[----:B------:R-:W-:Y:S05]  /*28290*/  BRA `(.L_x_2181) ;  /* 0xffffff9800507947 */ /* 0x000fea000383ffff */
.L_x_2004:
[----:B-1----:R1:W2:Y:S02]  /*282a0*/  SYNCS.PHASECHK.TRANS64.TRYWAIT P0, [R0+URZ+0x28840], R2 ;  /* 0x02884002000075a7 */ /* 0x0022a4000800017f */
[----:B--2---:R-:W-:Y:S05]  /*282b0*/  @!P0 NANOSLEEP.SYNCS 0x989680 ;  /* 0x009896800000895d */ /* 0x004fea0003900000 */
[----:B------:R-:W2:Y:S02]  /*282c0*/  @!P0 SYNCS.PHASECHK.TRANS64 P0, [R0+URZ+0x28840], R2 ;  /* 0x02884002000085a7 */ /* 0x000ea4000800007f */
[----:B--2---:R-:W-:Y:S05]  /*282d0*/  @!P0 BRA `(.L_x_2004) ;  /* 0xfffffffc00f08947 */ /* 0x004fea000383ffff */
[----:B------:R-:W-:Y:S05]  /*282e0*/  BRA `(.L_x_2182) ;  /* 0xffffff9800b87947 */ /* 0x000fea000383ffff */
.L_x_2008:
[----:B------:R-:W2:Y:S01]  /*282f0*/  LDL.LU R11, [R1+0x38] ;  /* 0x00003800010b7983 */ /* 0x000ea20000300800 */
[----:B------:R-:W-:Y:S02]  /*28300*/  IMAD.MOV.U32 R13, RZ, RZ, R3 ;  /* 0x000000ffff0d7224 */ /* 0x000fe400078e0003 */
[----:B------:R-:W-:Y:S01]  /*28310*/  IMAD.MOV.U32 R12, RZ, RZ, RZ ;  /* 0x000000ffff0c7224 */ /* 0x000fe200078e00ff */
[----:B------:R-:W0:Y:S01]  /*28320*/  S2R R5, SR_TID.X ;  /* 0x0000000000057919 */ /* 0x000e220000002100 */
[----:B------:R-:W-:Y:S01]  /*28330*/  IMAD.MOV.U32 R15, RZ, RZ, -0x1 ;  /* 0xffffffffff0f7424 */ /* 0x000fe200078e00ff */
[----:B0-----:R-:W-:-:S04]  /*28340*/  LOP3.LUT R5, R5, 0x7f, RZ, 0xc0, !PT ;  /* 0x0000007f05057812 */ /* 0x001fc800078ec0ff */
[----:B------:R-:W-:-:S05]  /*28350*/  SHF.R.U32.HI R5, RZ, 0x3, R5 ;  /* 0x00000003ff057819 */ /* 0x000fca0000011605 */
[----:B------:R-:W-:-:S05]  /*28360*/  IMAD.IADD R0, R5, 0x1, R8 ;  /* 0x0000000105007824 */ /* 0x000fca00078e0208 */
[----:B------:R-:W-:Y:S01]  /*28370*/  IADD3 R5, R0, 0x10, RZ ;  /* 0x0000001000057810 */ /* 0x000fe20007ffe0ff */
[----:B--2---:R-:W-:Y:S01]  /*28380*/  IMAD R2, R11, R7, RZ ;  /* 0x000000070b027224 */ /* 0x004fe200078e02ff */
[----:B------:R-:W-:-:S04]  /*28390*/  MOV R11, 0x181f ;  /* 0x0000181f000b7802 */ /* 0x000fc80000000f00 */
[----:B------:R-:W-:-:S13]  /*283a0*/  ISETP.GE.AND P2, PT, R0, R2, PT ;  /* 0x000000020000720c */ /* 0x000fda0003f46270 */
[----:B-----5:R-:W-:Y:S05]  /*283b0*/  WARPSYNC.COLLECTIVE R15, `(.L_x_2183) ;  /* 0x000000000f087348 */ /* 0x020fea0003c00000 */
[----:B------:R0:W1:Y:S02]  /*283c0*/  SHFL.IDX P6, R14, R13, R12, R11 ;  /* 0x0000000c0d0e7389 */ /* 0x00006400000c000b */
[----:B01---5:R-:W-:Y:S01]  /*283d0*/  ENDCOLLECTIVE ;  /* 0x000000000000791b */ /* 0x023fe20003800000 */
.L_x_2183:
[----:B------:R-:W-:Y:S02]  /*283e0*/  IMAD.MOV.U32 R13, RZ, RZ, R4 ;  /* 0x000000ffff0d7224 */ /* 0x000fe400078e0004 */
[----:B------:R-:W-:-:S07]  /*283f0*/  IMAD.MOV.U32 R6, RZ, RZ, R14 ;  /* 0x000000ffff067224 */ /* 0x000fce00078e000e */
[----:B------:R-:W-:Y:S05]  /*28400*/  WARPSYNC.COLLECTIVE R15, `(.L_x_2184) ;  /* 0x000000000f087348 */ /* 0x000fea0003c00000 */
[----:B------:R0:W1:Y:S02]  /*28410*/  SHFL.IDX P6, R14, R13, R12, R11 ;  /* 0x0000000c0d0e7389 */ /* 0x00006400000c000b */
[----:B01----:R-:W-:Y:S01]  /*28420*/  ENDCOLLECTIVE ;  /* 0x000000000000791b */ /* 0x003fe20003800000 */
.L_x_2184:
[----:B------:R-:W-:Y:S02]  /*28430*/  IMAD.MOV.U32 R13, RZ, RZ, R3 ;  /* 0x000000ffff0d7224 */ /* 0x000fe400078e0003 */
[----:B------:R-:W-:Y:S02]  /*28440*/  IMAD.MOV.U32 R12, RZ, RZ, 0x1 ;  /* 0x00000001ff0c7424 */ /* 0x000fe400078e00ff */
[----:B------:R-:W-:-:S07]  /*28450*/  IMAD.MOV.U32 R7, RZ, RZ, R14 ;  /* 0x000000ffff077224 */ /* 0x000fce00078e000e */
[----:B------:R-:W-:Y:S05]  /*28460*/  WARPSYNC.COLLECTIVE R15, `(.L_x_2185) ;  /* 0x000000000f087348 */ /* 0x000fea0003c00000 */
[----:B------:R0:W1:Y:S02]  /*28470*/  SHFL.IDX P6, R14, R13, R12, R11 ;  /* 0x0000000c0d0e7389 */ /* 0x00006400000c000b */
[----:B01----:R-:W-:Y:S01]  /*28480*/  ENDCOLLECTIVE ;  /* 0x000000000000791b */ /* 0x003fe20003800000 */
.L_x_2185:
        /* <DEDUP_REMOVED lines=10> */
.L_x_2186:
        /* <DEDUP_REMOVED lines=12> */
.L_x_2187:
[----:B------:R-:W-:Y:S02]  /*285f0*/  @!P2 LEA R7, P3, R10, R5, 0x1 ;  /* 0x000000050a07a211 */ /* 0x000fe400078608ff */
[----:B------:R-:W-:-:S03]  /*28600*/  IADD3 R5, R0, 0x20, RZ ;  /* 0x0000002000057810 */ /* 0x000fc60007ffe0ff */
        /* <DEDUP_REMOVED lines=15> */
.L_x_2188:
[----:B------:R-:W-:Y:S02]  /*28700*/  IMAD.MOV.U32 R13, RZ, RZ, R3 ;  /* 0x000000ffff0d7224 */ /* 0x000fe400078e0003 */
[----:B------:R-:W-:Y:S02]  /*28710*/  IMAD.MOV.U32 R12, RZ, RZ, 0x3 ;  /* 0x00000003ff0c7424 */ /* 0x000fe400078e00ff */
[----:B------:R-:W-:-:S07]  /*28720*/  IMAD.MOV.U32 R5, RZ, RZ, R14 ;  /* 0x000000ffff057224 */ /* 0x000fce00078e000e */
[----:B------:R-:W-:Y:S05]  /*28730*/  WARPSYNC.COLLECTIVE R15, `(.L_x_2189) ;  /* 0x000000000f087348 */ /* 0x000fea0003c00000 */
[----:B------:R0:W1:Y:S02]  /*28740*/  SHFL.IDX P6, R14, R13, R12, R11 ;  /* 0x0000000c0d0e7389 */ /* 0x00006400000c000b */
[----:B01----:R-:W-:Y:S01]  /*28750*/  ENDCOLLECTIVE ;  /* 0x000000000000791b */ /* 0x003fe20003800000 */
.L_x_2189:
[----:B------:R-:W-:-:S05]  /*28760*/  @!P2 LEA R5, P3, R10, R5, 0x1 ;  /* 0x000000050a05a211 */ /* 0x000fca00078608ff */
[----:B------:R-:W-:-:S05]  /*28770*/  @!P2 IMAD.X R6, RZ, RZ, R6, P3 ;  /* 0x000000ffff06a224 */ /* 0x000fca00018e0606 */
[----:B------:R-:W-:Y:S01]  /*28780*/  @!P2 MOV R7, R6 ;  /* 0x000000060007a202 */ /* 0x000fe20000000f00 */
        /* <DEDUP_REMOVED lines=13> */
.L_x_2190:
[----:B------:R-:W-:Y:S02]  /*28860*/  IMAD.MOV.U32 R13, RZ, RZ, R3 ;  /* 0x000000ffff0d7224 */ /* 0x000fe400078e0003 */
[----:B------:R-:W-:Y:S01]  /*28870*/  IMAD.MOV.U32 R12, RZ, RZ, 0x4 ;  /* 0x00000004ff0c7424 */ /* 0x000fe200078e00ff */
[----:B------:R-:W-:-:S07]  /*28880*/  MOV R5, R14 ;  /* 0x0000000e00057202 */ /* 0x000fce0000000f00 */
[----:B------:R-:W-:Y:S05]  /*28890*/  WARPSYNC.COLLECTIVE R15, `(.L_x_2191) ;  /* 0x000000000f087348 */ /* 0x000fea0003c00000 */
[----:B------:R0:W1:Y:S02]  /*288a0*/  SHFL.IDX P6, R14, R13, R12, R11 ;  /* 0x0000000c0d0e7389 */ /* 0x00006400000c000b */
[----:B01----:R-:W-:Y:S01]  /*288b0*/  ENDCOLLECTIVE ;  /* 0x000000000000791b */ /* 0x003fe20003800000 */
.L_x_2191:
        /* <DEDUP_REMOVED lines=11> */
[----:B------:R-:W-:-:S02]  /*28970*/  ISETP.GE.AND P2, PT, R5, R2, PT ;  /* 0x000000020500720c */ /* 0x000fc40003f46270 */
[----:B0-----:R-:W-:-:S11]  /*28980*/  MOV R6, R14 ;  /* 0x0000000e00067202 */ /* 0x001fd60000000f00 */
[----:B------:R-:W-:Y:S05]  /*28990*/  WARPSYNC.COLLECTIVE R15, `(.L_x_2192) ;  /* 0x000000000f087348 */ /* 0x000fea0003c00000 */
[----:B------:R0:W1:Y:S02]  /*289a0*/  SHFL.IDX P6, R14, R13, R12, R11 ;  /* 0x0000000c0d0e7389 */ /* 0x00006400000c000b */
[----:B01----:R-:W-:Y:S01]  /*289b0*/  ENDCOLLECTIVE ;  /* 0x000000000000791b */ /* 0x003fe20003800000 */
.L_x_2192:
[----:B------:R-:W-:Y:S01]  /*289c0*/  MOV R13, R3 ;  /* 0x00000003000d7202 */ /* 0x000fe20000000f00 */
[----:B------:R-:W-:Y:S02]  /*289d0*/  IMAD.MOV.U32 R12, RZ, RZ, 0x5 ;  /* 0x00000005ff0c7424 */ /* 0x000fe400078e00ff */
[----:B------:R-:W-:-:S07]  /*289e0*/  IMAD.MOV.U32 R5, RZ, RZ, R14 ;  /* 0x000000ffff057224 */ /* 0x000fce00078e000e */
[----:B------:R-:W-:Y:S05]  /*289f0*/  WARPSYNC.COLLECTIVE R15, `(.L_x_2193) ;  /* 0x000000000f087348 */ /* 0x000fea0003c00000 */
[----:B------:R0:W1:Y:S02]  /*28a00*/  SHFL.IDX P6, R14, R13, R12, R11 ;  /* 0x0000000c0d0e7389 */ /* 0x00006400000c000b */
[----:B01----:R-:W-:Y:S01]  /*28a10*/  ENDCOLLECTIVE ;  /* 0x000000000000791b */ /* 0x003fe20003800000 */
.L_x_2193:
        /* <DEDUP_REMOVED lines=16> */
.L_x_2194:
[----:B------:R-:W-:Y:S02]  /*28b20*/  IMAD.MOV.U32 R13, RZ, RZ, R3 ;  /* 0x000000ffff0d7224 */ /* 0x000fe400078e0003 */
[----:B------:R-:W-:Y:S02]  /*28b30*/  IMAD.MOV.U32 R12, RZ, RZ, 0x6 ;  /* 0x00000006ff0c7424 */ /* 0x000fe400078e00ff */
[----:B------:R-:W-:-:S07]  /*28b40*/  IMAD.MOV.U32 R5, RZ, RZ, R14 ;  /* 0x000000ffff057224 */ /* 0x000fce00078e000e */
[----:B------:R-:W-:Y:S05]  /*28b50*/  WARPSYNC.COLLECTIVE R15, `(.L_x_2195) ;  /* 0x000000000f087348 */ /* 0x000fea0003c00000 */
[----:B------:R0:W1:Y:S02]  /*28b60*/  SHFL.IDX P6, R14, R13, R12, R11 ;  /* 0x0000000c0d0e7389 */ /* 0x00006400000c000b */
[----:B01----:R-:W-:Y:S01]  /*28b70*/  ENDCOLLECTIVE ;  /* 0x000000000000791b */ /* 0x003fe20003800000 */
.L_x_2195:
[----:B------:R-:W-:-:S05]  /*28b80*/  @!P2 LEA R5, P3, R10, R5, 0x1 ;  /* 0x000000050a05a211 */ /* 0x000fca00078608ff */
[----:B------:R-:W-:-:S04]  /*28b90*/  @!P2 IMAD.X R6, RZ, RZ, R6, P3 ;  /* 0x000000ffff06a224 */ /* 0x000fc800018e0606 */
[----:B------:R-:W-:Y:S01]  /*28ba0*/  @!P2 IMAD.MOV.U32 R7, RZ, RZ, R6 ;  /* 0x000000ffff07a224 */ /* 0x000fe200078e0006 */
[----:B------:R-:W-:Y:S01]  /*28bb0*/  @!P2 MOV R6, R5 ;  /* 0x000000050006a202 */ /* 0x000fe20000000f00 */
[----:B------:R-:W-:-:S04]  /*28bc0*/  IMAD.MOV.U32 R13, RZ, RZ, R4 ;  /* 0x000000ffff0d7224 */ /* 0x000fc800078e0004 */
        /* <DEDUP_REMOVED lines=9> */
.L_x_2196:
        /* <DEDUP_REMOVED lines=8> */
.L_x_2197:
[----:B------:R-:W-:-:S04]  /*28ce0*/  @!P2 LEA R5, P3, R10, R5, 0x1 ;  /* 0x000000050a05a211 */ /* 0x000fc800078608ff */
[----:B------:R-:W-:-:S05]  /*28cf0*/  @!P2 IADD3.X R6, RZ, R6, RZ, P3, !PT ;  /* 0x00000006ff06a210 */ /* 0x000fca0001ffe4ff */
        /* <DEDUP_REMOVED lines=12> */
.L_x_2198:
[----:B------:R-:W-:Y:S01]  /*28dc0*/  MOV R3, R14 ;  /* 0x0000000e00037202 */ /* 0x000fe20000000f00 */
[----:B------:R-:W-:Y:S06]  /*28dd0*/  BRA `(.L_x_2199) ;  /* 0xffffff9c006c7947 */ /* 0x000fec000383ffff */
.L_x_2013:
[----:B0-----:R-:W2:Y:S02]  /*28de0*/  LDL R2, [R1] ;  /* 0x0000000001027983 */ /* 0x001ea40000100800 */
[----:B--2---:R0:W2:Y:S02]  /*28df0*/  SYNCS.PHASECHK.TRANS64.TRYWAIT P0, [R2+URZ+0x28820], R0 ;  /* 0x02882000020075a7 */ /* 0x0040a4000800017f */
[----:B--2---:R-:W-:Y:S05]  /*28e00*/  @!P0 NANOSLEEP.SYNCS 0x989680 ;  /* 0x009896800000895d */ /* 0x004fea0003900000 */
[----:B------:R-:W2:Y:S02]  /*28e10*/  @!P0 SYNCS.PHASECHK.TRANS64 P0, [R2+URZ+0x28820], R0 ;  /* 0x02882000020085a7 */ /* 0x000ea4000800007f */
[----:B--2---:R-:W-:Y:S05]  /*28e20*/  @!P0 BRA `(.L_x_2013) ;  /* 0xfffffffc00ec8947 */ /* 0x004fea000383ffff */
[----:B------:R-:W-:Y:S05]  /*28e30*/  BRA `(.L_x_2200) ;  /* 0xffffff9c00e07947 */ /* 0x000fea000383ffff */
.L_x_2022:
[----:B-1----:R1:W2:Y:S02]  /*28e40*/  SYNCS.PHASECHK.TRANS64.TRYWAIT P0, [R3+URZ+0x28840], R2 ;  /* 0x02884002030075a7 */ /* 0x0022a4000800017f */
[----:B--2---:R-:W-:Y:S05]  /*28e50*/  @!P0 NANOSLEEP.SYNCS 0x989680 ;  /* 0x009896800000895d */ /* 0x004fea0003900000 */
[----:B------:R-:W2:Y:S02]  /*28e60*/  @!P0 SYNCS.PHASECHK.TRANS64 P0, [R3+URZ+0x28840], R2 ;  /* 0x02884002030085a7 */ /* 0x000ea4000800007f */
[----:B--2---:R-:W-:Y:S05]  /*28e70*/  @!P0 BRA `(.L_x_2022) ;  /* 0xfffffffc00f08947 */ /* 0x004fea000383ffff */
[----:B------:R-:W-:Y:S05]  /*28e80*/  BRA `(.L_x_2201) ;  /* 0xffffffa000ac7947 */ /* 0x000fea000383ffff */
.L_x_2028:
[----:B0-----:R0:W1:Y:S02]  /*28e90*/  SYNCS.PHASECHK.TRANS64.TRYWAIT P0, [R3+URZ+0x60], R2 ;  /* 0x00006002030075a7 */ /* 0x001064000800017f */
[----:B-1----:R-:W-:Y:S05]  /*28ea0*/  @!P0 NANOSLEEP.SYNCS 0x989680 ;  /* 0x009896800000895d */ /* 0x002fea0003900000 */
[----:B------:R-:W1:Y:S02]  /*28eb0*/  @!P0 SYNCS.PHASECHK.TRANS64 P0, [R3+URZ+0x60], R2 ;  /* 0x00006002030085a7 */ /* 0x000e64000800007f */
[----:B-1----:R-:W-:Y:S05]  /*28ec0*/  @!P0 BRA `(.L_x_2028) ;  /* 0xfffffffc00f08947 */ /* 0x002fea000383ffff */
[----:B------:R-:W-:Y:S05]  /*28ed0*/  BRA `(.L_x_2202) ;  /* 0xffffffa400887947 */ /* 0x000fea000383ffff */
.L_x_2037:
[----:B-1----:R1:W2:Y:S02]  /*28ee0*/  SYNCS.PHASECHK.TRANS64.TRYWAIT P0, [R3+URZ+0x28840], R2 ;  /* 0x02884002030075a7 */ /* 0x0022a4000800017f */
[----:B--2---:R-:W-:Y:S05]  /*28ef0*/  @!P0 NANOSLEEP.SYNCS 0x989680 ;  /* 0x009896800000895d */ /* 0x004fea0003900000 */
[----:B------:R-:W2:Y:S02]  /*28f00*/  @!P0 SYNCS.PHASECHK.TRANS64 P0, [R3+URZ+0x28840], R2 ;  /* 0x02884002030085a7 */ /* 0x000ea4000800007f */
[----:B--2---:R-:W-:Y:S05]  /*28f10*/  @!P0 BRA `(.L_x_2037) ;  /* 0xfffffffc00f08947 */ /* 0x004fea000383ffff */
[----:B------:R-:W-:Y:S05]  /*28f20*/  BRA `(.L_x_2203) ;  /* 0xffffffac002c7947 */ /* 0x000fea000383ffff */
.L_x_2043:
[----:B0-----:R0:W1:Y:S02]  /*28f30*/  SYNCS.PHASECHK.TRANS64.TRYWAIT P0, [R2+URZ+0x60], R3 ;  /* 0x00006003020075a7 */ /* 0x001064000800017f */
[----:B-1----:R-:W-:Y:S05]  /*28f40*/  @!P0 NANOSLEEP.SYNCS 0x989680 ;  /* 0x009896800000895d */ /* 0x002fea0003900000 */
[----:B------:R-:W1:Y:S02]  /*28f50*/  @!P0 SYNCS.PHASECHK.TRANS64 P0, [R2+URZ+0x60], R3 ;  /* 0x00006003020085a7 */ /* 0x000e64000800007f */
[----:B-1----:R-:W-:Y:S05]  /*28f60*/  @!P0 BRA `(.L_x_2043) ;  /* 0xfffffffc00f08947 */ /* 0x002fea000383ffff */
[----:B------:R-:W-:Y:S05]  /*28f70*/  BRA `(.L_x_2204) ;  /* 0xffffffb000087947 */ /* 0x000fea000383ffff */
.L_x_2052:
[----:B---3--:R3:W4:Y:S02]  /*28f80*/  SYNCS.PHASECHK.TRANS64.TRYWAIT P0, [R2+URZ+0x28840], R3 ;  /* 0x02884003020075a7 */ /* 0x008724000800017f */
[----:B----4-:R-:W-:Y:S05]  /*28f90*/  @!P0 NANOSLEEP.SYNCS 0x989680 ;  /* 0x009896800000895d */ /* 0x010fea0003900000 */
[----:B------:R-:W4:Y:S02]  /*28fa0*/  @!P0 SYNCS.PHASECHK.TRANS64 P0, [R2+URZ+0x28840], R3 ;  /* 0x02884003020085a7 */ /* 0x000f24000800007f */
[----:B----4-:R-:W-:Y:S05]  /*28fb0*/  @!P0 BRA `(.L_x_2052) ;  /* 0xfffffffc00f08947 */ /* 0x010fea000383ffff */
[----:B------:R-:W-:Y:S05]  /*28fc0*/  BRA `(.L_x_2205) ;  /* 0xffffffb400787947 */ /* 0x000fea000383ffff */
.L_x_2058:
[----:B0-----:R0:W1:Y:S02]  /*28fd0*/  SYNCS.PHASECHK.TRANS64.TRYWAIT P0, [R2+URZ+0x60], R5 ;  /* 0x00006005020075a7 */ /* 0x001064000800017f */
[----:B-1----:R-:W-:Y:S05]  /*28fe0*/  @!P0 NANOSLEEP.SYNCS 0x989680 ;  /* 0x009896800000895d */ /* 0x002fea0003900000 */
[----:B------:R-:W1:Y:S02]  /*28ff0*/  @!P0 SYNCS.PHASECHK.TRANS64 P0, [R2+URZ+0x60], R5 ;  /* 0x00006005020085a7 */ /* 0x000e64000800007f */
[----:B-1----:R-:W-:Y:S05]  /*29000*/  @!P0 BRA `(.L_x_2058) ;  /* 0xfffffffc00f08947 */ /* 0x002fea000383ffff */
[----:B------:R-:W-:Y:S05]  /*29010*/  BRA `(.L_x_2206) ;  /* 0xffffffb800547947 */ /* 0x000fea000383ffff */
.L_x_2069:
[----:B---3--:R3:W4:Y:S02]  /*29020*/  SYNCS.PHASECHK.TRANS64.TRYWAIT P0, [R0+URZ+0x28860], R2 ;  /* 0x02886002000075a7 */ /* 0x008724000800017f */
[----:B----4-:R-:W-:Y:S05]  /*29030*/  @!P0 NANOSLEEP.SYNCS 0x989680 ;  /* 0x009896800000895d */ /* 0x010fea0003900000 */
[----:B------:R-:W4:Y:S02]  /*29040*/  @!P0 SYNCS.PHASECHK.TRANS64 P0, [R0+URZ+0x28860], R2 ;  /* 0x02886002000085a7 */ /* 0x000f24000800007f */
[----:B----4-:R-:W-:Y:S05]  /*29050*/  @!P0 BRA `(.L_x_2069) ;  /* 0xfffffffc00f08947 */ /* 0x010fea000383ffff */
[----:B------:R-:W-:Y:S05]  /*29060*/  BRA `(.L_x_2207) ;  /* 0xffffffbc00a87947 */ /* 0x000fea000383ffff */
.L_x_2076:
[----:B------:R-:W-:Y:S01]  /*29070*/  BSSY B0, `(.L_x_2208) ;  /* 0x0000008000007945 */ /* 0x000fe20003800000 */
[----:B------:R-:W-:Y:S02]  /*29080*/  IMAD.MOV.U32 R13, RZ, RZ, R16 ;  /* 0x000000ffff0d7224 */ /* 0x000fe400078e0010 */
[----:B------:R-:W-:Y:S02]  /*29090*/  IMAD.MOV.U32 R12, RZ, RZ, RZ ;  /* 0x000000ffff0c7224 */ /* 0x000fe400078e00ff */
[----:B0-----:R-:W-:Y:S02]  /*290a0*/  IMAD.MOV.U32 R11, RZ, RZ, 0x1f ;  /* 0x0000001fff0b7424 */ /* 0x001fe400078e00ff */
[----:B------:R-:W-:-:S07]  /*290b0*/  IMAD.MOV.U32 R15, RZ, RZ, -0x1 ;  /* 0xffffffffff0f7424 */ /* 0x000fce00078e00ff */
[----:B--2---:R-:W-:Y:S05]  /*290c0*/  WARPSYNC.COLLECTIVE R15, `(.L_x_2209) ;  /* 0x000000000f087348 */ /* 0x004fea0003c00000 */
[----:B------:R0:W1:Y:S02]  /*290d0*/  SHFL.IDX P6, R14, R13, R12, R11 ;  /* 0x0000000c0d0e7389 */ /* 0x00006400000c000b */
[----:B012---:R-:W-:Y:S01]  /*290e0*/  ENDCOLLECTIVE ;  /* 0x000000000000791b */ /* 0x007fe20003800000 */
.L_x_2209:
[----:B------:R-:W-:Y:S05]  /*290f0*/  BSYNC B0 ;  /* 0x0000000000007941 */ /* 0x000fea0003800000 */
.L_x_2208:
[----:B------:R-:W-:Y:S01]  /*29100*/  IMAD.MOV.U32 R13, RZ, RZ, R16 ;  /* 0x000000ffff0d7224 */ /* 0x000fe200078e0010 */
[----:B------:R-:W-:Y:S01]  /*29110*/  MOV R12, 0x1 ;  /* 0x00000001000c7802 */ /* 0x000fe20000000f00 */
[----:B------:R-:W-:Y:S02]  /*29120*/  IMAD.MOV.U32 R11, RZ, RZ, 0x1f ;  /* 0x0000001fff0b7424 */ /* 0x000fe400078e00ff */
[----:B------:R-:W-:Y:S02]  /*29130*/  IMAD.MOV.U32 R15, RZ, RZ, -0x1 ;  /* 0xffffffffff0f7424 */ /* 0x000fe400078e00ff */
[----:B------:R-:W-:Y:S02]  /*29140*/  IMAD.IADD R4, R19, 0x1, R6 ;  /* 0x0000000113047824 */ /* 0x000fe400078e0206 */
[----:B------:R-:W-:-:S07]  /*29150*/  IMAD.MOV.U32 R0, RZ, RZ, R14 ;  /* 0x000000ffff007224 */ /* 0x000fce00078e000e */
[----:B------:R-:W-:Y:S05]  /*29160*/  WARPSYNC.COLLECTIVE R15, `(.L_x_2210) ;  /* 0x000000000f087348 */ /* 0x000fea0003c00000 */
[----:B------:R0:W1:Y:S02]  /*29170*/  SHFL.IDX P6, R14, R13, R12, R11 ;  /* 0x0000000c0d0e7389 */ /* 0x00006400000c000b */
[----:B01----:R-:W-:Y:S01]  /*29180*/  ENDCOLLECTIVE ;  /* 0x000000000000791b */ /* 0x003fe20003800000 */
.L_x_2210:
        /* <DEDUP_REMOVED lines=18> */
.L_x_2211:
        /* <DEDUP_REMOVED lines=8> */
.L_x_2212:
        /* <DEDUP_REMOVED lines=8> */
.L_x_2213:
        /* <DEDUP_REMOVED lines=8> */
.L_x_2214:
        /* <DEDUP_REMOVED lines=8> */
.L_x_2215:
[----:B------:R-:W-:Y:S01]  /*294b0*/  MOV R12, 0x1f ;  /* 0x0000001f000c7802 */ /* 0x000fe20000000f00 */
[----:B------:R-:W-:Y:S02]  /*294c0*/  IMAD.MOV.U32 R11, RZ, RZ, 0x1f ;  /* 0x0000001fff0b7424 */ /* 0x000fe400078e00ff */
[----:B------:R-:W-:-:S05]  /*294d0*/  IMAD.MOV.U32 R4, RZ, RZ, R14 ;  /* 0x000000ffff047224 */ /* 0x000fca00078e000e */
[----:B------:R-:W-:-:S05]  /*294e0*/  SEL R4, R4, RZ, P5 ;  /* 0x000000ff04047207 */ /* 0x000fca0002800000 */
[----:B------:R-:W-:-:S04]  /*294f0*/  IMAD.IADD R2, R2, 0x1, R4 ;  /* 0x0000000102027824 */ /* 0x000fc800078e0204 */
[----:B------:R-:W-:-:S07]  /*29500*/  IMAD.MOV.U32 R13, RZ, RZ, R2 ;  /* 0x000000ffff0d7224 */ /* 0x000fce00078e0002 */
[----:B------:R-:W-:Y:S05]  /*29510*/  WARPSYNC.COLLECTIVE R15, `(.L_x_2216) ;  /* 0x000000000f087348 */ /* 0x000fea0003c00000 */
[----:B------:R0:W1:Y:S02]  /*29520*/  SHFL.IDX P6, R14, R13, R12, R11 ;  /* 0x0000000c0d0e7389 */ /* 0x00006400000c000b */
[----:B01----:R-:W-:Y:S01]  /*29530*/  ENDCOLLECTIVE ;  /* 0x000000000000791b */ /* 0x003fe20003800000 */
.L_x_2216:
[----:B------:R-:W-:Y:S01]  /*29540*/  IMAD.MOV.U32 R16, RZ, RZ, R14 ;  /* 0x000000ffff107224 */ /* 0x000fe200078e000e */
[----:B------:R-:W-:Y:S06]  /*29550*/  BRA `(.L_x_2217) ;  /* 0xffffffc000247947 */ /* 0x000fec000383ffff */
.L_x_2081:
[----:B------:R-:W-:Y:S01]  /*29560*/  BSSY B0, `(.L_x_2218) ;  /* 0x0000008000007945 */ /* 0x000fe20003800000 */
[----:B-----5:R-:W-:Y:S02]  /*29570*/  IMAD.MOV.U32 R13, RZ, RZ, R3 ;  /* 0x000000ffff0d7224 */ /* 0x020fe400078e0003 */
[----:B------:R-:W-:Y:S02]  /*29580*/  IMAD.MOV.U32 R12, RZ, RZ, 0x1 ;  /* 0x00000001ff0c7424 */ /* 0x000fe400078e00ff */
[----:B0-----:R-:W-:Y:S02]  /*29590*/  IMAD.MOV.U32 R11, RZ, RZ, RZ ;  /* 0x000000ffff0b7224 */ /* 0x001fe400078e00ff */
[----:B------:R-:W-:-:S07]  /*295a0*/  IMAD.MOV.U32 R15, RZ, RZ, -0x1 ;  /* 0xffffffffff0f7424 */ /* 0x000fce00078e00ff */
[----:B-12---:R-:W-:Y:S05]  /*295b0*/  WARPSYNC.COLLECTIVE R15, `(.L_x_2219) ;  /* 0x000000000f087348 */ /* 0x006fea0003c00000 */
[----:B------:R0:W3:Y:S02]  /*295c0*/  SHFL.UP P6, R14, R13, R12, R11 ;  /* 0x0400000c0d0e7389 */ /* 0x0000e400000c000b */
[----:B0123--:R-:W-:Y:S01]  /*295d0*/  ENDCOLLECTIVE ;  /* 0x000000000000791b */ /* 0x00ffe20003800000 */
.L_x_2219:
[----:B------:R-:W-:Y:S05]  /*295e0*/  BSYNC B0 ;  /* 0x0000000000007941 */ /* 0x000fea0003800000 */
.L_x_2218:
        /* <DEDUP_REMOVED lines=9> */
.L_x_2220:
        /* <DEDUP_REMOVED lines=8> */
.L_x_2221:
        /* <DEDUP_REMOVED lines=8> */
.L_x_2222:
        /* <DEDUP_REMOVED lines=8> */
.L_x_2223:
[----:B------:R-:W-:Y:S01]  /*29800*/  IMAD.MOV.U32 R12, RZ, RZ, 0x1f ;  /* 0x0000001fff0c7424 */ /* 0x000fe200078e00ff */
[----:B------:R-:W-:Y:S01]  /*29810*/  MOV R11, 0x1f ;  /* 0x0000001f000b7802 */ /* 0x000fe20000000f00 */
[----:B------:R-:W-:-:S05]  /*29820*/  IMAD.MOV.U32 R4, RZ, RZ, R14 ;  /* 0x000000ffff047224 */ /* 0x000fca00078e000e */
[----:B------:R-:W-:-:S05]  /*29830*/  SEL R4, R4, RZ, P5 ;  /* 0x000000ff04047207 */ /* 0x000fca0002800000 */
[----:B------:R-:W-:-:S04]  /*29840*/  IMAD.IADD R2, R2, 0x1, R4 ;  /* 0x0000000102027824 */ /* 0x000fc800078e0204 */
[----:B------:R-:W-:-:S07]  /*29850*/  IMAD.MOV.U32 R13, RZ, RZ, R2 ;  /* 0x000000ffff0d7224 */ /* 0x000fce00078e0002 */
[----:B------:R-:W-:Y:S05]  /*29860*/  WARPSYNC.COLLECTIVE R15, `(.L_x_2224) ;  /* 0x000000000f087348 */ /* 0x000fea0003c00000 */
[----:B------:R0:W1:Y:S02]  /*29870*/  SHFL.IDX P6, R14, R13, R12, R11 ;  /* 0x0000000c0d0e7389 */ /* 0x00006400000c000b */
[----:B01----:R-:W-:Y:S01]  /*29880*/  ENDCOLLECTIVE ;  /* 0x000000000000791b */ /* 0x003fe20003800000 */
.L_x_2224:
[----:B------:R-:W-:Y:S01]  /*29890*/  IMAD.MOV.U32 R16, RZ, RZ, R14 ;  /* 0x000000ffff107224 */ /* 0x000fe200078e000e */
[----:B------:R-:W-:Y:S06]  /*298a0*/  BRA `(.L_x_2225) ;  /* 0xffffffbc00ec7947 */ /* 0x000fec000383ffff */
.L_x_2083:
[----:B------:R-:W-:Y:S01]  /*298b0*/  BSSY B0, `(.L_x_2226) ;  /* 0x0000006000007945 */ /* 0x000fe20003800000 */
[----:B------:R-:W-:Y:S01]  /*298c0*/  PLOP3.LUT P6, PT, P6, PT, PT, 0x8, 0x0 ;  /* 0x000000000000781c */ /* 0x000fe200037ce170 */
[----:B------:R-:W-:-:S12]  /*298d0*/  IMAD.MOV.U32 R15, RZ, RZ, -0x1 ;  /* 0xffffffffff0f7424 */ /* 0x000fd800078e00ff */
[----:B012---:R-:W-:Y:S05]  /*298e0*/  WARPSYNC.COLLECTIVE R15, `(.L_x_2227) ;  /* 0x000000000f087348 */ /* 0x007fea0003c00000 */
[----:B------:R-:W-:Y:S01]  /*298f0*/  VOTE.ANY R14, PT, P6 ;  /* 0x00000000000e7806 */ /* 0x000fe200030e0100 */
[----:B012---:R-:W-:Y:S06]  /*29900*/  ENDCOLLECTIVE ;  /* 0x000000000000791b */ /* 0x007fec0003800000 */
.L_x_2227:
[----:B------:R-:W-:Y:S05]  /*29910*/  BSYNC B0 ;  /* 0x0000000000007941 */ /* 0x000fea0003800000 */
.L_x_2226:
[----:B------:R-:W-:Y:S01]  /*29920*/  IMAD.MOV.U32 R5, RZ, RZ, R14 ;  /* 0x000000ffff057224 */ /* 0x000fe200078e000e */
[----:B------:R-:W-:Y:S01]  /*29930*/  MOV R15, 0xffffffff ;  /* 0xffffffff000f7802 */ /* 0x000fe20000000f00 */
[----:B------:R-:W-:Y:S02]  /*29940*/  IMAD.MOV.U32 R13, RZ, RZ, R3 ;  /* 0x000000ffff0d7224 */ /* 0x000fe400078e0003 */
[----:B------:R-:W0:Y:S01]  /*29950*/  POPC R6, R5 ;  /* 0x0000000500067309 */ /* 0x000e220000000000 */
[----:B------:R-:W-:Y:S02]  /*29960*/  IMAD.MOV.U32 R11, RZ, RZ, 0x1f ;  /* 0x0000001fff0b7424 */ /* 0x000fe400078e00ff */
[----:B0-----:R-:W-:-:S07]  /*29970*/  IMAD.MOV.U32 R12, RZ, RZ, R6 ;  /* 0x000000ffff0c7224 */ /* 0x001fce00078e0006 */
[----:B------:R-:W-:Y:S05]  /*29980*/  WARPSYNC.COLLECTIVE R15, `(.L_x_2228) ;  /* 0x000000000f087348 */ /* 0x000fea0003c00000 */
[----:B------:R0:W1:Y:S02]  /*29990*/  SHFL.IDX P6, R14, R13, R12, R11 ;  /* 0x0000000c0d0e7389 */ /* 0x00006400000c000b */
[----:B01----:R-:W-:Y:S01]  /*299a0*/  ENDCOLLECTIVE ;  /* 0x000000000000791b */ /* 0x003fe20003800000 */
.L_x_2228:
[----:B------:R-:W-:Y:S01]  /*299b0*/  IMAD.MOV.U32 R17, RZ, RZ, R14 ;  /* 0x000000ffff117224 */ /* 0x000fe200078e000e */
[----:B------:R-:W-:Y:S06]  /*299c0*/  BRA `(.L_x_2229) ;  /* 0xffffffbc00dc7947 */ /* 0x000fec000383ffff */
.L_x_2085:
[----:B------:R-:W-:Y:S01]  /*299d0*/  BSSY B0, `(.L_x_2230) ;  /* 0x0000007000007945 */ /* 0x000fe20003800000 */
[----:B------:R-:W-:Y:S02]  /*299e0*/  IMAD.MOV.U32 R13, RZ, RZ, R2 ;  /* 0x000000ffff0d7224 */ /* 0x000fe400078e0002 */
[----:B0-----:R-:W-:Y:S02]  /*299f0*/  IMAD.MOV.U32 R11, RZ, RZ, 0x1f ;  /* 0x0000001fff0b7424 */ /* 0x001fe400078e00ff */
[----:B------:R-:W-:-:S07]  /*29a00*/  IMAD.MOV.U32 R15, RZ, RZ, -0x1 ;  /* 0xffffffffff0f7424 */ /* 0x000fce00078e00ff */
[----:B-1234-:R-:W-:Y:S05]  /*29a10*/  WARPSYNC.COLLECTIVE R15, `(.L_x_2231) ;  /* 0x000000000f087348 */ /* 0x01efea0003c00000 */
[----:B------:R0:W0:Y:S02]  /*29a20*/  SHFL.IDX P6, R14, R13, R12, R11 ;  /* 0x0000000c0d0e7389 */ /* 0x00002400000c000b */
[----:B01234-:R-:W-:Y:S01]  /*29a30*/  ENDCOLLECTIVE ;  /* 0x000000000000791b */ /* 0x01ffe20003800000 */
.L_x_2231:
[----:B------:R-:W-:Y:S05]  /*29a40*/  BSYNC B0 ;  /* 0x0000000000007941 */ /* 0x000fea0003800000 */
.L_x_2230:
[----:B------:R-:W-:Y:S01]  /*29a50*/  IMAD.MOV.U32 R2, RZ, RZ, R14 ;  /* 0x000000ffff027224 */ /* 0x000fe200078e000e */
[----:B------:R-:W-:Y:S06]  /*29a60*/  BRA `(.L_x_2232) ;  /* 0xffffffbc00d07947 */ /* 0x000fec000383ffff */
.L_x_2089:
[----:B0-----:R0:W1:Y:S02]  /*29a70*/  SYNCS.PHASECHK.TRANS64.TRYWAIT P0, [R0+URZ+0x28820], R3 ;  /* 0x02882003000075a7 */ /* 0x001064000800017f */
[----:B-1----:R-:W-:Y:S05]  /*29a80*/  @!P0 NANOSLEEP.SYNCS 0x989680 ;  /* 0x009896800000895d */ /* 0x002fea0003900000 */
[----:B------:R-:W1:Y:S02]  /*29a90*/  @!P0 SYNCS.PHASECHK.TRANS64 P0, [R0+URZ+0x28820], R3 ;  /* 0x02882003000085a7 */ /* 0x000e64000800007f */
[----:B-1----:R-:W-:Y:S05]  /*29aa0*/  @!P0 BRA `(.L_x_2089) ;  /* 0xfffffffc00f08947 */ /* 0x002fea000383ffff */
[----:B------:R-:W-:Y:S05]  /*29ab0*/  BRA `(.L_x_2233) ;  /* 0xffffffc400547947 */ /* 0x000fea000383ffff */
.L_x_2090:
[----:B------:R-:W1:Y:S01]  /*29ac0*/  S2R R2, SR_TID.X ;  /* 0x0000000000027919 */ /* 0x000e620000002100 */
[----:B------:R-:W-:Y:S01]  /*29ad0*/  BSSY B0, `(.L_x_2234) ;  /* 0x000000a000007945 */ /* 0x000fe20003800000 */
[----:B------:R-:W-:Y:S02]  /*29ae0*/  IMAD.MOV.U32 R12, RZ, RZ, RZ ;  /* 0x000000ffff0c7224 */ /* 0x000fe400078e00ff */
[----:B------:R-:W-:Y:S02]  /*29af0*/  IMAD.MOV.U32 R11, RZ, RZ, 0x1f ;  /* 0x0000001fff0b7424 */ /* 0x000fe400078e00ff */
[----:B------:R-:W-:Y:S01]  /*29b00*/  IMAD.MOV.U32 R15, RZ, RZ, -0x1 ;  /* 0xffffffffff0f7424 */ /* 0x000fe200078e00ff */
[----:B-1----:R-:W-:-:S04]  /*29b10*/  SHF.R.U32.HI R2, RZ, 0x5, R2 ;  /* 0x00000005ff027819 */ /* 0x002fc80000011602 */
[----:B------:R-:W-:-:S04]  /*29b20*/  LOP3.LUT R2, R2, 0x3, RZ, 0xc0, !PT ;  /* 0x0000000302027812 */ /* 0x000fc800078ec0ff */
[----:B------:R-:W-:-:S07]  /*29b30*/  MOV R13, R2 ;  /* 0x00000002000d7202 */ /* 0x000fce0000000f00 */
[----:B0-2---:R-:W-:Y:S05]  /*29b40*/  WARPSYNC.COLLECTIVE R15, `(.L_x_2235) ;  /* 0x000000000f087348 */ /* 0x005fea0003c00000 */
[----:B------:R1:W3:Y:S02]  /*29b50*/  SHFL.IDX P6, R14, R13, R12, R11 ;  /* 0x0000000c0d0e7389 */ /* 0x0002e400000c000b */
[----:B0123--:R-:W-:Y:S01]  /*29b60*/  ENDCOLLECTIVE ;  /* 0x000000000000791b */ /* 0x00ffe20003800000 */
.L_x_2235:
[----:B------:R-:W-:Y:S05]  /*29b70*/  BSYNC B0 ;  /* 0x0000000000007941 */ /* 0x000fea0003800000 */
.L_x_2234:
[----:B------:R-:W-:Y:S05]  /*29b80*/  BRA `(.L_x_2236) ;  /* 0xffffffc4003c7947 */ /* 0x000fea000383ffff */
.L_x_2091:
[----:B------:R-:W-:Y:S01]  /*29b90*/  BSSY B0, `(.L_x_2237) ;  /* 0x0000006000007945 */ /* 0x000fe20003800000 */
[----:B------:R-:W-:-:S07]  /*29ba0*/  IMAD.MOV.U32 R15, RZ, RZ, -0x1 ;  /* 0xffffffffff0f7424 */ /* 0x000fce00078e00ff */
[----:B012---:R-:W-:Y:S05]  /*29bb0*/  WARPSYNC.COLLECTIVE R15, `(.L_x_2238) ;  /* 0x000000000f0c7348 */ /* 0x007fea0003c00000 */
[----:B------:R-:W-:Y:S02]  /*29bc0*/  ELECT P6, UR62, PT ;  /* 0x00000000003e782f */ /* 0x000fe400038c0000 */
[----:B------:R-:W-:Y:S01]  /*29bd0*/  MOV R14, UR62 ;  /* 0x0000003e000e7c02 */ /* 0x000fe20008000f00 */
[----:B012---:R-:W-:Y:S10]  /*29be0*/  ENDCOLLECTIVE ;  /* 0x000000000000791b */ /* 0x007ff40003800000 */
.L_x_2238:
[----:B------:R-:W-:Y:S05]  /*29bf0*/  BSYNC B0 ;  /* 0x0000000000007941 */ /* 0x000fea0003800000 */
.L_x_2237:
[----:B------:R-:W-:Y:S05]  /*29c00*/  BRA `(.L_x_2239) ;  /* 0xffffffc400307947 */ /* 0x000fea000383ffff */
.L_x_2093:
[----:B0-----:R0:W1:Y:S02]  /*29c10*/  SYNCS.PHASECHK.TRANS64.TRYWAIT P0, [R6+URZ], R5 ;  /* 0x00000005060075a7 */ /* 0x001064000800017f */
[----:B-1----:R-:W-:Y:S05]  /*29c20*/  @!P0 NANOSLEEP.SYNCS 0x989680 ;  /* 0x009896800000895d */ /* 0x002fea0003900000 */
[----:B------:R-:W1:Y:S02]  /*29c30*/  @!P0 SYNCS.PHASECHK.TRANS64 P0, [R6+URZ], R5 ;  /* 0x00000005060085a7 */ /* 0x000e64000800007f */
[----:B-1----:R-:W-:Y:S05]  /*29c40*/  @!P0 BRA `(.L_x_2093) ;  /* 0xfffffffc00f08947 */ /* 0x002fea000383ffff */
[----:B------:R-:W-:Y:S05]  /*29c50*/  BRA `(.L_x_2240) ;  /* 0xffffffc4006c7947 */ /* 0x000fea000383ffff */
.L_x_2094:
[----:B-1----:R1:W2:Y:S02]  /*29c60*/  SYNCS.PHASECHK.TRANS64.TRYWAIT P0, [R7+URZ], R2 ;  /* 0x00000002070075a7 */ /* 0x0022a4000800017f */
[----:B--2---:R-:W-:Y:S05]  /*29c70*/  @!P0 NANOSLEEP.SYNCS 0x989680 ;  /* 0x009896800000895d */ /* 0x004fea0003900000 */
[----:B------:R-:W2:Y:S02]  /*29c80*/  @!P0 SYNCS.PHASECHK.TRANS64 P0, [R7+URZ], R2 ;  /* 0x00000002070085a7 */ /* 0x000ea4000800007f */
[----:B--2---:R-:W-:Y:S05]  /*29c90*/  @!P0 BRA `(.L_x_2094) ;  /* 0xfffffffc00f08947 */ /* 0x004fea000383ffff */
[----:B------:R-:W-:Y:S05]  /*29ca0*/  BRA `(.L_x_2241) ;  /* 0xffffffc400607947 */ /* 0x000fea000383ffff */
.L_x_2096:
[----:B--2---:R2:W3:Y:S02]  /*29cb0*/  SYNCS.PHASECHK.TRANS64.TRYWAIT P0, [R4+URZ], R5 ;  /* 0x00000005040075a7 */ /* 0x0044e4000800017f */
[----:B---3--:R-:W-:Y:S05]  /*29cc0*/  @!P0 NANOSLEEP.SYNCS 0x989680 ;  /* 0x009896800000895d */ /* 0x008fea0003900000 */
[----:B------:R-:W3:Y:S02]  /*29cd0*/  @!P0 SYNCS.PHASECHK.TRANS64 P0, [R4+URZ], R5 ;  /* 0x00000005040085a7 */ /* 0x000ee4000800007f */
[----:B---3--:R-:W-:Y:S05]  /*29ce0*/  @!P0 BRA `(.L_x_2096) ;  /* 0xfffffffc00f08947 */ /* 0x008fea000383ffff */
[----:B------:R-:W-:Y:S05]  /*29cf0*/  BRA `(.L_x_2242) ;  /* 0xffffffc400687947 */ /* 0x000fea000383ffff */
.L_x_2243:
        /* <DEDUP_REMOVED lines=16> */
.L_x_3223:


//--------------------- .text._ZN7cutlass13device_kernelIN5flash11enable_sm90INS1_16FlashAttnFwdSm90INS1_25CollectiveMainloopFwdSm90ILi2EN4cute5tupleIJNS5_1CILi1EEES8_S8_EEENS6_IJNS7_ILi128EEESA_SA_EEELi128ENS_6half_tEfNS_4arch4Sm90ELb1ELb0ELb1ELb0ELb0ELb0ELb0ELb1ELb1ELb1ELb0ELb0EEENS1_21CollectiveEpilogueFwdISB_S9_SC_SE_Li256ELb0ELb1ELb0ELb0EEENS1_30DynamicPersistentTileSchedulerILi256ELi128ELb0ELb1ELb1EEEEEEEEEvNT_6ParamsE --------------------------
	.section	.text._ZN7cutlass13device_kernelIN5flash11enable_sm90INS1_16FlashAttnFwdSm90INS1_25CollectiveMainloopFwdSm90ILi2EN4cute5tupleIJNS5_1CILi1EEES8_S8_EEENS6_IJNS7_ILi128EEESA_SA_EEELi128ENS_6half_tEfNS_4arch4Sm90ELb1ELb0ELb1ELb0ELb0ELb0ELb0ELb1ELb1ELb1ELb0ELb0EEENS1_21CollectiveEpilogueFwdISB_S9_SC_SE_Li256ELb0ELb1ELb0ELb0EEENS1_30DynamicPersistentTileSchedulerILi256ELi128ELb0ELb1ELb1EEEEEEEEEvNT_6ParamsE,"ax",@progbits
	.align	128
.text._ZN7cutlass13device_kernelIN5flash11enable_sm90INS1_16FlashAttnFwdSm90INS1_25CollectiveMainloopFwdSm90ILi2EN4cute5tupleIJNS5_1CILi1EEES8_S8_EEENS6_IJNS7_ILi128EEESA_SA_EEELi128ENS_6half_tEfNS_4arch4Sm90ELb1ELb0ELb1ELb0ELb0ELb0ELb0ELb1ELb1ELb1ELb0ELb0EEENS1_21CollectiveEpilogueFwdISB_S9_SC_SE_Li256ELb0ELb1ELb0ELb0EEENS1_30DynamicPersistentTileSchedulerILi256ELi128ELb0ELb1ELb1EEEEEEEEEvNT_6ParamsE:
        .type           _ZN7cutlass13device_kernelIN5flash11enable_sm90INS1_16FlashAttnFwdSm90INS1_25CollectiveMainloopFwdSm90ILi2EN4cute5tupleIJNS5_1CILi1EEES8_S8_EEENS6_IJNS7_ILi128EEESA_SA_EEELi128ENS_6half_tEfNS_4arch4Sm90ELb1ELb0ELb1ELb0ELb0ELb0ELb0ELb1ELb1ELb1ELb0ELb0EEENS1_21CollectiveEpilogueFwdISB_S9_SC_SE_Li256ELb0ELb1ELb0ELb0EEENS1_30DynamicPersistentTileSchedulerILi256ELi128ELb0ELb1ELb1EEEEEEEEEvNT_6ParamsE,@function
        .size           _ZN7cutlass13device_kernelIN5flash11enable_sm90INS1_16FlashAttnFwdSm90INS1_25CollectiveMainloopFwdSm90ILi2EN4cute5tupleIJNS5_1CILi1EEES8_S8_EEENS6_IJNS7_ILi128EEESA_SA_EEELi128ENS_6half_tEfNS_4arch4Sm90ELb1ELb0ELb1ELb0ELb0ELb0ELb0ELb1ELb1ELb1ELb0ELb0EEENS1_21CollectiveEpilogueFwdISB_S9_SC_SE_Li256ELb0ELb1ELb0ELb0EEENS1_30DynamicPersistentTileSchedulerILi256ELi128ELb0ELb1ELb1EEEEEEEEEvNT_6ParamsE,(.L_x_3224 - _ZN7cutlass13device_kernelIN5flash11enable_sm90INS1_16FlashAttnFwdSm90INS1_25CollectiveMainloopFwdSm90ILi2EN4cute5tupleIJNS5_1CILi1EEES8_S8_EEENS6_IJNS7_ILi128EEESA_SA_EEELi128ENS_6half_tEfNS_4arch4Sm90ELb1ELb0ELb1ELb0ELb0ELb0ELb0ELb1ELb1ELb1ELb0ELb0EEENS1_21CollectiveEpilogueFwdISB_S9_SC_SE_Li256ELb0ELb1ELb0ELb0EEENS1_30DynamicPersistentTileSchedulerILi256ELi128ELb0ELb1ELb1EEEEEEEEEvNT_6ParamsE)
        .other          _ZN7cutlass13device_kernelIN5flash11enable_sm90INS1_16FlashAttnFwdSm90INS1_25CollectiveMainloopFwdSm90ILi2EN4cute5tupleIJNS5_1CILi1EEES8_S8_EEENS6_IJNS7_ILi128EEESA_SA_EEELi128ENS_6half_tEfNS_4arch4Sm90ELb1ELb0ELb1ELb0ELb0ELb0ELb0ELb1ELb1ELb1ELb0ELb0EEENS1_21CollectiveEpilogueFwdISB_S9_SC_SE_Li256ELb0ELb1ELb0ELb0EEENS1_30DynamicPersistentTileSchedulerILi256ELi128ELb0ELb1ELb1EEEEEEEEEvNT_6ParamsE,@"STO_CUDA_ENTRY STV_DEFAULT"
_ZN7cutlass13device_kernelIN5flash11enable_sm90INS1_16FlashAttnFwdSm90INS1_25CollectiveMainloopFwdSm90ILi2EN4cute5tupleIJNS5_1CILi1EEES8_S8_EEENS6_IJNS7_ILi128EEESA_SA_EEELi128ENS_6half_tEfNS_4arch4Sm90ELb1ELb0ELb1ELb0ELb0ELb0ELb0ELb1ELb1ELb1ELb0ELb0EEENS1_21CollectiveEpilogueFwdISB_S9_SC_SE_Li256ELb0ELb1ELb0ELb0EEENS1_30DynamicPersistentTileSchedulerILi256ELi128ELb0ELb1ELb1EEEEEEEEEvNT_6ParamsE:
        /* <DEDUP_REMOVED lines=18> */
.L_x_2245:
[----:B------:R-:W-:Y:S05]  /*0120*/  BSYNC B0 ;  /* 0x0000000000007941 */ /* 0x000fea0003800000 */
.L_x_2244:
        /* <DEDUP_REMOVED lines=41> */
.L_x_2246:
        /* <DEDUP_REMOVED lines=22> */
.L_x_2247:
        /* <DEDUP_REMOVED lines=18> */
.L_x_2248:
        /* <DEDUP_REMOVED lines=22> */
.L_x_2249:
        /* <DEDUP_REMOVED lines=22> */
.L_x_2250:
[----:B------:R-:W-:Y:S01]  /*0900*/  PLOP3.LUT P0, PT, PT, PT, UP0, 0x80, 0x0 ;  /* 0x000000000000781c */ /* 0x000fe20003f0f008 */
[----:B------:R-:W-:Y:S01]  /*0910*/  UMOV UR38, 0x1 ;  /* 0x0000000100267882 */ /* 0x000fe20000000000 */
[----:B------:R-:W-:Y:S01]  /*0920*/  NOP ;  /* 0x0000000000007918 */ /* 0x000fe20000000000 */
[----:B------:R-:W-:Y:S01]  /*0930*/  USEL UR38, UR38, 0x2, !UP0 ;  /* 0x0000000226267887 */ /* 0x000fe2000c000000 */
[----:B------:R-:W-:Y:S01]  /*0940*/  ULDC.64 UR46, c[0x0][0x208] ;  /* 0x00008200002e7ab9 */ /* 0x000fe20000000a00 */
[----:B012-4-:R-:W-:Y:S08]  /*0950*/  BAR.SYNC.DEFER_BLOCKING 0x0 ;  /* 0x0000000000007b1d */ /* 0x017ff00000010000 */
[----:B------:R-:W-:Y:S05]  /*0960*/  @!P0 BRA `(.L_x_2251) ;  /* 0x000000b8007c8947 */ /* 0x000fea0003800000 */
.L_x_2252:
        /* <DEDUP_REMOVED lines=21> */
[CC--:B------:R-:W-:Y:S02]  /*0ac0*/  LEA.HI R4, R3.reuse, R190.reuse, RZ, 0x5 ;  /* 0x000000be03047211 */ /* 0x0c0fe400078f28ff */
[----:B------:R-:W-:Y:S02]  /*0ad0*/  LOP3.LUT R5, R0, 0xffffff80, RZ, 0xc0, !PT ;  /* 0xffffff8000057812 */ /* 0x000fe400078ec0ff */
[----:B------:R-:W-:Y:S01]  /*0ae0*/  LEA.HI R2, R3, R190, RZ, 0x4 ;  /* 0x000000be03027211 */ /* 0x000fe200078f20ff */
[----:B------:R-:W-:Y:S01]  /*0af0*/  IMAD.SHL.U32 R4, R4, 0x20, RZ ;  /* 0x0000002004047824 */ /* 0x000fe200078e00ff */
[----:B------:R-:W-:Y:S01]  /*0b00*/  SHF.R.S32.HI R185, RZ, 0x7, R0 ;  /* 0x00000007ffb97819 */ /* 0x000fe20000011400 */
[----:B------:R-:W-:Y:S01]  /*0b10*/  IMAD.IADD R184, R190, 0x1, -R5 ;  /* 0x00000001beb87824 */ /* 0x000fe200078e0a05 */
[----:B------:R-:W-:-:S02]  /*0b20*/  SHF.R.S32.HI R7, RZ, 0x4, R2 ;  /* 0x00000004ff077819 */ /* 0x000fc40000011402 */
[----:B------:R-:W-:Y:S02]  /*0b30*/  LOP3.LUT R5, R2, 0x3fffff0, RZ, 0xc0, !PT ;  /* 0x03fffff002057812 */ /* 0x000fe400078ec0ff */
[----:B------:R-:W-:Y:S02]  /*0b40*/  LOP3.LUT R4, R4, 0xfffffc00, RZ, 0xc0, !PT ;  /* 0xfffffc0004047812 */ /* 0x000fe400078ec0ff */
[----:B------:R-:W-:Y:S01]  /*0b50*/  LEA.HI R2, R2, R7, RZ, 0x1 ;  /* 0x0000000702027211 */ /* 0x000fe200078f08ff */
[----:B------:R-:W-:Y:S01]  /*0b60*/  IMAD.IADD R5, R190, 0x1, -R5 ;  /* 0x00000001be057824 */ /* 0x000fe200078e0a05 */
[----:B------:R-:W-:Y:S02]  /*0b70*/  SHF.R.S32.HI R9, RZ, 0x1f, R184 ;  /* 0x0000001fff097819 */ /* 0x000fe400000114b8 */
[----:B------:R-:W-:Y:S01]  /*0b80*/  LOP3.LUT R2, R2, 0x1ffffffe, RZ, 0xc0, !PT ;  /* 0x1ffffffe02027812 */ /* 0x000fe200078ec0ff */
[----:B------:R-:W-:Y:S01]  /*0b90*/  IMAD R5, R5, 0x40, R4 ;  /* 0x0000004005057824 */ /* 0x000fe200078e0204 */
[----:B------:R-:W-:-:S02]  /*0ba0*/  LEA.HI R4, R3, R190, RZ, 0x2 ;  /* 0x000000be03047211 */ /* 0x000fc400078f10ff */
[----:B------:R-:W-:Y:S01]  /*0bb0*/  LEA.HI R6, R9, R184, RZ, 0x2 ;  /* 0x000000b809067211 */ /* 0x000fe200078f10ff */
[----:B------:R-:W-:Y:S01]  /*0bc0*/  IMAD.IADD R2, R7, 0x1, -R2 ;  /* 0x0000000107027824 */ /* 0x000fe200078e0a02 */
[----:B------:R-:W-:Y:S02]  /*0bd0*/  LOP3.LUT R7, R4, 0xfffffffc, RZ, 0xc0, !PT ;  /* 0xfffffffc04077812 */ /* 0x000fe400078ec0ff */
[--C-:B------:R-:W-:Y:S01]  /*0be0*/  SHF.R.S32.HI R8, RZ, 0x2, R6.reuse ;  /* 0x00000002ff087819 */ /* 0x100fe20000011406 */
[----:B------:R-:W-:Y:S01]  /*0bf0*/  IMAD R187, R2, 0x8, R5 ;  /* 0x0000000802bb7824 */ /* 0x000fe200078e0205 */
[----:B------:R-:W-:Y:S01]  /*0c00*/  SHF.R.S32.HI R11, RZ, 0x1f, R6 ;  /* 0x0000001fff0b7819 */ /* 0x000fe20000011406 */
[----:B------:R-:W-:Y:S01]  /*0c10*/  IMAD.IADD R7, R190, 0x1, -R7 ;  /* 0x00000001be077824 */ /* 0x000fe200078e0a07 */
[----:B------:R-:W-:Y:S02]  /*0c20*/  LEA.HI R3, R3, R190, RZ, 0x3 ;  /* 0x000000be03037211 */ /* 0x000fe400078f18ff */
[----:B------:R-:W-:-:S02]  /*0c30*/  LEA.HI R11, R11, R8, RZ, 0x3 ;  /* 0x000000080b0b7211 */ /* 0x000fc400078f18ff */
[----:B------:R-:W-:Y:S02]  /*0c40*/  LEA.HI R2, R7, R7, RZ, 0x1 ;  /* 0x0000000707027211 */ /* 0x000fe400078f08ff */
[----:B------:R-:W-:Y:S02]  /*0c50*/  LOP3.LUT R19, R3, 0xfffffff8, RZ, 0xc0, !PT ;  /* 0xfffffff803137812 */ /* 0x000fe400078ec0ff */
[----:B------:R-:W-:Y:S02]  /*0c60*/  LOP3.LUT R11, R11, 0xfffffff8, RZ, 0xc0, !PT ;  /* 0xfffffff80b0b7812 */ /* 0x000fe400078ec0ff */
[----:B------:R-:W-:Y:S01]  /*0c70*/  LEA.HI R9, R9, R184, RZ, 0x5 ;  /* 0x000000b809097211 */ /* 0x000fe200078f28ff */
[----:B------:R-:W-:Y:S01]  /*0c80*/  IMAD.IADD R19, R190, 0x1, -R19 ;  /* 0x00000001be137824 */ /* 0x000fe200078e0a13 */
[----:B------:R-:W-:Y:S01]  /*0c90*/  LEA.HI R0, R0, R185, RZ, 0x1 ;  /* 0x000000b900007211 */ /* 0x000fe200078f08ff */
[----:B------:R-:W-:Y:S01]  /*0ca0*/  IMAD.IADD R8, R8, 0x1, -R11 ;  /* 0x0000000108087824 */ /* 0x000fe200078e0a0b */
[----:B------:R-:W-:-:S02]  /*0cb0*/  LOP3.LUT R2, R2, 0x1ffffffe, RZ, 0xc0, !PT ;  /* 0x1ffffffe02027812 */ /* 0x000fc400078ec0ff */
[----:B------:R-:W-:Y:S02]  /*0cc0*/  SHF.R.S32.HI R9, RZ, 0x5, R9 ;  /* 0x00000005ff097819 */ /* 0x000fe40000011409 */
[----:B------:R-:W-:Y:S01]  /*0cd0*/  LOP3.LUT R0, R0, 0x3fffffe, RZ, 0xc0, !PT ;  /* 0x03fffffe00007812 */ /* 0x000fe200078ec0ff */
[----:B------:R-:W-:Y:S01]  /*0ce0*/  IMAD.IADD R17, R7, 0x1, -R2 ;  /* 0x0000000107117824 */ /* 0x000fe200078e0a02 */
[----:B------:R-:W-:Y:S01]  /*0cf0*/  LOP3.LUT R5, R6, 0x7ffffffc, RZ, 0xc0, !PT ;  /* 0x7ffffffc06057812 */ /* 0x000fe200078ec0ff */
[----:B------:R-:W-:Y:S01]  /*0d00*/  IMAD.SHL.U32 R2, R19, 0x8, RZ ;  /* 0x0000000813027824 */ /* 0x000fe200078e00ff */
[----:B------:R-:W-:Y:S01]  /*0d10*/  SHF.R.S32.HI R22, RZ, 0x3, R3 ;  /* 0x00000003ff167819 */ /* 0x000fe20000011403 */
[----:B------:R-:W-:Y:S02]  /*0d20*/  IMAD R9, R9, 0x10, R8 ;  /* 0x0000001009097824 */ /* 0x000fe400078e0208 */
[----:B------:R-:W-:Y:S01]  /*0d30*/  IMAD.IADD R0, R185, 0x1, -R0 ;  /* 0x00000001b9007824 */ /* 0x000fe200078e0a00 */
[----:B------:R-:W-:Y:S01]  /*0d40*/  SHF.R.S32.HI R189, RZ, 0x1f, R2 ;  /* 0x0000001fffbd7819 */ /* 0x000fe20000011402 */
[----:B------:R-:W-:-:S02]  /*0d50*/  VIADD R18, R2, 0x40 ;  /* 0x0000004002127836 */ /* 0x000fc40000000000 */
[----:B------:R-:W-:Y:S02]  /*0d60*/  IMAD R186, R0, 0x40, R9 ;  /* 0x0000004000ba7824 */ /* 0x000fe400078e0209 */
[----:B------:R-:W-:Y:S01]  /*0d70*/  IMAD.IADD R16, R184, 0x1, -R5 ;  /* 0x00000001b8107824 */ /* 0x000fe200078e0a05 */
[----:B------:R-:W-:Y:S01]  /*0d80*/  SHF.R.S32.HI R188, RZ, 0x1f, R18 ;  /* 0x0000001fffbc7819 */ /* 0x000fe20000011412 */
[----:B------:R-:W-:-:S07]  /*0d90*/  IMAD R17, R17, 0x8, R186 ;  /* 0x0000000811117824 */ /* 0x000fce00078e02ba */
.L_x_2303:
        /* <DEDUP_REMOVED lines=12> */
[----:B01234-:R-:W-:Y:S05]  /*0e60*/  @!P0 BRA `(.L_x_2253) ;  /* 0x0000000000208947 */ /* 0x01ffea0003800000 */
        /* <DEDUP_REMOVED lines=8> */
.L_x_2253:
[----:B------:R-:W-:Y:S01]  /*0ef0*/  ULDC UR7, c[0x0][0xc54] ;  /* 0x0003150000077ab9 */ /* 0x000fe20000000800 */
[----:B------:R-:W-:Y:S01]  /*0f00*/  UMOV UR6, UR9 ;  /* 0x0000000900067c82 */ /* 0x000fe20008000000 */
[----:B------:R-:W-:-:S11]  /*0f10*/  UISETP.NE.AND UP0, UPT, UR7, 0x1, UPT ;  /* 0x000000010700788c */ /* 0x000fd6000bf05270 */
[----:B------:R-:W-:Y:S02]  /*0f20*/  @UP0 ULDC.64 UR10, c[0x0][0xc58] ;  /* 0x00031600000a0ab9 */ /* 0x000fe40000000a00 */
[----:B------:R-:W-:-:S04]  /*0f30*/  UIMAD.WIDE.U32 UR4, UR9, UR10, URZ ;  /* 0x0000000a090472a5 */ /* 0x000fc8000f8e003f */
[----:B------:R-:W-:-:S04]  /*0f40*/  @UP0 USHF.R.U32.HI UR6, URZ, UR11, UR5 ;  /* 0x0000000b3f060299 */ /* 0x000fc80008011605 */
[----:B------:R-:W-:-:S12]  /*0f50*/  UIMAD UR4, UR6, UR7, URZ ;  /* 0x00000007060472a4 */ /* 0x000fd8000f8e023f */
.L_x_2254:
[----:B------:R-:W-:Y:S01]  /*0f60*/  ULDC.64 UR10, c[0x0][0x418] ;  /* 0x00010600000a7ab9 */ /* 0x000fe20000000a00 */
[----:B------:R-:W-:Y:S01]  /*0f70*/  ULOP3.LUT UR6, URZ, UR6, URZ, 0x33, !UPT ;  /* 0x000000063f067292 */ /* 0x000fe2000f8e333f */
[----:B------:R-:W-:Y:S01]  /*0f80*/  PLOP3.LUT P0, PT, PT, PT, PT, 0x80, 0x0 ;  /* 0x000000000000781c */ /* 0x000fe20003f0f070 */
[----:B------:R-:W-:Y:S01]  /*0f90*/  UISETP.NE.U32.AND UP0, UPT, UR10, URZ, UPT ;  /* 0x0000003f0a00728c */ /* 0x000fe2000bf05070 */
[----:B------:R-:W-:Y:S01]  /*0fa0*/  IMAD.MOV.U32 R0, RZ, RZ, RZ ;  /* 0x000000ffff007224 */ /* 0x000fe200078e00ff */
[----:B------:R-:W-:Y:S01]  /*0fb0*/  ULDC UR5, c[0x0][0xc3c] ;  /* 0x00030f0000057ab9 */ /* 0x000fe20000000800 */
[----:B------:R-:W-:Y:S01]  /*0fc0*/  UIADD3 UR4, UR9, -UR4, URZ ;  /* 0x8000000409047290 */ /* 0x000fe2000fffe03f */
[----:B------:R-:W-:Y:S01]  /*0fd0*/  IMAD.MOV.U32 R3, RZ, RZ, RZ ;  /* 0x000000ffff037224 */ /* 0x000fe200078e00ff */
[----:B------:R-:W-:Y:S01]  /*0fe0*/  UISETP.NE.AND.EX UP0, UPT, UR11, URZ, UPT, UP0 ;  /* 0x0000003f0b00728c */ /* 0x000fe2000bf05300 */
[----:B------:R-:W-:Y:S01]  /*0ff0*/  CS2R R150, SRZ ;  /* 0x0000000000967805 */ /* 0x000fe2000001ff00 */
[----:B------:R-:W-:Y:S01]  /*1000*/  UIADD3 UR6, UR6, UR5, URZ ;  /* 0x0000000506067290 */ /* 0x000fe2000fffe03f */
[----:B------:R-:W-:Y:S01]  /*1010*/  CS2R R148, SRZ ;  /* 0x0000000000947805 */ /* 0x000fe2000001ff00 */
[----:B------:R-:W-:Y:S01]  /*1020*/  ULDC UR11, c[0x0][0x448] ;  /* 0x00011200000b7ab9 */ /* 0x000fe20000000800 */
[----:B------:R-:W-:Y:S01]  /*1030*/  ULDC UR10, c[0x0][0xc54] ;  /* 0x00031500000a7ab9 */ /* 0x000fe20000000800 */
[----:B------:R-:W-:Y:S01]  /*1040*/  UISETP.NE.AND UP2, UPT, UR11, 0x1, UPT ;  /* 0x000000010b00788c */ /* 0x000fe2000bf45270 */
[----:B------:R-:W-:Y:S01]  /*1050*/  CS2R R146, SRZ ;  /* 0x0000000000927805 */ /* 0x000fe2000001ff00 */
[----:B------:R-:W-:Y:S01]  /*1060*/  USHF.L.U32 UR36, UR6, 0x7, URZ ;  /* 0x0000000706247899 */ /* 0x000fe2000800063f */
[----:B------:R-:W-:Y:S01]  /*1070*/  CS2R R144, SRZ ;  /* 0x0000000000907805 */ /* 0x000fe2000001ff00 */
[----:B------:R-:W-:Y:S01]  /*1080*/  UIMAD UR10, UR8, UR10, UR4 ;  /* 0x0000000a080a72a4 */ /* 0x000fe2000f8e0204 */
[----:B------:R-:W-:Y:S01]  /*1090*/  CS2R R142, SRZ ;  /* 0x00000000008e7805 */ /* 0x000fe2000001ff00 */
[----:B------:R-:W-:Y:S01]  /*10a0*/  UIADD3 UR6, UR36, 0x7f, URZ ;  /* 0x0000007f24067890 */ /* 0x000fe2000fffe03f */
[----:B------:R-:W-:Y:S01]  /*10b0*/  CS2R R140, SRZ ;  /* 0x00000000008c7805 */ /* 0x000fe2000001ff00 */
[----:B------:R-:W-:Y:S01]  /*10c0*/  ULDC UR49, c[0x0][0x424] ;  /* 0x0001090000317ab9 */ /* 0x000fe20000000800 */
[----:B------:R-:W-:Y:S01]  /*10d0*/  ULDC UR7, c[0x0][0x288] ;  /* 0x0000a20000077ab9 */ /* 0x000fe20000000800 */
[----:B------:R-:W-:Y:S01]  /*10e0*/  USEL UR49, UR49, 0x1, UP0 ;  /* 0x0000000131317887 */ /* 0x000fe20008000000 */
[----:B------:R-:W-:Y:S01]  /*10f0*/  CS2R R138, SRZ ;  /* 0x00000000008a7805 */ /* 0x000fe2000001ff00 */
[----:B------:R-:W-:Y:S01]  /*1100*/  @UP2 ULDC UR4, c[0x0][0x44c] ;  /* 0x0001130000042ab9 */ /* 0x000fe20000000800 */
[----:B------:R-:W-:Y:S01]  /*1110*/  UIADD3 UR7, -UR7, 0x80, URZ ;  /* 0x0000008007077890 */ /* 0x000fe2000fffe13f */
[----:B------:R-:W-:Y:S01]  /*1120*/  CS2R R136, SRZ ;  /* 0x0000000000887805 */ /* 0x000fe2000001ff00 */
[----:B------:R-:W-:Y:S01]  /*1130*/  UIMAD.WIDE.U32 UR4, UR6, UR4, URZ ;  /* 0x00000004060472a5 */ /* 0x000fe2000f8e003f */
[----:B------:R-:W-:Y:S01]  /*1140*/  CS2R R134, SRZ ;  /* 0x0000000000867805 */ /* 0x000fe2000001ff00 */
[----:B------:R-:W-:Y:S01]  /*1150*/  ULDC UR9, c[0x0][0x2f0] ;  /* 0x0000bc0000097ab9 */ /* 0x000fe20000000800 */
[----:B------:R-:W-:Y:S01]  /*1160*/  @UP2 ULDC UR11, c[0x0][0x450] ;  /* 0x00011400000b2ab9 */ /* 0x000fe20000000800 */
[----:B------:R-:W-:Y:S01]  /*1170*/  UIMAD UR7, UR49, UR9, UR7 ;  /* 0x00000009310772a4 */ /* 0x000fe2000f8e0207 */
[----:B------:R-:W-:Y:S01]  /*1180*/  CS2R R132, SRZ ;  /* 0x0000000000847805 */ /* 0x000fe2000001ff00 */
[----:B------:R-:W-:Y:S01]  /*1190*/  @UP2 USHF.R.U32.HI UR6, URZ, UR11, UR5 ;  /* 0x0000000b3f062299 */ /* 0x000fe20008011605 */
[----:B------:R-:W-:Y:S01]  /*11a0*/  CS2R R130, SRZ ;  /* 0x0000000000827805 */ /* 0x000fe2000001ff00 */
[----:B------:R-:W-:Y:S01]  /*11b0*/  UIMAD UR4, UR49, UR9, 0x7f ;  /* 0x0000007f310474a4 */ /* 0x000fe2000f8e0209 */
[----:B------:R-:W-:Y:S01]  /*11c0*/  CS2R R128, SRZ ;  /* 0x0000000000807805 */ /* 0x000fe2000001ff00 */
[----:B------:R-:W-:Y:S01]  /*11d0*/  UIADD3 UR6, UR7, UR6, URZ ;  /* 0x0000000607067290 */ /* 0x000fe2000fffe03f */
[----:B------:R-:W-:Y:S01]  /*11e0*/  CS2R R126, SRZ ;  /* 0x00000000007e7805 */ /* 0x000fe2000001ff00 */
[----:B------:R-:W-:Y:S01]  /*11f0*/  USHF.R.S32.HI UR5, URZ, 0x1f, UR4 ;  /* 0x0000001f3f057899 */ /* 0x000fe20008011404 */
[----:B------:R-:W-:Y:S01]  /*1200*/  CS2R R124, SRZ ;  /* 0x00000000007c7805 */ /* 0x000fe2000001ff00 */
[----:B------:R-:W-:Y:S01]  /*1210*/  USHF.R.S32.HI UR7, URZ, 0x1f, UR6 ;  /* 0x0000001f3f077899 */ /* 0x000fe20008011406 */
[----:B------:R-:W-:Y:S01]  /*1220*/  CS2R R122, SRZ ;  /* 0x00000000007a7805 */ /* 0x000fe2000001ff00 */
[----:B------:R-:W-:Y:S01]  /*1230*/  ULEA.HI UR5, UR5, UR4, URZ, 0x7 ;  /* 0x0000000405057291 */ /* 0x000fe2000f8f383f */
[----:B------:R-:W-:Y:S01]  /*1240*/  CS2R R120, SRZ ;  /* 0x0000000000787805 */ /* 0x000fe2000001ff00 */
[----:B------:R-:W-:Y:S01]  /*1250*/  ULEA.HI UR7, UR7, UR6, URZ, 0x7 ;  /* 0x0000000607077291 */ /* 0x000fe2000f8f383f */
[----:B------:R-:W-:Y:S01]  /*1260*/  CS2R R118, SRZ ;  /* 0x0000000000767805 */ /* 0x000fe2000001ff00 */
[----:B------:R-:W-:Y:S01]  /*1270*/  USHF.R.S32.HI UR54, URZ, 0x7, UR5 ;  /* 0x000000073f367899 */ /* 0x000fe20008011405 */
[----:B------:R-:W-:Y:S01]  /*1280*/  CS2R R116, SRZ ;  /* 0x0000000000747805 */ /* 0x000fe2000001ff00 */
[----:B------:R-:W-:Y:S01]  /*1290*/  USHF.R.S32.HI UR7, URZ, 0x7, UR7 ;  /* 0x000000073f077899 */ /* 0x000fe20008011407 */
[----:B------:R-:W-:Y:S01]  /*12a0*/  CS2R R114, SRZ ;  /* 0x0000000000727805 */ /* 0x000fe2000001ff00 */
[----:B------:R-:W-:Y:S01]  /*12b0*/  ULDC UR39, c[0x0][0xc48] ;  /* 0x0003120000277ab9 */ /* 0x000fe20000000800 */
[----:B------:R-:W-:Y:S01]  /*12c0*/  UMOV UR37, UR10 ;  /* 0x0000000a00257c82 */ /* 0x000fe20008000000 */
[----:B------:R-:W-:Y:S01]  /*12d0*/  UISETP.LT.AND UP0, UPT, UR54, UR7, UPT ;  /* 0x000000073600728c */ /* 0x000fe2000bf01270 */
[----:B------:R-:W-:Y:S01]  /*12e0*/  CS2R R112, SRZ ;  /* 0x0000000000707805 */ /* 0x000fe2000001ff00 */
[----:B------:R-:W-:Y:S01]  /*12f0*/  UISETP.NE.AND UP1, UPT, UR39, 0x1, UPT ;  /* 0x000000012700788c */ /* 0x000fe2000bf25270 */
[----:B------:R-:W-:Y:S01]  /*1300*/  CS2R R110, SRZ ;  /* 0x00000000006e7805 */ /* 0x000fe2000001ff00 */
[----:B------:R-:W-:Y:S01]  /*1310*/  USEL UR54, UR54, UR7, UP0 ;  /* 0x0000000736367287 */ /* 0x000fe20008000000 */
[----:B------:R-:W-:-:S02]  /*1320*/  CS2R R108, SRZ ;  /* 0x00000000006c7805 */ /* 0x000fc4000001ff00 */
[----:B------:R-:W-:Y:S02]  /*1330*/  CS2R R106, SRZ ;  /* 0x00000000006a7805 */ /* 0x000fe4000001ff00 */
[----:B------:R-:W-:Y:S01]  /*1340*/  CS2R R104, SRZ ;  /* 0x0000000000687805 */ /* 0x000fe2000001ff00 */
[----:B------:R-:W-:Y:S01]  /*1350*/  UISETP.GE.AND UP0, UPT, UR54, 0x1, UPT ;  /* 0x000000013600788c */ /* 0x000fe2000bf06270 */
[----:B------:R-:W-:Y:S02]  /*1360*/  CS2R R102, SRZ ;  /* 0x0000000000667805 */ /* 0x000fe4000001ff00 */
[----:B------:R-:W-:Y:S02]  /*1370*/  CS2R R100, SRZ ;  /* 0x0000000000647805 */ /* 0x000fe4000001ff00 */
[----:B------:R-:W-:Y:S02]  /*1380*/  CS2R R98, SRZ ;  /* 0x0000000000627805 */ /* 0x000fe4000001ff00 */
[----:B------:R-:W-:Y:S01]  /*1390*/  CS2R R96, SRZ ;  /* 0x0000000000607805 */ /* 0x000fe2000001ff00 */
[----:B------:R-:W-:Y:S01]  /*13a0*/  @UP1 ULDC UR8, c[0x0][0xc4c] ;  /* 0x0003130000081ab9 */ /* 0x000fe20000000800 */
[----:B------:R-:W-:Y:S01]  /*13b0*/  PLOP3.LUT P1, PT, PT, PT, UP0, 0x80, 0x0 ;  /* 0x000000000000781c */ /* 0x000fe20003f2f008 */
[----:B------:R-:W-:Y:S01]  /*13c0*/  UIMAD.WIDE.U32 UR4, UR10, UR8, URZ ;  /* 0x000000080a0472a5 */ /* 0x000fe2000f8e003f */
[----:B------:R-:W-:Y:S01]  /*13d0*/  CS2R R6, SRZ ;  /* 0x0000000000067805 */ /* 0x000fe2000001ff00 */
[----:B------:R-:W-:Y:S01]  /*13e0*/  @UP1 ULDC UR6, c[0x0][0xc50] ;  /* 0x0003140000061ab9 */ /* 0x000fe20000000800 */
[----:B------:R-:W-:Y:S01]  /*13f0*/  IMAD.MOV.U32 R94, RZ, RZ, RZ ;  /* 0x000000ffff5e7224 */ /* 0x000fe200078e00ff */
[----:B------:R-:W-:Y:S01]  /*1400*/  @UP1 USHF.R.U32.HI UR37, URZ, UR6, UR5 ;  /* 0x000000063f251299 */ /* 0x000fe20008011605 */
[----:B------:R-:W-:Y:S01]  /*1410*/  IMAD.MOV.U32 R93, RZ, RZ, RZ ;  /* 0x000000ffff5d7224 */ /* 0x000fe200078e00ff */
[----:B------:R-:W-:-:S02]  /*1420*/  CS2R R90, SRZ ;  /* 0x00000000005a7805 */ /* 0x000fc4000001ff00 */
[----:B------:R-:W-:Y:S01]  /*1430*/  CS2R R88, SRZ ;  /* 0x0000000000587805 */ /* 0x000fe2000001ff00 */
[----:B------:R-:W-:-:S04]  /*1440*/  UIADD3 UR4, -UR37, URZ, URZ ;  /* 0x0000003f25047290 */ /* 0x000fc8000fffe13f */
[----:B------:R-:W-:Y:S01]  /*1450*/  UIMAD UR39, UR39, UR4, UR10 ;  /* 0x00000004272772a4 */ /* 0x000fe2000f8e020a */
[----:B------:R-:W-:Y:S11]  /*1460*/  @!P1 BRA `(.L_x_2255) ;  /* 0x0000009000889947 */ /* 0x000ff60003800000 */
        /* <DEDUP_REMOVED lines=31> */
.L_x_2256:
        /* <DEDUP_REMOVED lines=9> */
.L_x_2404:
[----:B------:R-:W-:Y:S05]  /*16f0*/  @!P0 BRA `(.L_x_2258) ;  /* 0x0000000000048947 */ /* 0x000fea0003800000 */
[----:B------:R-:W-:Y:S01]  /*1700*/  BPT.TRAP 0x1 ;  /* 0x000000040000795c */ /* 0x000fe20000300000 */
.L_x_2258:
[----:B0-----:R-:W-:Y:S02]  /*1710*/  IMAD.U32 R0, RZ, RZ, UR42 ;  /* 0x0000002aff007e24 */ /* 0x001fe4000f8e00ff */
[----:B------:R-:W-:-:S03]  /*1720*/  IMAD.U32 R3, RZ, RZ, UR43 ;  /* 0x0000002bff037e24 */ /* 0x000fc6000f8e00ff */
[----:B------:R-:W-:Y:S02]  /*1730*/  LEA R0, R0, UR41, 0x3 ;  /* 0x0000002900007c11 */ /* 0x000fe4000f8e18ff */
[----:B------:R-:W-:-:S04]  /*1740*/  SHF.L.U32 R3, R3, 0x1f, RZ ;  /* 0x0000001f03037819 */ /* 0x000fc800000006ff */
[----:B------:R0:W1:Y:S01]  /*1750*/  SYNCS.PHASECHK.TRANS64.TRYWAIT P2, [R0+URZ+0x28830], R3 ;  /* 0x02883003000075a7 */ /* 0x000062000804017f */
[----:B------:R-:W-:Y:S05]  /*1760*/  @!P0 BRA `(.L_x_2259) ;  /* 0x0000000000048947 */ /* 0x000fea0003800000 */
[----:B------:R-:W-:Y:S01]  /*1770*/  BPT.TRAP 0x1 ;  /* 0x000000040000795c */ /* 0x000fe20000300000 */
.L_x_2259:
[----:B------:R-:W2:Y:S02]  /*1780*/  S2R R4, SR_TID.X ;  /* 0x0000000000047919 */ /* 0x000ea40000002100 */
[----:B--2---:R-:W-:Y:S01]  /*1790*/  LOP3.LUT P1, RZ, R4, 0x7f, RZ, 0xc0, !PT ;  /* 0x0000007f04ff7812 */ /* 0x004fe2000782c0ff */
[----:B-1----:R-:W-:-:S12]  /*17a0*/  @P2 BRA `(.L_x_2260) ;  /* 0x0000000000082947 */ /* 0x002fd80003800000 */
[----:B------:R-:W1:Y:S02]  /*17b0*/  SYNCS.PHASECHK.TRANS64.TRYWAIT P2, [R0+URZ+0x28830], R3 ;  /* 0x02883003000075a7 */ /* 0x000e64000804017f */
[----:B-1----:R-:W-:Y:S05]  /*17c0*/  @!P2 BRA `(.L_x_2261) ;  /* 0x000000f0006ca947 */ /* 0x002fea0003800000 */
.L_x_2260:
[----:B------:R-:W-:Y:S05]  /*17d0*/  WARPSYNC.ALL ;  /* 0x0000000000007948 */ /* 0x000fea0003800000 */
[----:B------:R-:W-:Y:S01]  /*17e0*/  UIADD3 UR4, UR41, 0x18400, URZ ;  /* 0x0001840029047890 */ /* 0x000fe2000fffe03f */
[----:B------:R-:W-:Y:S01]  /*17f0*/  WARPGROUP.ARRIVE ;  /* 0x00000000000079c5 */ /* 0x000fe20000000000 */
[----:B------:R-:W-:Y:S01]  /*1800*/  ULOP3.LUT UR32, UR50, 0x10000, URZ, 0xfc, !UPT ;  /* 0x0001000032207892 */ /* 0x000fe2000f8efc3f */
[----:B------:R-:W-:Y:S01]  /*1810*/  VIADD R4, R17, UR36 ;  /* 0x0000002411047c36 */ /* 0x000fe20008000000 */
[----:B------:R-:W-:Y:S01]  /*1820*/  USHF.R.U32.HI UR4, URZ, 0x4, UR4 ;  /* 0x000000043f047899 */ /* 0x000fe20008011604 */
[----:B01----:R-:W-:Y:S01]  /*1830*/  @!P1 VIADD R0, R0, 0x28840 ;  /* 0x0002884000009836 */ /* 0x003fe20000000000 */
[----:B------:R-:W-:Y:S01]  /*1840*/  UMOV UR33, 0x40000040 ;  /* 0x4000004000217882 */ /* 0x000fe20000000000 */
[----:B------:R-:W-:Y:S01]  /*1850*/  UMOV UR35, 0x40000040 ;  /* 0x4000004000237882 */ /* 0x000fe20000000000 */
[----:B------:R-:W-:Y:S01]  /*1860*/  ULOP3.LUT UR4, UR4, 0x3fff, URZ, 0xc0, !UPT ;  /* 0x00003fff04047892 */ /* 0x000fe2000f8ec03f */
[----:B------:R-:W-:Y:S01]  /*1870*/  CS2R R150, SRZ ;  /* 0x0000000000967805 */ /* 0x000fe2000001ff00 */
[----:B------:R-:W-:Y:S01]  /*1880*/  UMOV UR5, 0x40000040 ;  /* 0x4000004000057882 */ /* 0x000fe20000000000 */
[----:B------:R-:W-:Y:S01]  /*1890*/  UMOV UR7, 0x40000040 ;  /* 0x4000004000077882 */ /* 0x000fe20000000000 */
[----:B------:R-:W-:Y:S01]  /*18a0*/  ULOP3.LUT UR48, UR4, 0x10000, URZ, 0xfc, !UPT ;  /* 0x0001000004307892 */ /* 0x000fe2000f8efc3f */
[----:B------:R-:W-:Y:S01]  /*18b0*/  @!P1 PRMT R0, RZ, 0x654, R0 ;  /* 0x00000654ff009816 */ /* 0x000fe20000000000 */
[----:B------:R-:W-:Y:S01]  /*18c0*/  UIADD3 UR4, UR32, 0x2, URZ ;  /* 0x0000000220047890 */ /* 0x000fe2000fffe03f */
[----:B------:R-:W-:Y:S01]  /*18d0*/  CS2R R148, SRZ ;  /* 0x0000000000947805 */ /* 0x000fe2000001ff00 */
[----:B------:R-:W-:Y:S01]  /*18e0*/  ULEA UR34, UR42, UR48, 0xb ;  /* 0x000000302a227291 */ /* 0x000fe2000f8e583f */
[----:B------:R-:W-:Y:S01]  /*18f0*/  CS2R R146, SRZ ;  /* 0x0000000000927805 */ /* 0x000fe2000001ff00 */
[----:B------:R-:W-:Y:S01]  /*1900*/  UIADD3 UR8, UR32, 0x4, URZ ;  /* 0x0000000420087890 */ /* 0x000fe2000fffe03f */
[----:B------:R-:W-:Y:S01]  /*1910*/  CS2R R144, SRZ ;  /* 0x0000000000907805 */ /* 0x000fe2000001ff00 */
[----:B------:R-:W-:Y:S01]  /*1920*/  UIADD3 UR6, UR34, 0x2, URZ ;  /* 0x0000000222067890 */ /* 0x000fe2000fffe03f */
[----:B------:R-:W-:Y:S01]  /*1930*/  CS2R R142, SRZ ;  /* 0x00000000008e7805 */ /* 0x000fe2000001ff00 */
[----:B------:R-:W-:Y:S01]  /*1940*/  UIADD3 UR10, UR34, 0x4, URZ ;  /* 0x00000004220a7890 */ /* 0x000fe2000fffe03f */
[----:B------:R-:W-:Y:S01]  /*1950*/  CS2R R140, SRZ ;  /* 0x00000000008c7805 */ /* 0x000fe2000001ff00 */
[----:B------:R-:W-:Y:S01]  /*1960*/  UMOV UR9, 0x40000040 ;  /* 0x4000004000097882 */ /* 0x000fe20000000000 */
[----:B------:R-:W-:Y:S01]  /*1970*/  HGMMA.64x128x16.F32 R24, gdesc[UR32], RZ, !UPT, gsb0 ;  /* 0x01e00000201879f0 */ /* 0x000fe2000c0008ff */
[----:B------:R-:W-:Y:S01]  /*1980*/  UMOV UR11, 0x40000040 ;  /* 0x40000040000b7882 */ /* 0x000fe20000000000 */
[----:B------:R-:W-:Y:S01]  /*1990*/  UIADD3 UR12, UR32, 0x6, URZ ;  /* 0x00000006200c7890 */ /* 0x000fe2000fffe03f */
[----:B------:R-:W-:Y:S01]  /*19a0*/  CS2R R138, SRZ ;  /* 0x00000000008a7805 */ /* 0x000fe2000001ff00 */
[----:B------:R-:W-:Y:S01]  /*19b0*/  UIADD3 UR14, UR34, 0x6, URZ ;  /* 0x00000006220e7890 */ /* 0x000fe2000fffe03f */
[----:B------:R-:W-:Y:S01]  /*19c0*/  CS2R R136, SRZ ;  /* 0x0000000000887805 */ /* 0x000fe2000001ff00 */
[----:B------:R-:W-:Y:S01]  /*19d0*/  UMOV UR13, 0x40000040 ;  /* 0x40000040000d7882 */ /* 0x000fe20000000000 */
        /* <DEDUP_REMOVED lines=25> */
[----:B------:R-:W-:-:S02]  /*1b70*/  CS2R R118, SRZ ;  /* 0x0000000000767805 */ /* 0x000fc4000001ff00 */
[----:B------:R-:W-:Y:S02]  /*1b80*/  CS2R R116, SRZ ;  /* 0x0000000000747805 */ /* 0x000fe4000001ff00 */
[----:B------:R-:W-:Y:S02]  /*1b90*/  CS2R R114, SRZ ;  /* 0x0000000000727805 */ /* 0x000fe4000001ff00 */
[----:B------:R-:W-:Y:S01]  /*1ba0*/  CS2R R112, SRZ ;  /* 0x0000000000707805 */ /* 0x000fe2000001ff00 */
[----:B------:R-:W-:Y:S02]  /*1bb0*/  WARPGROUP.DEPBAR.LE gsb0, 0x0 ;  /* 0x00008000000079c5 */ /* 0x000fe40000010000 */
[----:B------:R-:W-:-:S06]  /*1bc0*/  WARPGROUP.ARRIVE ;  /* 0x00000000000079c5 */ /* 0x000fcc0000000000 */
[----:B------:R-:W-:Y:S01]  /*1bd0*/  HGMMA.64x128x16.F32 R24, gdesc[UR4], R24, gsb0 ;  /* 0x01e00000041879f0 */ /* 0x000fe20008000818 */
[----:B------:R-:W-:Y:S02]  /*1be0*/  ULDC UR6, c[0x0][0x448] ;  /* 0x0001120000067ab9 */ /* 0x000fe40000000800 */
[----:B------:R-:W-:-:S06]  /*1bf0*/  UISETP.NE.AND UP0, UPT, UR6, 0x1, UPT ;  /* 0x000000010600788c */ /* 0x000fcc000bf05270 */
[----:B------:R-:W-:-:S05]  /*1c00*/  PLOP3.LUT P2, PT, PT, PT, UP0, 0x80, 0x0 ;  /* 0x000000000000781c */ /* 0x000fca0003f4f008 */
[----:B------:R-:W-:-:S08]  /*1c10*/  @UP0 ULDC UR6, c[0x0][0x44c] ;  /* 0x0001130000060ab9 */ /* 0x000fd00000000800 */
[----:B------:R-:W-:Y:S01]  /*1c20*/  @P2 IMAD.HI.U32 R7, R4, UR6, RZ ;  /* 0x0000000604072c27 */ /* 0x000fe2000f8e00ff */
[----:B------:R-:W-:Y:S01]  /*1c30*/  @UP0 ULDC UR6, c[0x0][0x450] ;  /* 0x0001140000060ab9 */ /* 0x000fe20000000800 */
[----:B------:R-:W-:Y:S02]  /*1c40*/  WARPGROUP.DEPBAR.LE gsb0, 0x0 ;  /* 0x00008000000079c5 */ /* 0x000fe40000010000 */
[----:B------:R-:W-:-:S06]  /*1c50*/  WARPGROUP.ARRIVE ;  /* 0x00000000000079c5 */ /* 0x000fcc0000000000 */
[----:B------:R-:W-:Y:S01]  /*1c60*/  HGMMA.64x128x16.F32 R24, gdesc[UR8], R24, gsb0 ;  /* 0x01e00000081879f0 */ /* 0x000fe20008000818 */
[----:B------:R-:W-:Y:S01]  /*1c70*/  ULDC UR10, c[0x0][0x9d8] ;  /* 0x00027600000a7ab9 */ /* 0x000fe20000000800 */
[----:B------:R-:W-:Y:S01]  /*1c80*/  ULDC UR11, c[0x0][0x2f0] ;  /* 0x0000bc00000b7ab9 */ /* 0x000fe20000000800 */
[----:B------:R-:W-:Y:S02]  /*1c90*/  WARPGROUP.DEPBAR.LE gsb0, 0x0 ;  /* 0x00008000000079c5 */ /* 0x000fe40000010000 */
[----:B------:R-:W-:-:S07]  /*1ca0*/  WARPGROUP.ARRIVE ;  /* 0x00000000000079c5 */ /* 0x000fce0000000000 */
        /* <DEDUP_REMOVED lines=19> */
[----:B------:R0:W1:Y:S01]  /*1de0*/  MUFU.TANH R93, R26 ;  /* 0x0000001a005d7308 */ /* 0x0000620000002400 */
[----:B------:R-:W-:Y:S01]  /*1df0*/  FMUL.FTZ R27, R27, UR10 ;  /* 0x0000000a1b1b7c20 */ /* 0x000fe20008410000 */
[----:B------:R-:W-:Y:S01]  /*1e00*/  FMUL.FTZ R25, R33, UR10 ;  /* 0x0000000a21197c20 */ /* 0x000fe20008410000 */
[----:B------:R-:W-:-:S02]  /*1e10*/  IMAD.U32 R33, RZ, RZ, UR11 ;  /* 0x0000000bff217e24 */ /* 0x000fc4000f8e00ff */
[----:B------:R-:W-:Y:S01]  /*1e20*/  FMUL.FTZ R21, R24, UR10 ;  /* 0x0000000a18157c20 */ /* 0x000fe20008410000 */
[----:B------:R-:W-:Y:S01]  /*1e30*/  FMUL.FTZ R24, R32, UR10 ;  /* 0x0000000a20187c20 */ /* 0x000fe20008410000 */
[----:B------:R-:W-:Y:S01]  /*1e40*/  FMUL.FTZ R30, R30, UR10 ;  /* 0x0000000a1e1e7c20 */ /* 0x000fe20008410000 */
[----:B------:R-:W-:Y:S01]  /*1e50*/  FMUL.FTZ R31, R31, UR10 ;  /* 0x0000000a1f1f7c20 */ /* 0x000fe20008410000 */
[----:B------:R-:W2:Y:S01]  /*1e60*/  MUFU.TANH R27, R27 ;  /* 0x0000001b001b7308 */ /* 0x000ea20000002400 */
[----:B0-----:R-:W-:Y:S01]  /*1e70*/  IMAD.MOV.U32 R26, RZ, RZ, R4 ;  /* 0x000000ffff1a7224 */ /* 0x001fe200078e0004 */
[----:B------:R-:W-:Y:S01]  /*1e80*/  @P2 SHF.R.U32.HI R26, RZ, UR6, R7 ;  /* 0x00000006ff1a2c19 */ /* 0x000fe20008011607 */
[----:B------:R-:W-:Y:S01]  /*1e90*/  UMOV UR6, 0xffffff80 ;  /* 0xffffff8000067882 */ /* 0x000fe20000000000 */
[----:B------:R-:W-:Y:S01]  /*1ea0*/  FMUL.FTZ R34, R34, UR10 ;  /* 0x0000000a22227c20 */ /* 0x000fe20008410000 */
[----:B------:R-:W-:Y:S01]  /*1eb0*/  UIMAD UR6, UR54, UR6, 0x80 ;  /* 0x00000080360674a4 */ /* 0x000fe2000f8e0206 */
[----:B------:R-:W-:Y:S01]  /*1ec0*/  FMUL.FTZ R35, R35, UR10 ;  /* 0x0000000a23237c20 */ /* 0x000fe20008410000 */
[----:B------:R-:W0:Y:S01]  /*1ed0*/  SHFL.IDX PT, R7, R26, 0x1, 0x1c1f ;  /* 0x003c1f001a077f89 */ /* 0x000e2200000e0000 */
[----:B------:R3:W4:Y:S01]  /*1ee0*/  MUFU.TANH R95, R30 ;  /* 0x0000001e005f7308 */ /* 0x0007220000002400 */
[----:B------:R-:W-:Y:S01]  /*1ef0*/  UIADD3 UR7, UR6, 0x1, URZ ;  /* 0x0000000106077890 */ /* 0x000fe2000fffe03f */
[----:B------:R-:W-:Y:S01]  /*1f00*/  FMUL.FTZ R38, R38, UR10 ;  /* 0x0000000a26267c20 */ /* 0x000fe20008410000 */
[----:B------:R-:W-:Y:S01]  /*1f10*/  UIMAD UR6, UR49, UR11, UR6 ;  /* 0x0000000b310672a4 */ /* 0x000fe2000f8e0206 */
[----:B------:R-:W-:Y:S01]  /*1f20*/  FMUL.FTZ R39, R39, UR10 ;  /* 0x0000000a27277c20 */ /* 0x000fe20008410000 */
[----:B------:R-:W-:Y:S01]  /*1f30*/  FMUL.FTZ R42, R42, UR10 ;  /* 0x0000000a2a2a7c20 */ /* 0x000fe20008410000 */
[----:B------:R-:W-:Y:S01]  /*1f40*/  FMUL.FTZ R43, R43, UR10 ;  /* 0x0000000a2b2b7c20 */ /* 0x000fe20008410000 */
[----:B------:R-:W-:Y:S01]  /*1f50*/  IMAD.U32 R29, RZ, RZ, UR7 ;  /* 0x00000007ff1d7e24 */ /* 0x000fe2000f8e00ff */
[----:B------:R-:W5:Y:S01]  /*1f60*/  MUFU.TANH R31, R31 ;  /* 0x0000001f001f7308 */ /* 0x000f620000002400 */
[----:B------:R-:W-:Y:S01]  /*1f70*/  FMUL.FTZ R46, R46, UR10 ;  /* 0x0000000a2e2e7c20 */ /* 0x000fe20008410000 */
[----:B------:R-:W-:Y:S01]  /*1f80*/  FMUL.FTZ R47, R47, UR10 ;  /* 0x0000000a2f2f7c20 */ /* 0x000fe20008410000 */
[----:B------:R-:W-:-:S02]  /*1f90*/  IMAD R4, R16, -0x2, R29 ;  /* 0xfffffffe10047824 */ /* 0x000fc400078e021d */
[----:B------:R-:W-:Y:S01]  /*1fa0*/  FMUL.FTZ R50, R50, UR10 ;  /* 0x0000000a32327c20 */ /* 0x000fe20008410000 */
[----:B------:R-:W-:Y:S02]  /*1fb0*/  IMAD.U32 R29, RZ, RZ, UR6 ;  /* 0x00000006ff1d7e24 */ /* 0x000fe4000f8e00ff */
[----:B------:R-:W-:Y:S01]  /*1fc0*/  FMUL.FTZ R51, R51, UR10 ;  /* 0x0000000a33337c20 */ /* 0x000fe20008410000 */
[----:B------:R-:W-:Y:S01]  /*1fd0*/  IMAD R32, R33, UR49, R4 ;  /* 0x0000003121207c24 */ /* 0x000fe2000f8e0204 */
[----:B------:R2:W5:Y:S01]  /*1fe0*/  MUFU.TANH R99, R34 ;  /* 0x0000002200637308 */ /* 0x0005620000002400 */
[----:B---3--:R-:W-:Y:S02]  /*1ff0*/  IMAD R30, R16, -0x2, R29 ;  /* 0xfffffffe101e7824 */ /* 0x008fe400078e021d */
[----:B------:R-:W-:Y:S01]  /*2000*/  FMUL.FTZ R54, R54, UR10 ;  /* 0x0000000a36367c20 */ /* 0x000fe20008410000 */
[----:B------:R-:W-:Y:S01]  /*2010*/  FMUL.FTZ R20, R36, UR10 ;  /* 0x0000000a24147c20 */ /* 0x000fe20008410000 */
[----:B------:R-:W-:Y:S01]  /*2020*/  FMUL.FTZ R55, R55, UR10 ;  /* 0x0000000a37377c20 */ /* 0x000fe20008410000 */
[----:B------:R-:W-:Y:S01]  /*2030*/  FMUL.FTZ R58, R58, UR10 ;  /* 0x0000000a3a3a7c20 */ /* 0x000fe20008410000 */
[----:B------:R-:W-:Y:S01]  /*2040*/  FMUL.FTZ R5, R57, UR10 ;  /* 0x0000000a39057c20 */ /* 0x000fe20008410000 */
[----:B0-----:R-:W-:Y:S01]  /*2050*/  IADD3 R7, R7, -UR14, R32 ;  /* 0x8000000e07077c10 */ /* 0x001fe2000fffe020 */
[----:B------:R-:W0:Y:S01]  /*2060*/  MUFU.TANH R35, R35 ;  /* 0x0000002300237308 */ /* 0x000e220000002400 */
[----:B------:R-:W-:Y:S01]  /*2070*/  FMUL.FTZ R59, R59, UR10 ;  /* 0x0000000a3b3b7c20 */ /* 0x000fe20008410000 */
[----:B------:R-:W-:Y:S01]  /*2080*/  FMUL.FTZ R67, R67, UR10 ;  /* 0x0000000a43437c20 */ /* 0x000fe20008410000 */
[----:B------:R-:W-:Y:S01]  /*2090*/  VIMNMX R7, R30, R7, PT ;  /* 0x000000071e077248 */ /* 0x000fe20003fe0100 */
[----:B------:R-:W-:Y:S01]  /*20a0*/  FMUL.FTZ R62, R62, UR10 ;  /* 0x0000000a3e3e7c20 */ /* 0x000fe20008410000 */
[----:B------:R-:W-:Y:S01]  /*20b0*/  FMUL.FTZ R6, R53, UR10 ;  /* 0x0000000a35067c20 */ /* 0x000fe20008410000 */
[----:B------:R-:W-:Y:S01]  /*20c0*/  FMUL.FTZ R63, R63, UR10 ;  /* 0x0000000a3f3f7c20 */ /* 0x000fe20008410000 */
[C---:B------:R-:W-:Y:S01]  /*20d0*/  ISETP.GT.AND P3, PT, R7.reuse, RZ, PT ;  /* 0x000000ff0700720c */ /* 0x040fe20003f64270 */
[----:B------:R-:W3:Y:S01]  /*20e0*/  MUFU.TANH R38, R38 ;  /* 0x0000002600267308 */ /* 0x000ee20000002400 */
[----:B------:R-:W-:Y:S01]  /*20f0*/  ISETP.GT.AND P4, PT, R7, 0x1, PT ;  /* 0x000000010700780c */ /* 0x000fe20003f84270 */
[----:B------:R-:W-:Y:S01]  /*2100*/  FMUL.FTZ R11, R45, UR10 ;  /* 0x0000000a2d0b7c20 */ /* 0x000fe20008410000 */
[----:B------:R-:W-:Y:S01]  /*2110*/  ISETP.GT.AND P5, PT, R7, 0x8, PT ;  /* 0x000000080700780c */ /* 0x000fe20003fa4270 */
[----:B------:R-:W-:Y:S01]  /*2120*/  FMUL.FTZ R66, R66, UR10 ;  /* 0x0000000a42427c20 */ /* 0x000fe20008410000 */
[----:B-1----:R-:W-:Y:S01]  /*2130*/  FSEL R93, R93, -INF , P3 ;  /* 0xff8000005d5d7808 */ /* 0x002fe20001800000 */
[----:B------:R-:W-:Y:S01]  /*2140*/  FMUL.FTZ R70, R70, UR10 ;  /* 0x0000000a46467c20 */ /* 0x000fe20008410000 */
[----:B--2---:R-:W-:Y:S01]  /*2150*/  FSEL R34, R27, -INF , P4 ;  /* 0xff8000001b227808 */ /* 0x004fe20002000000 */
[----:B------:R-:W1:Y:S01]  /*2160*/  MUFU.TANH R39, R39 ;  /* 0x0000002700277308 */ /* 0x000e620000002400 */
[----:B------:R-:W-:Y:S01]  /*2170*/  ISETP.GT.AND P3, PT, R7, 0x9, PT ;  /* 0x000000090700780c */ /* 0x000fe20003f64270 */
[----:B------:R-:W-:Y:S01]  /*2180*/  FMUL.FTZ R10, R49, UR10 ;  /* 0x0000000a310a7c20 */ /* 0x000fe20008410000 */
[----:B----4-:R-:W-:Y:S01]  /*2190*/  FSEL R95, R95, -INF , P5 ;  /* 0xff8000005f5f7808 */ /* 0x010fe20002800000 */
[----:B------:R-:W-:Y:S01]  /*21a0*/  FMUL.FTZ R74, R74, UR10 ;  /* 0x0000000a4a4a7c20 */ /* 0x000fe20008410000 */
[----:B------:R-:W-:Y:S01]  /*21b0*/  FMNMX.FTZ R4, R93, R34, !PT ;  /* 0x000000225d047209 */ /* 0x000fe20007810000 */
[----:B------:R-:W-:Y:S01]  /*21c0*/  FMUL.FTZ R75, R75, UR10 ;  /* 0x0000000a4b4b7c20 */ /* 0x000fe20008410000 */
[----:B------:R-:W-:Y:S01]  /*21d0*/  ISETP.GT.AND P4, PT, R7, 0x10, PT ;  /* 0x000000100700780c */ /* 0x000fe20003f84270 */
[----:B------:R-:W2:Y:S01]  /*21e0*/  MUFU.TANH R42, R42 ;  /* 0x0000002a002a7308 */ /* 0x000ea20000002400 */
[----:B-----5:R-:W-:Y:S01]  /*21f0*/  FSEL R97, R31, -INF , P3 ;  /* 0xff8000001f617808 */ /* 0x020fe20001800000 */
[----:B------:R-:W-:Y:S01]  /*2200*/  FMUL.FTZ R14, R41, UR10 ;  /* 0x0000000a290e7c20 */ /* 0x000fe20008410000 */
[----:B------:R-:W-:Y:S01]  /*2210*/  FMNMX.FTZ R4, R95, R4, !PT ;  /* 0x000000045f047209 */ /* 0x000fe20007810000 */
[----:B------:R-:W-:Y:S01]  /*2220*/  FMUL.FTZ R78, R78, UR10 ;  /* 0x0000000a4e4e7c20 */ /* 0x000fe20008410000 */
[----:B------:R-:W-:Y:S01]  /*2230*/  ISETP.GT.AND P3, PT, R7, 0x11, PT ;  /* 0x000000110700780c */ /* 0x000fe20003f64270 */
[----:B------:R-:W-:Y:S01]  /*2240*/  FMUL.FTZ R79, R79, UR10 ;  /* 0x0000000a4f4f7c20 */ /* 0x000fe20008410000 */
[----:B------:R-:W-:Y:S01]  /*2250*/  FSEL R99, R99, -INF , P4 ;  /* 0xff80000063637808 */ /* 0x000fe20002000000 */
[----:B------:R-:W4:Y:S01]  /*2260*/  MUFU.TANH R43, R43 ;  /* 0x0000002b002b7308 */ /* 0x000f220000002400 */
[----:B------:R-:W-:Y:S01]  /*2270*/  FMNMX.FTZ R4, R97, R4, !PT ;  /* 0x0000000461047209 */ /* 0x000fe20007810000 */
[----:B------:R-:W-:Y:S01]  /*2280*/  FMUL.FTZ R82, R82, UR10 ;  /* 0x0000000a52527c20 */ /* 0x000fe20008410000 */
[----:B------:R-:W-:Y:S01]  /*2290*/  ISETP.GT.AND P4, PT, R7, 0x18, PT ;  /* 0x000000180700780c */ /* 0x000fe20003f84270 */
[----:B------:R-:W-:Y:S01]  /*22a0*/  FMUL.FTZ R83, R83, UR10 ;  /* 0x0000000a53537c20 */ /* 0x000fe20008410000 */
[----:B0-----:R-:W-:Y:S01]  /*22b0*/  FSEL R101, R35, -INF , P3 ;  /* 0xff80000023657808 */ /* 0x001fe20001800000 */
[----:B------:R-:W-:Y:S01]  /*22c0*/  FMUL.FTZ R15, R37, UR10 ;  /* 0x0000000a250f7c20 */ /* 0x000fe20008410000 */
[----:B------:R-:W-:Y:S01]  /*22d0*/  FMNMX.FTZ R4, R99, R4, !PT ;  /* 0x0000000463047209 */ /* 0x000fe20007810000 */
[----:B------:R-:W0:Y:S01]  /*22e0*/  MUFU.TANH R46, R46 ;  /* 0x0000002e002e7308 */ /* 0x000e220000002400 */
[----:B------:R-:W-:Y:S01]  /*22f0*/  ISETP.GT.AND P3, PT, R7, 0x19, PT ;  /* 0x000000190700780c */ /* 0x000fe20003f64270 */
[----:B------:R-:W-:Y:S01]  /*2300*/  FMUL.FTZ R86, R86, UR10 ;  /* 0x0000000a56567c20 */ /* 0x000fe20008410000 */
[----:B---3--:R-:W-:Y:S01]  /*2310*/  FSEL R103, R38, -INF , P4 ;  /* 0xff80000026677808 */ /* 0x008fe20002000000 */
[----:B------:R-:W-:Y:S01]  /*2320*/  FMUL.FTZ R87, R87, UR10 ;  /* 0x0000000a57577c20 */ /* 0x000fe20008410000 */
[----:B------:R-:W-:Y:S01]  /*2330*/  FMNMX.FTZ R4, R101, R4, !PT ;  /* 0x0000000465047209 */ /* 0x000fe20007810000 */
[----:B------:R-:W3:Y:S01]  /*2340*/  SHFL.IDX PT, R26, R26, RZ, 0x1c1f ;  /* 0x001c1fff1a1a7589 */ /* 0x000ee200000e0000 */
[----:B------:R-:W-:Y:S01]  /*2350*/  ISETP.GT.AND P4, PT, R7, 0x20, PT ;  /* 0x000000200700780c */ /* 0x000fe20003f84270 */
[----:B------:R-:W5:Y:S01]  /*2360*/  MUFU.TANH R47, R47 ;  /* 0x0000002f002f7308 */ /* 0x000f620000002400 */
[----:B-1----:R-:W-:Y:S01]  /*2370*/  FSEL R105, R39, -INF , P3 ;  /* 0xff80000027697808 */ /* 0x002fe20001800000 */
[----:B------:R-:W-:Y:S01]  /*2380*/  FMUL.FTZ R61, R61, UR10 ;  /* 0x0000000a3d3d7c20 */ /* 0x000fe20008410000 */
[----:B------:R-:W-:Y:S01]  /*2390*/  FMNMX.FTZ R4, R103, R4, !PT ;  /* 0x0000000467047209 */ /* 0x000fe20007810000 */
[----:B------:R-:W-:Y:S01]  /*23a0*/  ULDC UR6, c[0x0][0x988] ;  /* 0x0002620000067ab9 */ /* 0x000fe20000000800 */
[----:B------:R-:W-:Y:S01]  /*23b0*/  ISETP.GT.AND P3, PT, R7, 0x21, PT ;  /* 0x000000210700780c */ /* 0x000fe20003f64270 */
[----:B------:R-:W-:Y:S01]  /*23c0*/  FMUL.FTZ R65, R65, UR10 ;  /* 0x0000000a41417c20 */ /* 0x000fe20008410000 */
[----:B--2---:R-:W-:Y:S01]  /*23d0*/  FSEL R107, R42, -INF , P4 ;  /* 0xff8000002a6b7808 */ /* 0x004fe20002000000 */
[----:B------:R-:W1:Y:S01]  /*23e0*/  MUFU.TANH R50, R50 ;  /* 0x0000003200327308 */ /* 0x000e620000002400 */
[----:B------:R-:W-:Y:S01]  /*23f0*/  FMNMX.FTZ R4, R105, R4, !PT ;  /* 0x0000000469047209 */ /* 0x000fe20007810000 */
[----:B------:R-:W-:Y:S01]  /*2400*/  FMUL.FTZ R13, R40, UR10 ;  /* 0x0000000a280d7c20 */ /* 0x000fe20008410000 */
[----:B------:R-:W-:Y:S01]  /*2410*/  ISETP.GT.AND P4, PT, R7, 0x28, PT ;  /* 0x000000280700780c */ /* 0x000fe20003f84270 */
[----:B------:R-:W-:Y:S01]  /*2420*/  FMUL.FTZ R69, R69, UR10 ;  /* 0x0000000a45457c20 */ /* 0x000fe20008410000 */
[----:B----4-:R-:W-:Y:S01]  /*2430*/  FSEL R109, R43, -INF , P3 ;  /* 0xff8000002b6d7808 */ /* 0x010fe20001800000 */
[----:B------:R-:W-:Y:S01]  /*2440*/  FMUL.FTZ R73, R73, UR10 ;  /* 0x0000000a49497c20 */ /* 0x000fe20008410000 */
[----:B------:R-:W-:Y:S01]  /*2450*/  FMNMX.FTZ R36, R107, R4, !PT ;  /* 0x000000046b247209 */ /* 0x000fe20007810000 */
[----:B------:R-:W2:Y:S01]  /*2460*/  MUFU.TANH R51, R51 ;  /* 0x0000003300337308 */ /* 0x000ea20000002400 */
[----:B------:R-:W-:Y:S01]  /*2470*/  ISETP.GT.AND P3, PT, R7, 0x29, PT ;  /* 0x000000290700780c */ /* 0x000fe20003f64270 */
[----:B------:R-:W-:Y:S01]  /*2480*/  FMUL.FTZ R4, R71, UR10 ;  /* 0x0000000a47047c20 */ /* 0x000fe20008410000 */
[----:B0-----:R-:W-:Y:S01]  /*2490*/  FSEL R111, R46, -INF , P4 ;  /* 0xff8000002e6f7808 */ /* 0x001fe20002000000 */
[----:B------:R-:W-:Y:S01]  /*24a0*/  FMUL.FTZ R12, R44, UR10 ;  /* 0x0000000a2c0c7c20 */ /* 0x000fe20008410000 */
[----:B------:R-:W-:Y:S01]  /*24b0*/  FMNMX.FTZ R36, R109, R36, !PT ;  /* 0x000000246d247209 */ /* 0x000fe20007810000 */
[----:B------:R-:W-:Y:S01]  /*24c0*/  FMUL.FTZ R9, R48, UR10 ;  /* 0x0000000a30097c20 */ /* 0x000fe20008410000 */
[----:B------:R-:W-:Y:S01]  /*24d0*/  ISETP.GT.AND P4, PT, R7, 0x30, PT ;  /* 0x000000300700780c */ /* 0x000fe20003f84270 */
[----:B------:R-:W-:Y:S01]  /*24e0*/  MUFU.TANH R54, R54 ;  /* 0x0000003600367308 */ /* 0x000fe20000002400 */
[----:B-----5:R-:W-:Y:S01]  /*24f0*/  FSEL R91, R47, -INF , P3 ;  /* 0xff8000002f5b7808 */ /* 0x020fe20001800000 */
[----:B------:R-:W-:Y:S01]  /*2500*/  FMUL.FTZ R77, R77, UR10 ;  /* 0x0000000a4d4d7c20 */ /* 0x000fe20008410000 */
[----:B------:R-:W-:Y:S01]  /*2510*/  FMNMX.FTZ R36, R111, R36, !PT ;  /* 0x000000246f247209 */ /* 0x000fe20007810000 */
[----:B------:R-:W-:Y:S01]  /*2520*/  FMUL.FTZ R8, R52, UR10 ;  /* 0x0000000a34087c20 */ /* 0x000fe20008410000 */
[----:B------:R-:W-:Y:S01]  /*2530*/  ISETP.GT.AND P3, PT, R7, 0x31, PT ;  /* 0x000000310700780c */ /* 0x000fe20003f64270 */
[----:B------:R-:W-:Y:S01]  /*2540*/  FMUL.FTZ R3, R56, UR10 ;  /* 0x0000000a38037c20 */ /* 0x000fe20008410000 */
[----:B-1----:R-:W-:Y:S01]  /*2550*/  FSEL R71, R50, -INF , P4 ;  /* 0xff80000032477808 */ /* 0x002fe20002000000 */
[----:B------:R-:W0:Y:S01]  /*2560*/  MUFU.TANH R55, R55 ;  /* 0x0000003700377308 */ /* 0x000e220000002400 */
[----:B------:R-:W-:Y:S01]  /*2570*/  FMNMX.FTZ R36, R91, R36, !PT ;  /* 0x000000245b247209 */ /* 0x000fe20007810000 */
[----:B------:R-:W-:Y:S01]  /*2580*/  FMUL.FTZ R81, R81, UR10 ;  /* 0x0000000a51517c20 */ /* 0x000fe20008410000 */
[----:B------:R-:W-:Y:S01]  /*2590*/  ISETP.GT.AND P4, PT, R7, 0x38, PT ;  /* 0x000000380700780c */ /* 0x000fe20003f84270 */
[----:B------:R-:W-:Y:S01]  /*25a0*/  FMUL.FTZ R60, R60, UR10 ;  /* 0x0000000a3c3c7c20 */ /* 0x000fe20008410000 */
[----:B------:R-:W-:Y:S01]  /*25b0*/  FMNMX.FTZ R36, R71, R36, !PT ;  /* 0x0000002447247209 */ /* 0x000fe20007810000 */
        /* <DEDUP_REMOVED lines=8> */
[----:B------:R1:W-:Y:S01]  /*2640*/  @!P1 SYNCS.ARRIVE.TRANS64.RED.A1T0 RZ, [R0+URZ], RZ ;  /* 0x000000ff00ff99a7 */ /* 0x0003e2000810043f */
[----:B------:R-:W-:Y:S01]  /*2650*/  UIMAD UR11, UR49, UR11, -UR14 ;  /* 0x0000000b310b72a4 */ /* 0x000fe2000f8e0a0e */
[----:B------:R-:W4:Y:S01]  /*2660*/  MUFU.TANH R29, R59 ;  /* 0x0000003b001d7308 */ /* 0x000f220000002400 */
[----:B------:R-:W-:Y:S01]  /*2670*/  UMOV UR10, UR36 ;  /* 0x00000024000a7c82 */ /* 0x000fe20008000000 */
[----:B------:R-:W-:-:S06]  /*2680*/  UIADD3 UR54, UR54, -0x2, URZ ;  /* 0xfffffffe36367890 */ /* 0x000fcc000fffe03f */
[----:B------:R2:W-:Y:S08]  /*2690*/  MUFU.TANH R53, R67 ;  /* 0x0000004300357308 */ /* 0x0005f00000002400 */
[----:B------:R-:W5:Y:S01]  /*26a0*/  MUFU.TANH R62, R62 ;  /* 0x0000003e003e7308 */ /* 0x000f620000002400 */
[----:B--2---:R-:W-:Y:S02]  /*26b0*/  FSEL R67, R51, -INF , P3 ;  /* 0xff80000033437808 */ /* 0x004fe40001800000 */
[----:B------:R-:W-:-:S02]  /*26c0*/  ISETP.GT.AND P3, PT, R7, 0x39, PT ;  /* 0x000000390700780c */ /* 0x000fc40003f64270 */
[----:B------:R-:W-:Y:S02]  /*26d0*/  FMNMX.FTZ R36, R67, R36, !PT ;  /* 0x0000002443247209 */ /* 0x000fe40007810000 */
[----:B0-----:R-:W-:Y:S01]  /*26e0*/  FSEL R59, R55, -INF , P3 ;  /* 0xff800000373b7808 */ /* 0x001fe20001800000 */
[----:B------:R0:W2:Y:S01]  /*26f0*/  MUFU.TANH R45, R63 ;  /* 0x0000003f002d7308 */ /* 0x0000a20000002400 */
[----:B------:R-:W-:-:S04]  /*2700*/  ISETP.GT.AND P3, PT, R7, 0x41, PT ;  /* 0x000000410700780c */ /* 0x000fc80003f64270 */
[----:B----4-:R-:W-:Y:S02]  /*2710*/  FSEL R55, R29, -INF , P3 ;  /* 0xff8000001d377808 */ /* 0x010fe40001800000 */
[C---:B------:R-:W-:Y:S01]  /*2720*/  ISETP.GT.AND P3, PT, R7.reuse, 0x49, PT ;  /* 0x000000490700780c */ /* 0x040fe20003f64270 */
[----:B------:R-:W4:Y:S01]  /*2730*/  MUFU.TANH R66, R66 ;  /* 0x0000004200427308 */ /* 0x000f220000002400 */
[----:B0-----:R-:W-:Y:S02]  /*2740*/  FSEL R63, R54, -INF , P4 ;  /* 0xff800000363f7808 */ /* 0x001fe40002000000 */
[----:B------:R-:W-:Y:S02]  /*2750*/  ISETP.GT.AND P4, PT, R7, 0x40, PT ;  /* 0x000000400700780c */ /* 0x000fe40003f84270 */
[----:B------:R-:W-:Y:S02]  /*2760*/  FMNMX.FTZ R36, R63, R36, !PT ;  /* 0x000000243f247209 */ /* 0x000fe40007810000 */
[----:B------:R-:W-:Y:S01]  /*2770*/  FSEL R57, R57, -INF , P4 ;  /* 0xff80000039397808 */ /* 0x000fe20002000000 */
[----:B------:R-:W0:Y:S01]  /*2780*/  MUFU.TANH R49, R70 ;  /* 0x0000004600317308 */ /* 0x000e220000002400 */
[----:B------:R-:W-:-:S02]  /*2790*/  FMNMX.FTZ R36, R59, R36, !PT ;  /* 0x000000243b247209 */ /* 0x000fc40007810000 */
[----:B------:R-:W-:Y:S02]  /*27a0*/  ISETP.GT.AND P4, PT, R7, 0x48, PT ;  /* 0x000000480700780c */ /* 0x000fe40003f84270 */
[----:B------:R-:W-:Y:S02]  /*27b0*/  FMNMX.FTZ R36, R57, R36, !PT ;  /* 0x0000002439247209 */ /* 0x000fe40007810000 */
[----:B-----5:R-:W-:Y:S01]  /*27c0*/  FSEL R43, R62, -INF , P4 ;  /* 0xff8000003e2b7808 */ /* 0x020fe20002000000 */
[----:B------:R-:W5:Y:S01]  /*27d0*/  MUFU.TANH R4, R4 ;  /* 0x0000000400047308 */ /* 0x000f620000002400 */
[----:B------:R-:W-:Y:S02]  /*27e0*/  FMNMX.FTZ R36, R55, R36, !PT ;  /* 0x0000002437247209 */ /* 0x000fe40007810000 */
[----:B------:R-:W-:Y:S02]  /*27f0*/  ISETP.GT.AND P4, PT, R7, 0x50, PT ;  /* 0x000000500700780c */ /* 0x000fe40003f84270 */
[----:B--2---:R-:W-:-:S02]  /*2800*/  FSEL R45, R45, -INF , P3 ;  /* 0xff8000002d2d7808 */ /* 0x004fc40001800000 */
[----:B------:R-:W-:Y:S01]  /*2810*/  FMNMX.FTZ R36, R43, R36, !PT ;  /* 0x000000242b247209 */ /* 0x000fe20007810000 */
[----:B------:R-:W2:Y:S01]  /*2820*/  MUFU.TANH R41, R74 ;  /* 0x0000004a00297308 */ /* 0x000ea20000002400 */
[----:B------:R-:W-:Y:S02]  /*2830*/  ISETP.GT.AND P3, PT, R7, 0x51, PT ;  /* 0x000000510700780c */ /* 0x000fe40003f64270 */
[----:B----4-:R-:W-:Y:S02]  /*2840*/  FSEL R47, R66, -INF , P4 ;  /* 0xff800000422f7808 */ /* 0x010fe40002000000 */
[----:B------:R-:W-:Y:S02]  /*2850*/  FMNMX.FTZ R36, R45, R36, !PT ;  /* 0x000000242d247209 */ /* 0x000fe40007810000 */
[----:B------:R-:W-:Y:S01]  /*2860*/  ISETP.GT.AND P4, PT, R7, 0x58, PT ;  /* 0x000000580700780c */ /* 0x000fe20003f84270 */
[----:B------:R-:W4:Y:S01]  /*2870*/  MUFU.TANH R75, R75 ;  /* 0x0000004b004b7308 */ /* 0x000f220000002400 */
[----:B------:R-:W-:-:S02]  /*2880*/  FSEL R53, R53, -INF , P3 ;  /* 0xff80000035357808 */ /* 0x000fc40001800000 */
[----:B------:R-:W-:Y:S02]  /*2890*/  FMNMX.FTZ R36, R47, R36, !PT ;  /* 0x000000242f247209 */ /* 0x000fe40007810000 */
[----:B------:R-:W-:Y:S02]  /*28a0*/  ISETP.GT.AND P3, PT, R7, 0x59, PT ;  /* 0x000000590700780c */ /* 0x000fe40003f64270 */
[----:B0-----:R-:W-:Y:S01]  /*28b0*/  FSEL R49, R49, -INF , P4 ;  /* 0xff80000031317808 */ /* 0x001fe20002000000 */
[----:B------:R-:W0:Y:S01]  /*28c0*/  MUFU.TANH R35, R78 ;  /* 0x0000004e00237308 */ /* 0x000e220000002400 */
[----:B------:R-:W-:Y:S02]  /*28d0*/  FMNMX.FTZ R36, R53, R36, !PT ;  /* 0x0000002435247209 */ /* 0x000fe40007810000 */
[----:B------:R-:W-:Y:S02]  /*28e0*/  ISETP.GT.AND P4, PT, R7, 0x60, PT ;  /* 0x000000600700780c */ /* 0x000fe40003f84270 */
[----:B-----5:R-:W-:-:S02]  /*28f0*/  FSEL R51, R4, -INF , P3 ;  /* 0xff80000004337808 */ /* 0x020fc40001800000 */
[----:B------:R-:W-:Y:S01]  /*2900*/  FMNMX.FTZ R36, R49, R36, !PT ;  /* 0x0000002431247209 */ /* 0x000fe20007810000 */
[----:B------:R-:W5:Y:S01]  /*2910*/  MUFU.TANH R39, R79 ;  /* 0x0000004f00277308 */ /* 0x000f620000002400 */
[----:B------:R-:W-:Y:S02]  /*2920*/  ISETP.GT.AND P3, PT, R7, 0x61, PT ;  /* 0x000000610700780c */ /* 0x000fe40003f64270 */
[----:B--2---:R-:W-:Y:S02]  /*2930*/  FSEL R41, R41, -INF , P4 ;  /* 0xff80000029297808 */ /* 0x004fe40002000000 */
[----:B------:R-:W-:Y:S02]  /*2940*/  FMNMX.FTZ R36, R51, R36, !PT ;  /* 0x0000002433247209 */ /* 0x000fe40007810000 */
[----:B------:R-:W-:Y:S01]  /*2950*/  ISETP.GT.AND P4, PT, R7, 0x68, PT ;  /* 0x000000680700780c */ /* 0x000fe20003f84270 */
[----:B------:R-:W2:Y:S01]  /*2960*/  MUFU.TANH R31, R82 ;  /* 0x00000052001f7308 */ /* 0x000ea20000002400 */
[----:B----4-:R-:W-:-:S02]  /*2970*/  FSEL R29, R75, -INF , P3 ;  /* 0xff8000004b1d7808 */ /* 0x010fc40001800000 */
        /* <DEDUP_REMOVED lines=8> */
[----:B------:R-:W4:Y:S01]  /*2a00*/  MUFU.TANH R33, R86 ;  /* 0x0000005600217308 */ /* 0x000f220000002400 */
[----:B------:R-:W-:Y:S02]  /*2a10*/  ISETP.GT.AND P3, PT, R7, 0x71, PT ;  /* 0x000000710700780c */ /* 0x000fe40003f64270 */
[----:B--2---:R-:W-:Y:S02]  /*2a20*/  FSEL R31, R31, -INF , P4 ;  /* 0xff8000001f1f7808 */ /* 0x004fe40002000000 */
[----:B------:R-:W-:Y:S02]  /*2a30*/  FMNMX.FTZ R36, R39, R36, !PT ;  /* 0x0000002427247209 */ /* 0x000fe40007810000 */
[----:B------:R-:W-:Y:S01]  /*2a40*/  ISETP.GT.AND P4, PT, R7, 0x78, PT ;  /* 0x000000780700780c */ /* 0x000fe20003f84270 */
[----:B------:R-:W2:Y:S01]  /*2a50*/  MUFU.TANH R27, R87 ;  /* 0x00000057001b7308 */ /* 0x000ea20000002400 */
[----:B0-----:R-:W-:-:S02]  /*2a60*/  FSEL R37, R37, -INF , P3 ;  /* 0xff80000025257808 */ /* 0x001fc40001800000 */
[----:B------:R-:W-:Y:S02]  /*2a70*/  FMNMX.FTZ R36, R31, R36, !PT ;  /* 0x000000241f247209 */ /* 0x000fe40007810000 */
[----:B------:R-:W-:Y:S02]  /*2a80*/  ISETP.GT.AND P3, PT, R7, 0x79, PT ;  /* 0x000000790700780c */ /* 0x000fe40003f64270 */
[----:B------:R-:W-:Y:S01]  /*2a90*/  FMNMX.FTZ R36, R37, R36, !PT ;  /* 0x0000002425247209 */ /* 0x000fe20007810000 */
[----:B------:R-:W-:Y:S01]  /*2aa0*/  MUFU.TANH R21, R21 ;  /* 0x0000001500157308 */ /* 0x000fe20000002400 */
[----:B----4-:R-:W-:-:S04]  /*2ab0*/  FSEL R33, R33, -INF , P4 ;  /* 0xff80000021217808 */ /* 0x010fc80002000000 */
[----:B------:R-:W-:-:S03]  /*2ac0*/  FMNMX.FTZ R36, R33, R36, !PT ;  /* 0x0000002421247209 */ /* 0x000fc60007810000 */
[----:B------:R-:W0:Y:S01]  /*2ad0*/  MUFU.TANH R88, R88 ;  /* 0x0000005800587308 */ /* 0x000e220000002400 */
[----:B--2---:R-:W-:-:S04]  /*2ae0*/  FSEL R27, R27, -INF , P3 ;  /* 0xff8000001b1b7808 */ /* 0x004fc80001800000 */
[----:B------:R-:W-:-:S03]  /*2af0*/  FMNMX.FTZ R36, R27, R36, !PT ;  /* 0x000000241b247209 */ /* 0x000fc60007810000 */
[----:B------:R2:W-:Y:S02]  /*2b00*/  MUFU.TANH R38, R61 ;  /* 0x0000003d00267308 */ /* 0x0005e40000002400 */
[----:B------:R-:W4:Y:S06]  /*2b10*/  SHFL.BFLY PT, R7, R36, 0x2, 0x1f ;  /* 0x0c401f0024077f89 */ /* 0x000f2c00000e0000 */
[----:B------:R-:W5:Y:S01]  /*2b20*/  MUFU.TANH R89, R89 ;  /* 0x0000005900597308 */ /* 0x000f620000002400 */
[----:B--2---:R-:W-:Y:S01]  /*2b30*/  VIADD R61, R32, -UR14 ;  /* 0x8000000e203d7c36 */ /* 0x004fe20008000000 */
[----:B------:R-:W-:-:S04]  /*2b40*/  @UP0 ULDC UR14, c[0x0][0x450] ;  /* 0x00011400000e0ab9 */ /* 0x000fc80000000800 */
[----:B---3--:R-:W-:Y:S02]  /*2b50*/  VIADDMNMX R61, R26, R61, R30, PT ;  /* 0x0000003d1a3d7246 */ /* 0x008fe4000380011e */
[----:B------:R-:W2:Y:S02]  /*2b60*/  MUFU.TANH R28, R28 ;  /* 0x0000001c001c7308 */ /* 0x000ea40000002400 */
[C---:B------:R-:W-:Y:S02]  /*2b70*/  ISETP.GT.AND P4, PT, R61.reuse, 0x1, PT ;  /* 0x000000013d00780c */ /* 0x040fe40003f84270 */
[----:B------:R-:W-:Y:S02]  /*2b80*/  ISETP.GT.AND P5, PT, R61, 0x8, PT ;  /* 0x000000083d00780c */ /* 0x000fe40003fa4270 */
[----:B0-----:R-:W-:Y:S02]  /*2b90*/  FSEL R88, R88, -INF , P4 ;  /* 0xff80000058587808 */ /* 0x001fe40002000000 */
[----:B------:R-:W-:Y:S01]  /*2ba0*/  MUFU.TANH R24, R24 ;  /* 0x0000001800187308 */ /* 0x000fe20000002400 */
[----:B-----5:R-:W-:-:S02]  /*2bb0*/  FSEL R89, R89, -INF , P5 ;  /* 0xff80000059597808 */ /* 0x020fc40002800000 */
[----:B----4-:R-:W-:Y:S02]  /*2bc0*/  FMNMX.FTZ R4, R36, R7, !PT ;  /* 0x0000000724047209 */ /* 0x010fe40007810000 */
[----:B------:R-:W-:-:S03]  /*2bd0*/  ISETP.GT.AND P4, PT, R61, 0x10, PT ;  /* 0x000000103d00780c */ /* 0x000fc60003f84270 */
[----:B------:R-:W0:Y:S01]  /*2be0*/  SHFL.BFLY PT, R7, R4, 0x1, 0x1f ;  /* 0x0c201f0004077f89 */ /* 0x000e2200000e0000 */
[----:B------:R-:W3:Y:S08]  /*2bf0*/  MUFU.TANH R25, R25 ;  /* 0x0000001900197308 */ /* 0x000ef00000002400 */
[----:B------:R4:W-:Y:S08]  /*2c00*/  MUFU.TANH R40, R65 ;  /* 0x0000004100287308 */ /* 0x0009f00000002400 */
[----:B------:R-:W5:Y:S01]  /*2c10*/  MUFU.TANH R20, R20 ;  /* 0x0000001400147308 */ /* 0x000f620000002400 */
[----:B0-----:R-:W-:Y:S01]  /*2c20*/  FMNMX.FTZ R7, R4, R7, !PT ;  /* 0x0000000704077209 */ /* 0x001fe20007810000 */
[----:B------:R-:W-:-:S06]  /*2c30*/  IMAD.U32 R4, RZ, RZ, UR6 ;  /* 0x00000006ff047e24 */ /* 0x000fcc000f8e00ff */
[----:B------:R-:W0:Y:S01]  /*2c40*/  MUFU.TANH R15, R15 ;  /* 0x0000000f000f7308 */ /* 0x000e220000002400 */
[----:B------:R-:W-:Y:S01]  /*2c50*/  @UP0 ULDC UR6, c[0x0][0x44c] ;  /* 0x0001130000060ab9 */ /* 0x000fe20000000800 */
[C---:B------:R-:W-:Y:S01]  /*2c60*/  FSETP.NEU.FTZ.AND P3, PT, R7.reuse, -INF , PT ;  /* 0xff8000000700780b */ /* 0x040fe20003f7d000 */
[----:B------:R-:W-:Y:S01]  /*2c70*/  FMUL.FTZ R36, R7, R4 ;  /* 0x0000000407247220 */ /* 0x000fe20000410000 */
[----:B------:R-:W-:-:S04]  /*2c80*/  UIMAD.WIDE.U32 UR6, UR36, UR6, URZ ;  /* 0x00000006240672a5 */ /* 0x000fc8000f8e003f */
[----:B------:R-:W-:Y:S01]  /*2c90*/  FSEL R36, R36, RZ, P3 ;  /* 0x000000ff24247208 */ /* 0x000fe20001800000 */
[----:B------:R2:W-:Y:S01]  /*2ca0*/  MUFU.TANH R42, R69 ;  /* 0x00000045002a7308 */ /* 0x0005e20000002400 */
[----:B------:R-:W-:Y:S01]  /*2cb0*/  ISETP.GT.AND P3, PT, R61, RZ, PT ;  /* 0x000000ff3d00720c */ /* 0x000fe20003f64270 */
[----:B------:R-:W-:Y:S02]  /*2cc0*/  @UP0 USHF.R.U32.HI UR10, URZ, UR14, UR7 ;  /* 0x0000000e3f0a0299 */ /* 0x000fe40008011607 */
[-CC-:B------:R-:W-:Y:S01]  /*2cd0*/  FFMA.FTZ R181, R93, R4.reuse, -R36.reuse ;  /* 0x000000045db57223 */ /* 0x180fe20000010824 */
[----:B----4-:R-:W-:Y:S01]  /*2ce0*/  FSEL R65, R21, -INF , P3 ;  /* 0xff80000015417808 */ /* 0x010fe20001800000 */
[--C-:B------:R-:W-:Y:S01]  /*2cf0*/  FFMA.FTZ R169, R71, R4, -R36.reuse ;  /* 0x0000000447a97223 */ /* 0x100fe20000010824 */
[----:B------:R-:W-:Y:S01]  /*2d00*/  ISETP.GT.AND P3, PT, R61, 0x9, PT ;  /* 0x000000093d00780c */ /* 0x000fe20003f64270 */
[----:B------:R-:W4:Y:S01]  /*2d10*/  MUFU.TANH R13, R13 ;  /* 0x0000000d000d7308 */ /* 0x000f220000002400 */
[----:B------:R-:W-:Y:S01]  /*2d20*/  FMNMX.FTZ R30, R65, R88, !PT ;  /* 0x00000058411e7209 */ /* 0x000fe20007810000 */
[-CC-:B------:R-:W-:Y:S01]  /*2d30*/  FFMA.FTZ R183, R95, R4.reuse, -R36.reuse ;  /* 0x000000045fb77223 */ /* 0x180fe20000010824 */
[----:B--2---:R-:W-:Y:S01]  /*2d40*/  FSEL R69, R28, -INF , P3 ;  /* 0xff8000001c457808 */ /* 0x004fe20001800000 */
[--C-:B------:R-:W-:Y:S01]  /*2d50*/  FFMA.FTZ R97, R97, R4, -R36.reuse ;  /* 0x0000000461617223 */ /* 0x100fe20000010824 */
[----:B------:R-:W-:Y:S01]  /*2d60*/  FMNMX.FTZ R30, R89, R30, !PT ;  /* 0x0000001e591e7209 */ /* 0x000fe20007810000 */
[--C-:B------:R-:W-:Y:S01]  /*2d70*/  FFMA.FTZ R171, R63, R4, -R36.reuse ;  /* 0x000000043fab7223 */ /* 0x100fe20000010824 */
[----:B------:R-:W-:Y:S01]  /*2d80*/  ISETP.GT.AND P3, PT, R61, 0x11, PT ;  /* 0x000000113d00780c */ /* 0x000fe20003f64270 */
[----:B------:R2:W-:Y:S01]  /*2d90*/  MUFU.TANH R44, R73 ;  /* 0x00000049002c7308 */ /* 0x0005e20000002400 */
[----:B------:R-:W-:Y:S01]  /*2da0*/  FMNMX.FTZ R30, R69, R30, !PT ;  /* 0x0000001e451e7209 */ /* 0x000fe20007810000 */
[-CC-:B------:R-:W-:Y:S01]  /*2db0*/  FFMA.FTZ R177, R99, R4.reuse, -R36.reuse ;  /* 0x0000000463b17223 */ /* 0x180fe20000010824 */
[----:B---3--:R-:W-:Y:S01]  /*2dc0*/  FSEL R25, R25, -INF , P3 ;  /* 0xff80000019197808 */ /* 0x008fe20001800000 */
[-CC-:B------:R-:W-:Y:S01]  /*2dd0*/  FFMA.FTZ R153, R57, R4.reuse, -R36.reuse ;  /* 0x0000000439997223 */ /* 0x180fe20000010824 */
[----:B------:R-:W-:Y:S01]  /*2de0*/  ISETP.GT.AND P3, PT, R61, 0x19, PT ;  /* 0x000000193d00780c */ /* 0x000fe20003f64270 */
[-CC-:B------:R-:W-:Y:S01]  /*2df0*/  FFMA.FTZ R34, R34, R4.reuse, -R36.reuse ;  /* 0x0000000422227223 */ /* 0x180fe20000010824 */
[-CC-:B------:R-:W-:Y:S01]  /*2e00*/  FFMA.FTZ R179, R103, R4.reuse, -R36.reuse ;  /* 0x0000000467b37223 */ /* 0x180fe20000010824 */
[----:B------:R-:W-:Y:S01]  /*2e10*/  MUFU.TANH R14, R14 ;  /* 0x0000000e000e7308 */ /* 0x000fe20000002400 */
[----:B--2---:R-:W-:Y:S01]  /*2e20*/  FSEL R73, R24, -INF , P4 ;  /* 0xff80000018497808 */ /* 0x004fe20002000000 */
[-CC-:B------:R-:W-:Y:S01]  /*2e30*/  FFMA.FTZ R24, R55, R4.reuse, -R36.reuse ;  /* 0x0000000437187223 */ /* 0x180fe20000010824 */
[----:B------:R-:W-:Y:S01]  /*2e40*/  ISETP.GT.AND P4, PT, R61, 0x18, PT ;  /* 0x000000183d00780c */ /* 0x000fe20003f84270 */
[--C-:B------:R-:W-:Y:S01]  /*2e50*/  FFMA.FTZ R173, R107, R4, -R36.reuse ;  /* 0x000000046bad7223 */ /* 0x100fe20000010824 */
[----:B------:R-:W-:Y:S01]  /*2e60*/  FMNMX.FTZ R30, R73, R30, !PT ;  /* 0x0000001e491e7209 */ /* 0x000fe20007810000 */
[--C-:B------:R-:W-:Y:S01]  /*2e70*/  FFMA.FTZ R109, R109, R4, -R36.reuse ;  /* 0x000000046d6d7223 */ /* 0x100fe20000010824 */
[----:B-----5:R-:W-:Y:S01]  /*2e80*/  FSEL R75, R20, -INF , P4 ;  /* 0xff800000144b7808 */ /* 0x020fe20002000000 */
[----:B------:R-:W2:Y:S01]  /*2e90*/  MUFU.TANH R12, R12 ;  /* 0x0000000c000c7308 */ /* 0x000ea20000002400 */
[----:B------:R-:W-:Y:S01]  /*2ea0*/  FMNMX.FTZ R30, R25, R30, !PT ;  /* 0x0000001e191e7209 */ /* 0x000fe20007810000 */
[-CC-:B------:R-:W-:Y:S01]  /*2eb0*/  FFMA.FTZ R20, R101, R4.reuse, -R36.reuse ;  /* 0x0000000465147223 */ /* 0x180fe20000010824 */
[----:B------:R-:W-:Y:S01]  /*2ec0*/  ISETP.GT.AND P4, PT, R61, 0x20, PT ;  /* 0x000000203d00780c */ /* 0x000fe20003f84270 */
[-CC-:B------:R-:W-:Y:S01]  /*2ed0*/  FFMA.FTZ R175, R111, R4.reuse, -R36.reuse ;  /* 0x000000046faf7223 */ /* 0x180fe20000010824 */
[----:B0-----:R-:W-:Y:S01]  /*2ee0*/  FSEL R15, R15, -INF , P3 ;  /* 0xff8000000f0f7808 */ /* 0x001fe20001800000 */
[--C-:B------:R-:W-:Y:S01]  /*2ef0*/  FFMA.FTZ R43, R43, R4, -R36.reuse ;  /* 0x000000042b2b7223 */ /* 0x100fe20000010824 */
[----:B------:R-:W-:Y:S01]  /*2f00*/  FMNMX.FTZ R30, R75, R30, !PT ;  /* 0x0000001e4b1e7209 */ /* 0x000fe20007810000 */
[----:B------:R-:W-:Y:S01]  /*2f10*/  MUFU.TANH R11, R11 ;  /* 0x0000000b000b7308 */ /* 0x000fe20000002400 */
[----:B------:R-:W-:Y:S01]  /*2f20*/  ISETP.GT.AND P3, PT, R61, 0x21, PT ;  /* 0x000000213d00780c */ /* 0x000fe20003f64270 */
[-CC-:B------:R-:W-:Y:S01]  /*2f30*/  FFMA.FTZ R45, R45, R4.reuse, -R36.reuse ;  /* 0x000000042d2d7223 */ /* 0x180fe20000010824 */
[----:B----4-:R-:W-:Y:S01]  /*2f40*/  FSEL R13, R13, -INF , P4 ;  /* 0xff8000000d0d7808 */ /* 0x010fe20002000000 */
[--C-:B------:R-:W-:Y:S01]  /*2f50*/  FFMA.FTZ R47, R47, R4, -R36.reuse ;  /* 0x000000042f2f7223 */ /* 0x100fe20000010824 */
[----:B------:R-:W-:Y:S01]  /*2f60*/  FMNMX.FTZ R30, R15, R30, !PT ;  /* 0x0000001e0f1e7209 */ /* 0x000fe20007810000 */
[--C-:B------:R-:W-:Y:S01]  /*2f70*/  FFMA.FTZ R53, R53, R4, -R36.reuse ;  /* 0x0000000435357223 */ /* 0x100fe20000010824 */
[----:B------:R-:W-:Y:S01]  /*2f80*/  ISETP.GT.AND P4, PT, R61, 0x28, PT ;  /* 0x000000283d00780c */ /* 0x000fe20003f84270 */
[----:B------:R-:W0:Y:S01]  /*2f90*/  MUFU.TANH R9, R9 ;  /* 0x0000000900097308 */ /* 0x000e220000002400 */
[----:B------:R-:W-:Y:S01]  /*2fa0*/  FMNMX.FTZ R30, R13, R30, !PT ;  /* 0x0000001e0d1e7209 */ /* 0x000fe20007810000 */
[-CC-:B------:R-:W-:Y:S01]  /*2fb0*/  FFMA.FTZ R49, R49, R4.reuse, -R36.reuse ;  /* 0x0000000431317223 */ /* 0x180fe20000010824 */
[----:B--2---:R-:W-:Y:S01]  /*2fc0*/  FSEL R79, R12, -INF , P4 ;  /* 0xff8000000c4f7808 */ /* 0x004fe20002000000 */
[-CC-:B------:R-:W-:Y:S01]  /*2fd0*/  FFMA.FTZ R12, R105, R4.reuse, -R36.reuse ;  /* 0x00000004690c7223 */ /* 0x180fe20000010824 */
[----:B------:R-:W-:Y:S01]  /*2fe0*/  ISETP.GT.AND P4, PT, R61, 0x30, PT ;  /* 0x000000303d00780c */ /* 0x000fe20003f84270 */
        /* <DEDUP_REMOVED lines=9> */
[----:B------:R-:W-:Y:S01]  /*3080*/  UIADD3 UR11, UR11, UR10, URZ ;  /* 0x0000000a0b0b7290 */ /* 0x000fe2000fffe03f */
[----:B------:R2:W-:Y:S01]  /*3090*/  MUFU.TANH R46, R77 ;  /* 0x0000004d002e7308 */ /* 0x0005e20000002400 */
[----:B0-----:R-:W-:Y:S01]  /*30a0*/  FSEL R9, R9, -INF , P4 ;  /* 0xff80000009097808 */ /* 0x001fe20002000000 */
[----:B------:R-:W-:Y:S01]  /*30b0*/  FFMA.FTZ R27, R27, R4, -R36 ;  /* 0x000000041b1b7223 */ /* 0x000fe20000010824 */
[----:B------:R-:W-:Y:S01]  /*30c0*/  ISETP.GT.AND P4, PT, R61, 0x38, PT ;  /* 0x000000383d00780c */ /* 0x000fe20003f84270 */
[----:B------:R-:W-:Y:S01]  /*30d0*/  USHF.R.S32.HI UR6, URZ, 0x1f, UR11 ;  /* 0x0000001f3f067899 */ /* 0x000fe2000801140b */
[----:B------:R-:W-:-:S02]  /*30e0*/  CS2R R110, SRZ ;  /* 0x00000000006e7805 */ /* 0x000fc4000001ff00 */
[----:B------:R-:W-:Y:S02]  /*30f0*/  CS2R R106, SRZ ;  /* 0x00000000006a7805 */ /* 0x000fe4000001ff00 */
[----:B------:R-:W-:Y:S01]  /*3100*/  CS2R R104, SRZ ;  /* 0x0000000000687805 */ /* 0x000fe2000001ff00 */
[----:B------:R-:W0:Y:S01]  /*3110*/  MUFU.TANH R8, R8 ;  /* 0x0000000800087308 */ /* 0x000e220000002400 */
[----:B--2---:R-:W-:Y:S01]  /*3120*/  FSEL R77, R14, -INF , P3 ;  /* 0xff8000000e4d7808 */ /* 0x004fe20001800000 */
[----:B------:R-:W-:Y:S01]  /*3130*/  FFMA.FTZ R14, R59, R4, -R36 ;  /* 0x000000043b0e7223 */ /* 0x000fe20000010824 */
[----:B------:R-:W-:Y:S01]  /*3140*/  ISETP.GT.AND P3, PT, R61, 0x29, PT ;  /* 0x000000293d00780c */ /* 0x000fe20003f64270 */
[----:B------:R-:W-:Y:S01]  /*3150*/  ULEA.HI UR6, UR6, UR11, URZ, 0x7 ;  /* 0x0000000b06067291 */ /* 0x000fe2000f8f383f */
[----:B------:R-:W-:Y:S02]  /*3160*/  FMNMX.FTZ R30, R77, R30, !PT ;  /* 0x0000001e4d1e7209 */ /* 0x000fe40007810000 */
[----:B------:R-:W-:-:S02]  /*3170*/  CS2R R102, SRZ ;  /* 0x0000000000667805 */ /* 0x000fc4000001ff00 */
[----:B------:R-:W-:Y:S01]  /*3180*/  FSEL R11, R11, -INF , P3 ;  /* 0xff8000000b0b7808 */ /* 0x000fe20001800000 */
[----:B------:R-:W-:Y:S01]  /*3190*/  MUFU.TANH R6, R6 ;  /* 0x0000000600067308 */ /* 0x000fe20000002400 */
[----:B------:R-:W-:Y:S01]  /*31a0*/  FMNMX.FTZ R30, R79, R30, !PT ;  /* 0x0000001e4f1e7209 */ /* 0x000fe20007810000 */
[----:B------:R-:W-:Y:S01]  /*31b0*/  USHF.R.S32.HI UR6, URZ, 0x7, UR6 ;  /* 0x000000073f067899 */ /* 0x000fe20008011406 */
[----:B------:R-:W-:Y:S02]  /*31c0*/  ISETP.GT.AND P3, PT, R61, 0x31, PT ;  /* 0x000000313d00780c */ /* 0x000fe40003f64270 */
[----:B------:R-:W-:Y:S01]  /*31d0*/  FMNMX.FTZ R30, R11, R30, !PT ;  /* 0x0000001e0b1e7209 */ /* 0x000fe20007810000 */
[----:B------:R-:W-:Y:S02]  /*31e0*/  UISETP.LT.AND UP1, UPT, URZ, UR6, UPT ;  /* 0x000000063f00728c */ /* 0x000fe4000bf21270 */
[----:B------:R-:W2:Y:S01]  /*31f0*/  MUFU.TANH R3, R3 ;  /* 0x0000000300037308 */ /* 0x000ea20000002400 */
[----:B------:R-:W-:Y:S01]  /*3200*/  FMNMX.FTZ R30, R9, R30, !PT ;  /* 0x0000001e091e7209 */ /* 0x000fe20007810000 */
[----:B------:R-:W-:Y:S01]  /*3210*/  USEL UR52, URZ, UR6, !UP1 ;  /* 0x000000063f347287 */ /* 0x000fe2000c800000 */
[----:B0-----:R-:W-:Y:S01]  /*3220*/  FSEL R83, R8, -INF , P4 ;  /* 0xff80000008537808 */ /* 0x001fe20002000000 */
[----:B------:R-:W-:Y:S01]  /*3230*/  FFMA.FTZ R8, R91, R4, -R36 ;  /* 0x000000045b087223 */ /* 0x000fe20000010824 */
[----:B------:R-:W-:Y:S01]  /*3240*/  ISETP.GT.AND P4, PT, R61, 0x40, PT ;  /* 0x000000403d00780c */ /* 0x000fe20003f84270 */
[----:B------:R-:W-:-:S02]  /*3250*/  UISETP.GE.AND UP1, UPT, UR54, UR52, UPT ;  /* 0x000000343600728c */ /* 0x000fc4000bf26270 */
[----:B------:R-:W0:Y:S08]  /*3260*/  MUFU.TANH R5, R5 ;  /* 0x0000000500057308 */ /* 0x000e300000002400 */
[----:B------:R3:W-:Y:S01]  /*3270*/  MUFU.TANH R48, R81 ;  /* 0x0000005100307308 */ /* 0x0007e20000002400 */
[----:B--2---:R-:W-:Y:S02]  /*3280*/  FSEL R3, R3, -INF , P4 ;  /* 0xff80000003037808 */ /* 0x004fe40002000000 */
[----:B------:R-:W-:-:S05]  /*3290*/  ISETP.GT.AND P4, PT, R61, 0x48, PT ;  /* 0x000000483d00780c */ /* 0x000fca0003f84270 */
[----:B------:R-:W2:Y:S01]  /*32a0*/  MUFU.TANH R60, R60 ;  /* 0x0000003c003c7308 */ /* 0x000ea20000002400 */
[----:B---3--:R-:W-:Y:S01]  /*32b0*/  FSEL R81, R10, -INF , P3 ;  /* 0xff8000000a517808 */ /* 0x008fe20001800000 */
[----:B------:R-:W-:Y:S01]  /*32c0*/  FFMA.FTZ R10, R67, R4, -R36 ;  /* 0x00000004430a7223 */ /* 0x000fe20000010824 */
[----:B------:R-:W-:Y:S02]  /*32d0*/  ISETP.GT.AND P3, PT, R61, 0x39, PT ;  /* 0x000000393d00780c */ /* 0x000fe40003f64270 */
[----:B------:R-:W-:-:S03]  /*32e0*/  FMNMX.FTZ R30, R81, R30, !PT ;  /* 0x0000001e511e7209 */ /* 0x000fc60007810000 */
[----:B------:R3:W-:Y:S01]  /*32f0*/  MUFU.TANH R50, R85 ;  /* 0x0000005500327308 */ /* 0x0007e20000002400 */
[----:B------:R-:W-:-:S07]  /*3300*/  FMNMX.FTZ R30, R83, R30, !PT ;  /* 0x0000001e531e7209 */ /* 0x000fce0007810000 */
[----:B------:R-:W4:Y:S01]  /*3310*/  MUFU.TANH R64, R64 ;  /* 0x0000004000407308 */ /* 0x000f220000002400 */
[----:B---3--:R-:W-:Y:S02]  /*3320*/  FSEL R85, R6, -INF , P3 ;  /* 0xff80000006557808 */ /* 0x008fe40001800000 */
[----:B------:R-:W-:Y:S02]  /*3330*/  ISETP.GT.AND P3, PT, R61, 0x41, PT ;  /* 0x000000413d00780c */ /* 0x000fe40003f64270 */
[----:B------:R-:W-:Y:S02]  /*3340*/  FMNMX.FTZ R30, R85, R30, !PT ;  /* 0x0000001e551e7209 */ /* 0x000fe40007810000 */
[----:B0-----:R-:W-:Y:S01]  /*3350*/  FSEL R5, R5, -INF , P3 ;  /* 0xff80000005057808 */ /* 0x001fe20001800000 */
[----:B------:R-:W0:Y:S01]  /*3360*/  MUFU.TANH R68, R68 ;  /* 0x0000004400447308 */ /* 0x000e220000002400 */
[----:B------:R-:W-:Y:S02]  /*3370*/  FMNMX.FTZ R30, R3, R30, !PT ;  /* 0x0000001e031e7209 */ /* 0x000fe40007810000 */
[----:B------:R-:W-:-:S02]  /*3380*/  ISETP.GT.AND P3, PT, R61, 0x49, PT ;  /* 0x000000493d00780c */ /* 0x000fc40003f64270 */
[----:B--2---:R-:W-:Y:S02]  /*3390*/  FSEL R87, R60, -INF , P4 ;  /* 0xff8000003c577808 */ /* 0x004fe40002000000 */
[----:B------:R-:W-:Y:S01]  /*33a0*/  FMNMX.FTZ R30, R5, R30, !PT ;  /* 0x0000001e051e7209 */ /* 0x000fe20007810000 */
[----:B------:R-:W2:Y:S01]  /*33b0*/  MUFU.TANH R72, R72 ;  /* 0x0000004800487308 */ /* 0x000ea20000002400 */
[----:B------:R-:W-:Y:S02]  /*33c0*/  ISETP.GT.AND P4, PT, R61, 0x50, PT ;  /* 0x000000503d00780c */ /* 0x000fe40003f84270 */
[----:B------:R-:W-:Y:S02]  /*33d0*/  FSEL R91, R38, -INF , P3 ;  /* 0xff800000265b7808 */ /* 0x000fe40001800000 */
[----:B------:R-:W-:Y:S02]  /*33e0*/  FMNMX.FTZ R30, R87, R30, !PT ;  /* 0x0000001e571e7209 */ /* 0x000fe40007810000 */
[----:B------:R-:W-:Y:S01]  /*33f0*/  ISETP.GT.AND P3, PT, R61, 0x51, PT ;  /* 0x000000513d00780c */ /* 0x000fe20003f64270 */
[----:B------:R-:W3:Y:S01]  /*3400*/  MUFU.TANH R76, R76 ;  /* 0x0000004c004c7308 */ /* 0x000ee20000002400 */
[----:B----4-:R-:W-:-:S02]  /*3410*/  FSEL R93, R64, -INF , P4 ;  /* 0xff800000405d7808 */ /* 0x010fc40002000000 */
[----:B------:R-:W-:Y:S02]  /*3420*/  FMNMX.FTZ R30, R91, R30, !PT ;  /* 0x0000001e5b1e7209 */ /* 0x000fe40007810000 */
[----:B------:R-:W-:Y:S02]  /*3430*/  ISETP.GT.AND P4, PT, R61, 0x58, PT ;  /* 0x000000583d00780c */ /* 0x000fe40003f84270 */
[----:B------:R-:W-:Y:S01]  /*3440*/  FSEL R71, R40, -INF , P3 ;  /* 0xff80000028477808 */ /* 0x000fe20001800000 */
[----:B------:R-:W4:Y:S01]  /*3450*/  MUFU.TANH R80, R80 ;  /* 0x0000005000507308 */ /* 0x000f220000002400 */
[----:B------:R-:W-:Y:S02]  /*3460*/  FMNMX.FTZ R30, R93, R30, !PT ;  /* 0x0000001e5d1e7209 */ /* 0x000fe40007810000 */
[----:B------:R-:W-:Y:S02]  /*3470*/  ISETP.GT.AND P3, PT, R61, 0x59, PT ;  /* 0x000000593d00780c */ /* 0x000fe40003f64270 */
[----:B0-----:R-:W-:-:S02]  /*3480*/  FSEL R95, R68, -INF , P4 ;  /* 0xff800000445f7808 */ /* 0x001fc40002000000 */
[----:B------:R-:W-:Y:S01]  /*3490*/  FMNMX.FTZ R30, R71, R30, !PT ;  /* 0x0000001e471e7209 */ /* 0x000fe20007810000 */
[----:B------:R2:W-:Y:S01]  /*34a0*/  MUFU.EX2 R28, R97 ;  /* 0x00000061001c7308 */ /* 0x0005e20000000800 */
[----:B------:R-:W-:Y:S02]  /*34b0*/  ISETP.GT.AND P4, PT, R61, 0x60, PT ;  /* 0x000000603d00780c */ /* 0x000fe40003f84270 */
[----:B------:R-:W-:Y:S02]  /*34c0*/  FSEL R67, R42, -INF , P3 ;  /* 0xff8000002a437808 */ /* 0x000fe40001800000 */
[----:B------:R-:W-:Y:S02]  /*34d0*/  FMNMX.FTZ R30, R95, R30, !PT ;  /* 0x0000001e5f1e7209 */ /* 0x000fe40007810000 */
[----:B------:R-:W-:Y:S01]  /*34e0*/  ISETP.GT.AND P3, PT, R61, 0x61, PT ;  /* 0x000000613d00780c */ /* 0x000fe20003f64270 */
[----:B------:R-:W0:Y:S01]  /*34f0*/  MUFU.TANH R84, R84 ;  /* 0x0000005400547308 */ /* 0x000e220000002400 */
[----:B--2---:R-:W-:-:S02]  /*3500*/  FSEL R97, R72, -INF , P4 ;  /* 0xff80000048617808 */ /* 0x004fc40002000000 */
[----:B------:R-:W-:Y:S02]  /*3510*/  FMNMX.FTZ R30, R67, R30, !PT ;  /* 0x0000001e431e7209 */ /* 0x000fe40007810000 */
[----:B------:R-:W-:Y:S02]  /*3520*/  ISETP.GT.AND P4, PT, R61, 0x68, PT ;  /* 0x000000683d00780c */ /* 0x000fe40003f84270 */
[----:B------:R-:W-:Y:S01]  /*3530*/  FSEL R63, R44, -INF , P3 ;  /* 0xff8000002c3f7808 */ /* 0x000fe20001800000 */
[----:B------:R-:W-:Y:S01]  /*3540*/  MUFU.EX2 R32, R24 ;  /* 0x0000001800207308 */ /* 0x000fe20000000800 */
[----:B------:R-:W-:Y:S02]  /*3550*/  FMNMX.FTZ R30, R97, R30, !PT ;  /* 0x0000001e611e7209 */ /* 0x000fe40007810000 */
[----:B------:R-:W-:Y:S02]  /*3560*/  ISETP.GT.AND P3, PT, R61, 0x69, PT ;  /* 0x000000693d00780c */ /* 0x000fe40003f64270 */
[----:B---3--:R-:W-:-:S02]  /*3570*/  FSEL R99, R76, -INF , P4 ;  /* 0xff8000004c637808 */ /* 0x008fc40002000000 */
[----:B------:R-:W-:Y:S01]  /*3580*/  FMNMX.FTZ R30, R63, R30, !PT ;  /* 0x0000001e3f1e7209 */ /* 0x000fe20007810000 */
[----:B------:R-:W-:Y:S01]  /*3590*/  MUFU.EX2 R181, R181 ;  /* 0x000000b500b57308 */ /* 0x000fe20000000800 */
[----:B------:R-:W-:Y:S02]  /*35a0*/  ISETP.GT.AND P4, PT, R61, 0x70, PT ;  /* 0x000000703d00780c */ /* 0x000fe40003f84270 */
[----:B------:R-:W-:Y:S02]  /*35b0*/  FSEL R59, R46, -INF , P3 ;  /* 0xff8000002e3b7808 */ /* 0x000fe40001800000 */
[----:B------:R-:W-:Y:S02]  /*35c0*/  FMNMX.FTZ R30, R99, R30, !PT ;  /* 0x0000001e631e7209 */ /* 0x000fe40007810000 */
[----:B------:R-:W-:Y:S01]  /*35d0*/  ISETP.GT.AND P3, PT, R61, 0x71, PT ;  /* 0x000000713d00780c */ /* 0x000fe20003f64270 */
[----:B------:R-:W2:Y:S01]  /*35e0*/  MUFU.EX2 R26, R34 ;  /* 0x00000022001a7308 */ /* 0x000ea20000000800 */
[----:B----4-:R-:W-:-:S02]  /*35f0*/  FSEL R101, R80, -INF , P4 ;  /* 0xff80000050657808 */ /* 0x010fc40002000000 */
[----:B------:R-:W-:Y:S02]  /*3600*/  FMNMX.FTZ R30, R59, R30, !PT ;  /* 0x0000001e3b1e7209 */ /* 0x000fe40007810000 */
[----:B------:R-:W-:Y:S02]  /*3610*/  ISETP.GT.AND P4, PT, R61, 0x78, PT ;  /* 0x000000783d00780c */ /* 0x000fe40003f84270 */
[----:B------:R-:W-:Y:S01]  /*3620*/  FSEL R57, R48, -INF , P3 ;  /* 0xff80000030397808 */ /* 0x000fe20001800000 */
[----:B------:R-:W3:Y:S01]  /*3630*/  MUFU.EX2 R183, R183 ;  /* 0x000000b700b77308 */ /* 0x000ee20000000800 */
[----:B------:R-:W-:Y:S02]  /*3640*/  FMNMX.FTZ R30, R101, R30, !PT ;  /* 0x0000001e651e7209 */ /* 0x000fe40007810000 */
[----:B------:R-:W-:Y:S02]  /*3650*/  ISETP.GT.AND P3, PT, R61, 0x79, PT ;  /* 0x000000793d00780c */ /* 0x000fe40003f64270 */
[----:B0-----:R-:W-:-:S02]  /*3660*/  FSEL R61, R84, -INF , P4 ;  /* 0xff800000543d7808 */ /* 0x001fc40002000000 */
[----:B------:R-:W-:Y:S01]  /*3670*/  FMNMX.FTZ R30, R57, R30, !PT ;  /* 0x0000001e391e7209 */ /* 0x000fe20007810000 */
[----:B------:R-:W0:Y:S01]  /*3680*/  MUFU.EX2 R177, R177 ;  /* 0x000000b100b17308 */ /* 0x000e220000000800 */
[----:B------:R-:W-:Y:S01]  /*3690*/  FSEL R55, R50, -INF , P3 ;  /* 0xff80000032377808 */ /* 0x000fe20001800000 */
[----:B--2---:R-:W-:Y:S01]  /*36a0*/  FADD.FTZ R46, R181, R26 ;  /* 0x0000001ab52e7221 */ /* 0x004fe20000010000 */
[----:B------:R-:W-:Y:S02]  /*36b0*/  FMNMX.FTZ R30, R61, R30, !PT ;  /* 0x0000001e3d1e7209 */ /* 0x000fe40007810000 */
[----:B------:R-:W-:Y:S02]  /*36c0*/  F2FP.F16.F32.PACK_AB R181, R26, R181 ;  /* 0x000000b51ab5723e */ /* 0x000fe400000000ff */
[----:B------:R-:W-:Y:S01]  /*36d0*/  FMNMX.FTZ R30, R55, R30, !PT ;  /* 0x0000001e371e7209 */ /* 0x000fe20007810000 */
[----:B------:R-:W2:Y:S04]  /*36e0*/  MUFU.EX2 R20, R20 ;  /* 0x0000001400147308 */ /* 0x000ea80000000800 */
[----:B------:R-:W4:Y:S04]  /*36f0*/  SHFL.BFLY PT, R21, R30, 0x2, 0x1f ;  /* 0x0c401f001e157f89 */ /* 0x000f2800000e0000 */
[----:B------:R-:W5:Y:S08]  /*3700*/  MUFU.EX2 R179, R179 ;  /* 0x000000b300b37308 */ /* 0x000f700000000800 */
[----:B------:R-:W1:Y:S08]  /*3710*/  MUFU.EX2 R12, R12 ;  /* 0x0000000c000c7308 */ /* 0x000e700000000800 */
[----:B------:R-:W-:Y:S01]  /*3720*/  MUFU.EX2 R173, R173 ;  /* 0x000000ad00ad7308 */ /* 0x000fe20000000800 */
[----:B----4-:R-:W-:-:S07]  /*3730*/  FMNMX.FTZ R24, R30, R21, !PT ;  /* 0x000000151e187209 */ /* 0x010fce0007810000 */
[----:B------:R4:W-:Y:S01]  /*3740*/  MUFU.EX2 R6, R109 ;  /* 0x0000006d00067308 */ /* 0x0009e20000000800 */
[----:B------:R-:W3:Y:S07]  /*3750*/  SHFL.BFLY PT, R21, R24, 0x1, 0x1f ;  /* 0x0c201f0018157f89 */ /* 0x000eee00000e0000 */
[----:B------:R-:W-:Y:S01]  /*3760*/  MUFU.EX2 R175, R175 ;  /* 0x000000af00af7308 */ /* 0x000fe20000000800 */
[----:B----4-:R-:W-:-:S07]  /*3770*/  CS2R R108, SRZ ;  /* 0x00000000006c7805 */ /* 0x010fce000001ff00 */
[----:B------:R-:W-:Y:S08]  /*3780*/  MUFU.EX2 R8, R8 ;  /* 0x0000000800087308 */ /* 0x000ff00000000800 */
[----:B------:R-:W-:Y:S01]  /*3790*/  MUFU.EX2 R169, R169 ;  /* 0x000000a900a97308 */ /* 0x000fe20000000800 */
[----:B---3--:R-:W-:-:S04]  /*37a0*/  FMNMX.FTZ R21, R24, R21, !PT ;  /* 0x0000001518157209 */ /* 0x008fc80007810000 */
[C---:B------:R-:W-:Y:S01]  /*37b0*/  FSETP.NEU.FTZ.AND P3, PT, R21.reuse, -INF , PT ;  /* 0xff8000001500780b */ /* 0x040fe20003f7d000 */
[----:B------:R-:W-:Y:S02]  /*37c0*/  FMUL.FTZ R24, R21, R4 ;  /* 0x0000000415187220 */ /* 0x000fe40000410000 */
[----:B------:R-:W-:Y:S03]  /*37d0*/  MUFU.EX2 R10, R10 ;  /* 0x0000000a000a7308 */ /* 0x000fe60000000800 */
[----:B------:R-:W-:Y:S02]  /*37e0*/  FSEL R24, R24, RZ, P3 ;  /* 0x000000ff18187208 */ /* 0x000fe40001800000 */
[----:B------:R-:W-:-:S03]  /*37f0*/  PLOP3.LUT P3, PT, PT, PT, UP1, 0x80, 0x0 ;  /* 0x000000000000781c */ /* 0x000fc60003f6f018 */
[-CC-:B------:R-:W-:Y:S01]  /*3800*/  FFMA.FTZ R65, R65, R4.reuse, -R24.reuse ;  /* 0x0000000441417223 */ /* 0x180fe20000010818 */
[-CC-:B------:R-:W-:Y:S01]  /*3810*/  FFMA.FTZ R88, R88, R4.reuse, -R24.reuse ;  /* 0x0000000458587223 */ /* 0x180fe20000010818 */
[-CC-:B------:R-:W-:Y:S01]  /*3820*/  FFMA.FTZ R11, R11, R4.reuse, -R24.reuse ;  /* 0x000000040b0b7223 */ /* 0x180fe20000010818 */
[-CC-:B------:R-:W-:Y:S01]  /*3830*/  FFMA.FTZ R89, R89, R4.reuse, -R24.reuse ;  /* 0x0000000459597223 */ /* 0x180fe20000010818 */
[-CC-:B------:R-:W-:Y:S01]  /*3840*/  FFMA.FTZ R69, R69, R4.reuse, -R24.reuse ;  /* 0x0000000445457223 */ /* 0x180fe20000010818 */
[-CC-:B------:R-:W-:Y:S01]  /*3850*/  FFMA.FTZ R73, R73, R4.reuse, -R24.reuse ;  /* 0x0000000449497223 */ /* 0x180fe20000010818 */
[----:B------:R3:W-:Y:S01]  /*3860*/  MUFU.EX2 R174, R11 ;  /* 0x0000000b00ae7308 */ /* 0x0007e20000000800 */
        /* <DEDUP_REMOVED lines=8> */
[----:B---3--:R-:W-:Y:S01]  /*38f0*/  FADD.FTZ R11, R183, R46 ;  /* 0x0000002eb70b7221 */ /* 0x008fe20000010000 */
[-CC-:B------:R-:W-:Y:S01]  /*3900*/  FFMA.FTZ R9, R9, R4.reuse, -R24.reuse ;  /* 0x0000000409097223 */ /* 0x180fe20000010818 */
[-CC-:B------:R-:W-:Y:S01]  /*3910*/  FFMA.FTZ R81, R81, R4.reuse, -R24.reuse ;  /* 0x0000000451517223 */ /* 0x180fe20000010818 */
[-CC-:B------:R-:W-:Y:S01]  /*3920*/  FFMA.FTZ R83, R83, R4.reuse, -R24.reuse ;  /* 0x0000000453537223 */ /* 0x180fe20000010818 */
[----:B------:R-:W-:Y:S01]  /*3930*/  FADD.FTZ R46, R28, R11 ;  /* 0x0000000b1c2e7221 */ /* 0x000fe20000010000 */
[-CC-:B------:R-:W-:Y:S01]  /*3940*/  FFMA.FTZ R85, R85, R4.reuse, -R24.reuse ;  /* 0x0000000455557223 */ /* 0x180fe20000010818 */
[-C--:B------:R-:W-:Y:S01]  /*3950*/  FFMA.FTZ R3, R3, R4.reuse, -R24 ;  /* 0x0000000403037223 */ /* 0x080fe20000010818 */
[----:B------:R-:W3:Y:S01]  /*3960*/  MUFU.EX2 R88, R88 ;  /* 0x0000005800587308 */ /* 0x000ee20000000800 */
[----:B0-----:R-:W-:Y:S01]  /*3970*/  FADD.FTZ R11, R177, R46 ;  /* 0x0000002eb10b7221 */ /* 0x001fe20000010000 */
[-CC-:B------:R-:W-:Y:S01]  /*3980*/  FFMA.FTZ R87, R87, R4.reuse, -R24.reuse ;  /* 0x0000000457577223 */ /* 0x180fe20000010818 */
[-CC-:B------:R-:W-:Y:S01]  /*3990*/  FFMA.FTZ R91, R91, R4.reuse, -R24.reuse ;  /* 0x000000045b5b7223 */ /* 0x180fe20000010818 */
[-CC-:B------:R-:W-:Y:S01]  /*39a0*/  FFMA.FTZ R93, R93, R4.reuse, -R24.reuse ;  /* 0x000000045d5d7223 */ /* 0x180fe20000010818 */
[C---:B--2---:R-:W-:Y:S01]  /*39b0*/  FADD.FTZ R46, R20.reuse, R11 ;  /* 0x0000000b142e7221 */ /* 0x044fe20000010000 */
[-CC-:B------:R-:W-:Y:S01]  /*39c0*/  FFMA.FTZ R71, R71, R4.reuse, -R24.reuse ;  /* 0x0000000447477223 */ /* 0x180fe20000010818 */
[-C--:B------:R-:W-:Y:S01]  /*39d0*/  FFMA.FTZ R95, R95, R4.reuse, -R24 ;  /* 0x000000045f5f7223 */ /* 0x080fe20000010818 */
[----:B------:R-:W0:Y:S01]  /*39e0*/  MUFU.EX2 R89, R89 ;  /* 0x0000005900597308 */ /* 0x000e220000000800 */
[----:B-----5:R-:W-:Y:S01]  /*39f0*/  FADD.FTZ R11, R179, R46 ;  /* 0x0000002eb30b7221 */ /* 0x020fe20000010000 */
[----:B------:R-:W-:Y:S01]  /*3a00*/  F2FP.F16.F32.PACK_AB R177, R20, R177 ;  /* 0x000000b114b1723e */ /* 0x000fe200000000ff */
[-CC-:B------:R-:W-:Y:S01]  /*3a10*/  FFMA.FTZ R67, R67, R4.reuse, -R24.reuse ;  /* 0x0000000443437223 */ /* 0x180fe20000010818 */
[-CC-:B------:R-:W-:Y:S01]  /*3a20*/  FFMA.FTZ R97, R97, R4.reuse, -R24.reuse ;  /* 0x0000000461617223 */ /* 0x180fe20000010818 */
[----:B-1----:R-:W-:Y:S01]  /*3a30*/  FADD.FTZ R48, R12, R11 ;  /* 0x0000000b0c307221 */ /* 0x002fe20000010000 */
[-CC-:B------:R-:W-:Y:S01]  /*3a40*/  FFMA.FTZ R63, R63, R4.reuse, -R24.reuse ;  /* 0x000000043f3f7223 */ /* 0x180fe20000010818 */
[-C--:B------:R-:W-:Y:S01]  /*3a50*/  FFMA.FTZ R99, R99, R4.reuse, -R24 ;  /* 0x0000000463637223 */ /* 0x080fe20000010818 */
[----:B------:R-:W1:Y:S01]  /*3a60*/  MUFU.EX2 R182, R69 ;  /* 0x0000004500b67308 */ /* 0x000e620000000800 */
[----:B---3--:R-:W-:Y:S01]  /*3a70*/  FADD.FTZ R46, R65, R88 ;  /* 0x00000058412e7221 */ /* 0x008fe20000010000 */
        /* <DEDUP_REMOVED lines=8> */
[----:B------:R-:W-:-:S02]  /*3b00*/  F2FP.F16.F32.PACK_AB R183, R28, R183 ;  /* 0x000000b71cb7723e */ /* 0x000fc400000000ff */
[----:B------:R-:W-:-:S04]  /*3b10*/  F2FP.F16.F32.PACK_AB R179, R12, R179 ;  /* 0x000000b30cb3723e */ /* 0x000fc800000000ff */
[----:B------:R-:W0:Y:S01]  /*3b20*/  MUFU.EX2 R176, R25 ;  /* 0x0000001900b07308 */ /* 0x000e220000000800 */
[C---:B-1----:R-:W-:Y:S01]  /*3b30*/  FADD.FTZ R46, R182.reuse, R11 ;  /* 0x0000000bb62e7221 */ /* 0x042fe20000010000 */
[----:B------:R-:W-:Y:S02]  /*3b40*/  F2FP.F16.F32.PACK_AB R182, R182, R89 ;  /* 0x00000059b6b6723e */ /* 0x000fe400000000ff */
[----:B------:R-:W-:-:S04]  /*3b50*/  CS2R R88, SRZ ;  /* 0x0000000000587805 */ /* 0x000fc8000001ff00 */
[----:B------:R-:W1:Y:S08]  /*3b60*/  MUFU.EX2 R75, R75 ;  /* 0x0000004b004b7308 */ /* 0x000e700000000800 */
[----:B------:R3:W4:Y:S08]  /*3b70*/  MUFU.EX2 R178, R15 ;  /* 0x0000000f00b27308 */ /* 0x0007300000000800 */
[----:B------:R-:W5:Y:S01]  /*3b80*/  MUFU.EX2 R13, R13 ;  /* 0x0000000d000d7308 */ /* 0x000f620000000800 */
[----:B---3--:R-:W-:Y:S01]  /*3b90*/  FADD.FTZ R15, R173, R48 ;  /* 0x00000030ad0f7221 */ /* 0x008fe20000010000 */
[----:B------:R-:W-:-:S03]  /*3ba0*/  F2FP.F16.F32.PACK_AB R173, R6, R173 ;  /* 0x000000ad06ad723e */ /* 0x000fc600000000ff */
[----:B------:R-:W-:-:S03]  /*3bb0*/  FADD.FTZ R48, R6, R15 ;  /* 0x0000000f06307221 */ /* 0x000fc60000010000 */
[----:B------:R2:W-:Y:S01]  /*3bc0*/  MUFU.EX2 R152, R5 ;  /* 0x0000000500987308 */ /* 0x0005e20000000800 */
[----:B------:R-:W-:Y:S01]  /*3bd0*/  FADD.FTZ R11, R175, R48 ;  /* 0x00000030af0b7221 */ /* 0x000fe20000010000 */
[----:B------:R-:W-:-:S03]  /*3be0*/  F2FP.F16.F32.PACK_AB R175, R8, R175 ;  /* 0x000000af08af723e */ /* 0x000fc600000000ff */
[----:B------:R-:W-:-:S03]  /*3bf0*/  FADD.FTZ R48, R8, R11 ;  /* 0x0000000b08307221 */ /* 0x000fc60000010000 */
[----:B------:R-:W3:Y:S01]  /*3c00*/  MUFU.EX2 R171, R171 ;  /* 0x000000ab00ab7308 */ /* 0x000ee20000000800 */
[----:B--2---:R-:W-:Y:S01]  /*3c10*/  FADD.FTZ R5, R73, R46 ;  /* 0x0000002e49057221 */ /* 0x004fe20000010000 */
[----:B------:R-:W-:Y:S01]  /*3c20*/  FADD.FTZ R11, R169, R48 ;  /* 0x00000030a90b7221 */ /* 0x000fe20000010000 */
[----:B------:R-:W-:Y:S02]  /*3c30*/  F2FP.F16.F32.PACK_AB R169, R10, R169 ;  /* 0x000000a90aa9723e */ /* 0x000fe400000000ff */
[----:B0-----:R-:W-:Y:S01]  /*3c40*/  FADD.FTZ R46, R176, R5 ;  /* 0x00000005b02e7221 */ /* 0x001fe20000010000 */
[----:B------:R-:W-:Y:S01]  /*3c50*/  FADD.FTZ R48, R10, R11 ;  /* 0x0000000b0a307221 */ /* 0x000fe20000010000 */
[----:B------:R-:W-:Y:S01]  /*3c60*/  F2FP.F16.F32.PACK_AB R176, R176, R73 ;  /* 0x00000049b0b0723e */ /* 0x000fe200000000ff */
[----:B------:R-:W0:Y:S01]  /*3c70*/  MUFU.EX2 R172, R77 ;  /* 0x0000004d00ac7308 */ /* 0x000e220000000800 */
[----:B-1----:R-:W-:-:S04]  /*3c80*/  FADD.FTZ R5, R75, R46 ;  /* 0x0000002e4b057221 */ /* 0x002fc80000010000 */
[C---:B----4-:R-:W-:Y:S01]  /*3c90*/  FADD.FTZ R46, R178.reuse, R5 ;  /* 0x00000005b22e7221 */ /* 0x050fe20000010000 */
[----:B------:R-:W-:Y:S02]  /*3ca0*/  F2FP.F16.F32.PACK_AB R178, R178, R75 ;  /* 0x0000004bb2b2723e */ /* 0x000fe400000000ff */
[----:B------:R-:W1:Y:S01]  /*3cb0*/  MUFU.EX2 R14, R14 ;  /* 0x0000000e000e7308 */ /* 0x000e620000000800 */
[----:B-----5:R-:W-:Y:S01]  /*3cc0*/  FADD.FTZ R5, R13, R46 ;  /* 0x0000002e0d057221 */ /* 0x020fe20000010000 */
[----:B---3--:R-:W-:-:S06]  /*3cd0*/  FADD.FTZ R11, R171, R48 ;  /* 0x00000030ab0b7221 */ /* 0x008fcc0000010000 */
[----:B------:R-:W2:Y:S01]  /*3ce0*/  MUFU.EX2 R79, R79 ;  /* 0x0000004f004f7308 */ /* 0x000ea20000000800 */
[C---:B0-----:R-:W-:Y:S01]  /*3cf0*/  FADD.FTZ R0, R172.reuse, R5 ;  /* 0x00000005ac007221 */ /* 0x041fe20000010000 */
[----:B------:R-:W-:-:S06]  /*3d00*/  F2FP.F16.F32.PACK_AB R172, R172, R13 ;  /* 0x0000000dacac723e */ /* 0x000fcc00000000ff */
[----:B------:R-:W0:Y:S01]  /*3d10*/  MUFU.EX2 R153, R153 ;  /* 0x0000009900997308 */ /* 0x000e220000000800 */
[C---:B-1----:R-:W-:Y:S01]  /*3d20*/  FADD.FTZ R46, R14.reuse, R11 ;  /* 0x0000000b0e2e7221 */ /* 0x042fe20000010000 */
[----:B------:R-:W-:-:S06]  /*3d30*/  F2FP.F16.F32.PACK_AB R171, R14, R171 ;  /* 0x000000ab0eab723e */ /* 0x000fcc00000000ff */
[----:B------:R-:W1:Y:S01]  /*3d40*/  MUFU.EX2 R9, R9 ;  /* 0x0000000900097308 */ /* 0x000e620000000800 */
[----:B--2---:R-:W-:-:S04]  /*3d50*/  FADD.FTZ R5, R79, R0 ;  /* 0x000000004f057221 */ /* 0x004fc80000010000 */
[C---:B------:R-:W-:Y:S01]  /*3d60*/  FADD.FTZ R0, R174.reuse, R5 ;  /* 0x00000005ae007221 */ /* 0x040fe20000010000 */
[----:B------:R-:W-:Y:S02]  /*3d70*/  F2FP.F16.F32.PACK_AB R174, R174, R79 ;  /* 0x0000004faeae723e */ /* 0x000fe400000000ff */
[----:B------:R-:W2:Y:S01]  /*3d80*/  MUFU.EX2 R43, R43 ;  /* 0x0000002b002b7308 */ /* 0x000ea20000000800 */
[----:B0-----:R-:W-:Y:S01]  /*3d90*/  FADD.FTZ R11, R153, R46 ;  /* 0x0000002e990b7221 */ /* 0x001fe20000010000 */
[----:B------:R-:W-:-:S03]  /*3da0*/  F2FP.F16.F32.PACK_AB R153, R32, R153 ;  /* 0x000000992099723e */ /* 0x000fc600000000ff */
[----:B------:R-:W-:-:S03]  /*3db0*/  FADD.FTZ R46, R32, R11 ;  /* 0x0000000b202e7221 */ /* 0x000fc60000010000 */
        /* <DEDUP_REMOVED lines=21> */
[----:B0-----:R-:W-:-:S04]  /*3f10*/  FADD.FTZ R5, R3, R0 ;  /* 0x0000000003057221 */ /* 0x001fc80000010000 */
[C---:B------:R-:W-:Y:S01]  /*3f20*/  FADD.FTZ R0, R152.reuse, R5 ;  /* 0x0000000598007221 */ /* 0x040fe20000010000 */
[----:B------:R-:W-:Y:S02]  /*3f30*/  F2FP.F16.F32.PACK_AB R152, R152, R3 ;  /* 0x000000039898723e */ /* 0x000fe400000000ff */
        /* <DEDUP_REMOVED lines=8> */
[----:B-1----:R-:W-:Y:S01]  /*3fc0*/  FADD.FTZ R11, R41, R20 ;  /* 0x00000014290b7221 */ /* 0x002fe20000010000 */
[----:B--2---:R-:W-:-:S06]  /*3fd0*/  CS2R R90, SRZ ;  /* 0x00000000005a7805 */ /* 0x004fcc000001ff00 */
[----:B------:R-:W1:Y:S01]  /*3fe0*/  MUFU.EX2 R93, R93 ;  /* 0x0000005d005d7308 */ /* 0x000e620000000800 */
[C---:B---3--:R-:W-:Y:S01]  /*3ff0*/  FADD.FTZ R0, R154.reuse, R5 ;  /* 0x000000059a007221 */ /* 0x048fe20000010000 */
        /* <DEDUP_REMOVED lines=10> */
[----:B------:R-:W-:Y:S02]  /*40a0*/  F2FP.F16.F32.PACK_AB R156, R156, R93 ;  /* 0x0000005d9c9c723e */ /* 0x000fe400000000ff */
[----:B------:R-:W-:-:S04]  /*40b0*/  CS2R R92, SRZ ;  /* 0x00000000005c7805 */ /* 0x000fc8000001ff00 */
        /* <DEDUP_REMOVED lines=9> */
[----:B------:R-:W-:Y:S02]  /*4150*/  F2FP.F16.F32.PACK_AB R158, R158, R95 ;  /* 0x0000005f9e9e723e */ /* 0x000fe400000000ff */
[----:B------:R-:W-:-:S04]  /*4160*/  CS2R R94, SRZ ;  /* 0x00000000005e7805 */ /* 0x000fc8000001ff00 */
        /* <DEDUP_REMOVED lines=15> */
[----:B------:R-:W-:Y:S02]  /*4260*/  F2FP.F16.F32.PACK_AB R162, R162, R99 ;  /* 0x00000063a2a2723e */ /* 0x000fe400000000ff */
[----:B------:R-:W-:-:S04]  /*4270*/  CS2R R98, SRZ ;  /* 0x0000000000627805 */ /* 0x000fc8000001ff00 */
[----:B------:R-:W1:Y:S01]  /*4280*/  MUFU.EX2 R61, R61 ;  /* 0x0000003d003d7308 */ /* 0x000e620000000800 */
[----:B--2---:R-:W-:-:S07]  /*4290*/  FADD.FTZ R5, R101, R6 ;  /* 0x0000000665057221 */ /* 0x004fce0000010000 */
[----:B------:R-:W2:Y:S01]  /*42a0*/  MUFU.EX2 R36, R27 ;  /* 0x0000001b00247308 */ /* 0x000ea20000000800 */
[C---:B0-----:R-:W-:Y:S01]  /*42b0*/  FADD.FTZ R6, R164.reuse, R5 ;  /* 0x00000005a4067221 */ /* 0x041fe20000010000 */
[----:B------:R-:W-:Y:S02]  /*42c0*/  F2FP.F16.F32.PACK_AB R164, R164, R101 ;  /* 0x00000065a4a4723e */ /* 0x000fe400000000ff */
[----:B------:R-:W-:-:S04]  /*42d0*/  CS2R R100, SRZ ;  /* 0x0000000000647805 */ /* 0x000fc8000001ff00 */
[----:B------:R-:W0:Y:S01]  /*42e0*/  MUFU.EX2 R24, R24 ;  /* 0x0000001800187308 */ /* 0x000e220000000800 */
[----:B-1----:R-:W-:Y:S01]  /*42f0*/  FADD.FTZ R3, R61, R6 ;  /* 0x000000063d037221 */ /* 0x002fe20000010000 */
[C---:B--2---:R-:W-:Y:S01]  /*4300*/  FADD.FTZ R0, R36.reuse, R11 ;  /* 0x0000000b24007221 */ /* 0x044fe20000010000 */
[----:B------:R-:W-:Y:S02]  /*4310*/  F2FP.F16.F32.PACK_AB R167, R36, R33 ;  /* 0x0000002124a7723e */ /* 0x000fe400000000ff */
[C---:B0-----:R-:W-:Y:S01]  /*4320*/  FADD.FTZ R3, R24.reuse, R3 ;  /* 0x0000000318037221 */ /* 0x041fe20000010000 */
[----:B------:R-:W-:Y:S01]  /*4330*/  F2FP.F16.F32.PACK_AB R166, R24, R61 ;  /* 0x0000003d18a6723e */ /* 0x000fe200000000ff */
[----:B------:R-:W-:Y:S06]  /*4340*/  @!P3 BRA `(.L_x_2262) ;  /* 0x000000300058b947 */ /* 0x000fec0003800000 */
[----:B------:R-:W-:Y:S01]  /*4350*/  IMAD.MOV.U32 R6, RZ, RZ, R7 ;  /* 0x000000ffff067224 */ /* 0x000fe200078e0007 */
[----:B------:R-:W-:Y:S01]  /*4360*/  UMOV UR55, UR43 ;  /* 0x0000002b00377c82 */ /* 0x000fe20008000000 */
[----:B------:R-:W-:Y:S01]  /*4370*/  IMAD.MOV.U32 R5, RZ, RZ, R21 ;  /* 0x000000ffff057224 */ /* 0x000fe200078e0015 */
[----:B------:R-:W-:Y:S01]  /*4380*/  UMOV UR53, UR42 ;  /* 0x0000002a00357c82 */ /* 0x000fe20008000000 */
[----:B------:R-:W-:Y:S01]  /*4390*/  IMAD.MOV.U32 R151, RZ, RZ, RZ ;  /* 0x000000ffff977224 */ /* 0x000fe200078e00ff */
[----:B------:R-:W-:Y:S01]  /*43a0*/  ULDC UR50, c[0x0][0x288] ;  /* 0x0000a20000327ab9 */ /* 0x000fe20000000800 */
[----:B------:R-:W-:-:S05]  /*43b0*/  ULDC UR51, c[0x0][0x9d8] ;  /* 0x0002760000337ab9 */ /* 0x000fca0000000800 */
.L_x_2271:
        /* <DEDUP_REMOVED lines=9> */
.L_x_2264:
[----:B------:R-:W-:Y:S01]  /*4450*/  ULEA UR6, UR42, UR41, 0x3 ;  /* 0x000000292a067291 */ /* 0x000fe2000f8e183f */
[----:B------:R-:W-:-:S05]  /*4460*/  IMAD.U32 R4, RZ, RZ, UR43 ;  /* 0x0000002bff047e24 */ /* 0x000fca000f8e00ff */
[----:B------:R-:W-:-:S04]  /*4470*/  SHF.L.U32 R4, R4, 0x1f, RZ ;  /* 0x0000001f04047819 */ /* 0x000fc800000006ff */
[----:B------:R0:W1:Y:S01]  /*4480*/  SYNCS.PHASECHK.TRANS64.TRYWAIT P3, [UR6+0x28830], R4 ;  /* 0x02883004ff0075a7 */ /* 0x0000620008060146 */
[----:B------:R-:W-:Y:S05]  /*4490*/  @!P0 BRA `(.L_x_2265) ;  /* 0x0000000000048947 */ /* 0x000fea0003800000 */
[----:B------:R-:W-:Y:S01]  /*44a0*/  BPT.TRAP 0x1 ;  /* 0x000000040000795c */ /* 0x000fe20000300000 */
.L_x_2265:
[----:B-1----:R-:W-:Y:S05]  /*44b0*/  @P3 BRA `(.L_x_2263) ;  /* 0x0000000000083947 */ /* 0x002fea0003800000 */
[----:B------:R-:W1:Y:S02]  /*44c0*/  SYNCS.PHASECHK.TRANS64.TRYWAIT P3, [UR6+0x28830], R4 ;  /* 0x02883004ff0075a7 */ /* 0x000e640008060146 */
[----:B-1----:R-:W-:Y:S05]  /*44d0*/  @!P3 BRA `(.L_x_2266) ;  /* 0x000000c4003cb947 */ /* 0x002fea0003800000 */
.L_x_2263:
        /* <DEDUP_REMOVED lines=45> */
.L_x_2268:
[----:B------:R-:W-:Y:S01]  /*47b0*/  ULEA UR6, UR53, UR41, 0x3 ;  /* 0x0000002935067291 */ /* 0x000fe2000f8e183f */
[----:B------:R-:W-:-:S05]  /*47c0*/  IMAD.U32 R4, RZ, RZ, UR55 ;  /* 0x00000037ff047e24 */ /* 0x000fca000f8e00ff */
[----:B------:R-:W-:-:S04]  /*47d0*/  SHF.L.U32 R4, R4, 0x1f, RZ ;  /* 0x0000001f04047819 */ /* 0x000fc800000006ff */
[----:B------:R0:W1:Y:S01]  /*47e0*/  SYNCS.PHASECHK.TRANS64.TRYWAIT P3, [UR6+0x28850], R4 ;  /* 0x02885004ff0075a7 */ /* 0x0000620008060146 */
[----:B------:R-:W-:Y:S05]  /*47f0*/  @!P0 BRA `(.L_x_2269) ;  /* 0x0000000000048947 */ /* 0x000fea0003800000 */
[----:B------:R-:W-:Y:S01]  /*4800*/  BPT.TRAP 0x1 ;  /* 0x000000040000795c */ /* 0x000fe20000300000 */
.L_x_2269:
[----:B-1----:R-:W-:Y:S05]  /*4810*/  @P3 BRA `(.L_x_2267) ;  /* 0x0000000000083947 */ /* 0x002fea0003800000 */
[----:B------:R-:W1:Y:S02]  /*4820*/  SYNCS.PHASECHK.TRANS64.TRYWAIT P3, [UR6+0x28850], R4 ;  /* 0x02885004ff0075a7 */ /* 0x000e640008060146 */
[----:B-1----:R-:W-:Y:S05]  /*4830*/  @!P3 BRA `(.L_x_2270) ;  /* 0x000000c0007cb947 */ /* 0x002fea0003800000 */
.L_x_2267:
[----:B------:R-:W-:Y:S01]  /*4840*/  UIADD3 UR6, UR41, 0x400, URZ ;  /* 0x0000040029067890 */ /* 0x000fe2000fffe03f */
[----:B------:R-:W-:Y:S01]  /*4850*/  WARPGROUP.ARRIVE ;  /* 0x00000000000079c5 */ /* 0x000fe20000000000 */
[----:B------:R-:W-:Y:S01]  /*4860*/  UMOV UR7, 0x40000040 ;  /* 0x4000004000077882 */ /* 0x000fe20000000000 */
[----:B------:R-:W-:Y:S01]  /*4870*/  FMUL.FTZ R43, R43, UR51 ;  /* 0x000000332b2b7c20 */ /* 0x000fe20008410000 */
[----:B------:R-:W-:Y:S01]  /*4880*/  USHF.R.U32.HI UR6, URZ, 0x4, UR6 ;  /* 0x000000043f067899 */ /* 0x000fe20008011606 */
[----:B------:R-:W-:Y:S01]  /*4890*/  FMUL.FTZ R10, R25, UR51 ;  /* 0x00000033190a7c20 */ /* 0x000fe20008410000 */
[----:B------:R-:W2:Y:S01]  /*48a0*/  LDC R14, c[0x0][0x2f0] ;  /* 0x0000bc00ff0e7b82 */ /* 0x000ea20000000800 */
[----:B------:R3:W-:Y:S01]  /*48b0*/  MUFU.TANH R11, R43 ;  /* 0x0000002b000b7308 */ /* 0x0007e20000002400 */
[----:B------:R-:W-:Y:S01]  /*48c0*/  ULOP3.LUT UR6, UR6, 0x3fff, URZ, 0xc0, !UPT ;  /* 0x00003fff06067892 */ /* 0x000fe2000f8ec03f */
[----:B------:R-:W-:Y:S01]  /*48d0*/  FMUL.FTZ R192, R26, UR51 ;  /* 0x000000331ac07c20 */ /* 0x000fe20008410000 */
[----:B------:R-:W-:Y:S01]  /*48e0*/  FMUL.FTZ R38, R38, UR51 ;  /* 0x0000003326267c20 */ /* 0x000fe20008410000 */
[----:B------:R-:W-:Y:S01]  /*48f0*/  FMUL.FTZ R39, R39, UR51 ;  /* 0x0000003327277c20 */ /* 0x000fe20008410000 */
[----:B------:R-:W-:Y:S01]  /*4900*/  ULOP3.LUT UR6, UR6, 0x4000000, URZ, 0xfc, !UPT ;  /* 0x0400000006067892 */ /* 0x000fe2000f8efc3f */
[----:B------:R-:W-:Y:S01]  /*4910*/  FMUL.FTZ R42, R42, UR51 ;  /* 0x000000332a2a7c20 */ /* 0x000fe20008410000 */
[----:B------:R-:W-:Y:S01]  /*4920*/  FMUL.FTZ R46, R46, UR51 ;  /* 0x000000332e2e7c20 */ /* 0x000fe20008410000 */
[----:B------:R-:W4:Y:S01]  /*4930*/  MUFU.TANH R192, R192 ;  /* 0x000000c000c07308 */ /* 0x000f220000002400 */
[----:B------:R-:W-:Y:S01]  /*4940*/  ULEA UR10, UR53, UR6, 0xb ;  /* 0x00000006350a7291 */ /* 0x000fe2000f8e583f */
[----:B---3--:R-:W-:-:S02]  /*4950*/  VIADD R43, R17, UR36 ;  /* 0x00000024112b7c36 */ /* 0x008fc40008000000 */
[----:B------:R-:W-:Y:S01]  /*4960*/  FMUL.FTZ R47, R47, UR51 ;  /* 0x000000332f2f7c20 */ /* 0x000fe20008410000 */
[----:B------:R-:W-:Y:S01]  /*4970*/  FMUL.FTZ R50, R50, UR51 ;  /* 0x0000003332327c20 */ /* 0x000fe20008410000 */
[----:B------:R-:W-:Y:S01]  /*4980*/  FMUL.FTZ R51, R51, UR51 ;  /* 0x0000003333337c20 */ /* 0x000fe20008410000 */
[----:B------:R-:W-:Y:S01]  /*4990*/  FMUL.FTZ R54, R54, UR51 ;  /* 0x0000003336367c20 */ /* 0x000fe20008410000 */
[----:B------:R-:W-:Y:S01]  /*49a0*/  FMUL.FTZ R55, R55, UR51 ;  /* 0x0000003337377c20 */ /* 0x000fe20008410000 */
[----:B------:R-:W-:Y:S01]  /*49b0*/  UMOV UR6, UR10 ;  /* 0x0000000a00067c82 */ /* 0x000fe20008000000 */
[----:B------:R-:W-:Y:S01]  /*49c0*/  MUFU.TANH R38, R38 ;  /* 0x0000002600267308 */ /* 0x000fe20000002400 */
[----:B------:R-:W-:Y:S01]  /*49d0*/  HGMMA.64x128x16.F32 R88, R180, gdesc[UR4].tnspB, R88, gsb0 ;  /* 0x41e00004b4587df0 */ /* 0x000fe20008000858 */
[----:B------:R-:W-:Y:S01]  /*49e0*/  UIADD3 UR6, UR10, 0x80, URZ ;  /* 0x000000800a067890 */ /* 0x000fe2000fffe03f */
[----:B------:R-:W-:Y:S01]  /*49f0*/  FMUL.FTZ R58, R58, UR51 ;  /* 0x000000333a3a7c20 */ /* 0x000fe20008410000 */
[----:B------:R-:W-:Y:S01]  /*4a00*/  UMOV UR7, 0x40000040 ;  /* 0x4000004000077882 */ /* 0x000fe20000000000 */
[----:B------:R-:W-:Y:S01]  /*4a10*/  FMUL.FTZ R66, R66, UR51 ;  /* 0x0000003342427c20 */ /* 0x000fe20008410000 */
[----:B------:R-:W-:Y:S01]  /*4a20*/  FMUL.FTZ R59, R59, UR51 ;  /* 0x000000333b3b7c20 */ /* 0x000fe20008410000 */
[----:B------:R-:W-:Y:S01]  /*4a30*/  FMUL.FTZ R8, R24, UR51 ;  /* 0x0000003318087c20 */ /* 0x000fe20008410000 */
[----:B------:R3:W-:Y:S01]  /*4a40*/  MUFU.TANH R9, R39 ;  /* 0x0000002700097308 */ /* 0x0007e20000002400 */
        /* <DEDUP_REMOVED lines=8> */
[----:B---3--:R-:W-:Y:S01]  /*4ad0*/  FMUL.FTZ R39, R56, UR51 ;  /* 0x0000003338277c20 */ /* 0x008fe20008410000 */
        /* <DEDUP_REMOVED lines=16> */
[----:B------:R-:W-:Y:S01]  /*4be0*/  UISETP.GT.AND UP1, UPT, UR54, UR52, UPT ;  /* 0x000000343600728c */ /* 0x000fe2000bf24270 */
[----:B------:R-:W-:-:S05]  /*4bf0*/  UMOV UR55, UR43 ;  /* 0x0000002b00377c82 */ /* 0x000fca0008000000 */
        /* <DEDUP_REMOVED lines=22> */
[----:B------:R-:W3:Y:S01]  /*4d60*/  MUFU.TANH R182, R182 ;  /* 0x000000b600b67308 */ /* 0x000ee20000002400 */
[----:B------:R-:W-:Y:S01]  /*4d70*/  UMOV UR7, 0x40000040 ;  /* 0x4000004000077882 */ /* 0x000fe20000000000 */
[----:B------:R-:W-:Y:S01]  /*4d80*/  FMUL.FTZ R41, R57, UR51 ;  /* 0x0000003339297c20 */ /* 0x000fe20008410000 */
[----:B------:R-:W-:-:S05]  /*4d90*/  FMUL.FTZ R57, R68, UR51 ;  /* 0x0000003344397c20 */ /* 0x000fca0008410000 */
[----:B------:R-:W5:Y:S08]  /*4da0*/  MUFU.TANH R180, R180 ;  /* 0x000000b400b47308 */ /* 0x000f700000002400 */
[----:B------:R0:W-:Y:S08]  /*4db0*/  MUFU.TANH R44, R67 ;  /* 0x00000043002c7308 */ /* 0x0001f00000002400 */
[----:B------:R-:W-:Y:S01]  /*4dc0*/  MUFU.TANH R10, R10 ;  /* 0x0000000a000a7308 */ /* 0x000fe20000002400 */
[----:B0-----:R-:W-:-:S07]  /*4dd0*/  FMUL.FTZ R67, R80, UR51 ;  /* 0x0000003350437c20 */ /* 0x001fce0008410000 */
        /* <DEDUP_REMOVED lines=20> */
[----:B------:R0:W-:Y:S01]  /*4f20*/  MUFU.TANH R40, R71 ;  /* 0x0000004700287308 */ /* 0x0001e20000002400 */
[----:B------:R-:W-:Y:S01]  /*4f30*/  HGMMA.64x128x16.F32 R88, R172, gdesc[UR4].tnspB, R88, gsb0 ;  /* 0x41e00004ac587df0 */ /* 0x000fe20008000858 */
[----:B------:R-:W-:Y:S01]  /*4f40*/  UIADD3 UR6, UR10, 0x180, URZ ;  /* 0x000001800a067890 */ /* 0x000fe2000fffe03f */
[----:B------:R-:W-:-:S05]  /*4f50*/  UMOV UR7, 0x40000040 ;  /* 0x4000004000077882 */ /* 0x000fca0000000000 */
[----:B------:R-:W5:Y:S01]  /*4f60*/  MUFU.TANH R178, R178 ;  /* 0x000000b200b27308 */ /* 0x000f620000002400 */
[----:B0-----:R-:W-:-:S07]  /*4f70*/  FMUL.FTZ R71, R85, UR51 ;  /* 0x0000003355477c20 */ /* 0x001fce0008410000 */
[----:B------:R-:W0:Y:S08]  /*4f80*/  MUFU.TANH R176, R176 ;  /* 0x000000b000b07308 */ /* 0x000e300000002400 */
        /* <DEDUP_REMOVED lines=9> */
[----:B------:R4:W-:Y:S01]  /*5020*/  MUFU.TANH R48, R63 ;  /* 0x0000003f00307308 */ /* 0x0009e20000002400 */
[----:B------:R-:W-:Y:S01]  /*5030*/  HGMMA.64x128x16.F32 R88, R168, gdesc[UR4].tnspB, R88, gsb0 ;  /* 0x41e00004a8587df0 */ /* 0x000fe20008000858 */
[----:B------:R-:W-:Y:S01]  /*5040*/  @UP0 ULDC UR6, c[0x0][0x44c] ;  /* 0x0001130000060ab9 */ /* 0x000fe20000000800 */
[----:B------:R-:W-:Y:S01]  /*5050*/  UMOV UR7, 0x40000040 ;  /* 0x4000004000077882 */ /* 0x000fe20000000000 */
[----:B-1----:R-:W-:Y:S01]  /*5060*/  @P2 IMAD.HI.U32 R4, R43, UR6, RZ ;  /* 0x000000062b042c27 */ /* 0x002fe2000f8e00ff */
[----:B------:R-:W-:-:S03]  /*5070*/  @UP0 ULDC UR6, c[0x0][0x450] ;  /* 0x0001140000060ab9 */ /* 0x000fc60000000800 */
[----:B------:R-:W1:Y:S01]  /*5080*/  MUFU.TANH R174, R174 ;  /* 0x000000ae00ae7308 */ /* 0x000e620000002400 */
[----:B----4-:R-:W-:Y:S01]  /*5090*/  FMUL.FTZ R63, R77, UR51 ;  /* 0x000000334d3f7c20 */ /* 0x010fe20008410000 */
[----:B------:R-:W-:Y:S01]  /*50a0*/  @P2 SHF.R.U32.HI R43, RZ, UR6, R4 ;  /* 0x00000006ff2b2c19 */ /* 0x000fe20008011604 */
[----:B------:R-:W-:Y:S02]  /*50b0*/  UMOV UR6, 0xffffff80 ;  /* 0xffffff8000067882 */ /* 0x000fe40000000000 */
[----:B------:R-:W-:Y:S02]  /*50c0*/  UIMAD UR6, UR54, UR6, 0x1 ;  /* 0x00000001360674a4 */ /* 0x000fe4000f8e0206 */
[----:B------:R-:W4:Y:S01]  /*50d0*/  SHFL.IDX PT, R4, R43, 0x1, 0x1c1f ;  /* 0x003c1f002b047f89 */ /* 0x000f2200000e0000 */
[----:B------:R-:W-:Y:S01]  /*50e0*/  MUFU.TANH R35, R35 ;  /* 0x0000002300237308 */ /* 0x000fe20000002400 */
[----:B------:R-:W-:Y:S02]  /*50f0*/  UIADD3 UR54, UR54, -0x1, URZ ;  /* 0xffffffff36367890 */ /* 0x000fe4000fffe03f */
[----:B------:R-:W-:Y:S01]  /*5100*/  IMAD.U32 R25, RZ, RZ, UR6 ;  /* 0x00000006ff197e24 */ /* 0x000fe2000f8e00ff */
[----:B------:R-:W-:-:S03]  /*5110*/  UIADD3 UR6, UR10, 0x200, URZ ;  /* 0x000002000a067890 */ /* 0x000fc6000fffe03f */
[----:B------:R-:W-:Y:S01]  /*5120*/  IMAD R25, R16, -0x2, R25 ;  /* 0xfffffffe10197824 */ /* 0x000fe200078e0219 */
[----:B------:R-:W-:Y:S03]  /*5130*/  MUFU.TANH R63, R63 ;  /* 0x0000003f003f7308 */ /* 0x000fe60000002400 */
[----:B--2---:R-:W-:-:S05]  /*5140*/  IMAD R25, R14, UR49, R25 ;  /* 0x000000310e197c24 */ /* 0x004fca000f8e0219 */
[----:B------:R-:W-:Y:S01]  /*5150*/  MUFU.TANH R14, R78 ;  /* 0x0000004e000e7308 */ /* 0x000fe20000002400 */
[----:B----4-:R-:W-:-:S04]  /*5160*/  IADD3 R4, R4, -UR50, R25 ;  /* 0x8000003204047c10 */ /* 0x010fc8000fffe019 */
[C---:B------:R-:W-:Y:S02]  /*5170*/  ISETP.GT.AND P3, PT, R4.reuse, RZ, PT ;  /* 0x000000ff0400720c */ /* 0x040fe40003f64270 */
[----:B------:R-:W-:Y:S02]  /*5180*/  ISETP.GT.AND P4, PT, R4, 0x1, PT ;  /* 0x000000010400780c */ /* 0x000fe40003f84270 */
[----:B------:R-:W-:Y:S02]  /*5190*/  FSEL R192, R192, -INF , P3 ;  /* 0xff800000c0c07808 */ /* 0x000fe40001800000 */
[----:B------:R-:W-:Y:S02]  /*51a0*/  ISETP.GT.AND P3, PT, R4, 0x8, PT ;  /* 0x000000080400780c */ /* 0x000fe40003f64270 */
[----:B---3--:R-:W-:Y:S02]  /*51b0*/  FSEL R182, R182, -INF , P4 ;  /* 0xff800000b6b67808 */ /* 0x008fe40002000000 */
[----:B------:R-:W-:-:S02]  /*51c0*/  FMNMX.FTZ R7, R192, R6, !PT ;  /* 0x00000006c0077209 */ /* 0x000fc40007810000 */
[----:B------:R-:W-:Y:S02]  /*51d0*/  ISETP.GT.AND P4, PT, R4, 0x9, PT ;  /* 0x000000090400780c */ /* 0x000fe40003f84270 */
[----:B-----5:R-:W-:Y:S02]  /*51e0*/  FSEL R180, R180, -INF , P3 ;  /* 0xff800000b4b47808 */ /* 0x020fe40001800000 */
[----:B------:R-:W-:Y:S02]  /*51f0*/  FMNMX.FTZ R7, R182, R7, !PT ;  /* 0x00000007b6077209 */ /* 0x000fe40007810000 */
[----:B------:R-:W-:Y:S02]  /*5200*/  ISETP.GT.AND P3, PT, R4, 0x10, PT ;  /* 0x000000100400780c */ /* 0x000fe40003f64270 */
[----:B------:R-:W-:Y:S02]  /*5210*/  FSEL R178, R178, -INF , P4 ;  /* 0xff800000b2b27808 */ /* 0x000fe40002000000 */
[----:B------:R-:W-:-:S02]  /*5220*/  FMNMX.FTZ R7, R180, R7, !PT ;  /* 0x00000007b4077209 */ /* 0x000fc40007810000 */
[----:B------:R-:W-:Y:S02]  /*5230*/  ISETP.GT.AND P4, PT, R4, 0x11, PT ;  /* 0x000000110400780c */ /* 0x000fe40003f84270 */
[----:B0-----:R-:W-:Y:S02]  /*5240*/  FSEL R176, R176, -INF , P3 ;  /* 0xff800000b0b07808 */ /* 0x001fe40001800000 */
[----:B------:R-:W-:Y:S02]  /*5250*/  FMNMX.FTZ R7, R178, R7, !PT ;  /* 0x00000007b2077209 */ /* 0x000fe40007810000 */
[----:B------:R-:W-:Y:S02]  /*5260*/  ISETP.GT.AND P3, PT, R4, 0x18, PT ;  /* 0x000000180400780c */ /* 0x000fe40003f64270 */
[----:B-1----:R-:W-:Y:S02]  /*5270*/  FSEL R174, R174, -INF , P4 ;  /* 0xff800000aeae7808 */ /* 0x002fe40002000000 */
[----:B------:R-:W-:-:S02]  /*5280*/  FMNMX.FTZ R7, R176, R7, !PT ;  /* 0x00000007b0077209 */ /* 0x000fc40007810000 */
[----:B------:R-:W-:Y:S02]  /*5290*/  ISETP.GT.AND P4, PT, R4, 0x19, PT ;  /* 0x000000190400780c */ /* 0x000fe40003f84270 */
[----:B------:R-:W-:Y:S02]  /*52a0*/  FSEL R172, R38, -INF , P3 ;  /* 0xff80000026ac7808 */ /* 0x000fe40001800000 */
[----:B------:R-:W-:Y:S01]  /*52b0*/  FMNMX.FTZ R7, R174, R7, !PT ;  /* 0x00000007ae077209 */ /* 0x000fe20007810000 */
[----:B------:R0:W-:Y:S01]  /*52c0*/  MUFU.TANH R38, R74 ;  /* 0x0000004a00267308 */ /* 0x0001e20000002400 */
[----:B------:R-:W-:Y:S01]  /*52d0*/  ISETP.GT.AND P3, PT, R4, 0x20, PT ;  /* 0x000000200400780c */ /* 0x000fe20003f64270 */
[----:B0-----:R-:W-:Y:S01]  /*52e0*/  FMUL.FTZ R74, R60, UR51 ;  /* 0x000000333c4a7c20 */ /* 0x001fe20008410000 */
[----:B------:R-:W-:Y:S02]  /*52f0*/  FMUL.FTZ R60, R72, UR51 ;  /* 0x00000033483c7c20 */ /* 0x000fe40008410000 */
[----:B------:R-:W0:Y:S03]  /*5300*/  SHFL.IDX PT, R72, R43, RZ, 0x1c1f ;  /* 0x001c1fff2b487589 */ /* 0x000e2600000e0000 */
[----:B------:R-:W-:Y:S08]  /*5310*/  MUFU.TANH R74, R74 ;  /* 0x0000004a004a7308 */ /* 0x000ff00000002400 */
[----:B------:R-:W-:Y:S01]  /*5320*/  MUFU.TANH R60, R60 ;  /* 0x0000003c003c7308 */ /* 0x000fe20000002400 */
[----:B0-----:R-:W-:-:S04]  /*5330*/  IADD3 R72, R72, -UR50, R25 ;  /* 0x8000003248487c10 */ /* 0x001fc8000fffe019 */
[----:B------:R-:W-:-:S04]  /*5340*/  ISETP.GT.AND P5, PT, R72, 0x1, PT ;  /* 0x000000014800780c */ /* 0x000fc80003fa4270 */
[----:B------:R-:W-:Y:S02]  /*5350*/  FSEL R43, R10, -INF , P5 ;  /* 0xff8000000a2b7808 */ /* 0x000fe40002800000 */
[----:B------:R-:W-:-:S04]  /*5360*/  ISETP.GT.AND P5, PT, R72, 0x9, PT ;  /* 0x000000094800780c */ /* 0x000fc80003fa4270 */
[----:B------:R-:W-:Y:S02]  /*5370*/  FSEL R49, R20, -INF , P5 ;  /* 0xff80000014317808 */ /* 0x000fe40002800000 */
[----:B------:R-:W-:Y:S01]  /*5380*/  ISETP.GT.AND P5, PT, R72, 0x11, PT ;  /* 0x000000114800780c */ /* 0x000fe20003fa4270 */
[----:B------:R-:W-:Y:S02]  /*5390*/  WARPGROUP.DEPBAR.LE gsb0, 0x0 ;  /* 0x00008000000079c5 */ /* 0x000fe40000010000 */
[----:B------:R-:W-:Y:S01]  /*53a0*/  WARPGROUP.ARRIVE ;  /* 0x00000000000079c5 */ /* 0x000fe20000000000 */
[----:B------:R-:W-:Y:S02]  /*53b0*/  FSEL R170, R9, -INF , P4 ;  /* 0xff80000009aa7808 */ /* 0x000fe40002000000 */
[----:B------:R-:W-:Y:S01]  /*53c0*/  FMNMX.FTZ R9, R172, R7, !PT ;  /* 0x00000007ac097209 */ /* 0x000fe20007810000 */
[----:B------:R-:W-:Y:S01]  /*53d0*/  FMUL.FTZ R7, R70, UR51 ;  /* 0x0000003346077c20 */ /* 0x000fe20008410000 */
[----:B------:R-:W-:Y:S01]  /*53e0*/  ISETP.GT.AND P4, PT, R4, 0x21, PT ;  /* 0x000000210400780c */ /* 0x000fe20003f84270 */
[----:B------:R-:W-:Y:S01]  /*53f0*/  HGMMA.64x128x16.F32 R88, R152, gdesc[UR4].tnspB, R88, gsb0 ;  /* 0x41e0000498587df0 */ /* 0x000fe20008000858 */
[----:B------:R-:W-:Y:S01]  /*5400*/  FSEL R168, R42, -INF , P3 ;  /* 0xff8000002aa87808 */ /* 0x000fe20001800000 */
[----:B------:R-:W-:Y:S01]  /*5410*/  UIADD3 UR6, UR10, 0x280, URZ ;  /* 0x000002800a067890 */ /* 0x000fe2000fffe03f */
[----:B------:R-:W-:Y:S01]  /*5420*/  FMNMX.FTZ R9, R170, R9, !PT ;  /* 0x00000009aa097209 */ /* 0x000fe20007810000 */
[----:B------:R-:W0:Y:S01]  /*5430*/  MUFU.TANH R7, R7 ;  /* 0x0000000700077308 */ /* 0x000e220000002400 */
[----:B------:R-:W-:Y:S01]  /*5440*/  ISETP.GT.AND P3, PT, R4, 0x28, PT ;  /* 0x000000280400780c */ /* 0x000fe20003f64270 */
[----:B------:R-:W-:Y:S01]  /*5450*/  UMOV UR7, 0x40000040 ;  /* 0x4000004000077882 */ /* 0x000fe20000000000 */
[----:B------:R-:W-:Y:S01]  /*5460*/  FMNMX.FTZ R9, R168, R9, !PT ;  /* 0x00000009a8097209 */ /* 0x000fe20007810000 */
[----:B------:R-:W-:-:S02]  /*5470*/  WARPGROUP.DEPBAR.LE gsb0, 0x0 ;  /* 0x00008000000079c5 */ /* 0x000fc40000010000 */
[----:B------:R-:W-:Y:S01]  /*5480*/  FSEL R154, R11, -INF , P4 ;  /* 0xff8000000b9a7808 */ /* 0x000fe20002000000 */
[----:B------:R-:W-:Y:S01]  /*5490*/  WARPGROUP.ARRIVE ;  /* 0x00000000000079c5 */ /* 0x000fe20000000000 */
[----:B------:R-:W-:Y:S01]  /*54a0*/  ISETP.GT.AND P4, PT, R4, 0x29, PT ;  /* 0x000000290400780c */ /* 0x000fe20003f84270 */
[----:B------:R-:W1:Y:S01]  /*54b0*/  MUFU.TANH R11, R86 ;  /* 0x00000056000b7308 */ /* 0x000e620000002400 */
[----:B------:R-:W-:Y:S02]  /*54c0*/  FSEL R152, R46, -INF , P3 ;  /* 0xff8000002e987808 */ /* 0x000fe40001800000 */
[----:B------:R-:W-:Y:S01]  /*54d0*/  FMNMX.FTZ R9, R154, R9, !PT ;  /* 0x000000099a097209 */ /* 0x000fe20007810000 */
[----:B------:R-:W-:Y:S01]  /*54e0*/  HGMMA.64x128x16.F32 R88, R156, gdesc[UR4].tnspB, R88, gsb0 ;  /* 0x41e000049c587df0 */ /* 0x000fe20008000858 */
[----:B------:R-:W-:Y:S01]  /*54f0*/  ISETP.GT.AND P3, PT, R4, 0x30, PT ;  /* 0x000000300400780c */ /* 0x000fe20003f64270 */
[----:B------:R-:W-:Y:S01]  /*5500*/  UIADD3 UR6, UR10, 0x300, URZ ;  /* 0x000003000a067890 */ /* 0x000fe2000fffe03f */
[----:B------:R-:W-:Y:S01]  /*5510*/  FSEL R70, R47, -INF , P4 ;  /* 0xff8000002f467808 */ /* 0x000fe20002000000 */
[----:B------:R-:W-:Y:S01]  /*5520*/  UMOV UR7, 0x40000040 ;  /* 0x4000004000077882 */ /* 0x000fe20000000000 */
[----:B------:R-:W-:-:S02]  /*5530*/  FMNMX.FTZ R9, R152, R9, !PT ;  /* 0x0000000998097209 */ /* 0x000fc40007810000 */
[----:B------:R-:W-:Y:S02]  /*5540*/  ISETP.GT.AND P4, PT, R4, 0x31, PT ;  /* 0x000000310400780c */ /* 0x000fe40003f84270 */
[----:B------:R-:W-:Y:S02]  /*5550*/  FSEL R66, R50, -INF , P3 ;  /* 0xff80000032427808 */ /* 0x000fe40001800000 */
[----:B------:R-:W-:Y:S02]  /*5560*/  FMNMX.FTZ R9, R70, R9, !PT ;  /* 0x0000000946097209 */ /* 0x000fe40007810000 */
[----:B------:R-:W-:Y:S02]  /*5570*/  ISETP.GT.AND P3, PT, R4, 0x38, PT ;  /* 0x000000380400780c */ /* 0x000fe40003f64270 */
[----:B------:R-:W-:Y:S01]  /*5580*/  FSEL R62, R51, -INF , P4 ;  /* 0xff800000333e7808 */ /* 0x000fe20002000000 */
[----:B------:R-:W-:Y:S01]  /*5590*/  FMUL.FTZ R51, R65, UR51 ;  /* 0x0000003341337c20 */ /* 0x000fe20008410000 */
[----:B------:R-:W-:-:S02]  /*55a0*/  FMNMX.FTZ R9, R66, R9, !PT ;  /* 0x0000000942097209 */ /* 0x000fc40007810000 */
[----:B------:R-:W-:Y:S02]  /*55b0*/  ISETP.GT.AND P4, PT, R4, 0x39, PT ;  /* 0x000000390400780c */ /* 0x000fe40003f84270 */
[----:B------:R-:W-:Y:S01]  /*55c0*/  FSEL R58, R54, -INF , P3 ;  /* 0xff800000363a7808 */ /* 0x000fe20001800000 */
[----:B------:R-:W-:Y:S01]  /*55d0*/  MUFU.TANH R51, R51 ;  /* 0x0000003300337308 */ /* 0x000fe20000002400 */
[----:B------:R-:W-:Y:S02]  /*55e0*/  FMNMX.FTZ R9, R62, R9, !PT ;  /* 0x000000093e097209 */ /* 0x000fe40007810000 */
[----:B------:R-:W-:Y:S02]  /*55f0*/  ISETP.GT.AND P3, PT, R4, 0x40, PT ;  /* 0x000000400400780c */ /* 0x000fe40003f64270 */
[----:B------:R-:W-:Y:S02]  /*5600*/  FSEL R56, R55, -INF , P4 ;  /* 0xff80000037387808 */ /* 0x000fe40002000000 */
        /* <DEDUP_REMOVED lines=17> */
[----:B------:R-:W-:Y:S01]  /*5720*/  FMNMX.FTZ R9, R48, R9, !PT ;  /* 0x0000000930097209 */ /* 0x000fe20007810000 */
[----:B------:R-:W2:Y:S01]  /*5730*/  MUFU.TANH R13, R87 ;  /* 0x00000057000d7308 */ /* 0x000ea20000002400 */
[----:B------:R-:W-:Y:S02]  /*5740*/  ISETP.GT.AND P3, PT, R4, 0x58, PT ;  /* 0x000000580400780c */ /* 0x000fe40003f64270 */
[----:B------:R-:W-:Y:S02]  /*5750*/  FSEL R44, R44, -INF , P4 ;  /* 0xff8000002c2c7808 */ /* 0x000fe40002000000 */
[----:B------:R-:W-:-:S02]  /*5760*/  FMNMX.FTZ R9, R46, R9, !PT ;  /* 0x000000092e097209 */ /* 0x000fc40007810000 */
[----:B------:R-:W-:Y:S02]  /*5770*/  ISETP.GT.AND P4, PT, R4, 0x59, PT ;  /* 0x000000590400780c */ /* 0x000fe40003f84270 */
[----:B0-----:R-:W-:Y:S02]  /*5780*/  FSEL R42, R7, -INF , P3 ;  /* 0xff800000072a7808 */ /* 0x001fe40001800000 */
        /* <DEDUP_REMOVED lines=10> */
[----:B------:R-:W-:Y:S01]  /*5830*/  FMNMX.FTZ R9, R38, R9, !PT ;  /* 0x0000000926097209 */ /* 0x000fe20007810000 */
[----:B------:R-:W-:Y:S01]  /*5840*/  FMUL.FTZ R61, R76, UR51 ;  /* 0x000000334c3d7c20 */ /* 0x000fe20008410000 */
[----:B------:R-:W-:-:S02]  /*5850*/  ISETP.GT.AND P4, PT, R4, 0x69, PT ;  /* 0x000000690400780c */ /* 0x000fc40003f84270 */
[----:B------:R-:W-:Y:S01]  /*5860*/  FSEL R14, R14, -INF , P3 ;  /* 0xff8000000e0e7808 */ /* 0x000fe20001800000 */
[----:B------:R-:W0:Y:S01]  /*5870*/  MUFU.TANH R75, R75 ;  /* 0x0000004b004b7308 */ /* 0x000e220000002400 */
[----:B------:R-:W-:Y:S02]  /*5880*/  FMNMX.FTZ R9, R12, R9, !PT ;  /* 0x000000090c097209 */ /* 0x000fe40007810000 */
[----:B------:R-:W-:Y:S02]  /*5890*/  ISETP.GT.AND P3, PT, R4, 0x70, PT ;  /* 0x000000700400780c */ /* 0x000fe40003f64270 */
[----:B------:R-:W-:Y:S02]  /*58a0*/  FSEL R21, R21, -INF , P4 ;  /* 0xff80000015157808 */ /* 0x000fe40002000000 */
[----:B------:R-:W-:Y:S01]  /*58b0*/  FMNMX.FTZ R78, R14, R9, !PT ;  /* 0x000000090e4e7209 */ /* 0x000fe20007810000 */
[----:B------:R-:W-:Y:S01]  /*58c0*/  MUFU.TANH R61, R61 ;  /* 0x0000003d003d7308 */ /* 0x000fe20000002400 */
[----:B------:R-:W-:-:S02]  /*58d0*/  ISETP.GT.AND P4, PT, R4, 0x71, PT ;  /* 0x000000710400780c */ /* 0x000fc40003f84270 */
[----:B------:R-:W-:Y:S02]  /*58e0*/  FSEL R15, R15, -INF , P3 ;  /* 0xff8000000f0f7808 */ /* 0x000fe40001800000 */
[----:B------:R-:W-:Y:S02]  /*58f0*/  FMNMX.FTZ R78, R21, R78, !PT ;  /* 0x0000004e154e7209 */ /* 0x000fe40007810000 */
[C---:B------:R-:W-:Y:S02]  /*5900*/  ISETP.GT.AND P3, PT, R4.reuse, 0x78, PT ;  /* 0x000000780400780c */ /* 0x040fe40003f64270 */
[----:B------:R-:W-:Y:S02]  /*5910*/  FSEL R9, R83, -INF , P4 ;  /* 0xff80000053097808 */ /* 0x000fe40002000000 */
[----:B------:R-:W-:Y:S02]  /*5920*/  FMNMX.FTZ R78, R15, R78, !PT ;  /* 0x0000004e0f4e7209 */ /* 0x000fe40007810000 */
[----:B------:R-:W-:-:S02]  /*5930*/  ISETP.GT.AND P4, PT, R4, 0x79, PT ;  /* 0x000000790400780c */ /* 0x000fc40003f84270 */
[----:B-1----:R-:W-:Y:S02]  /*5940*/  FSEL R11, R11, -INF , P3 ;  /* 0xff8000000b0b7808 */ /* 0x002fe40001800000 */
[----:B------:R-:W-:Y:S02]  /*5950*/  FMNMX.FTZ R78, R9, R78, !PT ;  /* 0x0000004e094e7209 */ /* 0x000fe40007810000 */
[----:B--2---:R-:W-:Y:S02]  /*5960*/  FSEL R13, R13, -INF , P4 ;  /* 0xff8000000d0d7808 */ /* 0x004fe40002000000 */
[----:B------:R-:W-:Y:S01]  /*5970*/  FMNMX.FTZ R4, R11, R78, !PT ;  /* 0x0000004e0b047209 */ /* 0x000fe20007810000 */
[----:B------:R-:W-:Y:S01]  /*5980*/  FMUL.FTZ R78, R64, UR51 ;  /* 0x00000033404e7c20 */ /* 0x000fe20008410000 */
[----:B------:R-:W-:Y:S01]  /*5990*/  ISETP.GT.AND P4, PT, R72, RZ, PT ;  /* 0x000000ff4800720c */ /* 0x000fe20003f84270 */
[----:B------:R-:W-:Y:S01]  /*59a0*/  FMUL.FTZ R64, R81, UR51 ;  /* 0x0000003351407c20 */ /* 0x000fe20008410000 */
[----:B------:R-:W-:-:S02]  /*59b0*/  FMNMX.FTZ R4, R13, R4, !PT ;  /* 0x000000040d047209 */ /* 0x000fc40007810000 */
[----:B------:R-:W-:Y:S01]  /*59c0*/  FSEL R55, R26, -INF , P5 ;  /* 0xff8000001a377808 */ /* 0x000fe20002800000 */
[----:B------:R-:W1:Y:S01]  /*59d0*/  MUFU.TANH R78, R78 ;  /* 0x0000004e004e7308 */ /* 0x000e620000002400 */
[----:B------:R-:W-:Y:S01]  /*59e0*/  ISETP.GT.AND P5, PT, R72, 0x19, PT ;  /* 0x000000194800780c */ /* 0x000fe20003fa4270 */
[----:B------:R-:W2:Y:S03]  /*59f0*/  SHFL.BFLY PT, R7, R4, 0x2, 0x1f ;  /* 0x0c401f0004077f89 */ /* 0x000ea600000e0000 */
[----:B------:R-:W-:Y:S02]  /*5a00*/  FSEL R65, R28, -INF , P5 ;  /* 0xff8000001c417808 */ /* 0x000fe40002800000 */
[----:B------:R-:W-:Y:S01]  /*5a10*/  ISETP.GT.AND P5, PT, R72, 0x21, PT ;  /* 0x000000214800780c */ /* 0x000fe20003fa4270 */
[----:B------:R-:W3:Y:S03]  /*5a20*/  MUFU.TANH R64, R64 ;  /* 0x0000004000407308 */ /* 0x000ee60000002400 */
[----:B------:R-:W-:Y:S01]  /*5a30*/  FSEL R69, R30, -INF , P5 ;  /* 0xff8000001e457808 */ /* 0x000fe20002800000 */
[----:B------:R-:W-:-:S02]  /*5a40*/  WARPGROUP.DEPBAR.LE gsb0, 0x0 ;  /* 0x00008000000079c5 */ /* 0x000fc40000010000 */
[----:B------:R-:W-:Y:S01]  /*5a50*/  WARPGROUP.ARRIVE ;  /* 0x00000000000079c5 */ /* 0x000fe20000000000 */
[----:B------:R-:W-:-:S04]  /*5a60*/  ISETP.GT.AND P5, PT, R72, 0x29, PT ;  /* 0x000000294800780c */ /* 0x000fc80003fa4270 */
[----:B------:R-:W-:Y:S01]  /*5a70*/  FSEL R33, R33, -INF , P5 ;  /* 0xff80000021217808 */ /* 0x000fe20002800000 */
[----:B------:R-:W-:Y:S01]  /*5a80*/  HGMMA.64x128x16.F32 R88, R160, gdesc[UR4].tnspB, R88, gsb0 ;  /* 0x41e00004a0587df0 */ /* 0x000fe20008000858 */
[----:B------:R-:W-:Y:S01]  /*5a90*/  ISETP.GT.AND P5, PT, R72, 0x31, PT ;  /* 0x000000314800780c */ /* 0x000fe20003fa4270 */
[----:B------:R-:W-:Y:S01]  /*5aa0*/  UIADD3 UR6, UR10, 0x380, URZ ;  /* 0x000003800a067890 */ /* 0x000fe2000fffe03f */
[----:B------:R-:W-:Y:S02]  /*5ab0*/  UMOV UR7, 0x40000040 ;  /* 0x4000004000077882 */ /* 0x000fe40000000000 */
[----:B------:R-:W-:Y:S02]  /*5ac0*/  FSEL R77, R34, -INF , P5 ;  /* 0xff800000224d7808 */ /* 0x000fe40002800000 */
[----:B--2---:R-:W-:Y:S02]  /*5ad0*/  FMNMX.FTZ R7, R4, R7, !PT ;  /* 0x0000000704077209 */ /* 0x004fe40007810000 */
[----:B------:R-:W2:Y:S01]  /*5ae0*/  LDC R4, c[0x0][0x988] ;  /* 0x00026200ff047b82 */ /* 0x000ea20000000800 */
[----:B------:R-:W-:-:S02]  /*5af0*/  ISETP.GT.AND P5, PT, R72, 0x39, PT ;  /* 0x000000394800780c */ /* 0x000fc40003fa4270 */
[----:B------:R-:W4:Y:S02]  /*5b00*/  SHFL.BFLY PT, R68, R7, 0x1, 0x1f ;  /* 0x0c201f0007447f89 */ /* 0x000f2400000e0000 */
[----:B------:R-:W-:Y:S02]  /*5b10*/  FSEL R81, R36, -INF , P5 ;  /* 0xff80000024517808 */ /* 0x000fe40002800000 */
[----:B------:R-:W-:-:S04]  /*5b20*/  ISETP.GT.AND P5, PT, R72, 0x41, PT ;  /* 0x000000414800780c */ /* 0x000fc80003fa4270 */
[----:B------:R-:W-:Y:S02]  /*5b30*/  FSEL R41, R41, -INF , P5 ;  /* 0xff80000029297808 */ /* 0x000fe40002800000 */
[----:B------:R-:W-:-:S04]  /*5b40*/  ISETP.GT.AND P5, PT, R72, 0x49, PT ;  /* 0x000000494800780c */ /* 0x000fc80003fa4270 */
[----:B0-----:R-:W-:Y:S02]  /*5b50*/  FSEL R75, R75, -INF , P5 ;  /* 0xff8000004b4b7808 */ /* 0x001fe40002800000 */
[----:B------:R-:W-:-:S04]  /*5b60*/  ISETP.GT.AND P5, PT, R72, 0x51, PT ;  /* 0x000000514800780c */ /* 0x000fc80003fa4270 */
[----:B------:R-:W-:Y:S02]  /*5b70*/  FSEL R51, R51, -INF , P5 ;  /* 0xff80000033337808 */ /* 0x000fe40002800000 */
[----:B------:R-:W-:Y:S02]  /*5b80*/  ISETP.GT.AND P5, PT, R72, 0x59, PT ;  /* 0x000000594800780c */ /* 0x000fe40003fa4270 */
[----:B----4-:R-:W-:Y:S01]  /*5b90*/  FMNMX.FTZ R7, R7, R68, !PT ;  /* 0x0000004407077209 */ /* 0x010fe20007810000 */
[----:B------:R-:W-:Y:S01]  /*5ba0*/  FMUL.FTZ R68, R84, UR51 ;  /* 0x0000003354447c20 */ /* 0x000fe20008410000 */
[----:B------:R-:W-:Y:S02]  /*5bb0*/  FSEL R53, R53, -INF , P5 ;  /* 0xff80000035357808 */ /* 0x000fe40002800000 */
[C---:B------:R-:W-:Y:S01]  /*5bc0*/  FSETP.NEU.FTZ.AND P3, PT, R7.reuse, -INF , PT ;  /* 0xff8000000700780b */ /* 0x040fe20003f7d000 */
[----:B--2---:R-:W-:Y:S01]  /*5bd0*/  FMUL.FTZ R45, R7, R4 ;  /* 0x00000004072d7220 */ /* 0x004fe20000410000 */
[----:B------:R-:W-:Y:S01]  /*5be0*/  ISETP.GT.AND P5, PT, R72, 0x61, PT ;  /* 0x000000614800780c */ /* 0x000fe20003fa4270 */
[----:B------:R-:W0:Y:S03]  /*5bf0*/  MUFU.TANH R68, R68 ;  /* 0x0000004400447308 */ /* 0x000e260000002400 */
[----:B------:R-:W-:-:S02]  /*5c00*/  FSEL R25, R45, RZ, P3 ;  /* 0x000000ff2d197208 */ /* 0x000fc40001800000 */
[----:B------:R-:W-:Y:S02]  /*5c10*/  FSEL R45, R8, -INF , P4 ;  /* 0xff800000082d7808 */ /* 0x000fe40002000000 */
[----:B------:R-:W-:Y:S01]  /*5c20*/  ISETP.GT.AND P4, PT, R72, 0x8, PT ;  /* 0x000000084800780c */ /* 0x000fe20003f84270 */
[-CC-:B------:R-:W-:Y:S01]  /*5c30*/  FFMA.FTZ R153, R54, R4.reuse, -R25.reuse ;  /* 0x0000000436997223 */ /* 0x180fe20000010819 */
[----:B------:R-:W-:Y:S01]  /*5c40*/  FMNMX.FTZ R10, R45, R5, !PT ;  /* 0x000000052d0a7209 */ /* 0x000fe20007810000 */
[-CC-:B------:R-:W-:Y:S01]  /*5c50*/  FFMA.FTZ R159, R42, R4.reuse, -R25.reuse ;  /* 0x000000042a9f7223 */ /* 0x180fe20000010819 */
[----:B------:R-:W-:Y:S01]  /*5c60*/  FSEL R47, R24, -INF , P4 ;  /* 0xff800000182f7808 */ /* 0x000fe20002000000 */
[--C-:B------:R-:W-:Y:S01]  /*5c70*/  FFMA.FTZ R183, R180, R4, -R25.reuse ;  /* 0x00000004b4b77223 */ /* 0x100fe20000010819 */
[----:B------:R-:W-:Y:S01]  /*5c80*/  FMNMX.FTZ R10, R43, R10, !PT ;  /* 0x0000000a2b0a7209 */ /* 0x000fe20007810000 */
[-CC-:B------:R-:W-:Y:S01]  /*5c90*/  FFMA.FTZ R181, R192, R4.reuse, -R25.reuse ;  /* 0x00000004c0b57223 */ /* 0x180fe20000010819 */
[----:B------:R-:W-:Y:S01]  /*5ca0*/  ISETP.GT.AND P4, PT, R72, 0x10, PT ;  /* 0x000000104800780c */ /* 0x000fe20003f84270 */
[--C-:B------:R-:W-:Y:S01]  /*5cb0*/  FFMA.FTZ R157, R46, R4, -R25.reuse ;  /* 0x000000042e9d7223 */ /* 0x100fe20000010819 */
[----:B------:R-:W-:Y:S01]  /*5cc0*/  FMNMX.FTZ R10, R47, R10, !PT ;  /* 0x0000000a2f0a7209 */ /* 0x000fe20007810000 */
[--C-:B------:R-:W-:Y:S01]  /*5cd0*/  FFMA.FTZ R8, R182, R4, -R25.reuse ;  /* 0x00000004b6087223 */ /* 0x100fe20000010819 */
[----:B------:R-:W-:Y:S01]  /*5ce0*/  FSEL R27, R27, -INF , P4 ;  /* 0xff8000001b1b7808 */ /* 0x000fe20002000000 */
[----:B------:R-:W-:Y:S01]  /*5cf0*/  MUFU.EX2 R181, R181 ;  /* 0x000000b500b57308 */ /* 0x000fe20000000800 */
        /* <DEDUP_REMOVED lines=53> */
[----:B------:R-:W-:Y:S01]  /*6050*/  FFMA.FTZ R13, R13, R4, -R25 ;  /* 0x000000040d0d7223 */ /* 0x000fe20000010819 */
[----:B------:R-:W-:Y:S01]  /*6060*/  FSEL R39, R74, -INF , P4 ;  /* 0xff8000004a277808 */ /* 0x000fe20002000000 */
[----:B------:R2:W-:Y:S01]  /*6070*/  MUFU.EX2 R26, R154 ;  /* 0x0000009a001a7308 */ /* 0x0005e20000000800 */
[----:B------:R-:W-:-:S02]  /*6080*/  FMNMX.FTZ R28, R41, R28, !PT ;  /* 0x0000001c291c7209 */ /* 0x000fc40007810000 */
[----:B------:R-:W-:Y:S02]  /*6090*/  ISETP.GT.AND P4, PT, R72, 0x50, PT ;  /* 0x000000504800780c */ /* 0x000fe40003f84270 */
[----:B------:R-:W-:Y:S02]  /*60a0*/  FMNMX.FTZ R28, R39, R28, !PT ;  /* 0x0000001c271c7209 */ /* 0x000fe40007810000 */
[----:B-1----:R-:W-:Y:S01]  /*60b0*/  FSEL R79, R78, -INF , P4 ;  /* 0xff8000004e4f7808 */ /* 0x002fe20002000000 */
[----:B------:R1:W-:Y:S01]  /*60c0*/  MUFU.EX2 R24, R170 ;  /* 0x000000aa00187308 */ /* 0x0003e20000000800 */
[----:B------:R-:W-:Y:S02]  /*60d0*/  FMNMX.FTZ R28, R75, R28, !PT ;  /* 0x0000001c4b1c7209 */ /* 0x000fe40007810000 */
[----:B------:R-:W-:Y:S02]  /*60e0*/  ISETP.GT.AND P4, PT, R72, 0x58, PT ;  /* 0x000000584800780c */ /* 0x000fe40003f84270 */
[----:B------:R-:W-:-:S02]  /*60f0*/  FMNMX.FTZ R30, R79, R28, !PT ;  /* 0x0000001c4f1e7209 */ /* 0x000fc40007810000 */
[----:B------:R-:W-:Y:S01]  /*6100*/  FSEL R57, R57, -INF , P4 ;  /* 0xff80000039397808 */ /* 0x000fe20002000000 */
[----:B------:R-:W-:Y:S01]  /*6110*/  MUFU.EX2 R173, R173 ;  /* 0x000000ad00ad7308 */ /* 0x000fe20000000800 */
[----:B------:R-:W-:Y:S02]  /*6120*/  FMNMX.FTZ R30, R51, R30, !PT ;  /* 0x0000001e331e7209 */ /* 0x000fe40007810000 */
[----:B------:R-:W-:Y:S02]  /*6130*/  ISETP.GT.AND P4, PT, R72, 0x60, PT ;  /* 0x000000604800780c */ /* 0x000fe40003f84270 */
[----:B------:R-:W-:Y:S02]  /*6140*/  FMNMX.FTZ R30, R57, R30, !PT ;  /* 0x0000001e391e7209 */ /* 0x000fe40007810000 */
[----:B------:R-:W-:Y:S01]  /*6150*/  FSEL R85, R60, -INF , P4 ;  /* 0xff8000003c557808 */ /* 0x000fe20002000000 */
[----:B------:R-:W-:Y:S02]  /*6160*/  WARPGROUP.DEPBAR.LE gsb0, 0x0 ;  /* 0x00008000000079c5 */ /* 0x000fe40000010000 */
[----:B------:R-:W-:Y:S01]  /*6170*/  FMNMX.FTZ R30, R53, R30, !PT ;  /* 0x0000001e351e7209 */ /* 0x000fe20007810000 */
[----:B------:R-:W-:Y:S01]  /*6180*/  WARPGROUP.ARRIVE ;  /* 0x00000000000079c5 */ /* 0x000fe20000000000 */
[----:B------:R-:W-:Y:S01]  /*6190*/  ISETP.GT.AND P4, PT, R72, 0x68, PT ;  /* 0x000000684800780c */ /* 0x000fe20003f84270 */
[----:B------:R-:W-:Y:S01]  /*61a0*/  MUFU.EX2 R175, R175 ;  /* 0x000000af00af7308 */ /* 0x000fe20000000800 */
[----:B------:R-:W-:-:S02]  /*61b0*/  FSEL R59, R59, -INF , P5 ;  /* 0xff8000003b3b7808 */ /* 0x000fc40002800000 */
[----:B------:R-:W-:Y:S01]  /*61c0*/  FMNMX.FTZ R32, R85, R30, !PT ;  /* 0x0000001e55207209 */ /* 0x000fe20007810000 */
[----:B------:R-:W-:Y:S01]  /*61d0*/  HGMMA.64x128x16.F32 R88, R164, gdesc[UR4].tnspB, R88, gsb0 ;  /* 0x41e00004a4587df0 */ /* 0x000fe20008000858 */
[C---:B------:R-:W-:Y:S02]  /*61e0*/  ISETP.GT.AND P5, PT, R72.reuse, 0x69, PT ;  /* 0x000000694800780c */ /* 0x040fe40003fa4270 */
[----:B------:R-:W-:Y:S01]  /*61f0*/  FSEL R61, R61, -INF , P4 ;  /* 0xff8000003d3d7808 */ /* 0x000fe20002000000 */
[----:B------:R-:W-:Y:S01]  /*6200*/  MUFU.EX2 R28, R70 ;  /* 0x00000046001c7308 */ /* 0x000fe20000000800 */
[----:B------:R-:W-:Y:S02]  /*6210*/  FMNMX.FTZ R32, R59, R32, !PT ;  /* 0x000000203b207209 */ /* 0x000fe40007810000 */
[----:B------:R-:W-:Y:S02]  /*6220*/  ISETP.GT.AND P4, PT, R72, 0x70, PT ;  /* 0x000000704800780c */ /* 0x000fe40003f84270 */
[----:B------:R-:W-:-:S02]  /*6230*/  FSEL R63, R63, -INF , P5 ;  /* 0xff8000003f3f7808 */ /* 0x000fc40002800000 */
[----:B------:R-:W-:Y:S01]  /*6240*/  FMNMX.FTZ R32, R61, R32, !PT ;  /* 0x000000203d207209 */ /* 0x000fe20007810000 */
[----:B------:R-:W-:Y:S01]  /*6250*/  MUFU.EX2 R169, R169 ;  /* 0x000000a900a97308 */ /* 0x000fe20000000800 */
[C---:B------:R-:W-:Y:S02]  /*6260*/  ISETP.GT.AND P5, PT, R72.reuse, 0x71, PT ;  /* 0x000000714800780c */ /* 0x040fe40003fa4270 */
[----:B------:R-:W-:Y:S02]  /*6270*/  FSEL R87, R67, -INF , P4 ;  /* 0xff80000043577808 */ /* 0x000fe40002000000 */
[----:B------:R-:W-:Y:S02]  /*6280*/  FMNMX.FTZ R32, R63, R32, !PT ;  /* 0x000000203f207209 */ /* 0x000fe40007810000 */
[----:B------:R-:W-:Y:S01]  /*6290*/  ISETP.GT.AND P4, PT, R72, 0x78, PT ;  /* 0x000000784800780c */ /* 0x000fe20003f84270 */
[----:B------:R-:W-:Y:S01]  /*62a0*/  MUFU.EX2 R30, R62 ;  /* 0x0000003e001e7308 */ /* 0x000fe20000000800 */
[----:B---3--:R-:W-:-:S02]  /*62b0*/  FSEL R191, R64, -INF , P5 ;  /* 0xff80000040bf7808 */ /* 0x008fc40002800000 */
[----:B------:R-:W-:Y:S02]  /*62c0*/  FMNMX.FTZ R34, R87, R32, !PT ;  /* 0x0000002057227209 */ /* 0x000fe40007810000 */
[----:B------:R-:W-:Y:S02]  /*62d0*/  ISETP.GT.AND P5, PT, R72, 0x79, PT ;  /* 0x000000794800780c */ /* 0x000fe40003fa4270 */
[----:B0-----:R-:W-:Y:S01]  /*62e0*/  FSEL R193, R68, -INF , P4 ;  /* 0xff80000044c17808 */ /* 0x001fe20002000000 */
[----:B------:R-:W-:Y:S01]  /*62f0*/  MUFU.EX2 R171, R171 ;  /* 0x000000ab00ab7308 */ /* 0x000fe20000000800 */
[----:B------:R-:W-:Y:S02]  /*6300*/  FMNMX.FTZ R34, R191, R34, !PT ;  /* 0x00000022bf227209 */ /* 0x000fe40007810000 */
[----:B------:R-:W-:Y:S01]  /*6310*/  FSEL R195, R71, -INF , P5 ;  /* 0xff80000047c37808 */ /* 0x000fe20002800000 */
[----:B------:R-:W-:Y:S01]  /*6320*/  FFMA.FTZ R71, R21, R4, -R25 ;  /* 0x0000000415477223 */ /* 0x000fe20000010819 */
[----:B------:R-:W-:-:S02]  /*6330*/  FMNMX.FTZ R34, R193, R34, !PT ;  /* 0x00000022c1227209 */ /* 0x000fc40007810000 */
[----:B------:R-:W-:Y:S01]  /*6340*/  IADD3 R44, -R23, 0xb, RZ ;  /* 0x0000000b172c7810 */ /* 0x000fe20007ffe1ff */
[----:B------:R-:W-:Y:S01]  /*6350*/  MUFU.EX2 R32, R56 ;  /* 0x0000003800207308 */ /* 0x000fe20000000800 */
[----:B------:R-:W-:Y:S01]  /*6360*/  FMNMX.FTZ R54, R195, R34, !PT ;  /* 0x00000022c3367209 */ /* 0x000fe20007810000 */
[----:B------:R-:W-:-:S04]  /*6370*/  FFMA.FTZ R34, R50, R4, -R25 ;  /* 0x0000000432227223 */ /* 0x000fc80000010819 */
[----:B------:R-:W0:Y:S02]  /*6380*/  SHFL.BFLY PT, R67, R54, 0x2, 0x1f ;  /* 0x0c401f0036437f89 */ /* 0x000e2400000e0000 */
[----:B------:R-:W-:Y:S08]  /*6390*/  MUFU.EX2 R153, R153 ;  /* 0x0000009900997308 */ /* 0x000ff00000000800 */
[----:B------:R-:W-:Y:S08]  /*63a0*/  MUFU.EX2 R34, R34 ;  /* 0x0000002200227308 */ /* 0x000ff00000000800 */
[----:B------:R-:W-:Y:S01]  /*63b0*/  MUFU.EX2 R155, R155 ;  /* 0x0000009b009b7308 */ /* 0x000fe20000000800 */
[----:B0-----:R-:W-:Y:S01]  /*63c0*/  FMNMX.FTZ R42, R54, R67, !PT ;  /* 0x00000043362a7209 */ /* 0x001fe20007810000 */
[-CC-:B------:R-:W-:Y:S01]  /*63d0*/  FFMA.FTZ R67, R12, R4.reuse, -R25.reuse ;  /* 0x000000040c437223 */ /* 0x180fe20000010819 */
[-CC-:B------:R-:W-:Y:S01]  /*63e0*/  FFMA.FTZ R12, R14, R4.reuse, -R25.reuse ;  /* 0x000000040e0c7223 */ /* 0x180fe20000010819 */
[----:B------:R-:W-:-:S04]  /*63f0*/  FFMA.FTZ R14, R15, R4, -R25 ;  /* 0x000000040f0e7223 */ /* 0x000fc80000010819 */
[----:B------:R-:W-:Y:S01]  /*6400*/  MUFU.EX2 R48, R48 ;  /* 0x0000003000307308 */ /* 0x000fe20000000800 */
[----:B------:R-:W0:Y:S07]  /*6410*/  SHFL.BFLY PT, R197, R42, 0x1, 0x1f ;  /* 0x0c201f002ac57f89 */ /* 0x000e2e00000e0000 */
[----:B------:R-:W-:Y:S08]  /*6420*/  MUFU.EX2 R157, R157 ;  /* 0x0000009d009d7308 */ /* 0x000ff00000000800 */
[----:B------:R-:W-:Y:S08]  /*6430*/  MUFU.EX2 R36, R36 ;  /* 0x0000002400247308 */ /* 0x000ff00000000800 */
[----:B------:R-:W-:Y:S01]  /*6440*/  MUFU.EX2 R159, R159 ;  /* 0x0000009f009f7308 */ /* 0x000fe20000000800 */
[----:B0-----:R-:W-:-:S04]  /*6450*/  FMNMX.FTZ R21, R42, R197, !PT ;  /* 0x000000c52a157209 */ /* 0x001fc80007810000 */
[C---:B------:R-:W-:Y:S01]  /*6460*/  FSETP.NEU.FTZ.AND P4, PT, R21.reuse, -INF , PT ;  /* 0xff8000001500780b */ /* 0x040fe20003f9d000 */
[----:B------:R-:W-:Y:S02]  /*6470*/  FMUL.FTZ R42, R21, R4 ;  /* 0x00000004152a7220 */ /* 0x000fe40000410000 */
[----:B------:R-:W-:Y:S03]  /*6480*/  MUFU.EX2 R40, R40 ;  /* 0x0000002800287308 */ /* 0x000fe60000000800 */
[----:B------:R-:W-:-:S05]  /*6490*/  FSEL R42, R42, RZ, P4 ;  /* 0x000000ff2a2a7208 */ /* 0x000fca0002000000 */
[-CC-:B------:R-:W-:Y:S01]  /*64a0*/  FFMA.FTZ R180, R45, R4.reuse, -R42.reuse ;  /* 0x000000042db47223 */ /* 0x180fe2000001082a */
[----:B------:R-:W-:Y:S01]  /*64b0*/  FSEL R45, R7, RZ, P3 ;  /* 0x000000ff072d7208 */ /* 0x000fe20001800000 */
[-CC-:B------:R-:W-:Y:S01]  /*64c0*/  FFMA.FTZ R15, R43, R4.reuse, -R42.reuse ;  /* 0x000000042b0f7223 */ /* 0x180fe2000001082a */
[-CC-:B------:R-:W-:Y:S01]  /*64d0*/  FFMA.FTZ R182, R47, R4.reuse, -R42.reuse ;  /* 0x000000042fb67223 */ /* 0x180fe2000001082a */
[-CC-:B------:R-:W-:Y:S01]  /*64e0*/  FFMA.FTZ R43, R49, R4.reuse, -R42.reuse ;  /* 0x00000004312b7223 */ /* 0x180fe2000001082a */
[-C--:B------:R-:W-:Y:S01]  /*64f0*/  FFMA.FTZ R176, R27, R4.reuse, -R42 ;  /* 0x000000041bb07223 */ /* 0x080fe2000001082a */
[----:B------:R-:W-:Y:S01]  /*6500*/  FADD.FTZ R45, -R45, R6 ;  /* 0x000000062d2d7221 */ /* 0x000fe20000010100 */
[----:B------:R-:W-:Y:S01]  /*6510*/  FSEL R6, R21, RZ, P4 ;  /* 0x000000ff15067208 */ /* 0x000fe20002000000 */
[----:B------:R-:W-:Y:S01]  /*6520*/  MUFU.EX2 R180, R180 ;  /* 0x000000b400b47308 */ /* 0x000fe20000000800 */
[-C--:B------:R-:W-:Y:S01]  /*6530*/  FFMA.FTZ R27, R55, R4.reuse, -R42 ;  /* 0x00000004371b7223 */ /* 0x080fe2000001082a */
[----:B------:R-:W-:Y:S01]  /*6540*/  FMUL.FTZ R46, R45, R4 ;  /* 0x000000042d2e7220 */ /* 0x000fe20000410000 */
[----:B------:R-:W-:-:S02]  /*6550*/  IMAD.U32 R45, RZ, RZ, UR42 ;  /* 0x0000002aff2d7e24 */ /* 0x000fc4000f8e00ff */
[----:B------:R-:W-:Y:S01]  /*6560*/  FADD.FTZ R5, -R6, R5 ;  /* 0x0000000506057221 */ /* 0x000fe20000010100 */
[-CC-:B--2---:R-:W-:Y:S01]  /*6570*/  FFMA.FTZ R154, R39, R4.reuse, -R42.reuse ;  /* 0x00000004279a7223 */ /* 0x184fe2000001082a */
[-CC-:B------:R-:W-:Y:S01]  /*6580*/  FFMA.FTZ R178, R29, R4.reuse, -R42.reuse ;  /* 0x000000041db27223 */ /* 0x180fe2000001082a */
[-CC-:B------:R-:W-:Y:S01]  /*6590*/  FFMA.FTZ R29, R65, R4.reuse, -R42.reuse ;  /* 0x00000004411d7223 */ /* 0x180fe2000001082a */
[-C--:B------:R-:W-:Y:S01]  /*65a0*/  FMUL.FTZ R5, R5, R4.reuse ;  /* 0x0000000405057220 */ /* 0x080fe20000410000 */
[----:B------:R-:W0:Y:S01]  /*65b0*/  MUFU.EX2 R6, R46 ;  /* 0x0000002e00067308 */ /* 0x000e220000000800 */
[----:B------:R-:W-:Y:S01]  /*65c0*/  @!P1 LEA R45, R45, UR41, 0x3 ;  /* 0x000000292d2d9c11 */ /* 0x000fe2000f8e18ff */
[-CC-:B------:R-:W-:Y:S01]  /*65d0*/  FFMA.FTZ R172, R31, R4.reuse, -R42.reuse ;  /* 0x000000041fac7223 */ /* 0x180fe2000001082a */
[-CC-:B------:R-:W-:Y:S01]  /*65e0*/  FFMA.FTZ R31, R69, R4.reuse, -R42.reuse ;  /* 0x00000004451f7223 */ /* 0x180fe2000001082a */
[-CC-:B------:R-:W-:Y:S01]  /*65f0*/  FFMA.FTZ R174, R73, R4.reuse, -R42.reuse ;  /* 0x0000000449ae7223 */ /* 0x180fe2000001082a */
[----:B------:R-:W-:Y:S01]  /*6600*/  FFMA.FTZ R33, R33, R4, -R42 ;  /* 0x0000000421217223 */ /* 0x000fe2000001082a */
[----:B------:R-:W-:-:S02]  /*6610*/  @!P1 VIADD R45, R45, 0x28840 ;  /* 0x000288402d2d9836 */ /* 0x000fc40000000000 */
[-CC-:B------:R-:W-:Y:S01]  /*6620*/  FFMA.FTZ R168, R35, R4.reuse, -R42.reuse ;  /* 0x0000000423a87223 */ /* 0x180fe2000001082a */
[----:B------:R-:W2:Y:S01]  /*6630*/  MUFU.EX2 R5, R5 ;  /* 0x0000000500057308 */ /* 0x000ea20000000800 */
[-CC-:B------:R-:W-:Y:S01]  /*6640*/  FFMA.FTZ R35, R77, R4.reuse, -R42.reuse ;  /* 0x000000044d237223 */ /* 0x180fe2000001082a */
[-CC-:B-1----:R-:W-:Y:S01]  /*6650*/  FFMA.FTZ R170, R37, R4.reuse, -R42.reuse ;  /* 0x0000000425aa7223 */ /* 0x182fe2000001082a */
[----:B------:R-:W-:Y:S01]  /*6660*/  @!P1 PRMT R45, RZ, 0x654, R45 ;  /* 0x00000654ff2d9816 */ /* 0x000fe2000000002d */
[-CC-:B------:R-:W-:Y:S01]  /*6670*/  FFMA.FTZ R37, R81, R4.reuse, -R42.reuse ;  /* 0x0000000451257223 */ /* 0x180fe2000001082a */
[-CC-:B------:R-:W-:Y:S01]  /*6680*/  FFMA.FTZ R152, R83, R4.reuse, -R42.reuse ;  /* 0x0000000453987223 */ /* 0x180fe2000001082a */
[----:B------:R-:W-:Y:S01]  /*6690*/  FFMA.FTZ R41, R41, R4, -R42 ;  /* 0x0000000429297223 */ /* 0x000fe2000001082a */
[----:B------:R-:W-:Y:S02]  /*66a0*/  WARPGROUP.DEPBAR.LE gsb0, 0x0 ;  /* 0x00008000000079c5 */ /* 0x000fe40000010000 */
[----:B------:R-:W1:Y:S01]  /*66b0*/  MUFU.EX2 R15, R15 ;  /* 0x0000000f000f7308 */ /* 0x000e620000000800 */
[----:B0-----:R-:W-:Y:S01]  /*66c0*/  FFMA.FTZ R39, R6, R0, R181 ;  /* 0x0000000006277223 */ /* 0x001fe200000100b5 */
[----:B------:R0:W-:Y:S06]  /*66d0*/  BAR.ARV R44, 0x100 ;  /* 0x0004002c0000751d */ /* 0x0001ec0000002000 */
[----:B------:R-:W0:Y:S01]  /*66e0*/  MUFU.EX2 R182, R182 ;  /* 0x000000b600b67308 */ /* 0x000e220000000800 */
[----:B--2---:R-:W-:Y:S01]  /*66f0*/  FFMA.FTZ R46, R5, R3, R180 ;  /* 0x00000003052e7223 */ /* 0x004fe200000100b4 */
[----:B------:R2:W-:Y:S01]  /*6700*/  @!P1 SYNCS.ARRIVE.TRANS64.RED.A1T0 RZ, [R45+URZ], RZ ;  /* 0x000000ff2dff99a7 */ /* 0x0005e2000810043f */
[C---:B------:R-:W-:Y:S01]  /*6710*/  FADD.FTZ R0, R8.reuse, R39 ;  /* 0x0000002708007221 */ /* 0x040fe20000010000 */
[-CC-:B------:R-:W-:Y:S01]  /*6720*/  FFMA.FTZ R3, R75, R4.reuse, -R42.reuse ;  /* 0x000000044b037223 */ /* 0x180fe2000001082a */
[----:B------:R-:W-:Y:S01]  /*6730*/  F2FP.F16.F32.PACK_AB R181, R8, R181 ;  /* 0x000000b508b5723e */ /* 0x000fe200000000ff */
[----:B------:R-:W-:Y:S01]  /*6740*/  FFMA.FTZ R156, R79, R4, -R42 ;  /* 0x000000044f9c7223 */ /* 0x000fe2000001082a */
[----:B------:R-:W-:Y:S01]  /*6750*/  FADD.FTZ R39, R183, R0 ;  /* 0x00000000b7277221 */ /* 0x000fe20000010000 */
[----:B------:R-:W3:Y:S01]  /*6760*/  MUFU.EX2 R43, R43 ;  /* 0x0000002b002b7308 */ /* 0x000ee20000000800 */
[C---:B-1----:R-:W-:Y:S01]  /*6770*/  F2FP.F16.F32.PACK_AB R180, R15.reuse, R180 ;  /* 0x000000b40fb4723e */ /* 0x042fe200000000ff */
[----:B--2---:R-:W-:Y:S01]  /*6780*/  FADD.FTZ R45, R15, R46 ;  /* 0x0000002e0f2d7221 */ /* 0x004fe20000010000 */
[----:B------:R-:W-:Y:S01]  /*6790*/  FADD.FTZ R0, R10, R39 ;  /* 0x000000270a007221 */ /* 0x000fe20000010000 */
[-CC-:B------:R-:W-:Y:S01]  /*67a0*/  FFMA.FTZ R51, R51, R4.reuse, -R42.reuse ;  /* 0x0000000433337223 */ /* 0x180fe2000001082a */
[-CC-:B------:R-:W-:Y:S01]  /*67b0*/  FFMA.FTZ R57, R57, R4.reuse, -R42.reuse ;  /* 0x0000000439397223 */ /* 0x180fe2000001082a */
[-C--:B------:R-:W-:Y:S01]  /*67c0*/  FFMA.FTZ R53, R53, R4.reuse, -R42 ;  /* 0x0000000435357223 */ /* 0x080fe2000001082a */
[----:B------:R-:W-:Y:S01]  /*67d0*/  FADD.FTZ R39, R177, R0 ;  /* 0x00000000b1277221 */ /* 0x000fe20000010000 */
[----:B------:R-:W1:Y:S01]  /*67e0*/  MUFU.EX2 R176, R176 ;  /* 0x000000b000b07308 */ /* 0x000e620000000800 */
[----:B0-----:R-:W-:Y:S01]  /*67f0*/  FADD.FTZ R44, R182, R45 ;  /* 0x0000002db62c7221 */ /* 0x001fe20000010000 */
[-CC-:B------:R-:W-:Y:S01]  /*6800*/  FFMA.FTZ R85, R85, R4.reuse, -R42.reuse ;  /* 0x0000000455557223 */ /* 0x180fe2000001082a */
[----:B------:R-:W-:Y:S01]  /*6810*/  FADD.FTZ R0, R20, R39 ;  /* 0x0000002714007221 */ /* 0x000fe20000010000 */
[-CC-:B------:R-:W-:Y:S01]  /*6820*/  FFMA.FTZ R59, R59, R4.reuse, -R42.reuse ;  /* 0x000000043b3b7223 */ /* 0x180fe2000001082a */
[-CC-:B------:R-:W-:Y:S01]  /*6830*/  FFMA.FTZ R61, R61, R4.reuse, -R42.reuse ;  /* 0x000000043d3d7223 */ /* 0x180fe2000001082a */
[-CC-:B------:R-:W-:Y:S01]  /*6840*/  FFMA.FTZ R63, R63, R4.reuse, -R42.reuse ;  /* 0x000000043f3f7223 */ /* 0x180fe2000001082a */
[-C--:B------:R-:W-:Y:S01]  /*6850*/  FFMA.FTZ R87, R87, R4.reuse, -R42 ;  /* 0x0000000457577223 */ /* 0x080fe2000001082a */
[----:B------:R-:W0:Y:S01]  /*6860*/  MUFU.EX2 R27, R27 ;  /* 0x0000001b001b7308 */ /* 0x000e220000000800 */
[----:B---3--:R-:W-:Y:S01]  /*6870*/  FADD.FTZ R45, R43, R44 ;  /* 0x0000002c2b2d7221 */ /* 0x008fe20000010000 */
[-CC-:B------:R-:W-:Y:S01]  /*6880*/  FFMA.FTZ R191, R191, R4.reuse, -R42.reuse ;  /* 0x00000004bfbf7223 */ /* 0x180fe2000001082a */
[-CC-:B------:R-:W-:Y:S01]  /*6890*/  FFMA.FTZ R193, R193, R4.reuse, -R42.reuse ;  /* 0x00000004c1c17223 */ /* 0x180fe2000001082a */
[----:B------:R-:W-:Y:S01]  /*68a0*/  FFMA.FTZ R42, R195, R4, -R42 ;  /* 0x00000004c32a7223 */ /* 0x000fe2000001082a */
[----:B------:R-:W-:Y:S01]  /*68b0*/  IMAD.U32 R47, RZ, RZ, UR53 ;  /* 0x00000035ff2f7e24 */ /* 0x000fe2000f8e00ff */
[----:B------:R-:W-:Y:S01]  /*68c0*/  PLOP3.LUT P3, PT, PT, PT, UP1, 0x80, 0x0 ;  /* 0x000000000000781c */ /* 0x000fe20003f6f018 */
[----:B------:R-:W-:Y:S01]  /*68d0*/  UMOV UR53, UR42 ;  /* 0x0000002a00357c82 */ /* 0x000fe20008000000 */
[----:B------:R-:W2:Y:S01]  /*68e0*/  MUFU.EX2 R178, R178 ;  /* 0x000000b200b27308 */ /* 0x000ea20000000800 */
[----:B-1----:R-:W-:Y:S01]  /*68f0*/  FADD.FTZ R44, R176, R45 ;  /* 0x0000002db02c7221 */ /* 0x002fe20000010000 */
[----:B------:R-:W-:Y:S01]  /*6900*/  @!P1 LEA R47, R47, UR41, 0x3 ;  /* 0x000000292f2f9c11 */ /* 0x000fe2000f8e18ff */
[-C--:B------:R-:W-:Y:S01]  /*6910*/  FMUL.FTZ R88, R88, R5.reuse ;  /* 0x0000000558587220 */ /* 0x080fe20000410000 */
[-C--:B------:R-:W-:Y:S01]  /*6920*/  FMUL.FTZ R89, R89, R5.reuse ;  /* 0x0000000559597220 */ /* 0x080fe20000410000 */
[-C--:B------:R-:W-:Y:S01]  /*6930*/  FMUL.FTZ R92, R92, R5.reuse ;  /* 0x000000055c5c7220 */ /* 0x080fe20000410000 */
[-C--:B------:R-:W-:Y:S01]  /*6940*/  FMUL.FTZ R93, R93, R5.reuse ;  /* 0x000000055d5d7220 */ /* 0x080fe20000410000 */
[----:B------:R-:W-:Y:S01]  /*6950*/  @!P1 VIADD R46, R47, 0x28860 ;  /* 0x000288602f2e9836 */ /* 0x000fe20000000000 */
[----:B------:R-:W1:Y:S01]  /*6960*/  MUFU.EX2 R29, R29 ;  /* 0x0000001d001d7308 */ /* 0x000e620000000800 */
[----:B0-----:R-:W-:Y:S01]  /*6970*/  FADD.FTZ R25, R27, R44 ;  /* 0x0000002c1b197221 */ /* 0x001fe20000010000 */
[-C--:B------:R-:W-:Y:S01]  /*6980*/  FMUL.FTZ R96, R96, R5.reuse ;  /* 0x0000000560607220 */ /* 0x080fe20000410000 */
[-C--:B------:R-:W-:Y:S01]  /*6990*/  FMUL.FTZ R97, R97, R5.reuse ;  /* 0x0000000561617220 */ /* 0x080fe20000410000 */
[----:B------:R-:W-:Y:S01]  /*69a0*/  @!P1 PRMT R46, RZ, 0x654, R46 ;  /* 0x00000654ff2e9816 */ /* 0x000fe2000000002e */
[-C--:B------:R-:W-:Y:S01]  /*69b0*/  FMUL.FTZ R100, R100, R5.reuse ;  /* 0x0000000564647220 */ /* 0x080fe20000410000 */
[-C--:B------:R-:W-:Y:S01]  /*69c0*/  FMUL.FTZ R101, R101, R5.reuse ;  /* 0x0000000565657220 */ /* 0x080fe20000410000 */
[-C--:B------:R-:W-:Y:S01]  /*69d0*/  FMUL.FTZ R104, R104, R5.reuse ;  /* 0x0000000568687220 */ /* 0x080fe20000410000 */
[----:B------:R-:W0:Y:S01]  /*69e0*/  MUFU.EX2 R172, R172 ;  /* 0x000000ac00ac7308 */ /* 0x000e220000000800 */
[----:B--2---:R-:W-:Y:S01]  /*69f0*/  FADD.FTZ R44, R178, R25 ;  /* 0x00000019b22c7221 */ /* 0x004fe20000010000 */
[----:B------:R-:W-:Y:S01]  /*6a00*/  FADD.FTZ R25, R179, R0 ;  /* 0x00000000b3197221 */ /* 0x000fe20000010000 */
[----:B------:R2:W-:Y:S01]  /*6a10*/  @!P1 SYNCS.ARRIVE.TRANS64.RED.A1T0 RZ, [R46+URZ], RZ ;  /* 0x000000ff2eff99a7 */ /* 0x0005e2000810043f */
[-C--:B------:R-:W-:Y:S01]  /*6a20*/  FMUL.FTZ R105, R105, R5.reuse ;  /* 0x0000000569697220 */ /* 0x080fe20000410000 */
[-C--:B------:R-:W-:Y:S01]  /*6a30*/  FMUL.FTZ R108, R108, R5.reuse ;  /* 0x000000056c6c7220 */ /* 0x080fe20000410000 */
[----:B------:R-:W-:Y:S01]  /*6a40*/  FADD.FTZ R0, R24, R25 ;  /* 0x0000001918007221 */ /* 0x000fe20000010000 */
[-C--:B------:R-:W-:Y:S01]  /*6a50*/  FMUL.FTZ R109, R109, R5.reuse ;  /* 0x000000056d6d7220 */ /* 0x080fe20000410000 */
[----:B------:R-:W3:Y:S01]  /*6a60*/  MUFU.EX2 R31, R31 ;  /* 0x0000001f001f7308 */ /* 0x000ee20000000800 */
[----:B-1----:R-:W-:Y:S01]  /*6a70*/  FADD.FTZ R39, R29, R44 ;  /* 0x0000002c1d277221 */ /* 0x002fe20000010000 */
[----:B------:R-:W-:Y:S01]  /*6a80*/  FADD.FTZ R25, R173, R0 ;  /* 0x00000000ad197221 */ /* 0x000fe20000010000 */
[-C--:B------:R-:W-:Y:S01]  /*6a90*/  FMUL.FTZ R112, R112, R5.reuse ;  /* 0x0000000570707220 */ /* 0x080fe20000410000 */
[-C--:B------:R-:W-:Y:S01]  /*6aa0*/  FMUL.FTZ R113, R113, R5.reuse ;  /* 0x0000000571717220 */ /* 0x080fe20000410000 */
[-C--:B------:R-:W-:Y:S01]  /*6ab0*/  FMUL.FTZ R116, R116, R5.reuse ;  /* 0x0000000574747220 */ /* 0x080fe20000410000 */
[----:B------:R-:W-:Y:S01]  /*6ac0*/  FADD.FTZ R0, R26, R25 ;  /* 0x000000191a007221 */ /* 0x000fe20000010000 */
[-C--:B------:R-:W-:Y:S01]  /*6ad0*/  FMUL.FTZ R117, R117, R5.reuse ;  /* 0x0000000575757220 */ /* 0x080fe20000410000 */
[----:B------:R-:W1:Y:S01]  /*6ae0*/  MUFU.EX2 R174, R174 ;  /* 0x000000ae00ae7308 */ /* 0x000e620000000800 */
[----:B0-----:R-:W-:Y:S01]  /*6af0*/  FADD.FTZ R44, R172, R39 ;  /* 0x00000027ac2c7221 */ /* 0x001fe20000010000 */
[----:B------:R-:W-:Y:S01]  /*6b00*/  FADD.FTZ R25, R175, R0 ;  /* 0x00000000af197221 */ /* 0x000fe20000010000 */
[-C--:B------:R-:W-:Y:S01]  /*6b10*/  FMUL.FTZ R120, R120, R5.reuse ;  /* 0x0000000578787220 */ /* 0x080fe20000410000 */
[-C--:B------:R-:W-:Y:S01]  /*6b20*/  FMUL.FTZ R121, R121, R5.reuse ;  /* 0x0000000579797220 */ /* 0x080fe20000410000 */
[-C--:B------:R-:W-:Y:S01]  /*6b30*/  FMUL.FTZ R124, R124, R5.reuse ;  /* 0x000000057c7c7220 */ /* 0x080fe20000410000 */
        /* <DEDUP_REMOVED lines=25> */
[----:B------:R-:W-:Y:S01]  /*6cd0*/  FMUL.FTZ R149, R149, R5 ;  /* 0x0000000595957220 */ /* 0x000fe20000410000 */
        /* <DEDUP_REMOVED lines=51> */
[----:B------:R-:W-:Y:S01]  /*7010*/  FMUL.FTZ R151, R151, R6 ;  /* 0x0000000697977220 */ /* 0x000fe20000410000 */
[----:B------:R-:W-:Y:S01]  /*7020*/  F2FP.F16.F32.PACK_AB R183, R10, R183 ;  /* 0x000000b70ab7723e */ /* 0x000fe200000000ff */
[----:B------:R-:W-:Y:S01]  /*7030*/  IMAD.MOV.U32 R6, RZ, RZ, R7 ;  /* 0x000000ffff067224 */ /* 0x000fe200078e0007 */
[----:B------:R-:W-:Y:S01]  /*7040*/  F2FP.F16.F32.PACK_AB R177, R20, R177 ;  /* 0x000000b114b1723e */ /* 0x000fe200000000ff */
[----:B------:R-:W-:Y:S01]  /*7050*/  IMAD.MOV.U32 R5, RZ, RZ, R21 ;  /* 0x000000ffff057224 */ /* 0x000fe200078e0015 */
[----:B------:R-:W3:Y:S01]  /*7060*/  MUFU.EX2 R51, R51 ;  /* 0x0000003300337308 */ /* 0x000ee20000000800 */
[C---:B-1----:R-:W-:Y:S01]  /*7070*/  FADD.FTZ R25, R3.reuse, R8 ;  /* 0x0000000803197221 */ /* 0x042fe20000010000 */
[----:B------:R-:W-:-:S02]  /*7080*/  F2FP.F16.F32.PACK_AB R154, R3, R154 ;  /* 0x0000009a039a723e */ /* 0x000fc400000000ff */
[----:B------:R-:W-:Y:S02]  /*7090*/  F2FP.F16.F32.PACK_AB R182, R43, R182 ;  /* 0x000000b62bb6723e */ /* 0x000fe400000000ff */
[----:B------:R-:W-:Y:S02]  /*70a0*/  F2FP.F16.F32.PACK_AB R176, R27, R176 ;  /* 0x000000b01bb0723e */ /* 0x000fe400000000ff */
[----:B------:R-:W1:Y:S01]  /*70b0*/  MUFU.EX2 R158, R57 ;  /* 0x00000039009e7308 */ /* 0x000e620000000800 */
[----:B0-----:R-:W-:Y:S01]  /*70c0*/  FADD.FTZ R25, R156, R25 ;  /* 0x000000199c197221 */ /* 0x001fe20000010000 */
[----:B------:R-:W-:Y:S02]  /*70d0*/  F2FP.F16.F32.PACK_AB R178, R29, R178 ;  /* 0x000000b21db2723e */ /* 0x000fe400000000ff */
[----:B------:R-:W-:Y:S02]  /*70e0*/  F2FP.F16.F32.PACK_AB R179, R24, R179 ;  /* 0x000000b318b3723e */ /* 0x000fe400000000ff */
[----:B------:R-:W-:-:S02]  /*70f0*/  F2FP.F16.F32.PACK_AB R172, R31, R172 ;  /* 0x000000ac1fac723e */ /* 0x000fc400000000ff */
[----:B------:R-:W0:Y:S01]  /*7100*/  MUFU.EX2 R53, R53 ;  /* 0x0000003500357308 */ /* 0x000e220000000800 */
[----:B---3--:R-:W-:Y:S01]  /*7110*/  FADD.FTZ R25, R51, R25 ;  /* 0x0000001933197221 */ /* 0x008fe20000010000 */
[----:B------:R-:W-:Y:S02]  /*7120*/  F2FP.F16.F32.PACK_AB R173, R26, R173 ;  /* 0x000000ad1aad723e */ /* 0x000fe400000000ff */
[----:B------:R-:W-:Y:S02]  /*7130*/  F2FP.F16.F32.PACK_AB R174, R33, R174 ;  /* 0x000000ae21ae723e */ /* 0x000fe400000000ff */
[----:B------:R-:W-:Y:S02]  /*7140*/  F2FP.F16.F32.PACK_AB R175, R28, R175 ;  /* 0x000000af1caf723e */ /* 0x000fe400000000ff */
[----:B------:R-:W3:Y:S01]  /*7150*/  MUFU.EX2 R38, R38 ;  /* 0x0000002600267308 */ /* 0x000ee20000000800 */
[----:B-1----:R-:W-:Y:S01]  /*7160*/  FADD.FTZ R25, R158, R25 ;  /* 0x000000199e197221 */ /* 0x002fe20000010000 */
        /* <DEDUP_REMOVED lines=16> */
[----:B------:R-:W-:-:S04]  /*7270*/  F2FP.F16.F32.PACK_AB R159, R40, R159 ;  /* 0x0000009f289f723e */ /* 0x000fc800000000ff */
        /* <DEDUP_REMOVED lines=29> */
[----:B-1----:R-:W-:-:S04]  /*7450*/  FADD.FTZ R25, R166, R25 ;  /* 0x00000019a6197221 */ /* 0x002fc80000010000 */
[C---:B0-----:R-:W-:Y:S01]  /*7460*/  FADD.FTZ R3, R42.reuse, R25 ;  /* 0x000000192a037221 */ /* 0x041fe20000010000 */
[----:B------:R-:W-:Y:S01]  /*7470*/  F2FP.F16.F32.PACK_AB R166, R42, R166 ;  /* 0x000000a62aa6723e */ /* 0x000fe200000000ff */
[C---:B---3--:R-:W-:Y:S01]  /*7480*/  FADD.FTZ R0, R13.reuse, R0 ;  /* 0x000000000d007221 */ /* 0x048fe20000010000 */
[----:B------:R-:W-:Y:S01]  /*7490*/  F2FP.F16.F32.PACK_AB R167, R13, R11 ;  /* 0x0000000b0da7723e */ /* 0x000fe200000000ff */
[----:B--2---:R-:W-:Y:S06]  /*74a0*/  @P3 BRA `(.L_x_2271) ;  /* 0xffffffcc00c43947 */ /* 0x004fec000383ffff */
.L_x_2262:
[----:B------:R-:W-:-:S13]  /*74b0*/  ISETP.LE.AND P2, PT, RZ, UR54, PT ;  /* 0x00000036ff007c0c */ /* 0x000fda000bf43270 */
[----:B------:R-:W-:Y:S05]  /*74c0*/  @!P2 BRA `(.L_x_2272) ;  /* 0x0000002400fca947 */ /* 0x000fea0003800000 */
[----:B------:R-:W-:Y:S01]  /*74d0*/  IMAD.MOV.U32 R6, RZ, RZ, R7 ;  /* 0x000000ffff067224 */ /* 0x000fe200078e0007 */
[----:B------:R-:W-:Y:S01]  /*74e0*/  UMOV UR51, UR43 ;  /* 0x0000002b00337c82 */ /* 0x000fe20008000000 */
[----:B------:R-:W-:Y:S01]  /*74f0*/  IMAD.MOV.U32 R8, RZ, RZ, R21 ;  /* 0x000000ffff087224 */ /* 0x000fe200078e0015 */
[----:B------:R-:W-:Y:S01]  /*7500*/  UMOV UR50, UR42 ;  /* 0x0000002a00327c82 */ /* 0x000fe20008000000 */
[----:B------:R-:W-:-:S05]  /*7510*/  ULDC UR49, c[0x0][0x9d8] ;  /* 0x0002760000317ab9 */ /* 0x000fca0000000800 */
.L_x_2281:
        /* <DEDUP_REMOVED lines=9> */
.L_x_2274:
[----:B------:R-:W-:Y:S01]  /*75b0*/  ULEA UR6, UR42, UR41, 0x3 ;  /* 0x000000292a067291 */ /* 0x000fe2000f8e183f */
[----:B------:R-:W-:-:S05]  /*75c0*/  IMAD.U32 R4, RZ, RZ, UR43 ;  /* 0x0000002bff047e24 */ /* 0x000fca000f8e00ff */
[----:B------:R-:W-:-:S04]  /*75d0*/  SHF.L.U32 R4, R4, 0x1f, RZ ;  /* 0x0000001f04047819 */ /* 0x000fc800000006ff */
[----:B------:R0:W1:Y:S01]  /*75e0*/  SYNCS.PHASECHK.TRANS64.TRYWAIT P2, [UR6+0x28830], R4 ;  /* 0x02883004ff0075a7 */ /* 0x0000620008040146 */
[----:B------:R-:W-:Y:S05]  /*75f0*/  @!P0 BRA `(.L_x_2275) ;  /* 0x0000000000048947 */ /* 0x000fea0003800000 */
[----:B------:R-:W-:Y:S01]  /*7600*/  BPT.TRAP 0x1 ;  /* 0x000000040000795c */ /* 0x000fe20000300000 */
.L_x_2275:
[----:B-1----:R-:W-:Y:S05]  /*7610*/  @P2 BRA `(.L_x_2273) ;  /* 0x0000000000082947 */ /* 0x002fea0003800000 */
[----:B------:R-:W1:Y:S02]  /*7620*/  SYNCS.PHASECHK.TRANS64.TRYWAIT P2, [UR6+0x28830], R4 ;  /* 0x02883004ff0075a7 */ /* 0x000e640008040146 */
[----:B-1----:R-:W-:Y:S05]  /*7630*/  @!P2 BRA `(.L_x_2276) ;  /* 0x000000940014a947 */ /* 0x002fea0003800000 */
.L_x_2273:
        /* <DEDUP_REMOVED lines=45> */
.L_x_2278:
[----:B------:R-:W-:Y:S01]  /*7910*/  ULEA UR6, UR50, UR41, 0x3 ;  /* 0x0000002932067291 */ /* 0x000fe2000f8e183f */
[----:B------:R-:W-:-:S05]  /*7920*/  IMAD.U32 R4, RZ, RZ, UR51 ;  /* 0x00000033ff047e24 */ /* 0x000fca000f8e00ff */
[----:B------:R-:W-:-:S04]  /*7930*/  SHF.L.U32 R4, R4, 0x1f, RZ ;  /* 0x0000001f04047819 */ /* 0x000fc800000006ff */
[----:B------:R0:W1:Y:S01]  /*7940*/  SYNCS.PHASECHK.TRANS64.TRYWAIT P2, [UR6+0x28850], R4 ;  /* 0x02885004ff0075a7 */ /* 0x0000620008040146 */
[----:B------:R-:W-:Y:S05]  /*7950*/  @!P0 BRA `(.L_x_2279) ;  /* 0x0000000000048947 */ /* 0x000fea0003800000 */
[----:B------:R-:W-:Y:S01]  /*7960*/  BPT.TRAP 0x1 ;  /* 0x000000040000795c */ /* 0x000fe20000300000 */
.L_x_2279:
[----:B-1----:R-:W-:Y:S05]  /*7970*/  @P2 BRA `(.L_x_2277) ;  /* 0x0000000000082947 */ /* 0x002fea0003800000 */
[----:B------:R-:W1:Y:S02]  /*7980*/  SYNCS.PHASECHK.TRANS64.TRYWAIT P2, [UR6+0x28850], R4 ;  /* 0x02885004ff0075a7 */ /* 0x000e640008040146 */
[----:B-1----:R-:W-:Y:S05]  /*7990*/  @!P2 BRA `(.L_x_2280) ;  /* 0x000000900054a947 */ /* 0x002fea0003800000 */
.L_x_2277:
        /* <DEDUP_REMOVED lines=77> */
[----:B------:R-:W-:Y:S01]  /*7e70*/  ISETP.LT.AND P2, PT, RZ, UR54, PT ;  /* 0x00000036ff007c0c */ /* 0x000fe2000bf41270 */
[----:B------:R-:W-:-:S05]  /*7e80*/  UMOV UR51, UR43 ;  /* 0x0000002b00337c82 */ /* 0x000fca0008000000 */
[----:B------:R-:W-:Y:S08]  /*7e90*/  MUFU.TANH R201, R201 ;  /* 0x000000c900c97308 */ /* 0x000ff00000002400 */
[----:B------:R-:W-:Y:S08]  /*7ea0*/  MUFU.TANH R203, R203 ;  /* 0x000000cb00cb7308 */ /* 0x000ff00000002400 */
[----:B------:R-:W-:Y:S08]  /*7eb0*/  MUFU.TANH R205, R205 ;  /* 0x000000cd00cd7308 */ /* 0x000ff00000002400 */
[----:B------:R-:W-:Y:S08]  /*7ec0*/  MUFU.TANH R207, R207 ;  /* 0x000000cf00cf7308 */ /* 0x000ff00000002400 */
[----:B------:R-:W0:Y:S08]  /*7ed0*/  MUFU.TANH R9, R9 ;  /* 0x0000000900097308 */ /* 0x000e300000002400 */
[----:B------:R-:W-:Y:S08]  /*7ee0*/  MUFU.TANH R209, R209 ;  /* 0x000000d100d17308 */ /* 0x000ff00000002400 */
[----:B------:R-:W1:Y:S01]  /*7ef0*/  MUFU.TANH R11, R11 ;  /* 0x0000000b000b7308 */ /* 0x000e620000002400 */
[----:B0-----:R-:W-:-:S07]  /*7f00*/  FMNMX.FTZ R12, R9, R6, !PT ;  /* 0x00000006090c7209 */ /* 0x001fce0007810000 */
[----:B------:R-:W-:Y:S08]  /*7f10*/  MUFU.TANH R211, R211 ;  /* 0x000000d300d37308 */ /* 0x000ff00000002400 */
[----:B------:R-:W0:Y:S01]  /*7f20*/  MUFU.TANH R15, R15 ;  /* 0x0000000f000f7308 */ /* 0x000e220000002400 */
[----:B-1----:R-:W-:-:S07]  /*7f30*/  FMNMX.FTZ R12, R11, R12, !PT ;  /* 0x0000000c0b0c7209 */ /* 0x002fce0007810000 */
[----:B------:R-:W-:Y:S08]  /*7f40*/  MUFU.TANH R213, R213 ;  /* 0x000000d500d57308 */ /* 0x000ff00000002400 */
[----:B------:R-:W1:Y:S01]  /*7f50*/  MUFU.TANH R27, R27 ;  /* 0x0000001b001b7308 */ /* 0x000e620000002400 */
[----:B0-----:R-:W-:Y:S01]  /*7f60*/  FMNMX.FTZ R12, R15, R12, !PT ;  /* 0x0000000c0f0c7209 */ /* 0x001fe20007810000 */
[----:B------:R-:W-:-:S02]  /*7f70*/  WARPGROUP.DEPBAR.LE gsb0, 0x0 ;  /* 0x00008000000079c5 */ /* 0x000fc40000010000 */
[----:B------:R-:W-:Y:S01]  /*7f80*/  WARPGROUP.ARRIVE ;  /* 0x00000000000079c5 */ /* 0x000fe20000000000 */
[----:B------:R-:W-:Y:S01]  /*7f90*/  FMUL.FTZ R183, R32, UR49 ;  /* 0x0000003120b77c20 */ /* 0x000fe20008410000 */
[----:B------:R-:W-:Y:S02]  /*7fa0*/  FMUL.FTZ R181, R33, UR49 ;  /* 0x0000003121b57c20 */ /* 0x000fe40008410000 */
[----:B------:R-:W0:Y:S01]  /*7fb0*/  MUFU.TANH R29, R29 ;  /* 0x0000001d001d7308 */ /* 0x000e220000002400 */
[----:B------:R-:W-:Y:S01]  /*7fc0*/  FMUL.FTZ R33, R38, UR49 ;  /* 0x0000003126217c20 */ /* 0x000fe20008410000 */
[----:B------:R-:W-:Y:S01]  /*7fd0*/  HGMMA.64x128x16.F32 R88, R176, gdesc[UR4].tnspB, R88, gsb0 ;  /* 0x41e00004b0587df0 */ /* 0x000fe20008000858 */
[----:B------:R-:W-:Y:S01]  /*7fe0*/  UIADD3 UR6, UR10, 0x100, URZ ;  /* 0x000001000a067890 */ /* 0x000fe2000fffe03f */
[----:B------:R-:W-:-:S04]  /*7ff0*/  UMOV UR7, 0x40000040 ;  /* 0x4000004000077882 */ /* 0x000fc80000000000 */
[----:B------:R-:W2:Y:S01]  /*8000*/  MUFU.TANH R183, R183 ;  /* 0x000000b700b77308 */ /* 0x000ea20000002400 */
[----:B-1----:R-:W-:-:S07]  /*8010*/  FMNMX.FTZ R12, R27, R12, !PT ;  /* 0x0000000c1b0c7209 */ /* 0x002fce0007810000 */
[----:B------:R-:W1:Y:S01]  /*8020*/  MUFU.TANH R181, R181 ;  /* 0x000000b500b57308 */ /* 0x000e620000002400 */
[----:B0-----:R-:W-:-:S07]  /*8030*/  FMNMX.FTZ R12, R29, R12, !PT ;  /* 0x0000000c1d0c7209 */ /* 0x001fce0007810000 */
[----:B------:R-:W0:Y:S01]  /*8040*/  MUFU.TANH R31, R31 ;  /* 0x0000001f001f7308 */ /* 0x000e220000002400 */
[----:B--2---:R-:W-:-:S07]  /*8050*/  FMNMX.FTZ R4, R183, R4, !PT ;  /* 0x00000004b7047209 */ /* 0x004fce0007810000 */
[----:B------:R-:W-:Y:S01]  /*8060*/  MUFU.TANH R215, R215 ;  /* 0x000000d700d77308 */ /* 0x000fe20000002400 */
[----:B-1----:R-:W-:-:S04]  /*8070*/  FMNMX.FTZ R4, R181, R4, !PT ;  /* 0x00000004b5047209 */ /* 0x002fc80007810000 */
[----:B------:R-:W-:-:S03]  /*8080*/  FMNMX.FTZ R4, R191, R4, !PT ;  /* 0x00000004bf047209 */ /* 0x000fc60007810000 */
[----:B------:R-:W1:Y:S01]  /*8090*/  MUFU.TANH R33, R33 ;  /* 0x0000002100217308 */ /* 0x000e620000002400 */
[----:B------:R-:W-:Y:S02]  /*80a0*/  FMNMX.FTZ R4, R193, R4, !PT ;  /* 0x00000004c1047209 */ /* 0x000fe40007810000 */
[----:B0-----:R-:W-:Y:S02]  /*80b0*/  FMNMX.FTZ R12, R31, R12, !PT ;  /* 0x0000000c1f0c7209 */ /* 0x001fe40007810000 */
[----:B------:R-:W-:-:S03]  /*80c0*/  FMNMX.FTZ R4, R195, R4, !PT ;  /* 0x00000004c3047209 */ /* 0x000fc60007810000 */
[----:B------:R-:W-:Y:S01]  /*80d0*/  MUFU.TANH R69, R69 ;  /* 0x0000004500457308 */ /* 0x000fe20000002400 */
[----:B------:R-:W-:-:S04]  /*80e0*/  FMNMX.FTZ R4, R197, R4, !PT ;  /* 0x00000004c5047209 */ /* 0x000fc80007810000 */
[----:B------:R-:W-:-:S03]  /*80f0*/  FMNMX.FTZ R4, R199, R4, !PT ;  /* 0x00000004c7047209 */ /* 0x000fc60007810000 */
[----:B------:R-:W0:Y:S01]  /*8100*/  MUFU.TANH R35, R35 ;  /* 0x0000002300237308 */ /* 0x000e220000002400 */
[----:B-1----:R-:W-:-:S07]  /*8110*/  FMNMX.FTZ R12, R33, R12, !PT ;  /* 0x0000000c210c7209 */ /* 0x002fce0007810000 */
        /* <DEDUP_REMOVED lines=13> */
[----:B------:R-:W-:Y:S01]  /*81f0*/  MUFU.TANH R223, R223 ;  /* 0x000000df00df7308 */ /* 0x000fe20000002400 */
[----:B0-----:R-:W-:-:S07]  /*8200*/  FMNMX.FTZ R12, R43, R12, !PT ;  /* 0x0000000c2b0c7209 */ /* 0x001fce0007810000 */
[----:B------:R-:W-:Y:S01]  /*8210*/  MUFU.TANH R47, R47 ;  /* 0x0000002f002f7308 */ /* 0x000fe20000002400 */
[----:B------:R-:W-:Y:S02]  /*8220*/  WARPGROUP.DEPBAR.LE gsb0, 0x0 ;  /* 0x00008000000079c5 */ /* 0x000fe40000010000 */
        /* <DEDUP_REMOVED lines=8> */
[----:B------:R-:W0:Y:S08]  /*82b0*/  MUFU.TANH R177, R177 ;  /* 0x000000b100b17308 */ /* 0x000e300000002400 */
[----:B------:R-:W1:Y:S08]  /*82c0*/  MUFU.TANH R179, R179 ;  /* 0x000000b300b37308 */ /* 0x000e700000002400 */
[----:B------:R-:W2:Y:S01]  /*82d0*/  MUFU.TANH R45, R45 ;  /* 0x0000002d002d7308 */ /* 0x000ea20000002400 */
[----:B0-----:R-:W-:-:S07]  /*82e0*/  FMNMX.FTZ R4, R177, R4, !PT ;  /* 0x00000004b1047209 */ /* 0x001fce0007810000 */
[----:B------:R-:W0:Y:S01]  /*82f0*/  MUFU.TANH R49, R49 ;  /* 0x0000003100317308 */ /* 0x000e220000002400 */
[----:B-1----:R-:W-:-:S04]  /*8300*/  FMNMX.FTZ R4, R179, R4, !PT ;  /* 0x00000004b3047209 */ /* 0x002fc80007810000 */
[----:B------:R-:W-:-:S03]  /*8310*/  FMNMX.FTZ R4, R201, R4, !PT ;  /* 0x00000004c9047209 */ /* 0x000fc60007810000 */
[----:B------:R-:W-:Y:S01]  /*8320*/  MUFU.TANH R85, R85 ;  /* 0x0000005500557308 */ /* 0x000fe20000002400 */
[----:B------:R-:W-:Y:S02]  /*8330*/  FMNMX.FTZ R4, R203, R4, !PT ;  /* 0x00000004cb047209 */ /* 0x000fe40007810000 */
[----:B--2---:R-:W-:Y:S02]  /*8340*/  FMNMX.FTZ R12, R45, R12, !PT ;  /* 0x0000000c2d0c7209 */ /* 0x004fe40007810000 */
[----:B------:R-:W-:Y:S02]  /*8350*/  FMNMX.FTZ R4, R205, R4, !PT ;  /* 0x00000004cd047209 */ /* 0x000fe40007810000 */
[----:B------:R-:W-:Y:S01]  /*8360*/  FMNMX.FTZ R12, R47, R12, !PT ;  /* 0x0000000c2f0c7209 */ /* 0x000fe20007810000 */
[----:B------:R-:W1:Y:S01]  /*8370*/  MUFU.TANH R51, R51 ;  /* 0x0000003300337308 */ /* 0x000e620000002400 */
[----:B------:R-:W-:Y:S02]  /*8380*/  FMNMX.FTZ R4, R207, R4, !PT ;  /* 0x00000004cf047209 */ /* 0x000fe40007810000 */
[----:B0-----:R-:W-:-:S02]  /*8390*/  FMNMX.FTZ R12, R49, R12, !PT ;  /* 0x0000000c310c7209 */ /* 0x001fc40007810000 */
[----:B------:R-:W-:-:S03]  /*83a0*/  FMNMX.FTZ R4, R209, R4, !PT ;  /* 0x00000004d1047209 */ /* 0x000fc60007810000 */
[----:B------:R-:W0:Y:S01]  /*83b0*/  MUFU.TANH R53, R53 ;  /* 0x0000003500357308 */ /* 0x000e220000002400 */
[----:B------:R-:W-:-:S04]  /*83c0*/  FMNMX.FTZ R4, R211, R4, !PT ;  /* 0x00000004d3047209 */ /* 0x000fc80007810000 */
[----:B------:R-:W-:-:S03]  /*83d0*/  FMNMX.FTZ R4, R213, R4, !PT ;  /* 0x00000004d5047209 */ /* 0x000fc60007810000 */
[----:B------:R-:W2:Y:S01]  /*83e0*/  MUFU.TANH R55, R55 ;  /* 0x0000003700377308 */ /* 0x000ea20000002400 */
[----:B-1----:R-:W-:-:S07]  /*83f0*/  FMNMX.FTZ R12, R51, R12, !PT ;  /* 0x0000000c330c7209 */ /* 0x002fce0007810000 */
[----:B------:R-:W1:Y:S01]  /*8400*/  MUFU.TANH R57, R57 ;  /* 0x0000003900397308 */ /* 0x000e620000002400 */
[----:B0-----:R-:W-:-:S07]  /*8410*/  FMNMX.FTZ R12, R53, R12, !PT ;  /* 0x0000000c350c7209 */ /* 0x001fce0007810000 */
[----:B------:R-:W0:Y:S01]  /*8420*/  MUFU.TANH R59, R59 ;  /* 0x0000003b003b7308 */ /* 0x000e220000002400 */
[----:B--2---:R-:W-:-:S07]  /*8430*/  FMNMX.FTZ R12, R55, R12, !PT ;  /* 0x0000000c370c7209 */ /* 0x004fce0007810000 */
[----:B------:R-:W2:Y:S01]  /*8440*/  MUFU.TANH R61, R61 ;  /* 0x0000003d003d7308 */ /* 0x000ea20000002400 */
[----:B-1----:R-:W-:-:S07]  /*8450*/  FMNMX.FTZ R12, R57, R12, !PT ;  /* 0x0000000c390c7209 */ /* 0x002fce0007810000 */
[----:B------:R-:W1:Y:S01]  /*8460*/  MUFU.TANH R63, R63 ;  /* 0x0000003f003f7308 */ /* 0x000e620000002400 */
[----:B0-----:R-:W-:-:S07]  /*8470*/  FMNMX.FTZ R12, R59, R12, !PT ;  /* 0x0000000c3b0c7209 */ /* 0x001fce0007810000 */
[----:B------:R-:W-:Y:S01]  /*8480*/  MUFU.TANH R67, R67 ;  /* 0x0000004300437308 */ /* 0x000fe20000002400 */
[----:B--2---:R-:W-:-:S07]  /*8490*/  FMNMX.FTZ R12, R61, R12, !PT ;  /* 0x0000000c3d0c7209 */ /* 0x004fce0007810000 */
        /* <DEDUP_REMOVED lines=18> */
[----:B------:R-:W-:Y:S01]  /*85c0*/  MUFU.TANH R87, R87 ;  /* 0x0000005700577308 */ /* 0x000fe20000002400 */
[----:B-1----:R-:W-:-:S04]  /*85d0*/  FMNMX.FTZ R4, R175, R4, !PT ;  /* 0x00000004af047209 */ /* 0x002fc80007810000 */
[----:B------:R-:W-:-:S04]  /*85e0*/  FMNMX.FTZ R4, R215, R4, !PT ;  /* 0x00000004d7047209 */ /* 0x000fc80007810000 */
[----:B------:R-:W-:Y:S02]  /*85f0*/  FMNMX.FTZ R4, R69, R4, !PT ;  /* 0x0000000445047209 */ /* 0x000fe40007810000 */
[----:B--2---:R-:W-:Y:S02]  /*8600*/  FMNMX.FTZ R12, R65, R12, !PT ;  /* 0x0000000c410c7209 */ /* 0x004fe40007810000 */
        /* <DEDUP_REMOVED lines=13> */
[----:B------:R-:W0:Y:S02]  /*86e0*/  SHFL.BFLY PT, R21, R4, 0x2, 0x1f ;  /* 0x0c401f0004157f89 */ /* 0x000e2400000e0000 */
[----:B0-----:R-:W-:Y:S02]  /*86f0*/  FMNMX.FTZ R21, R4, R21, !PT ;  /* 0x0000001504157209 */ /* 0x001fe40007810000 */
[----:B------:R-:W0:Y:S03]  /*8700*/  LDC R4, c[0x0][0x988] ;  /* 0x00026200ff047b82 */ /* 0x000e260000000800 */
[----:B------:R-:W1:Y:S02]  /*8710*/  SHFL.BFLY PT, R10, R21, 0x1, 0x1f ;  /* 0x0c201f00150a7f89 */ /* 0x000e6400000e0000 */
[----:B-1----:R-:W-:-:S05]  /*8720*/  FMNMX.FTZ R21, R21, R10, !PT ;  /* 0x0000000a15157209 */ /* 0x002fca0007810000 */
[C---:B0-----:R-:W-:Y:S01]  /*8730*/  FMUL.FTZ R10, R21.reuse, R4 ;  /* 0x00000004150a7220 */ /* 0x041fe20000410000 */
[----:B------:R-:W-:-:S03]  /*8740*/  FADD.FTZ R227, -R21, R8 ;  /* 0x0000000815e37221 */ /* 0x000fc60000010100 */
[-CC-:B------:R-:W-:Y:S01]  /*8750*/  FFMA.FTZ R180, R7, R4.reuse, -R10.reuse ;  /* 0x0000000407b47223 */ /* 0x180fe2000001080a */
[-CC-:B------:R-:W-:Y:S01]  /*8760*/  FFMA.FTZ R176, R183, R4.reuse, -R10.reuse ;  /* 0x00000004b7b07223 */ /* 0x180fe2000001080a */
[-CC-:B------:R-:W-:Y:S01]  /*8770*/  FFMA.FTZ R182, R13, R4.reuse, -R10.reuse ;  /* 0x000000040db67223 */ /* 0x180fe2000001080a */
        /* <DEDUP_REMOVED lines=12> */
[-C--:B------:R-:W-:Y:S01]  /*8840*/  FMUL.FTZ R8, R227, R4.reuse ;  /* 0x00000004e3087220 */ /* 0x080fe20000410000 */
        /* <DEDUP_REMOVED lines=12> */
[-CC-:B------:R-:W-:Y:S01]  /*8910*/  FFMA.FTZ R225, R225, R4.reuse, -R10.reuse ;  /* 0x00000004e1e17223 */ /* 0x180fe2000001080a */
[----:B------:R-:W-:Y:S01]  /*8920*/  FFMA.FTZ R85, R85, R4, -R10 ;  /* 0x0000000455557223 */ /* 0x000fe2000001080a */
[----:B0-----:R-:W-:Y:S01]  /*8930*/  FMNMX.FTZ R12, R169, R12, !PT ;  /* 0x0000000ca90c7209 */ /* 0x001fe20007810000 */
[----:B------:R-:W-:Y:S03]  /*8940*/  MUFU.EX2 R8, R8 ;  /* 0x0000000800087308 */ /* 0x000fe60000000800 */
[----:B------:R-:W-:-:S04]  /*8950*/  FMNMX.FTZ R12, R83, R12, !PT ;  /* 0x0000000c530c7209 */ /* 0x000fc80007810000 */
[----:B-1----:R-:W-:Y:S01]  /*8960*/  FMNMX.FTZ R12, R171, R12, !PT ;  /* 0x0000000cab0c7209 */ /* 0x002fe20007810000 */
[----:B------:R-:W0:Y:S03]  /*8970*/  MUFU.EX2 R5, R5 ;  /* 0x0000000500057308 */ /* 0x000e260000000800 */
[----:B------:R-:W-:Y:S01]  /*8980*/  FMNMX.FTZ R7, R87, R12, !PT ;  /* 0x0000000c57077209 */ /* 0x000fe20007810000 */
[----:B------:R-:W-:-:S04]  /*8990*/  FFMA.FTZ R12, R217, R4, -R10 ;  /* 0x00000004d90c7223 */ /* 0x000fc8000001080a */
[----:B------:R-:W1:Y:S01]  /*89a0*/  SHFL.BFLY PT, R14, R7, 0x2, 0x1f ;  /* 0x0c401f00070e7f89 */ /* 0x000e6200000e0000 */
[----:B------:R-:W2:Y:S08]  /*89b0*/  MUFU.EX2 R180, R180 ;  /* 0x000000b400b47308 */ /* 0x000eb00000000800 */
[----:B------:R-:W3:Y:S01]  /*89c0*/  MUFU.EX2 R182, R182 ;  /* 0x000000b600b67308 */ /* 0x000ee20000000800 */
[----:B0-----:R-:W-:-:S07]  /*89d0*/  FFMA.FTZ R3, R8, R3, R5 ;  /* 0x0000000308037223 */ /* 0x001fce0000010005 */
[----:B------:R-:W0:Y:S01]  /*89e0*/  MUFU.EX2 R13, R13 ;  /* 0x0000000d000d7308 */ /* 0x000e220000000800 */
[C---:B--2---:R-:W-:Y:S01]  /*89f0*/  FADD.FTZ R3, R180.reuse, R3 ;  /* 0x00000003b4037221 */ /* 0x044fe20000010000 */
[----:B------:R-:W-:Y:S02]  /*8a00*/  F2FP.F16.F32.PACK_AB R180, R180, R5 ;  /* 0x00000005b4b4723e */ /* 0x000fe400000000ff */
[----:B-1----:R-:W-:Y:S01]  /*8a10*/  FMNMX.FTZ R24, R7, R14, !PT ;  /* 0x0000000e07187209 */ /* 0x002fe20007810000 */
[----:B------:R-:W-:-:S03]  /*8a20*/  FFMA.FTZ R14, R219, R4, -R10 ;  /* 0x00000004db0e7223 */ /* 0x000fc6000001080a */
[----:B------:R-:W-:Y:S01]  /*8a30*/  MUFU.EX2 R176, R176 ;  /* 0x000000b000b07308 */ /* 0x000fe20000000800 */
[----:B---3--:R-:W-:Y:S01]  /*8a40*/  FADD.FTZ R44, R182, R3 ;  /* 0x00000003b62c7221 */ /* 0x008fe20000010000 */
[----:B------:R-:W1:Y:S06]  /*8a50*/  SHFL.BFLY PT, R7, R24, 0x1, 0x1f ;  /* 0x0c201f0018077f89 */ /* 0x000e6c00000e0000 */
[----:B------:R-:W-:Y:S01]  /*8a60*/  MUFU.EX2 R25, R25 ;  /* 0x0000001900197308 */ /* 0x000fe20000000800 */
[----:B0-----:R-:W-:-:S07]  /*8a70*/  F2FP.F16.F32.PACK_AB R182, R13, R182 ;  /* 0x000000b60db6723e */ /* 0x001fce00000000ff */
[----:B------:R-:W-:Y:S08]  /*8a80*/  MUFU.EX2 R178, R178 ;  /* 0x000000b200b27308 */ /* 0x000ff00000000800 */
[----:B------:R-:W-:Y:S01]  /*8a90*/  MUFU.EX2 R172, R172 ;  /* 0x000000ac00ac7308 */ /* 0x000fe20000000800 */
[----:B-1----:R-:W-:-:S05]  /*8aa0*/  FMNMX.FTZ R7, R24, R7, !PT ;  /* 0x0000000718077209 */ /* 0x002fca0007810000 */
[-C--:B------:R-:W-:Y:S02]  /*8ab0*/  FMUL.FTZ R40, R7, R4.reuse ;  /* 0x0000000407287220 */ /* 0x080fe40000410000 */
[----:B------:R-:W-:Y:S02]  /*8ac0*/  MUFU.EX2 R174, R174 ;  /* 0x000000ae00ae7308 */ /* 0x000fe40000000800 */
[-CC-:B------:R-:W-:Y:S01]  /*8ad0*/  FFMA.FTZ R183, R15, R4.reuse, -R40.reuse ;  /* 0x000000040fb77223 */ /* 0x180fe20000010828 */
[----:B------:R-:W-:Y:S02]  /*8ae0*/  IMAD.U32 R15, RZ, RZ, UR42 ;  /* 0x0000002aff0f7e24 */ /* 0x000fe4000f8e00ff */
[-CC-:B------:R-:W-:Y:S01]  /*8af0*/  FFMA.FTZ R181, R11, R4.reuse, -R40.reuse ;  /* 0x000000040bb57223 */ /* 0x180fe20000010828 */
[-CC-:B------:R-:W-:Y:S01]  /*8b00*/  FFMA.FTZ R177, R29, R4.reuse, -R40.reuse ;  /* 0x000000041db17223 */ /* 0x180fe20000010828 */
[-CC-:B------:R-:W-:Y:S01]  /*8b10*/  FFMA.FTZ R32, R27, R4.reuse, -R40.reuse ;  /* 0x000000041b207223 */ /* 0x180fe20000010828 */
[----:B------:R-:W-:Y:S01]  /*8b20*/  IADD3 R27, -R23, 0xb, RZ ;  /* 0x0000000b171b7810 */ /* 0x000fe20007ffe1ff */
        /* <DEDUP_REMOVED lines=31> */
[-CC-:B------:R-:W-:Y:S01]  /*8d20*/  FFMA.FTZ R155, R197, R4.reuse, -R10.reuse ;  /* 0x00000004c59b7223 */ /* 0x180fe2000001080a */
[-CC-:B------:R-:W-:Y:S01]  /*8d30*/  FFMA.FTZ R193, R201, R4.reuse, -R10.reuse ;  /* 0x00000004c9c17223 */ /* 0x180fe2000001080a */
[-CC-:B------:R-:W-:Y:S01]  /*8d40*/  FFMA.FTZ R152, R207, R4.reuse, -R10.reuse ;  /* 0x00000004cf987223 */ /* 0x180fe2000001080a */
[-CC-:B------:R-:W-:Y:S01]  /*8d50*/  FFMA.FTZ R154, R211, R4.reuse, -R10.reuse ;  /* 0x00000004d39a7223 */ /* 0x180fe2000001080a */
[----:B------:R-:W-:Y:S01]  /*8d60*/  HGMMA.64x128x16.F32 R88, R156, gdesc[UR4].tnspB, R88, gsb0 ;  /* 0x41e000049c587df0 */ /* 0x000fe20008000858 */
[----:B------:R-:W-:Y:S01]  /*8d70*/  UIADD3 UR6, UR10, 0x300, URZ ;  /* 0x000003000a067890 */ /* 0x000fe2000fffe03f */
[-C--:B------:R-:W-:Y:S01]  /*8d80*/  FFMA.FTZ R197, R175, R4.reuse, -R10 ;  /* 0x00000004afc57223 */ /* 0x080fe2000001080a */
[----:B------:R-:W-:Y:S01]  /*8d90*/  UMOV UR7, 0x40000040 ;  /* 0x4000004000077882 */ /* 0x000fe20000000000 */
[----:B------:R-:W-:Y:S01]  /*8da0*/  MUFU.EX2 R179, R179 ;  /* 0x000000b300b37308 */ /* 0x000fe20000000800 */
[----:B------:R-:W-:-:S07]  /*8db0*/  FFMA.FTZ R175, R41, R4, -R40 ;  /* 0x0000000429af7223 */ /* 0x000fce0000010828 */
        /* <DEDUP_REMOVED lines=23> */
[-CC-:B------:R-:W-:Y:S01]  /*8f30*/  FFMA.FTZ R10, R9, R4.reuse, -R40.reuse ;  /* 0x00000004090a7223 */ /* 0x180fe20000010828 */
[----:B------:R-:W-:Y:S01]  /*8f40*/  HGMMA.64x128x16.F32 R88, R160, gdesc[UR4].tnspB, R88, gsb0 ;  /* 0x41e00004a0587df0 */ /* 0x000fe20008000858 */
[----:B------:R-:W-:Y:S01]  /*8f50*/  UIADD3 UR6, UR10, 0x380, URZ ;  /* 0x000003800a067890 */ /* 0x000fe2000fffe03f */
[-CC-:B------:R-:W-:Y:S01]  /*8f60*/  FFMA.FTZ R173, R37, R4.reuse, -R40.reuse ;  /* 0x0000000425ad7223 */ /* 0x180fe20000010828 */
[----:B------:R-:W-:Y:S01]  /*8f70*/  UMOV UR7, 0x40000040 ;  /* 0x4000004000077882 */ /* 0x000fe20000000000 */
        /* <DEDUP_REMOVED lines=18> */
[----:B------:R-:W-:Y:S01]  /*90a0*/  MUFU.EX2 R14, R14 ;  /* 0x0000000e000e7308 */ /* 0x000fe20000000800 */
[----:B------:R-:W-:-:S02]  /*90b0*/  WARPGROUP.DEPBAR.LE gsb0, 0x0 ;  /* 0x00008000000079c5 */ /* 0x000fc40000010000 */
[----:B------:R-:W-:Y:S01]  /*90c0*/  WARPGROUP.ARRIVE ;  /* 0x00000000000079c5 */ /* 0x000fe20000000000 */
[----:B------:R-:W-:Y:S01]  /*90d0*/  FADD.FTZ R161, -R7, R6 ;  /* 0x0000000607a17221 */ /* 0x000fe20000010100 */
[----:B------:R-:W-:Y:S01]  /*90e0*/  FFMA.FTZ R6, R49, R4, -R40 ;  /* 0x0000000431067223 */ /* 0x000fe20000010828 */
[----:B0-----:R-:W-:Y:S02]  /*90f0*/  F2FP.F16.F32.PACK_AB R160, R73, R12 ;  /* 0x0000000c49a0723e */ /* 0x001fe400000000ff */
[----:B------:R-:W-:Y:S01]  /*9100*/  FMUL.FTZ R161, R161, R4 ;  /* 0x00000004a1a17220 */ /* 0x000fe20000410000 */
[----:B------:R-:W-:Y:S01]  /*9110*/  HGMMA.64x128x16.F32 R88, R164, gdesc[UR4].tnspB, R88, gsb0 ;  /* 0x41e00004a4587df0 */ /* 0x000fe20008000858 */
[----:B------:R-:W0:Y:S01]  /*9120*/  MUFU.EX2 R77, R77 ;  /* 0x0000004d004d7308 */ /* 0x000e220000000800 */
[----:B------:R-:W-:-:S07]  /*9130*/  UIADD3 UR6, UR54, -0x1, URZ ;  /* 0xffffffff36067890 */ /* 0x000fce000fffe03f */
[----:B------:R-:W1:Y:S01]  /*9140*/  MUFU.EX2 R201, R161 ;  /* 0x000000a100c97308 */ /* 0x000e620000000800 */
[----:B------:R-:W-:-:S07]  /*9150*/  UMOV UR54, UR6 ;  /* 0x0000000600367c82 */ /* 0x000fce0008000000 */
[----:B------:R-:W-:Y:S01]  /*9160*/  MUFU.EX2 R6, R6 ;  /* 0x0000000600067308 */ /* 0x000fe20000000800 */
[----:B0-----:R-:W-:-:S07]  /*9170*/  F2FP.F16.F32.PACK_AB R162, R77, R14 ;  /* 0x0000000e4da2723e */ /* 0x001fce00000000ff */
[----:B------:R-:W-:Y:S01]  /*9180*/  MUFU.EX2 R79, R79 ;  /* 0x0000004f004f7308 */ /* 0x000fe20000000800 */
[----:B-1----:R-:W-:-:S04]  /*9190*/  FFMA.FTZ R42, R201, R0, R10 ;  /* 0x00000000c92a7223 */ /* 0x002fc8000001000a */
[C---:B------:R-:W-:Y:S01]  /*91a0*/  FADD.FTZ R42, R181.reuse, R42 ;  /* 0x0000002ab52a7221 */ /* 0x040fe20000010000 */
[----:B------:R-:W-:Y:S02]  /*91b0*/  F2FP.F16.F32.PACK_AB R181, R181, R10 ;  /* 0x0000000ab5b5723e */ /* 0x000fe400000000ff */
[----:B------:R-:W0:Y:S01]  /*91c0*/  MUFU.EX2 R0, R57 ;  /* 0x0000003900007308 */ /* 0x000e220000000800 */
[----:B------:R-:W-:Y:S01]  /*91d0*/  FADD.FTZ R3, R183, R42 ;  /* 0x0000002ab7037221 */ /* 0x000fe20000010000 */
[----:B------:R-:W-:-:S03]  /*91e0*/  F2FP.F16.F32.PACK_AB R183, R32, R183 ;  /* 0x000000b720b7723e */ /* 0x000fc600000000ff */
[----:B------:R-:W-:-:S03]  /*91f0*/  FADD.FTZ R42, R32, R3 ;  /* 0x00000003202a7221 */ /* 0x000fc60000010000 */
[----:B------:R-:W-:Y:S01]  /*9200*/  MUFU.EX2 R20, R20 ;  /* 0x0000001400147308 */ /* 0x000fe20000000800 */
        /* <DEDUP_REMOVED lines=10> */
[----:B------:R-:W-:Y:S01]  /*92b0*/  FADD.FTZ R42, R30, R3 ;  /* 0x000000031e2a7221 */ /* 0x000fe20000010000 */
[----:B------:R-:W-:Y:S01]  /*92c0*/  FFMA.FTZ R3, R169, R4, -R40 ;  /* 0x00000004a9037223 */ /* 0x000fe20000010828 */
[----:B------:R-:W-:Y:S01]  /*92d0*/  F2FP.F16.F32.PACK_AB R169, R28, R9 ;  /* 0x000000091ca9723e */ /* 0x000fe200000000ff */
[----:B------:R-:W-:Y:S08]  /*92e0*/  MUFU.EX2 R24, R225 ;  /* 0x000000e100187308 */ /* 0x000ff00000000800 */
[----:B------:R-:W-:Y:S01]  /*92f0*/  MUFU.EX2 R85, R85 ;  /* 0x0000005500557308 */ /* 0x000fe20000000800 */
[----:B------:R-:W-:-:S02]  /*9300*/  WARPGROUP.DEPBAR.LE gsb0, 0x0 ;  /* 0x00008000000079c5 */ /* 0x000fc40000010000 */
[----:B------:R1:W-:Y:S06]  /*9310*/  BAR.ARV R27, 0x100 ;  /* 0x0004001b0000751d */ /* 0x0003ec0000002000 */
        /* <DEDUP_REMOVED lines=8> */
[----:B--2---:R-:W-:Y:S01]  /*93a0*/  IMAD.U32 R29, RZ, RZ, UR50 ;  /* 0x00000032ff1d7e24 */ /* 0x004fe2000f8e00ff */
[----:B------:R-:W-:Y:S01]  /*93b0*/  UMOV UR50, UR42 ;  /* 0x0000002a00327c82 */ /* 0x000fe20008000000 */
[-C--:B------:R-:W-:Y:S01]  /*93c0*/  FMUL.FTZ R101, R101, R8.reuse ;  /* 0x0000000865657220 */ /* 0x080fe20000410000 */
[-C--:B------:R-:W-:Y:S01]  /*93d0*/  FMUL.FTZ R104, R104, R8.reuse ;  /* 0x0000000868687220 */ /* 0x080fe20000410000 */
[-C--:B------:R-:W-:Y:S01]  /*93e0*/  FMUL.FTZ R105, R105, R8.reuse ;  /* 0x0000000869697220 */ /* 0x080fe20000410000 */
[----:B------:R-:W-:Y:S01]  /*93f0*/  @!P1 LEA R29, R29, UR41, 0x3 ;  /* 0x000000291d1d9c11 */ /* 0x000fe2000f8e18ff */
[-C--:B------:R-:W-:Y:S01]  /*9400*/  FMUL.FTZ R108, R108, R8.reuse ;  /* 0x000000086c6c7220 */ /* 0x080fe20000410000 */
[-C--:B------:R-:W-:Y:S01]  /*9410*/  FMUL.FTZ R109, R109, R8.reuse ;  /* 0x000000086d6d7220 */ /* 0x080fe20000410000 */
[-C--:B------:R-:W-:Y:S01]  /*9420*/  FMUL.FTZ R112, R112, R8.reuse ;  /* 0x0000000870707220 */ /* 0x080fe20000410000 */
[----:B------:R-:W-:Y:S01]  /*9430*/  FMUL.FTZ R113, R113, R8 ;  /* 0x0000000871717220 */ /* 0x000fe20000410000 */
[----:B-1----:R-:W-:-:S02]  /*9440*/  @!P1 VIADD R27, R29, 0x28860 ;  /* 0x000288601d1b9836 */ /* 0x002fc40000000000 */
[-C--:B------:R-:W-:Y:S01]  /*9450*/  FMUL.FTZ R116, R116, R8.reuse ;  /* 0x0000000874747220 */ /* 0x080fe20000410000 */
[-C--:B------:R-:W-:Y:S01]  /*9460*/  FMUL.FTZ R117, R117, R8.reuse ;  /* 0x0000000875757220 */ /* 0x080fe20000410000 */
[-C--:B------:R-:W-:Y:S01]  /*9470*/  FMUL.FTZ R120, R120, R8.reuse ;  /* 0x0000000878787220 */ /* 0x080fe20000410000 */
[-C--:B------:R-:W-:Y:S01]  /*9480*/  FMUL.FTZ R121, R121, R8.reuse ;  /* 0x0000000879797220 */ /* 0x080fe20000410000 */
[----:B------:R-:W-:Y:S01]  /*9490*/  @!P1 PRMT R29, RZ, 0x654, R27 ;  /* 0x00000654ff1d9816 */ /* 0x000fe2000000001b */
[----:B------:R-:W-:Y:S01]  /*94a0*/  FADD.FTZ R27, R13, R44 ;  /* 0x0000002c0d1b7221 */ /* 0x000fe20000010000 */
[-C--:B------:R-:W-:Y:S01]  /*94b0*/  FMUL.FTZ R124, R124, R8.reuse ;  /* 0x000000087c7c7220 */ /* 0x080fe20000410000 */
[-C--:B------:R-:W-:Y:S01]  /*94c0*/  FMUL.FTZ R125, R125, R8.reuse ;  /* 0x000000087d7d7220 */ /* 0x080fe20000410000 */
[----:B------:R1:W-:Y:S01]  /*94d0*/  @!P1 SYNCS.ARRIVE.TRANS64.RED.A1T0 RZ, [R29+URZ], RZ ;  /* 0x000000ff1dff99a7 */ /* 0x0003e2000810043f */
[----:B------:R-:W-:Y:S01]  /*94e0*/  FADD.FTZ R44, R176, R27 ;  /* 0x0000001bb02c7221 */ /* 0x000fe20000010000 */
[-C--:B------:R-:W-:Y:S01]  /*94f0*/  FMUL.FTZ R128, R128, R8.reuse ;  /* 0x0000000880807220 */ /* 0x080fe20000410000 */
[-C--:B------:R-:W-:Y:S01]  /*9500*/  FMUL.FTZ R129, R129, R8.reuse ;  /* 0x0000000881817220 */ /* 0x080fe20000410000 */
[-C--:B------:R-:W-:Y:S01]  /*9510*/  FMUL.FTZ R132, R132, R8.reuse ;  /* 0x0000000884847220 */ /* 0x080fe20000410000 */
[----:B------:R-:W-:Y:S01]  /*9520*/  FADD.FTZ R27, R25, R44 ;  /* 0x0000002c191b7221 */ /* 0x000fe20000010000 */
[-C--:B------:R-:W-:Y:S01]  /*9530*/  FMUL.FTZ R133, R133, R8.reuse ;  /* 0x0000000885857220 */ /* 0x080fe20000410000 */
[-C--:B------:R-:W-:Y:S01]  /*9540*/  FMUL.FTZ R136, R136, R8.reuse ;  /* 0x0000000888887220 */ /* 0x080fe20000410000 */
[----:B-1----:R-:W-:Y:S01]  /*9550*/  FADD.FTZ R29, R175, R42 ;  /* 0x0000002aaf1d7221 */ /* 0x002fe20000010000 */
[----:B------:R-:W-:Y:S01]  /*9560*/  FADD.FTZ R44, R178, R27 ;  /* 0x0000001bb22c7221 */ /* 0x000fe20000010000 */
[C---:B------:R-:W-:Y:S01]  /*9570*/  F2FP.F16.F32.PACK_AB R175, R26.reuse, R175 ;  /* 0x000000af1aaf723e */ /* 0x040fe200000000ff */
[----:B------:R-:W-:Y:S01]  /*9580*/  FMUL.FTZ R137, R137, R8 ;  /* 0x0000000889897220 */ /* 0x000fe20000410000 */
[----:B------:R-:W-:Y:S01]  /*9590*/  FADD.FTZ R42, R26, R29 ;  /* 0x0000001d1a2a7221 */ /* 0x000fe20000010000 */
[C---:B------:R-:W-:Y:S01]  /*95a0*/  FADD.FTZ R27, R153.reuse, R44 ;  /* 0x0000002c991b7221 */ /* 0x040fe20000010000 */
[----:B------:R-:W-:Y:S01]  /*95b0*/  MUFU.EX2 R26, R3 ;  /* 0x00000003001a7308 */ /* 0x000fe20000000800 */
[----:B------:R-:W-:Y:S01]  /*95c0*/  F2FP.F16.F32.PACK_AB R178, R153, R178 ;  /* 0x000000b299b2723e */ /* 0x000fe200000000ff */
[----:B------:R-:W-:Y:S01]  /*95d0*/  FADD.FTZ R5, R9, R42 ;  /* 0x0000002a09057221 */ /* 0x000fe20000010000 */
[----:B------:R-:W-:Y:S01]  /*95e0*/  FADD.FTZ R44, R172, R27 ;  /* 0x0000001bac2c7221 */ /* 0x000fe20000010000 */
[C---:B------:R-:W-:Y:S01]  /*95f0*/  F2FP.F16.F32.PACK_AB R172, R155.reuse, R172 ;  /* 0x000000ac9bac723e */ /* 0x040fe200000000ff */
[----:B------:R-:W-:Y:S01]  /*9600*/  FMUL.FTZ R140, R140, R8 ;  /* 0x000000088c8c7220 */ /* 0x000fe20000410000 */
[----:B------:R-:W-:Y:S01]  /*9610*/  FADD.FTZ R5, R28, R5 ;  /* 0x000000051c057221 */ /* 0x000fe20000010000 */
[----:B------:R-:W-:Y:S01]  /*9620*/  FADD.FTZ R27, R155, R44 ;  /* 0x0000002c9b1b7221 */ /* 0x000fe20000010000 */
[----:B0-----:R-:W-:Y:S01]  /*9630*/  F2FP.F16.F32.PACK_AB R155, R59, R0 ;  /* 0x000000003b9b723e */ /* 0x001fe200000000ff */
[----:B------:R-:W-:Y:S01]  /*9640*/  FMUL.FTZ R141, R141, R8 ;  /* 0x000000088d8d7220 */ /* 0x000fe20000410000 */
[----:B------:R-:W-:Y:S01]  /*9650*/  FADD.FTZ R10, R6, R5 ;  /* 0x00000005060a7221 */ /* 0x000fe20000010000 */
[----:B------:R-:W-:Y:S01]  /*9660*/  FADD.FTZ R44, R174, R27 ;  /* 0x0000001bae2c7221 */ /* 0x000fe20000010000 */
[----:B------:R-:W-:Y:S01]  /*9670*/  FFMA.FTZ R27, R171, R4, -R40 ;  /* 0x00000004ab1b7223 */ /* 0x000fe20000010828 */
[C---:B------:R-:W-:Y:S01]  /*9680*/  F2FP.F16.F32.PACK_AB R171, R11.reuse, R6 ;  /* 0x000000060bab723e */ /* 0x040fe200000000ff */
[----:B------:R-:W-:Y:S01]  /*9690*/  FADD.FTZ R10, R11, R10 ;  /* 0x0000000a0b0a7221 */ /* 0x000fe20000010000 */
[----:B------:R-:W-:Y:S01]  /*96a0*/  FADD.FTZ R31, R191, R44 ;  /* 0x0000002cbf1f7221 */ /* 0x000fe20000010000 */
[----:B------:R-:W-:Y:S01]  /*96b0*/  FFMA.FTZ R40, R87, R4, -R40 ;  /* 0x0000000457287223 */ /* 0x000fe20000010828 */
[-C--:B------:R-:W-:Y:S01]  /*96c0*/  FMUL.FTZ R144, R144, R8.reuse ;  /* 0x0000000890907220 */ /* 0x080fe20000410000 */
[-C--:B------:R-:W-:Y:S01]  /*96d0*/  FMUL.FTZ R145, R145, R8.reuse ;  /* 0x0000000891917220 */ /* 0x080fe20000410000 */
[----:B------:R-:W-:Y:S01]  /*96e0*/  FADD.FTZ R44, R168, R31 ;  /* 0x0000001fa82c7221 */ /* 0x000fe20000010000 */
[-C--:B------:R-:W-:Y:S01]  /*96f0*/  FMUL.FTZ R148, R148, R8.reuse ;  /* 0x0000000894947220 */ /* 0x080fe20000410000 */
[----:B------:R-:W-:Y:S01]  /*9700*/  FMUL.FTZ R149, R149, R8 ;  /* 0x0000000895957220 */ /* 0x000fe20000410000 */
[----:B------:R-:W-:Y:S01]  /*9710*/  MUFU.EX2 R40, R40 ;  /* 0x0000002800287308 */ /* 0x000fe20000000800 */
[----:B------:R-:W-:Y:S01]  /*9720*/  FADD.FTZ R13, R193, R44 ;  /* 0x0000002cc10d7221 */ /* 0x000fe20000010000 */
[----:B------:R-:W-:Y:S01]  /*9730*/  F2FP.F16.F32.PACK_AB R176, R25, R176 ;  /* 0x000000b019b0723e */ /* 0x000fe200000000ff */
[-C--:B------:R-:W-:Y:S01]  /*9740*/  FMUL.FTZ R90, R90, R201.reuse ;  /* 0x000000c95a5a7220 */ /* 0x080fe20000410000 */
[----:B------:R-:W-:Y:S01]  /*9750*/  F2FP.F16.F32.PACK_AB R174, R191, R174 ;  /* 0x000000aebfae723e */ /* 0x000fe200000000ff */
[----:B------:R-:W-:Y:S01]  /*9760*/  FADD.FTZ R42, R170, R13 ;  /* 0x0000000daa2a7221 */ /* 0x000fe20000010000 */
[----:B------:R-:W-:Y:S01]  /*9770*/  F2FP.F16.F32.PACK_AB R170, R157, R170 ;  /* 0x000000aa9daa723e */ /* 0x000fe200000000ff */
[-C--:B------:R-:W-:Y:S01]  /*9780*/  FMUL.FTZ R91, R91, R201.reuse ;  /* 0x000000c95b5b7220 */ /* 0x080fe20000410000 */
[----:B------:R-:W0:Y:S01]  /*9790*/  MUFU.EX2 R44, R71 ;  /* 0x00000047002c7308 */ /* 0x000e220000000800 */
[----:B------:R-:W-:Y:S01]  /*97a0*/  FADD.FTZ R5, R157, R42 ;  /* 0x0000002a9d057221 */ /* 0x000fe20000010000 */
[----:B------:R-:W-:Y:S01]  /*97b0*/  F2FP.F16.F32.PACK_AB R168, R193, R168 ;  /* 0x000000a8c1a8723e */ /* 0x000fe200000000ff */
        /* <DEDUP_REMOVED lines=8> */
[----:B------:R-:W1:Y:S01]  /*9840*/  MUFU.EX2 R32, R81 ;  /* 0x0000005100207308 */ /* 0x000e620000000800 */
[----:B------:R-:W-:Y:S01]  /*9850*/  F2FP.F16.F32.PACK_AB R157, R63, R46 ;  /* 0x0000002e3f9d723e */ /* 0x000fe200000000ff */
[----:B------:R-:W-:Y:S01]  /*9860*/  FADD.FTZ R10, R154, R13 ;  /* 0x0000000d9a0a7221 */ /* 0x000fe20000010000 */
[----:B------:R-:W-:Y:S01]  /*9870*/  FADD.FTZ R5, R0, R5 ;  /* 0x0000000500057221 */ /* 0x000fe20000010000 */
[C---:B------:R-:W-:Y:S01]  /*9880*/  F2FP.F16.F32.PACK_AB R154, R195.reuse, R154 ;  /* 0x0000009ac39a723e */ /* 0x040fe200000000ff */
[-C--:B------:R-:W-:Y:S01]  /*9890*/  FMUL.FTZ R98, R98, R201.reuse ;  /* 0x000000c962627220 */ /* 0x080fe20000410000 */
[----:B------:R-:W-:Y:S01]  /*98a0*/  FADD.FTZ R13, R195, R10 ;  /* 0x0000000ac30d7221 */ /* 0x000fe20000010000 */
[----:B------:R-:W-:Y:S01]  /*98b0*/  FADD.FTZ R5, R59, R5 ;  /* 0x000000053b057221 */ /* 0x000fe20000010000 */
[----:B------:R-:W-:Y:S01]  /*98c0*/  F2FP.F16.F32.PACK_AB R159, R67, R48 ;  /* 0x00000030439f723e */ /* 0x000fe200000000ff */
[-C--:B------:R-:W-:Y:S01]  /*98d0*/  FMUL.FTZ R99, R99, R201.reuse ;  /* 0x000000c963637220 */ /* 0x080fe20000410000 */
[----:B------:R-:W-:Y:S01]  /*98e0*/  FADD.FTZ R10, R156, R13 ;  /* 0x0000000d9c0a7221 */ /* 0x000fe20000010000 */
[----:B------:R-:W-:Y:S01]  /*98f0*/  FADD.FTZ R5, R46, R5 ;  /* 0x000000052e057221 */ /* 0x000fe20000010000 */
[C---:B------:R-:W-:Y:S01]  /*9900*/  F2FP.F16.F32.PACK_AB R156, R197.reuse, R156 ;  /* 0x0000009cc59c723e */ /* 0x040fe200000000ff */
[-C--:B------:R-:W-:Y:S01]  /*9910*/  FMUL.FTZ R102, R102, R201.reuse ;  /* 0x000000c966667220 */ /* 0x080fe20000410000 */
[----:B------:R-:W-:Y:S01]  /*9920*/  FADD.FTZ R9, R197, R10 ;  /* 0x0000000ac5097221 */ /* 0x000fe20000010000 */
[----:B------:R-:W-:Y:S01]  /*9930*/  FADD.FTZ R5, R63, R5 ;  /* 0x000000053f057221 */ /* 0x000fe20000010000 */
[----:B0-----:R-:W-:Y:S01]  /*9940*/  F2FP.F16.F32.PACK_AB R161, R75, R44 ;  /* 0x0000002c4ba1723e */ /* 0x001fe200000000ff */
[-C--:B------:R-:W-:Y:S01]  /*9950*/  FMUL.FTZ R103, R103, R201.reuse ;  /* 0x000000c967677220 */ /* 0x080fe20000410000 */
[----:B------:R-:W-:Y:S01]  /*9960*/  FADD.FTZ R10, R158, R9 ;  /* 0x000000099e0a7221 */ /* 0x000fe20000010000 */
[----:B------:R-:W-:Y:S01]  /*9970*/  FADD.FTZ R5, R48, R5 ;  /* 0x0000000530057221 */ /* 0x000fe20000010000 */
[C---:B------:R-:W-:Y:S01]  /*9980*/  F2FP.F16.F32.PACK_AB R158, R69.reuse, R158 ;  /* 0x0000009e459e723e */ /* 0x040fe200000000ff */
[-C--:B------:R-:W-:Y:S01]  /*9990*/  FMUL.FTZ R106, R106, R201.reuse ;  /* 0x000000c96a6a7220 */ /* 0x080fe20000410000 */
[----:B------:R-:W-:Y:S01]  /*99a0*/  FADD.FTZ R9, R69, R10 ;  /* 0x0000000a45097221 */ /* 0x000fe20000010000 */
[----:B------:R-:W-:Y:S01]  /*99b0*/  FADD.FTZ R5, R67, R5 ;  /* 0x0000000543057221 */ /* 0x000fe20000010000 */
[----:B-1----:R-:W-:Y:S01]  /*99c0*/  F2FP.F16.F32.PACK_AB R163, R79, R32 ;  /* 0x000000204fa3723e */ /* 0x002fe200000000ff */
[-C--:B------:R-:W-:Y:S01]  /*99d0*/  FMUL.FTZ R107, R107, R201.reuse ;  /* 0x000000c96b6b7220 */ /* 0x080fe20000410000 */
[----:B------:R-:W-:Y:S01]  /*99e0*/  FADD.FTZ R6, R12, R9 ;  /* 0x000000090c067221 */ /* 0x000fe20000010000 */
[----:B------:R-:W-:Y:S01]  /*99f0*/  FADD.FTZ R5, R44, R5 ;  /* 0x000000052c057221 */ /* 0x000fe20000010000 */
[----:B------:R-:W-:Y:S01]  /*9a00*/  F2FP.F16.F32.PACK_AB R164, R199, R20 ;  /* 0x00000014c7a4723e */ /* 0x000fe200000000ff */
[-C--:B------:R-:W-:Y:S01]  /*9a10*/  FMUL.FTZ R110, R110, R201.reuse ;  /* 0x000000c96e6e7220 */ /* 0x080fe20000410000 */
[----:B------:R-:W-:Y:S01]  /*9a20*/  FADD.FTZ R3, R73, R6 ;  /* 0x0000000649037221 */ /* 0x000fe20000010000 */
[----:B------:R-:W-:Y:S01]  /*9a30*/  FADD.FTZ R5, R75, R5 ;  /* 0x000000054b057221 */ /* 0x000fe20000010000 */
[----:B------:R-:W0:Y:S01]  /*9a40*/  MUFU.EX2 R6, R27 ;  /* 0x0000001b00067308 */ /* 0x000e220000000800 */
[----:B------:R-:W-:Y:S01]  /*9a50*/  F2FP.F16.F32.PACK_AB R165, R83, R26 ;  /* 0x0000001a53a5723e */ /* 0x000fe200000000ff */
        /* <DEDUP_REMOVED lines=15> */
[----:B0-----:R-:W-:Y:S01]  /*9b50*/  F2FP.F16.F32.PACK_AB R167, R40, R6 ;  /* 0x0000000628a7723e */ /* 0x001fe200000000ff */
        /* <DEDUP_REMOVED lines=22> */
.L_x_2272:
[----:B------:R-:W-:Y:S06]  /*9cc0*/  BAR.ARV 0x8, 0x180 ;  /* 0x0206000000007b1d */ /* 0x000fec0000002000 */
[----:B------:R-:W-:Y:S05]  /*9cd0*/  @!P0 BRA `(.L_x_2282) ;  /* 0x0000000000048947 */ /* 0x000fea0003800000 */
[----:B------:R-:W-:Y:S01]  /*9ce0*/  BPT.TRAP 0x1 ;  /* 0x000000040000795c */ /* 0x000fe20000300000 */
.L_x_2282:
[----:B------:R-:W-:Y:S01]  /*9cf0*/  ULEA UR5, UR42, UR41, 0x3 ;  /* 0x000000292a057291 */ /* 0x000fe2000f8e183f */
[----:B------:R-:W-:-:S05]  /*9d00*/  IMAD.U32 R5, RZ, RZ, UR43 ;  /* 0x0000002bff057e24 */ /* 0x000fca000f8e00ff */
[----:B------:R-:W-:-:S04]  /*9d10*/  SHF.L.U32 R5, R5, 0x1f, RZ ;  /* 0x0000001f05057819 */ /* 0x000fc800000006ff */
[----:B------:R0:W1:Y:S01]  /*9d20*/  SYNCS.PHASECHK.TRANS64.TRYWAIT P2, [UR5+0x28850], R5 ;  /* 0x02885005ff0075a7 */ /* 0x0000620008040145 */
[----:B------:R-:W-:Y:S05]  /*9d30*/  @!P0 BRA `(.L_x_2283) ;  /* 0x0000000000048947 */ /* 0x000fea0003800000 */
[----:B------:R-:W-:Y:S01]  /*9d40*/  BPT.TRAP 0x1 ;  /* 0x000000040000795c */ /* 0x000fe20000300000 */
.L_x_2283:
[----:B-1----:R-:W-:Y:S05]  /*9d50*/  @P2 BRA `(.L_x_2284) ;  /* 0x0000000000082947 */ /* 0x002fea0003800000 */
[----:B------:R-:W1:Y:S02]  /*9d60*/  SYNCS.PHASECHK.TRANS64.TRYWAIT P0, [UR5+0x28850], R5 ;  /* 0x02885005ff0075a7 */ /* 0x000e640008000145 */
[----:B-1----:R-:W-:Y:S05]  /*9d70*/  @!P0 BRA `(.L_x_2285) ;  /* 0x0000006c00748947 */ /* 0x002fea0003800000 */
.L_x_2284:
[----:B------:R-:W-:Y:S01]  /*9d80*/  UIADD3 UR41, UR41, 0x400, URZ ;  /* 0x0000040029297890 */ /* 0x000fe2000fffe03f */
[----:B------:R-:W-:Y:S01]  /*9d90*/  WARPGROUP.ARRIVE ;  /* 0x00000000000079c5 */ /* 0x000fe20000000000 */
[----:B------:R-:W-:Y:S01]  /*9da0*/  UMOV UR7, 0x40000040 ;  /* 0x4000004000077882 */ /* 0x000fe20000000000 */
[----:B-1----:R-:W1:Y:S01]  /*9db0*/  SHFL.BFLY PT, R6, R3, 0x2, 0x1f ;  /* 0x0c401f0003067f89 */ /* 0x002e6200000e0000 */
[----:B------:R-:W-:Y:S01]  /*9dc0*/  USHF.R.U32.HI UR41, URZ, 0x4, UR41 ;  /* 0x000000043f297899 */ /* 0x000fe20008011629 */
[----:B------:R-:W-:Y:S01]  /*9dd0*/  IMAD.MOV.U32 R10, RZ, RZ, RZ ;  /* 0x000000ffff0a7224 */ /* 0x000fe200078e00ff */
[----:B------:R-:W-:Y:S01]  /*9de0*/  UIADD3 UR44, UR44, 0x1, URZ ;  /* 0x000000012c2c7890 */ /* 0x000fe2000fffe03f */
[----:B0-----:R-:W0:Y:S01]  /*9df0*/  SHFL.BFLY PT, R5, R0, 0x2, 0x1f ;  /* 0x0c401f0000057f89 */ /* 0x001e2200000e0000 */
        /* <DEDUP_REMOVED lines=8> */
[----:B-1----:R-:W-:Y:S01]  /*9e80*/  FADD.FTZ R6, R6, R3 ;  /* 0x0000000306067221 */ /* 0x002fe20000010000 */
[----:B------:R-:W-:Y:S01]  /*9e90*/  UMOV UR7, 0x40000040 ;  /* 0x4000004000077882 */ /* 0x000fe20000000000 */
[----:B------:R-:W-:Y:S02]  /*9ea0*/  IMAD.MOV.U32 R3, RZ, RZ, -0x800000 ;  /* 0xff800000ff037424 */ /* 0x000fe400078e00ff */
[----:B0-----:R-:W-:Y:S01]  /*9eb0*/  FADD.FTZ R8, R5, R0 ;  /* 0x0000000005087221 */ /* 0x001fe20000010000 */
[----:B------:R-:W-:Y:S01]  /*9ec0*/  IMAD.MOV.U32 R0, RZ, RZ, -0x800000 ;  /* 0xff800000ff007424 */ /* 0x000fe200078e00ff */
[----:B------:R-:W0:Y:S01]  /*9ed0*/  SHFL.BFLY PT, R5, R6, 0x1, 0x1f ;  /* 0x0c201f0006057f89 */ /* 0x000e2200000e0000 */
[----:B------:R-:W-:-:S03]  /*9ee0*/  USEL UR42, UR42, URZ, UP0 ;  /* 0x0000003f2a2a7287 */ /* 0x000fc60008000000 */
[----:B------:R-:W1:Y:S01]  /*9ef0*/  SHFL.BFLY PT, R9, R8, 0x1, 0x1f ;  /* 0x0c201f0008097f89 */ /* 0x000e6200000e0000 */
[----:B0-----:R-:W-:Y:S01]  /*9f00*/  FADD.FTZ R12, R6, R5 ;  /* 0x00000005060c7221 */ /* 0x001fe20000010000 */
[----:B------:R-:W-:Y:S01]  /*9f10*/  MOV R5, RZ ;  /* 0x000000ff00057202 */ /* 0x000fe20000000f00 */
[----:B-1----:R-:W-:-:S03]  /*9f20*/  FADD.FTZ R13, R8, R9 ;  /* 0x00000009080d7221 */ /* 0x002fc60000010000 */
[----:B------:R-:W-:Y:S01]  /*9f30*/  FSETP.NE.FTZ.AND P0, PT, R12, RZ, PT ;  /* 0x000000ff0c00720b */ /* 0x000fe20003f15000 */
[----:B------:R-:W-:Y:S01]  /*9f40*/  IMAD.U32 R8, RZ, RZ, UR5 ;  /* 0x00000005ff087e24 */ /* 0x000fe2000f8e00ff */
[----:B------:R-:W-:-:S03]  /*9f50*/  FSETP.NE.FTZ.AND P2, PT, R13, RZ, PT ;  /* 0x000000ff0d00720b */ /* 0x000fc60003f55000 */
[----:B------:R-:W-:-:S05]  /*9f60*/  @!P1 VIADD R8, R8, 0x28860 ;  /* 0x0002886008089836 */ /* 0x000fca0000000000 */
[----:B------:R-:W-:-:S03]  /*9f70*/  @!P1 PRMT R8, RZ, 0x654, R8 ;  /* 0x00000654ff089816 */ /* 0x000fc60000000008 */
[----:B------:R-:W0:Y:S01]  /*9f80*/  @P0 MUFU.LG2 R9, R12 ;  /* 0x0000000c00090308 */ /* 0x000e220000000c00 */
[C---:B------:R-:W-:Y:S01]  /*9f90*/  @P0 FMUL.FTZ R6, R4.reuse, 0.69314718246459960938 ;  /* 0x3f31721804060820 */ /* 0x040fe20000410000 */
[----:B------:R-:W-:-:S06]  /*9fa0*/  @P2 FMUL.FTZ R15, R4, 0.69314718246459960938 ;  /* 0x3f317218040f2820 */ /* 0x000fcc0000410000 */
        /* <DEDUP_REMOVED lines=110> */
.L_x_2255:
        /* <DEDUP_REMOVED lines=10> */
[----:B------:R-:W1:Y:S01]  /*a730*/  LDC R39, c[0x0][0xbe8] ;  /* 0x0002fa00ff277b82 */ /* 0x000e620000000800 */
[----:B------:R-:W-:Y:S01]  /*a740*/  IMAD R9, R22, 0x40, R2 ;  /* 0x0000004016097824 */ /* 0x000fe200078e0202 */
        /* <DEDUP_REMOVED lines=18> */
[----:B------:R-:W-:Y:S01]  /*a870*/  UIMAD UR8, UR37, UR11, UR8 ;  /* 0x0000000b250872a4 */ /* 0x000fe2000f8e0208 */
[----:B------:R-:W-:Y:S01]  /*a880*/  F2FP.F16.F32.PACK_AB R147, R151, R150 ;  /* 0x000000969793723e */ /* 0x000fe200000000ff */
[----:B------:R-:W-:Y:S01]  /*a890*/  UIMAD.WIDE.U32 UR6, UR37, UR10, UR6 ;  /* 0x0000000a250672a5 */ /* 0x000fe2000f8e0006 */
[----:B------:R-:W-:-:S02]  /*a8a0*/  ULDC UR5, c[0x0][0xa88] ;  /* 0x0002a20000057ab9 */ /* 0x000fc40000000800 */
[----:B------:R-:W-:Y:S01]  /*a8b0*/  ULDC.64 UR10, c[0x0][0xaf0] ;  /* 0x0002bc00000a7ab9 */ /* 0x000fe20000000a00 */
[----:B-1----:R-:W-:Y:S01]  /*a8c0*/  IMAD R64, R39, UR5, RZ ;  /* 0x0000000527407c24 */ /* 0x002fe2000f8e02ff */
[----:B------:R-:W-:Y:S02]  /*a8d0*/  MOV R36, R38 ;  /* 0x0000002600247202 */ /* 0x000fe40000000f00 */
[----:B0-----:R-:W-:-:S03]  /*a8e0*/  MOV R37, R5 ;  /* 0x0000000500257202 */ /* 0x001fc60000000f00 */
[----:B------:R-:W-:-:S04]  /*a8f0*/  IMAD.WIDE R4, R187, 0x2, R36 ;  /* 0x00000002bb047825 */ /* 0x000fc800078e0224 */
[----:B------:R-:W-:Y:S01]  /*a900*/  IMAD.WIDE R36, R9, 0x2, R36 ;  /* 0x0000000209247825 */ /* 0x000fe200078e0224 */
[C---:B------:R-:W-:Y:S02]  /*a910*/  IADD3 R21, P6, R4.reuse, 0x20, RZ ;  /* 0x0000002004157810 */ /* 0x040fe40007fde0ff */
[C---:B------:R-:W-:Y:S02]  /*a920*/  IADD3 R33, P1, R4.reuse, 0x4040, RZ ;  /* 0x0000404004217810 */ /* 0x040fe40007f3e0ff */
[----:B------:R-:W-:Y:S01]  /*a930*/  IADD3 R45, P0, R4, 0x4060, RZ ;  /* 0x00004060042d7810 */ /* 0x000fe20007f1e0ff */
[--C-:B------:R-:W-:Y:S01]  /*a940*/  IMAD.X R13, RZ, RZ, R5.reuse, P6 ;  /* 0x000000ffff0d7224 */ /* 0x100fe200030e0605 */
[----:B------:R-:W-:Y:S01]  /*a950*/  IADD3 R35, P6, R36, 0x1000, RZ ;  /* 0x0000100024237810 */ /* 0x000fe20007fde0ff */
[----:B------:R-:W-:Y:S01]  /*a960*/  IMAD.X R43, RZ, RZ, R5, P1 ;  /* 0x000000ffff2b7224 */ /* 0x000fe200008e0605 */
[----:B------:R-:W-:Y:S02]  /*a970*/  ISETP.NE.AND P1, PT, R39, 0x1, PT ;  /* 0x000000012700780c */ /* 0x000fe40003f25270 */
[----:B------:R-:W-:-:S02]  /*a980*/  LOP3.LUT R34, R35, 0x380, RZ, 0xc0, !PT ;  /* 0x0000038023227812 */ /* 0x000fc400078ec0ff */
[----:B------:R-:W-:Y:S02]  /*a990*/  IADD3 R31, P2, R4, 0x4020, RZ ;  /* 0x00004020041f7810 */ /* 0x000fe40007f5e0ff */
[----:B------:R-:W-:Y:S02]  /*a9a0*/  SHF.R.U64 R34, R34, 0x3, RZ ;  /* 0x0000000322227819 */ /* 0x000fe400000012ff */
[----:B------:R-:W-:Y:S01]  /*a9b0*/  LOP3.LUT R9, R4, 0x380, RZ, 0xc0, !PT ;  /* 0x0000038004097812 */ /* 0x000fe200078ec0ff */
[----:B------:R-:W-:Y:S01]  /*a9c0*/  IMAD.X R41, RZ, RZ, R5, P2 ;  /* 0x000000ffff297224 */ /* 0x000fe200010e0605 */
[----:B------:R-:W-:Y:S01]  /*a9d0*/  LOP3.LUT R34, R34, R35, RZ, 0x3c, !PT ;  /* 0x0000002322227212 */ /* 0x000fe200078e3cff */
[----:B------:R-:W-:Y:S01]  /*a9e0*/  IMAD.X R35, RZ, RZ, R37, P6 ;  /* 0x000000ffff237224 */ /* 0x000fe200030e0625 */
[----:B------:R-:W-:Y:S01]  /*a9f0*/  IADD3 R47, P6, R36, 0x7000, RZ ;  /* 0x00007000242f7810 */ /* 0x000fe20007fde0ff */
[----:B------:R-:W0:Y:S01]  /*aa00*/  @P1 LDC R48, c[0x0][0xbf0] ;  /* 0x0002fc00ff301b82 */ /* 0x000e220000000800 */
[----:B------:R-:W-:-:S02]  /*aa10*/  LOP3.LUT R14, R33, 0x380, RZ, 0xc0, !PT ;  /* 0x00000380210e7812 */ /* 0x000fc400078ec0ff */
[----:B------:R-:W-:Y:S02]  /*aa20*/  LOP3.LUT R20, R47, 0x380, RZ, 0xc0, !PT ;  /* 0x000003802f147812 */ /* 0x000fe400078ec0ff */
[----:B------:R-:W-:Y:S02]  /*aa30*/  LOP3.LUT R44, R45, 0x380, RZ, 0xc0, !PT ;  /* 0x000003802d2c7812 */ /* 0x000fe400078ec0ff */
[----:B------:R-:W-:Y:S02]  /*aa40*/  SHF.R.U64 R20, R20, 0x3, RZ ;  /* 0x0000000314147819 */ /* 0x000fe400000012ff */
[----:B------:R-:W-:Y:S02]  /*aa50*/  LOP3.LUT R12, R31, 0x380, RZ, 0xc0, !PT ;  /* 0x000003801f0c7812 */ /* 0x000fe400078ec0ff */
[----:B------:R-:W-:Y:S02]  /*aa60*/  LOP3.LUT R20, R20, R47, RZ, 0x3c, !PT ;  /* 0x0000002f14147212 */ /* 0x000fe400078e3cff */
[----:B------:R-:W1:Y:S01]  /*aa70*/  @P1 LDC R47, c[0x0][0xbec] ;  /* 0x0002fb00ff2f1b82 */ /* 0x000e620000000800 */
[----:B------:R-:W-:-:S02]  /*aa80*/  SHF.R.U64 R9, R9, 0x3, RZ ;  /* 0x0000000309097819 */ /* 0x000fc400000012ff */
[----:B------:R-:W-:Y:S02]  /*aa90*/  LOP3.LUT R8, R21, 0x380, RZ, 0xc0, !PT ;  /* 0x0000038015087812 */ /* 0x000fe400078ec0ff */
[----:B------:R-:W-:Y:S02]  /*aaa0*/  SHF.R.U64 R14, R14, 0x3, RZ ;  /* 0x000000030e0e7819 */ /* 0x000fe400000012ff */
[----:B------:R-:W-:Y:S02]  /*aab0*/  SHF.R.U64 R44, R44, 0x3, RZ ;  /* 0x000000032c2c7819 */ /* 0x000fe400000012ff */
[C---:B------:R-:W-:Y:S02]  /*aac0*/  IADD3 R29, P3, R4.reuse, 0x4000, RZ ;  /* 0x00004000041d7810 */ /* 0x040fe40007f7e0ff */
[C---:B------:R-:W-:Y:S02]  /*aad0*/  IADD3 R27, P4, R4.reuse, 0x60, RZ ;  /* 0x00000060041b7810 */ /* 0x040fe40007f9e0ff */
[----:B------:R-:W-:Y:S01]  /*aae0*/  IADD3 R25, P5, R4, 0x40, RZ ;  /* 0x0000004004197810 */ /* 0x000fe20007fbe0ff */
[--C-:B------:R-:W-:Y:S01]  /*aaf0*/  IMAD.X R15, RZ, RZ, R5.reuse, P3 ;  /* 0x000000ffff0f7224 */ /* 0x100fe200018e0605 */
[----:B------:R-:W-:Y:S01]  /*ab00*/  SHF.R.U64 R12, R12, 0x3, RZ ;  /* 0x000000030c0c7819 */ /* 0x000fe200000012ff */
[--C-:B------:R-:W-:Y:S01]  /*ab10*/  IMAD.X R11, RZ, RZ, R5.reuse, P4 ;  /* 0x000000ffff0b7224 */ /* 0x100fe200020e0605 */
[----:B------:R-:W-:Y:S01]  /*ab20*/  LOP3.LUT R4, R9, R4, RZ, 0x3c, !PT ;  /* 0x0000000409047212 */ /* 0x000fe200078e3cff */
[----:B------:R-:W-:Y:S01]  /*ab30*/  IMAD.X R9, RZ, RZ, R5, P5 ;  /* 0x000000ffff097224 */ /* 0x000fe200028e0605 */
[----:B------:R-:W-:-:S02]  /*ab40*/  SHF.R.U64 R8, R8, 0x3, RZ ;  /* 0x0000000308087819 */ /* 0x000fc400000012ff */
[----:B------:R-:W-:Y:S02]  /*ab50*/  LOP3.LUT R42, R14, R33, RZ, 0x3c, !PT ;  /* 0x000000210e2a7212 */ /* 0x000fe400078e3cff */
[----:B------:R-:W-:Y:S01]  /*ab60*/  LOP3.LUT R44, R44, R45, RZ, 0x3c, !PT ;  /* 0x0000002d2c2c7212 */ /* 0x000fe200078e3cff */
[----:B------:R-:W-:Y:S01]  /*ab70*/  IMAD.X R45, RZ, RZ, R5, P0 ;  /* 0x000000ffff2d7224 */ /* 0x000fe200000e0605 */
[----:B------:R-:W-:Y:S02]  /*ab80*/  LOP3.LUT R10, R29, 0x380, RZ, 0xc0, !PT ;  /* 0x000003801d0a7812 */ /* 0x000fe400078ec0ff */
[----:B------:R-:W-:Y:S02]  /*ab90*/  LOP3.LUT R40, R12, R31, RZ, 0x3c, !PT ;  /* 0x0000001f0c287212 */ /* 0x000fe400078e3cff */
[----:B------:R-:W-:Y:S02]  /*aba0*/  LOP3.LUT R12, R8, R21, RZ, 0x3c, !PT ;  /* 0x00000015080c7212 */ /* 0x000fe400078e3cff */
[----:B------:R-:W-:-:S02]  /*abb0*/  MOV R46, R4 ;  /* 0x00000004002e7202 */ /* 0x000fc40000000f00 */
[----:B------:R-:W-:Y:S02]  /*abc0*/  LOP3.LUT R8, R25, 0x380, RZ, 0xc0, !PT ;  /* 0x0000038019087812 */ /* 0x000fe400078ec0ff */
[----:B------:R-:W-:Y:S02]  /*abd0*/  F2FP.F16.F32.PACK_AB R4, R89, R88 ;  /* 0x000000585904723e */ /* 0x000fe400000000ff */
[----:B------:R-:W-:Y:S01]  /*abe0*/  F2FP.F16.F32.PACK_AB R5, R91, R90 ;  /* 0x0000005a5b05723e */ /* 0x000fe200000000ff */
[----:B------:R-:W-:Y:S01]  /*abf0*/  BAR.SYNC.DEFER_BLOCKING 0x1, 0x100 ;  /* 0x0044000000007b1d */ /* 0x000fe20000010000 */
[----:B------:R-:W-:Y:S01]  /*ac00*/  MOV R66, R42 ;  /* 0x0000002a00427202 */ /* 0x000fe20000000f00 */
[----:B------:R-:W-:Y:S01]  /*ac10*/  VIADD R42, R17, UR36 ;  /* 0x00000024112a7c36 */ /* 0x000fe20008000000 */
[----:B------:R-:W-:Y:S01]  /*ac20*/  SHF.R.U64 R10, R10, 0x3, RZ ;  /* 0x000000030a0a7819 */ /* 0x000fe200000012ff */
[----:B------:R-:W-:Y:S01]  /*ac30*/  VIADD R43, R186, UR36 ;  /* 0x00000024ba2b7c36 */ /* 0x000fe20008000000 */
[----:B------:R-:W-:-:S02]  /*ac40*/  SHF.R.U64 R8, R8, 0x3, RZ ;  /* 0x0000000308087819 */ /* 0x000fc400000012ff */
[----:B------:R-:W-:Y:S02]  /*ac50*/  LOP3.LUT R14, R10, R29, RZ, 0x3c, !PT ;  /* 0x0000001d0a0e7212 */ /* 0x000fe400078e3cff */
[----:B------:R-:W-:Y:S02]  /*ac60*/  LOP3.LUT R10, R27, 0x380, RZ, 0xc0, !PT ;  /* 0x000003801b0a7812 */ /* 0x000fe400078ec0ff */
[----:B------:R-:W-:Y:S02]  /*ac70*/  LOP3.LUT R8, R8, R25, RZ, 0x3c, !PT ;  /* 0x0000001908087212 */ /* 0x000fe400078e3cff */
[----:B------:R-:W-:Y:S02]  /*ac80*/  IADD3 R25, P0, R36, 0x6000, RZ ;  /* 0x0000600024197810 */ /* 0x000fe40007f1e0ff */
[----:B------:R-:W-:Y:S02]  /*ac90*/  SHF.R.U64 R10, R10, 0x3, RZ ;  /* 0x000000030a0a7819 */ /* 0x000fe400000012ff */
[----:B------:R-:W-:-:S02]  /*aca0*/  LOP3.LUT R24, R25, 0x380, RZ, 0xc0, !PT ;  /* 0x0000038019187812 */ /* 0x000fc400078ec0ff */
[----:B------:R-:W-:Y:S02]  /*acb0*/  LOP3.LUT R10, R10, R27, RZ, 0x3c, !PT ;  /* 0x0000001b0a0a7212 */ /* 0x000fe400078e3cff */
[----:B------:R-:W-:Y:S02]  /*acc0*/  SHF.R.U64 R24, R24, 0x3, RZ ;  /* 0x0000000318187819 */ /* 0x000fe400000012ff */
[----:B------:R-:W-:Y:S01]  /*acd0*/  MOV R54, R10 ;  /* 0x0000000a00367202 */ /* 0x000fe20000000f00 */
[----:B------:R1:W-:Y:S01]  /*ace0*/  STSM.16.M88.4 [R46], R4 ;  /* 0x000000042e007844 */ /* 0x0003e20000000200 */
[----:B------:R-:W-:Y:S01]  /*acf0*/  LOP3.LUT R24, R24, R25, RZ, 0x3c, !PT ;  /* 0x0000001918187212 */ /* 0x000fe200078e3cff */
[----:B------:R-:W-:Y:S01]  /*ad00*/  IMAD.X R25, RZ, RZ, R37, P0 ;  /* 0x000000ffff197224 */ /* 0x000fe200000e0625 */
[----:B------:R-:W-:Y:S01]  /*ad10*/  MOV R53, R14 ;  /* 0x0000000e00357202 */ /* 0x000fe20000000f00 */
[----:B------:R-:W-:Y:S01]  /*ad20*/  IMAD.U32 R14, RZ, RZ, UR8 ;  /* 0x00000008ff0e7e24 */ /* 0x000fe2000f8e00ff */
[----:B------:R-:W-:Y:S01]  /*ad30*/  MOV R15, R12 ;  /* 0x0000000c000f7202 */ /* 0x000fe20000000f00 */
[----:B------:R-:W-:Y:S01]  /*ad40*/  ULDC.64 UR8, c[0x0][0xae8] ;  /* 0x0002ba0000087ab9 */ /* 0x000fe20000000a00 */
[----:B------:R-:W-:-:S02]  /*ad50*/  IADD3 R29, P3, R36, 0x4000, RZ ;  /* 0x00004000241d7810 */ /* 0x000fc40007f7e0ff */
[----:B------:R-:W-:Y:S02]  /*ad60*/  IADD3 R27, P2, R36, 0x5000, RZ ;  /* 0x00005000241b7810 */ /* 0x000fe40007f5e0ff */
[----:B------:R-:W-:Y:S02]  /*ad70*/  LOP3.LUT R28, R29, 0x380, RZ, 0xc0, !PT ;  /* 0x000003801d1c7812 */ /* 0x000fe400078ec0ff */
[----:B------:R-:W-:Y:S02]  /*ad80*/  LOP3.LUT R26, R27, 0x380, RZ, 0xc0, !PT ;  /* 0x000003801b1a7812 */ /* 0x000fe400078ec0ff */
[----:B------:R-:W-:Y:S01]  /*ad90*/  SHF.R.U64 R28, R28, 0x3, RZ ;  /* 0x000000031c1c7819 */ /* 0x000fe200000012ff */
[----:B-1----:R-:W-:Y:S01]  /*ada0*/  @P1 IMAD.HI.U32 R5, R42, R47, RZ ;  /* 0x0000002f2a051227 */ /* 0x002fe200078e00ff */
[----:B------:R-:W-:Y:S02]  /*adb0*/  F2FP.F16.F32.PACK_AB R7, R103, R102 ;  /* 0x000000666707723e */ /* 0x000fe400000000ff */
[----:B------:R-:W-:Y:S01]  /*adc0*/  MOV R52, R40 ;  /* 0x0000002800347202 */ /* 0x000fe20000000f00 */
[----:B------:R-:W-:Y:S01]  /*add0*/  IMAD.MOV.U32 R4, RZ, RZ, R42 ;  /* 0x000000ffff047224 */ /* 0x000fe200078e002a */
[----:B0-----:R-:W-:-:S02]  /*ade0*/  @P1 SHF.R.U32.HI R4, RZ, R48, R5 ;  /* 0x00000030ff041219 */ /* 0x001fc40000011605 */
[----:B------:R-:W-:Y:S02]  /*adf0*/  SHF.R.U64 R26, R26, 0x3, RZ ;  /* 0x000000031a1a7819 */ /* 0x000fe400000012ff */
[--C-:B------:R-:W-:Y:S01]  /*ae00*/  SHF.R.S32.HI R5, RZ, 0x1f, R4.reuse ;  /* 0x0000001fff057819 */ /* 0x100fe20000011404 */
[----:B------:R-:W-:Y:S01]  /*ae10*/  IMAD.MOV R6, RZ, RZ, -R4 ;  /* 0x000000ffff067224 */ /* 0x000fe200078e0a04 */
[----:B------:R-:W-:Y:S02]  /*ae20*/  IADD3 R12, P0, R4, UR6, RZ ;  /* 0x00000006040c7c10 */ /* 0x000fe4000ff1e0ff */
        /* <DEDUP_REMOVED lines=8> */
[----:B------:R-:W-:Y:S01]  /*aeb0*/  LOP3.LUT R28, R28, R29, RZ, 0x3c, !PT ;  /* 0x0000001d1c1c7212 */ /* 0x000fe200078e3cff */
[----:B------:R-:W-:Y:S01]  /*aec0*/  IMAD R10, R10, UR6, RZ ;  /* 0x000000060a0a7c24 */ /* 0x000fe2000f8e02ff */
[----:B------:R-:W-:Y:S01]  /*aed0*/  MOV R14, R8 ;  /* 0x00000008000e7202 */ /* 0x000fe20000000f00 */
[----:B------:R0:W-:Y:S01]  /*aee0*/  STSM.16.M88.4 [R15], R4 ;  /* 0x000000040f007844 */ /* 0x0001e20000000200 */
[----:B------:R-:W-:Y:S01]  /*aef0*/  IMAD.X R29, RZ, RZ, R37, P3 ;  /* 0x000000ffff1d7224 */ /* 0x000fe200018e0625 */
[----:B------:R-:W-:Y:S01]  /*af00*/  LOP3.LUT P0, RZ, R184, 0x3, RZ, 0xc0, !PT ;  /* 0x00000003b8ff7812 */ /* 0x000fe2000780c0ff */
[----:B------:R-:W-:Y:S01]  /*af10*/  IMAD R41, R11, UR7, R10 ;  /* 0x000000070b297c24 */ /* 0x000fe2000f8e020a */
[----:B------:R-:W-:Y:S01]  /*af20*/  ULDC.64 UR6, c[0x0][0xb50] ;  /* 0x0002d40000067ab9 */ /* 0x000fe20000000a00 */
[----:B------:R-:W-:-:S02]  /*af30*/  F2FP.F16.F32.PACK_AB R8, R105, R104 ;  /* 0x000000686908723e */ /* 0x000fc400000000ff */
[----:B------:R-:W-:Y:S02]  /*af40*/  F2FP.F16.F32.PACK_AB R9, R107, R106 ;  /* 0x0000006a6b09723e */ /* 0x000fe400000000ff */
[----:B------:R-:W-:Y:S02]  /*af50*/  F2FP.F16.F32.PACK_AB R10, R109, R108 ;  /* 0x0000006c6d0a723e */ /* 0x000fe400000000ff */
[----:B------:R-:W-:Y:S02]  /*af60*/  F2FP.F16.F32.PACK_AB R11, R111, R110 ;  /* 0x0000006e6f0b723e */ /* 0x000fe400000000ff */
[----:B------:R-:W-:Y:S02]  /*af70*/  LEA R40, P3, R12, UR6, 0x2 ;  /* 0x000000060c287c11 */ /* 0x000fe4000f8610ff */
[----:B------:R-:W-:Y:S01]  /*af80*/  LOP3.LUT R26, R26, R27, RZ, 0x3c, !PT ;  /* 0x0000001b1a1a7212 */ /* 0x000fe200078e3cff */
[----:B0-----:R-:W-:Y:S01]  /*af90*/  VIADD R5, R43, 0x8 ;  /* 0x000000082b057836 */ /* 0x001fe20000000000 */
[----:B------:R0:W-:Y:S01]  /*afa0*/  STSM.16.M88.4 [R14], R8 ;  /* 0x000000080e007844 */ /* 0x0001e20000000200 */
[----:B------:R-:W-:Y:S01]  /*afb0*/  IMAD.IADD R7, R13, 0x1, R41 ;  /* 0x000000010d077824 */ /* 0x000fe200078e0229 */
[----:B------:R-:W-:Y:S01]  /*afc0*/  F2FP.F16.F32.PACK_AB R4, R113, R112 ;  /* 0x000000707104723e */ /* 0x000fe200000000ff */
[----:B------:R-:W-:Y:S01]  /*afd0*/  IMAD.X R27, RZ, RZ, R37, P2 ;  /* 0x000000ffff1b7224 */ /* 0x000fe200010e0625 */
[-C--:B------:R-:W-:Y:S01]  /*afe0*/  ISETP.GE.OR P2, PT, R43, R64.reuse, P0 ;  /* 0x000000402b00720c */ /* 0x080fe20000746670 */
[----:B------:R-:W-:Y:S01]  /*aff0*/  SHFL.IDX PT, R60, R40, RZ, 0x1c1f ;  /* 0x001c1fff283c7589 */ /* 0x000fe200000e0000 */
[----:B------:R-:W-:-:S02]  /*b000*/  ISETP.GE.OR P0, PT, R5, R64, P0 ;  /* 0x000000400500720c */ /* 0x000fc40000706670 */
[----:B------:R-:W-:Y:S01]  /*b010*/  LEA.HI.X R41, R12, UR7, R7, 0x2, P3 ;  /* 0x000000070c297c11 */ /* 0x000fe200098f1407 */
[----:B------:R-:W-:Y:S01]  /*b020*/  SHFL.IDX PT, R62, R40, 0x1, 0x1c1f ;  /* 0x003c1f00283e7f89 */ /* 0x000fe200000e0000 */
[----:B------:R-:W-:Y:S02]  /*b030*/  F2FP.F16.F32.PACK_AB R5, R115, R114 ;  /* 0x000000727305723e */ /* 0x000fe400000000ff */
[----:B------:R-:W-:Y:S01]  /*b040*/  F2FP.F16.F32.PACK_AB R6, R117, R116 ;  /* 0x000000747506723e */ /* 0x000fe200000000ff */
[----:B------:R-:W1:Y:S01]  /*b050*/  SHFL.IDX PT, R61, R41, RZ, 0x1c1f ;  /* 0x001c1fff293d7589 */ /* 0x000e6200000e0000 */
[----:B------:R-:W-:Y:S02]  /*b060*/  F2FP.F16.F32.PACK_AB R7, R119, R118 ;  /* 0x000000767707723e */ /* 0x000fe400000000ff */
[----:B------:R-:W-:Y:S01]  /*b070*/  F2FP.F16.F32.PACK_AB R12, R121, R120 ;  /* 0x00000078790c723e */ /* 0x000fe200000000ff */
[----:B------:R-:W2:Y:S01]  /*b080*/  SHFL.IDX PT, R63, R41, 0x1, 0x1c1f ;  /* 0x003c1f00293f7f89 */ /* 0x000ea200000e0000 */
[----:B------:R-:W-:-:S02]  /*b090*/  F2FP.F16.F32.PACK_AB R13, R123, R122 ;  /* 0x0000007a7b0d723e */ /* 0x000fc400000000ff */
[----:B0-----:R-:W-:Y:S01]  /*b0a0*/  F2FP.F16.F32.PACK_AB R14, R125, R124 ;  /* 0x0000007c7d0e723e */ /* 0x001fe200000000ff */
[----:B------:R-:W-:Y:S01]  /*b0b0*/  STSM.16.M88.4 [R54], R4 ;  /* 0x0000000436007844 */ /* 0x000fe20000000200 */
[----:B------:R-:W-:Y:S02]  /*b0c0*/  F2FP.F16.F32.PACK_AB R15, R127, R126 ;  /* 0x0000007e7f0f723e */ /* 0x000fe400000000ff */
[----:B------:R-:W-:Y:S02]  /*b0d0*/  F2FP.F16.F32.PACK_AB R8, R129, R128 ;  /* 0x000000808108723e */ /* 0x000fe400000000ff */
[----:B------:R-:W-:Y:S01]  /*b0e0*/  F2FP.F16.F32.PACK_AB R9, R131, R130 ;  /* 0x000000828309723e */ /* 0x000fe200000000ff */
[----:B------:R-:W-:Y:S01]  /*b0f0*/  STSM.16.M88.4 [R53], R12 ;  /* 0x0000000c35007844 */ /* 0x000fe20000000200 */
[----:B------:R-:W-:Y:S02]  /*b100*/  F2FP.F16.F32.PACK_AB R10, R133, R132 ;  /* 0x00000084850a723e */ /* 0x000fe400000000ff */
[----:B------:R-:W-:-:S02]  /*b110*/  F2FP.F16.F32.PACK_AB R11, R135, R134 ;  /* 0x00000086870b723e */ /* 0x000fc400000000ff */
[----:B------:R-:W-:Y:S02]  /*b120*/  MOV R65, R44 ;  /* 0x0000002c00417202 */ /* 0x000fe40000000f00 */
[C---:B------:R-:W-:Y:S01]  /*b130*/  IADD3 R33, P5, R36.reuse, 0x2000, RZ ;  /* 0x0000200024217810 */ /* 0x040fe20007fbe0ff */
[----:B------:R-:W-:Y:S01]  /*b140*/  STSM.16.M88.4 [R52], R8 ;  /* 0x0000000834007844 */ /* 0x000fe20000000200 */
[----:B------:R-:W-:Y:S01]  /*b150*/  UIMAD UR5, UR12, UR8, URZ ;  /* 0x000000080c0572a4 */ /* 0x000fe2000f8e023f */
[C---:B------:R-:W-:Y:S02]  /*b160*/  IADD3 R31, P4, R36.reuse, 0x3000, RZ ;  /* 0x00003000241f7810 */ /* 0x040fe40007f9e0ff */
[----:B------:R0:W-:Y:S01]  /*b170*/  STSM.16.M88.4 [R66], R136 ;  /* 0x0000008842007844 */ /* 0x0001e20000000200 */
[----:B------:R-:W-:Y:S01]  /*b180*/  UIMAD.WIDE.U32 UR6, UR39, UR8, URZ ;  /* 0x00000008270672a5 */ /* 0x000fe2000f8e003f */
[----:B------:R-:W-:Y:S02]  /*b190*/  LOP3.LUT R21, R36, 0x380, RZ, 0xc0, !PT ;  /* 0x0000038024157812 */ /* 0x000fe400078ec0ff */
[----:B------:R-:W-:Y:S01]  /*b1a0*/  STSM.16.M88.4 [R65], R144 ;  /* 0x0000009041007844 */ /* 0x000fe20000000200 */
[----:B------:R-:W-:Y:S01]  /*b1b0*/  UIMAD UR5, UR39, UR9, UR5 ;  /* 0x00000009270572a4 */ /* 0x000fe2000f8e0205 */
[----:B------:R-:W-:Y:S01]  /*b1c0*/  LOP3.LUT R32, R33, 0x380, RZ, 0xc0, !PT ;  /* 0x0000038021207812 */ /* 0x000fe200078ec0ff */
[----:B------:R-:W-:Y:S01]  /*b1d0*/  BAR.SYNC.DEFER_BLOCKING 0x1, 0x100 ;  /* 0x0044000000007b1d */ /* 0x000fe20000010000 */
[----:B------:R-:W-:-:S07]  /*b1e0*/  LOP3.LUT R30, R31, 0x380, RZ, 0xc0, !PT ;  /* 0x000003801f1e7812 */ /* 0x000fce00078ec0ff */
[----:B0-----:R-:W0:Y:S01]  /*b1f0*/  @P1 LDC R66, c[0x0][0xbec] ;  /* 0x0002fb00ff421b82 */ /* 0x001e220000000800 */
[----:B------:R-:W-:Y:S01]  /*b200*/  UIMAD UR8, UR13, UR10, URZ ;  /* 0x0000000a0d0872a4 */ /* 0x000fe2000f8e023f */
[----:B------:R-:W-:Y:S01]  /*b210*/  SHF.R.U64 R21, R21, 0x3, RZ ;  /* 0x0000000315157819 */ /* 0x000fe200000012ff */
[----:B------:R-:W-:Y:S01]  /*b220*/  UIADD3 UR7, UR7, UR5, URZ ;  /* 0x0000000507077290 */ /* 0x000fe2000fffe03f */
[----:B------:R-:W-:Y:S01]  /*b230*/  SHF.R.U64 R32, R32, 0x3, RZ ;  /* 0x0000000320207819 */ /* 0x000fe200000012ff */
[----:B-1----:R1:W-:Y:S01]  /*b240*/  @!P2 ST.E desc[UR46][R60.64], R3 ;  /* 0x000000033c00a985 */ /* 0x0023e2000c10192e */
[----:B------:R-:W-:Y:S01]  /*b250*/  UIMAD UR5, UR37, UR11, UR8 ;  /* 0x0000000b250572a4 */ /* 0x000fe2000f8e0208 */
[----:B------:R-:W-:Y:S02]  /*b260*/  SHF.R.U64 R30, R30, 0x3, RZ ;  /* 0x000000031e1e7819 */ /* 0x000fe400000012ff */
[----:B--2---:R2:W-:Y:S01]  /*b270*/  @!P0 ST.E desc[UR46][R62.64], R0 ;  /* 0x000000003e008985 */ /* 0x0045e2000c10192e */
[----:B------:R-:W-:Y:S01]  /*b280*/  UIMAD.WIDE.U32 UR6, UR37, UR10, UR6 ;  /* 0x0000000a250672a5 */ /* 0x000fe2000f8e0006 */
[----:B------:R-:W-:Y:S01]  /*b290*/  LOP3.LUT R36, R21, R36, RZ, 0x3c, !PT ;  /* 0x0000002415247212 */ /* 0x000fe200078e3cff */
[--C-:B------:R-:W-:Y:S01]  /*b2a0*/  IMAD.X R21, RZ, RZ, R37.reuse, P6 ;  /* 0x000000ffff157224 */ /* 0x100fe200030e0625 */
[----:B------:R3:W5:Y:S01]  /*b2b0*/  LD.E.128 R12, desc[UR46][R24.64] ;  /* 0x0000002e180c7980 */ /* 0x000762000c101d00 */
[----:B------:R-:W-:Y:S01]  /*b2c0*/  LOP3.LUT R32, R32, R33, RZ, 0x3c, !PT ;  /* 0x0000002120207212 */ /* 0x000fe200078e3cff */
[----:B------:R-:W-:Y:S01]  /*b2d0*/  ULDC.64 UR8, c[0x0][0xae0] ;  /* 0x0002b80000087ab9 */ /* 0x000fe20000000a00 */
[----:B------:R-:W-:Y:S01]  /*b2e0*/  LOP3.LUT R30, R30, R31, RZ, 0x3c, !PT ;  /* 0x0000001f1e1e7212 */ /* 0x000fe200078e3cff */
[----:B-1----:R-:W1:Y:S01]  /*b2f0*/  @P1 LDC R61, c[0x0][0xbf0] ;  /* 0x0002fc00ff3d1b82 */ /* 0x002e620000000800 */
[----:B--2---:R-:W-:Y:S01]  /*b300*/  IMAD R0, R19, 0x20, R22 ;  /* 0x0000002013007824 */ /* 0x004fe200078e0216 */
[----:B------:R-:W-:Y:S01]  /*b310*/  UIADD3 UR5, UR7, UR5, URZ ;  /* 0x0000000507057290 */ /* 0x000fe2000fffe03f */
[----:B------:R-:W-:Y:S01]  /*b320*/  IMAD.X R33, RZ, RZ, R37, P5 ;  /* 0x000000ffff217224 */ /* 0x000fe200028e0625 */
[----:B------:R2:W5:Y:S01]  /*b330*/  LD.E.128 R8, desc[UR46][R20.64] ;  /* 0x0000002e14087980 */ /* 0x000562000c101d00 */
[----:B---3--:R-:W-:-:S02]  /*b340*/  VIADD R25, R0, UR36 ;  /* 0x0000002400197c36 */ /* 0x008fc40008000000 */
[----:B------:R-:W-:Y:S01]  /*b350*/  IMAD.X R31, RZ, RZ, R37, P4 ;  /* 0x000000ffff1f7224 */ /* 0x000fe200020e0625 */
[----:B------:R-:W5:Y:S01]  /*b360*/  LD.E.128 R48, desc[UR46][R36.64] ;  /* 0x0000002e24307980 */ /* 0x000f62000c101d00 */
[----:B0-----:R-:W-:-:S03]  /*b370*/  @P1 IMAD.HI.U32 R0, R25, R66, RZ ;  /* 0x0000004219001227 */ /* 0x001fc600078e00ff */
[----:B------:R-:W5:Y:S01]  /*b380*/  LD.E.128 R44, desc[UR46][R34.64] ;  /* 0x0000002e222c7980 */ /* 0x000f62000c101d00 */
[----:B------:R-:W-:Y:S02]  /*b390*/  IMAD.MOV.U32 R3, RZ, RZ, R25 ;  /* 0x000000ffff037224 */ /* 0x000fe400078e0019 */
[----:B--2---:R-:W-:Y:S01]  /*b3a0*/  IMAD.U32 R21, RZ, RZ, UR7 ;  /* 0x00000007ff157e24 */ /* 0x004fe2000f8e00ff */
[----:B------:R-:W5:Y:S01]  /*b3b0*/  LD.E.128 R40, desc[UR46][R32.64] ;  /* 0x0000002e20287980 */ /* 0x000f62000c101d00 */
[----:B------:R-:W-:Y:S01]  /*b3c0*/  IMAD.U32 R20, RZ, RZ, UR6 ;  /* 0x00000006ff147e24 */ /* 0x000fe2000f8e00ff */
[----:B------:R-:W-:Y:S02]  /*b3d0*/  ULDC.64 UR6, c[0x0][0xad8] ;  /* 0x0002b60000067ab9 */ /* 0x000fe40000000a00 */
[----:B------:R-:W5:Y:S01]  /*b3e0*/  LD.E.128 R4, desc[UR46][R30.64] ;  /* 0x0000002e1e047980 */ /* 0x000f62000c101d00 */
[----:B-1----:R-:W-:-:S03]  /*b3f0*/  @P1 SHF.R.U32.HI R3, RZ, R61, R0 ;  /* 0x0000003dff031219 */ /* 0x002fc60000011600 */
[----:B------:R-:W5:Y:S01]  /*b400*/  LD.E.128 R56, desc[UR46][R28.64] ;  /* 0x0000002e1c387980 */ /* 0x000f62000c101d00 */
[--C-:B------:R-:W-:Y:S01]  /*b410*/  SHF.R.S32.HI R0, RZ, 0x1f, R3.reuse ;  /* 0x0000001fff007819 */ /* 0x100fe20000011403 */
[----:B------:R-:W-:Y:S02]  /*b420*/  IMAD.MOV R24, RZ, RZ, -R3 ;  /* 0x000000ffff187224 */ /* 0x000fe400078e0a03 */
[----:B------:R-:W-:Y:S01]  /*b430*/  IMAD.U32 R21, RZ, RZ, UR5 ;  /* 0x00000005ff157e24 */ /* 0x000fe2000f8e00ff */
[----:B------:R0:W5:Y:S01]  /*b440*/  LD.E.128 R52, desc[UR46][R26.64] ;  /* 0x0000002e1a347980 */ /* 0x000162000c101d00 */
[----:B------:R-:W-:Y:S02]  /*b450*/  IMAD R0, R0, UR8, RZ ;  /* 0x0000000800007c24 */ /* 0x000fe4000f8e02ff */
[----:B------:R-:W-:Y:S01]  /*b460*/  IMAD R39, R39, R24, R25 ;  /* 0x0000001827277224 */ /* 0x000fe200078e0219 */
[----:B------:R-:W-:Y:S01]  /*b470*/  @!PT LDS RZ, [RZ] ;  /* 0x00000000fffff984 */ /* 0x000fe20000000800 */
[----:B------:R-:W-:Y:S01]  /*b480*/  @!PT LDS RZ, [RZ] ;  /* 0x00000000fffff984 */ /* 0x000fe20000000800 */
[----:B------:R-:W-:Y:S01]  /*b490*/  @!PT LDS RZ, [RZ] ;  /* 0x00000000fffff984 */ /* 0x000fe20000000800 */
[----:B------:R-:W-:Y:S01]  /*b4a0*/  @!PT LDS RZ, [RZ] ;  /* 0x00000000fffff984 */ /* 0x000fe20000000800 */
[----:B------:R1:W-:Y:S06]  /*b4b0*/  MEMBAR.ALL.CTA ;  /* 0x0000000000007992 */ /* 0x0003ec0000008000 */
[----:B-1----:R-:W1:Y:S01]  /*b4c0*/  FENCE.VIEW.ASYNC.S ;  /* 0x00000000000073c6 */ /* 0x002e620000000000 */
[----:B------:R-:W-:-:S02]  /*b4d0*/  IMAD R25, R3, UR9, R0 ;  /* 0x0000000903197c24 */ /* 0x000fc4000f8e0200 */
[----:B------:R-:W-:Y:S01]  /*b4e0*/  IMAD.WIDE.U32 R20, R3, UR8, R20 ;  /* 0x0000000803147c25 */ /* 0x000fe2000f8e0014 */
[----:B------:R-:W-:-:S03]  /*b4f0*/  SHF.R.S32.HI R0, RZ, 0x1f, R39 ;  /* 0x0000001fff007819 */ /* 0x000fc60000011427 */
[----:B------:R-:W-:Y:S02]  /*b500*/  IMAD.IADD R21, R21, 0x1, R25 ;  /* 0x0000000115157824 */ /* 0x000fe400078e0219 */
[----:B------:R-:W-:Y:S02]  /*b510*/  IMAD R0, R0, UR6, RZ ;  /* 0x0000000600007c24 */ /* 0x000fe4000f8e02ff */
[----:B0-----:R-:W-:Y:S02]  /*b520*/  VIADD R27, R22, UR36 ;  /* 0x00000024161b7c36 */ /* 0x001fe40008000000 */
        /* <DEDUP_REMOVED lines=12> */
[----:B-1----:R0:W1:Y:S01]  /*b5f0*/  SHFL.IDX PT, R25, R0, RZ, 0x181f ;  /* 0x00181fff00197589 */ /* 0x00206200000e0000 */
        /* <DEDUP_REMOVED lines=8> */
[-C--:B-1----:R-:W-:Y:S02]  /*b680*/  @!P2 LEA R20, P4, R2, R25.reuse, 0x1 ;  /* 0x000000190214a211 */ /* 0x082fe400078808ff */
[----:B------:R-:W-:Y:S02]  /*b690*/  @!P3 LEA R24, P5, R18, R25, 0x1 ;  /* 0x000000191218b211 */ /* 0x000fe400078a08ff */
[-C--:B--2---:R-:W-:Y:S02]  /*b6a0*/  @!P2 LEA.HI.X R21, R2, R3.reuse, R189, 0x1, P4 ;  /* 0x000000030215a211 */ /* 0x084fe400020f0cbd */
[----:B------:R-:W-:-:S03]  /*b6b0*/  @!P3 LEA.HI.X R25, R18, R3, R188, 0x1, P5 ;  /* 0x000000031219b211 */ /* 0x000fc600028f0cbc */
[----:B-----5:R3:W-:Y:S04]  /*b6c0*/  @!P2 ST.E.128 desc[UR46][R20.64], R48 ;  /* 0x000000301400a985 */ /* 0x0207e8000c101d2e */
[----:B------:R3:W-:Y:S02]  /*b6d0*/  @!P3 ST.E.128 desc[UR46][R24.64], R56 ;  /* 0x000000381800b985 */ /* 0x0007e4000c101d2e */
.L_x_2289:
[----:B------:R-:W-:Y:S05]  /*b6e0*/  BSYNC B1 ;  /* 0x0000000000017941 */ /* 0x000fea0003800000 */
.L_x_2288:
[----:B--2---:R2:W4:Y:S01]  /*b6f0*/  SHFL.IDX PT, R3, R26, 0x1, 0x181f ;  /* 0x00381f001a037f89 */ /* 0x00452200000e0000 */
[----:B------:R-:W-:Y:S03]  /*b700*/  BSSY B1, `(.L_x_2290) ;  /* 0x000000c000017945 */ /* 0x000fe60003800000 */
[----:B-1-3--:R2:W1:Y:S01]  /*b710*/  SHFL.IDX PT, R25, R0, 0x1, 0x181f ;  /* 0x00381f0000197f89 */ /* 0x00a46200000e0000 */
[----:B------:R-:W-:Y:S05]  /*b720*/  @P0 BRA `(.L_x_2291) ;  /* 0x0000000000240947 */ /* 0x000fea0003800000 */
[----:B------:R-:W-:Y:S02]  /*b730*/  ULDC UR5, c[0x0][0xac8] ;  /* 0x0002b20000057ab9 */ /* 0x000fe40000000800 */
[----:B------:R-:W-:Y:S02]  /*b740*/  ISETP.GE.AND P3, PT, R2, UR5, PT ;  /* 0x0000000502007c0c */ /* 0x000fe4000bf66270 */
[----:B------:R-:W-:-:S11]  /*b750*/  ISETP.GE.AND P4, PT, R18, UR5, PT ;  /* 0x0000000512007c0c */ /* 0x000fd6000bf86270 */
[-C--:B-1----:R-:W-:Y:S02]  /*b760*/  @!P3 LEA R20, P0, R2, R25.reuse, 0x1 ;  /* 0x000000190214b211 */ /* 0x082fe400078008ff */
[----:B------:R-:W-:Y:S02]  /*b770*/  @!P4 LEA R24, P2, R18, R25, 0x1 ;  /* 0x000000191218c211 */ /* 0x000fe400078408ff */
[-C--:B----4-:R-:W-:Y:S02]  /*b780*/  @!P3 LEA.HI.X R21, R2, R3.reuse, R189, 0x1, P0 ;  /* 0x000000030215b211 */ /* 0x090fe400000f0cbd */
[----:B------:R-:W-:-:S03]  /*b790*/  @!P4 LEA.HI.X R25, R18, R3, R188, 0x1, P2 ;  /* 0x000000031219c211 */ /* 0x000fc600010f0cbc */
[----:B-----5:R3:W-:Y:S04]  /*b7a0*/  @!P3 ST.E.128 desc[UR46][R20.64], R44 ;  /* 0x0000002c1400b985 */ /* 0x0207e8000c101d2e */
[----:B------:R3:W-:Y:S02]  /*b7b0*/  @!P4 ST.E.128 desc[UR46][R24.64], R52 ;  /* 0x000000341800c985 */ /* 0x0007e4000c101d2e */
.L_x_2291:
[----:B------:R-:W-:Y:S05]  /*b7c0*/  BSYNC B1 ;  /* 0x0000000000017941 */ /* 0x000fea0003800000 */
.L_x_2290:
[----:B----4-:R4:W0:Y:S01]  /*b7d0*/  SHFL.IDX PT, R3, R26, 0x2, 0x181f ;  /* 0x00581f001a037f89 */ /* 0x01082200000e0000 */
        /* <DEDUP_REMOVED lines=8> */
[-C--:B0-----:R-:W-:Y:S02]  /*b860*/  @!P2 LEA.HI.X R21, R2, R3.reuse, R189, 0x1, P0 ;  /* 0x000000030215a211 */ /* 0x081fe400000f0cbd */
[----:B------:R-:W-:-:S03]  /*b870*/  @!P3 LEA.HI.X R25, R18, R3, R188, 0x1, P1 ;  /* 0x000000031219b211 */ /* 0x000fc600008f0cbc */
[----:B-----5:R3:W-:Y:S04]  /*b880*/  @!P2 ST.E.128 desc[UR46][R20.64], R40 ;  /* 0x000000281400a985 */ /* 0x0207e8000c101d2e */
[----:B------:R3:W-:Y:S02]  /*b890*/  @!P3 ST.E.128 desc[UR46][R24.64], R12 ;  /* 0x0000000c1800b985 */ /* 0x0007e4000c101d2e */
.L_x_2293:
[----:B------:R-:W-:Y:S05]  /*b8a0*/  BSYNC B1 ;  /* 0x0000000000017941 */ /* 0x000fea0003800000 */
.L_x_2292:
[----:B0-----:R-:W-:Y:S01]  /*b8b0*/  VIADD R3, R27, 0x60 ;  /* 0x000000601b037836 */ /* 0x001fe20000000000 */
[----:B---3-5:R0:W3:Y:S04]  /*b8c0*/  SHFL.IDX PT, R15, R26, 0x3, 0x181f ;  /* 0x00781f001a0f7f89 */ /* 0x0280e800000e0000 */
[----:B------:R-:W-:Y:S01]  /*b8d0*/  ISETP.GE.AND P0, PT, R3, R64, PT ;  /* 0x000000400300720c */ /* 0x000fe20003f06270 */
[----:B------:R0:W0:-:S12]  /*b8e0*/  SHFL.IDX PT, R21, R0, 0x3, 0x181f ;  /* 0x00781f0000157f89 */ /* 0x00001800000e0000 */
[----:B------:R-:W-:Y:S05]  /*b8f0*/  @P0 BRA `(.L_x_2294) ;  /* 0x0000000800800947 */ /* 0x000fea0003800000 */
[----:B------:R-:W-:Y:S02]  /*b900*/  ULDC UR5, c[0x0][0xac8] ;  /* 0x0002b20000057ab9 */ /* 0x000fe40000000800 */
[----:B------:R-:W-:-:S13]  /*b910*/  ISETP.GE.AND P1, PT, R2, UR5, PT ;  /* 0x0000000502007c0c */ /* 0x000fda000bf26270 */
[----:B0-----:R-:W-:-:S04]  /*b920*/  @!P1 LEA R12, P0, R2, R21, 0x1 ;  /* 0x00000015020c9211 */ /* 0x001fc800078008ff */
[----:B---3--:R-:W-:Y:S02]  /*b930*/  @!P1 LEA.HI.X R13, R2, R15, R189, 0x1, P0 ;  /* 0x0000000f020d9211 */ /* 0x008fe400000f0cbd */
[----:B------:R-:W-:-:S03]  /*b940*/  ISETP.GE.AND P0, PT, R18, UR5, PT ;  /* 0x0000000512007c0c */ /* 0x000fc6000bf06270 */
[----:B------:R0:W-:Y:S10]  /*b950*/  @!P1 ST.E.128 desc[UR46][R12.64], R4 ;  /* 0x000000040c009985 */ /* 0x0001f4000c101d2e */
[----:B------:R-:W-:Y:S05]  /*b960*/  @P0 BRA `(.L_x_2294) ;  /* 0x0000000800640947 */ /* 0x000fea0003800000 */
[----:B0-----:R-:W-:-:S04]  /*b970*/  LEA R4, P0, R18, R21, 0x1 ;  /* 0x0000001512047211 */ /* 0x001fc800078008ff */
[----:B------:R-:W-:-:S05]  /*b980*/  LEA.HI.X R5, R18, R15, R188, 0x1, P0 ;  /* 0x0000000f12057211 */ /* 0x000fca00000f0cbc */
[----:B------:R0:W-:Y:S01]  /*b990*/  ST.E.128 desc[UR46][R4.64], R8 ;  /* 0x0000000804007985 */ /* 0x0001e2000c101d2e */
[----:B------:R-:W-:Y:S05]  /*b9a0*/  BRA `(.L_x_2294) ;  /* 0x0000000800547947 */ /* 0x000fea0003800000 */
.L_x_2287:
        /* <DEDUP_REMOVED lines=50> */
.L_x_2296:
[----:B------:R-:W-:Y:S05]  /*bcd0*/  BSYNC B1 ;  /* 0x0000000000017941 */ /* 0x000fea0003800000 */
.L_x_2295:
        /* <DEDUP_REMOVED lines=37> */
[----:B------:R-:W-:Y:S02]  /*bf30*/  IADD3 R3, R5, R3, RZ ;  /* 0x0000000305037210 */ /* 0x000fe40007ffe0ff */
[----:B------:R-:W-:Y:S02]  /*bf40*/  LEA R6, P3, R4, UR6, 0x1 ;  /* 0x0000000604067c11 */ /* 0x000fe4000f8608ff */
[-C--:B------:R-:W-:Y:S01]  /*bf50*/  ISETP.GE.AND P1, PT, R0, R9.reuse, PT ;  /* 0x000000090000720c */ /* 0x080fe20003f26270 */
[----:B------:R-:W-:Y:S01]  /*bf60*/  VIADD R0, R8, 0x40 ;  /* 0x0000004008007836 */ /* 0x000fe20000000000 */
[----:B------:R-:W-:Y:S01]  /*bf70*/  LEA.HI.X R7, R4, UR7, R3, 0x1, P3 ;  /* 0x0000000704077c11 */ /* 0x000fe200098f0c03 */
[----:B------:R0:W1:Y:S03]  /*bf80*/  SHFL.IDX PT, R5, R6, RZ, 0x181f ;  /* 0x00181fff06057589 */ /* 0x00006600000e0000 */
[----:B------:R-:W-:Y:S01]  /*bf90*/  ISETP.GE.AND P0, PT, R0, R9, PT ;  /* 0x000000090000720c */ /* 0x000fe20003f06270 */
[----:B------:R0:W2:Y:S01]  /*bfa0*/  SHFL.IDX PT, R3, R7, RZ, 0x181f ;  /* 0x00181fff07037589 */ /* 0x0000a200000e0000 */
[----:B------:R-:W-:Y:S11]  /*bfb0*/  @P2 BRA `(.L_x_2298) ;  /* 0x0000000000242947 */ /* 0x000ff60003800000 */
[----:B------:R-:W-:Y:S02]  /*bfc0*/  ULDC UR5, c[0x0][0xac8] ;  /* 0x0002b20000057ab9 */ /* 0x000fe40000000800 */
[----:B------:R-:W-:Y:S02]  /*bfd0*/  ISETP.GE.AND P4, PT, R2, UR5, PT ;  /* 0x0000000502007c0c */ /* 0x000fe4000bf86270 */
[----:B------:R-:W-:-:S11]  /*bfe0*/  ISETP.GE.AND P5, PT, R18, UR5, PT ;  /* 0x0000000512007c0c */ /* 0x000fd6000bfa6270 */
[-C--:B-1----:R-:W-:Y:S02]  /*bff0*/  @!P4 LEA R10, P2, R2, R5.reuse, 0x1 ;  /* 0x00000005020ac211 */ /* 0x082fe400078408ff */
[----:B------:R-:W-:Y:S02]  /*c000*/  @!P5 LEA R4, P3, R18, R5, 0x1 ;  /* 0x000000051204d211 */ /* 0x000fe400078608ff */
[-C--:B--2---:R-:W-:Y:S02]  /*c010*/  @!P4 LEA.HI.X R11, R2, R3.reuse, R189, 0x1, P2 ;  /* 0x00000003020bc211 */ /* 0x084fe400010f0cbd */
[----:B------:R-:W-:-:S03]  /*c020*/  @!P5 LEA.HI.X R5, R18, R3, R188, 0x1, P3 ;  /* 0x000000031205d211 */ /* 0x000fc600018f0cbc */
[----:B------:R3:W-:Y:S04]  /*c030*/  @!P4 ST.E.128 desc[UR46][R10.64], RZ ;  /* 0x000000ff0a00c985 */ /* 0x0007e8000c101d2e */
[----:B------:R3:W-:Y:S02]  /*c040*/  @!P5 ST.E.128 desc[UR46][R4.64], RZ ;  /* 0x000000ff0400d985 */ /* 0x0007e4000c101d2e */
.L_x_2298:
[----:B------:R-:W-:Y:S05]  /*c050*/  BSYNC B1 ;  /* 0x0000000000017941 */ /* 0x000fea0003800000 */
.L_x_2297:
        /* <DEDUP_REMOVED lines=11> */
[----:B------:R3:W-:Y:S04]  /*c110*/  @!P3 ST.E.128 desc[UR46][R10.64], RZ ;  /* 0x000000ff0a00b985 */ /* 0x0007e8000c101d2e */
[----:B------:R3:W-:Y:S02]  /*c120*/  @!P4 ST.E.128 desc[UR46][R4.64], RZ ;  /* 0x000000ff0400c985 */ /* 0x0007e4000c101d2e */
.L_x_2300:
[----:B------:R-:W-:Y:S05]  /*c130*/  BSYNC B1 ;  /* 0x0000000000017941 */ /* 0x000fea0003800000 */
.L_x_2299:
        /* <DEDUP_REMOVED lines=11> */
[----:B------:R3:W-:Y:S04]  /*c1f0*/  @!P2 ST.E.128 desc[UR46][R10.64], RZ ;  /* 0x000000ff0a00a985 */ /* 0x0007e8000c101d2e */
[----:B------:R3:W-:Y:S02]  /*c200*/  @!P3 ST.E.128 desc[UR46][R4.64], RZ ;  /* 0x000000ff0400b985 */ /* 0x0007e4000c101d2e */
.L_x_2302:
[----:B------:R-:W-:Y:S05]  /*c210*/  BSYNC B1 ;  /* 0x0000000000017941 */ /* 0x000fea0003800000 */
.L_x_2301:
[----:B------:R-:W-:Y:S01]  /*c220*/  VIADD R0, R8, 0x60 ;  /* 0x0000006008007836 */ /* 0x000fe20000000000 */
[----:B0-----:R0:W0:Y:S04]  /*c230*/  SHFL.IDX PT, R3, R7, 0x3, 0x181f ;  /* 0x00781f0007037f89 */ /* 0x00102800000e0000 */
[----:B------:R-:W-:Y:S01]  /*c240*/  ISETP.GE.AND P0, PT, R0, R9, PT ;  /* 0x000000090000720c */ /* 0x000fe20003f06270 */
[----:B-1-3--:R1:W3:-:S12]  /*c250*/  SHFL.IDX PT, R5, R6, 0x3, 0x181f ;  /* 0x00781f0006057f89 */ /* 0x00a2d800000e0000 */
[----:B-1----:R-:W-:Y:S05]  /*c260*/  @P0 BRA `(.L_x_2294) ;  /* 0x0000000000240947 */ /* 0x002fea0003800000 */
[----:B------:R-:W-:Y:S02]  /*c270*/  ULDC UR5, c[0x0][0xac8] ;  /* 0x0002b20000057ab9 */ /* 0x000fe40000000800 */
[----:B------:R-:W-:Y:S02]  /*c280*/  ISETP.GE.AND P2, PT, R2, UR5, PT ;  /* 0x0000000502007c0c */ /* 0x000fe4000bf46270 */
[----:B------:R-:W-:-:S11]  /*c290*/  ISETP.GE.AND P3, PT, R18, UR5, PT ;  /* 0x0000000512007c0c */ /* 0x000fd6000bf66270 */
[-C--:B--234-:R-:W-:Y:S02]  /*c2a0*/  @!P2 LEA R6, P0, R2, R5.reuse, 0x1 ;  /* 0x000000050206a211 */ /* 0x09cfe400078008ff */
[----:B------:R-:W-:Y:S02]  /*c2b0*/  @!P3 LEA R4, P1, R18, R5, 0x1 ;  /* 0x000000051204b211 */ /* 0x000fe400078208ff */
[-C--:B0-----:R-:W-:Y:S02]  /*c2c0*/  @!P2 LEA.HI.X R7, R2, R3.reuse, R189, 0x1, P0 ;  /* 0x000000030207a211 */ /* 0x081fe400000f0cbd */
[----:B------:R-:W-:-:S03]  /*c2d0*/  @!P3 LEA.HI.X R5, R18, R3, R188, 0x1, P1 ;  /* 0x000000031205b211 */ /* 0x000fc600008f0cbc */
[----:B------:R0:W-:Y:S04]  /*c2e0*/  @!P2 ST.E.128 desc[UR46][R6.64], RZ ;  /* 0x000000ff0600a985 */ /* 0x0001e8000c101d2e */
[----:B------:R0:W-:Y:S02]  /*c2f0*/  @!P3 ST.E.128 desc[UR46][R4.64], RZ ;  /* 0x000000ff0400b985 */ /* 0x0001e4000c101d2e */
.L_x_2294:
[----:B------:R-:W-:Y:S05]  /*c300*/  BSYNC B0 ;  /* 0x0000000000007941 */ /* 0x000fea0003800000 */
.L_x_2286:
[----:B------:R-:W-:Y:S02]  /*c310*/  ULDC UR5, c[0x0][0xc38] ;  /* 0x00030e0000057ab9 */ /* 0x000fe40000000800 */
[----:B------:R-:W-:-:S06]  /*c320*/  UISETP.GE.AND UP0, UPT, UR4, UR5, UPT ;  /* 0x000000050400728c */ /* 0x000fcc000bf06270 */
[----:B------:R-:W-:-:S13]  /*c330*/  PLOP3.LUT P0, PT, PT, PT, UP0, 0x80, 0x0 ;  /* 0x000000000000781c */ /* 0x000fda0003f0f008 */
[----:B------:R-:W-:Y:S05]  /*c340*/  @!P0 BRA `(.L_x_2303) ;  /* 0xffffff4800948947 */ /* 0x000fea000383ffff */
[----:B------:R-:W-:Y:S05]  /*c350*/  EXIT ;  /* 0x000000000000794d */ /* 0x000fea0003800000 */
.L_x_2251:
[----:B------:R-:W-:-:S08]  /*c360*/  NOP ;  /* 0x0000000000007918 */ /* 0x000fd00000000000 */
[----:B------:R-:W0:-:S00]  /*c370*/  USETMAXREG.DEALLOC.CTAPOOL 0x18 ;  /* 0x00000018000079c8 */ /* 0x000e0000080e0500 */
[----:B0-----:R-:W-:-:S06]  /*c380*/  LOP3.LUT R0, R0, 0x3, RZ, 0xc0, !PT ;  /* 0x0000000300007812 */ /* 0x001fcc00078ec0ff */
[----:B------:R-:W0:Y:S01]  /*c390*/  S2UR UR6, SR_CTAID.X ;  /* 0x00000000000679c3 */ /* 0x000e220000002500 */
[----:B------:R-:W-:Y:S01]  /*c3a0*/  IMAD.MOV.U32 R18, RZ, RZ, RZ ;  /* 0x000000ffff127224 */ /* 0x000fe200078e00ff */
[----:B------:R-:W1:Y:S02]  /*c3b0*/  SHFL.IDX PT, R0, R0, RZ, 0x1f ;  /* 0x00001fff00007589 */ /* 0x000e6400000e0000 */
[----:B-1----:R-:W-:-:S04]  /*c3c0*/  ISETP.NE.AND P0, PT, R0, RZ, PT ;  /* 0x000000ff0000720c */ /* 0x002fc80003f05270 */
[----:B------:R-:W0:Y:S01]  /*c3d0*/  LDC R0, c[0x0][0xc38] ;  /* 0x00030e00ff007b82 */ /* 0x000e220000000800 */
[----:B------:R-:W-:-:S05]  /*c3e0*/  P2R R2, PR, RZ, 0x1 ;  /* 0x00000001ff027803 */ /* 0x000fca0000000000 */
[----:B------:R1:W-:Y:S03]  /*c3f0*/  STL [R1+0x20], R2 ;  /* 0x0000200201007387 */ /* 0x0003e60000100800 */
[----:B------:R-:W-:Y:S06]  /*c400*/  @P0 BAR.ARV 0x4, 0x180 ;  /* 0x0106000000000b1d */ /* 0x000fec0000002000 */
[----:B------:R1:W-:Y:S01]  /*c410*/  STL [R1+0x1c], RZ ;  /* 0x00001cff01007387 */ /* 0x0003e20000100800 */
[----:B0-----:R-:W-:Y:S01]  /*c420*/  ISETP.LE.AND P0, PT, R0, UR6, PT ;  /* 0x0000000600007c0c */ /* 0x001fe2000bf03270 */
[----:B------:R-:W-:-:S05]  /*c430*/  IMAD.MOV.U32 R0, RZ, RZ, 0x1 ;  /* 0x00000001ff007424 */ /* 0x000fca00078e00ff */
[----:B------:R1:W-:Y:S07]  /*c440*/  STL [R1+0x4], R0 ;  /* 0x0000040001007387 */ /* 0x0003ee0000100800 */
[----:B------:R-:W-:Y:S05]  /*c450*/  @P0 BRA `(.L_x_2304) ;  /* 0x0000004000440947 */ /* 0x000fea0003800000 */
[----:B------:R-:W0:Y:S01]  /*c460*/  S2R R6, SR_TID.X ;  /* 0x0000000000067919 */ /* 0x000e220000002100 */
[----:B------:R-:W2:Y:S01]  /*c470*/  S2UR UR5, SR_CgaCtaId ;  /* 0x00000000000579c3 */ /* 0x000ea20000008800 */
[----:B------:R-:W-:Y:S01]  /*c480*/  UMOV UR4, 0x400 ;  /* 0x0000040000047882 */ /* 0x000fe20000000000 */
[----:B------:R-:W-:Y:S01]  /*c490*/  IMAD.MOV.U32 R18, RZ, RZ, RZ ;  /* 0x000000ffff127224 */ /* 0x000fe200078e00ff */
[----:B------:R-:W-:Y:S01]  /*c4a0*/  ULDC UR41, c[0x0][0xc] ;  /* 0x0000030000297ab9 */ /* 0x000fe20000000800 */
[----:B------:R-:W-:Y:S01]  /*c4b0*/  ULDC.64 UR44, c[0x0][0x198] ;  /* 0x00006600002c7ab9 */ /* 0x000fe20000000a00 */
[----:B--2---:R-:W-:-:S06]  /*c4c0*/  ULEA UR4, UR5, UR4, 0x18 ;  /* 0x0000000405047291 */ /* 0x004fcc000f8ec03f */
[----:B------:R-:W-:Y:S01]  /*c4d0*/  IMAD.U32 R17, RZ, RZ, UR4 ;  /* 0x00000004ff117e24 */ /* 0x000fe2000f8e00ff */
[C---:B0-----:R-:W-:Y:S01]  /*c4e0*/  LOP3.LUT R5, R6.reuse, 0x7f, RZ, 0xc0, !PT ;  /* 0x0000007f06057812 */ /* 0x041fe200078ec0ff */
[----:B-1----:R-:W-:-:S05]  /*c4f0*/  IMAD.SHL.U32 R0, R6, 0x8, RZ ;  /* 0x0000000806007824 */ /* 0x002fca00078e00ff */
        /* <DEDUP_REMOVED lines=14> */
[----:B------:R0:W-:Y:S04]  /*c5e0*/  STL [R1+0x4], R2 ;  /* 0x0000040201007387 */ /* 0x0001e80000100800 */
[----:B------:R0:W-:Y:S02]  /*c5f0*/  STL [R1+0x1c], RZ ;  /* 0x00001cff01007387 */ /* 0x0001e40000100800 */
.L_x_2391:
        /* <DEDUP_REMOVED lines=14> */
[----:B-1----:R-:W-:Y:S05]  /*c6e0*/  @!P0 BRA `(.L_x_2305) ;  /* 0x0000000000208947 */ /* 0x002fea0003800000 */
        /* <DEDUP_REMOVED lines=8> */
.L_x_2305:
[----:B------:R-:W-:Y:S01]  /*c770*/  ULDC UR8, c[0x0][0xc54] ;  /* 0x0003150000087ab9 */ /* 0x000fe20000000800 */
[----:B------:R-:W-:Y:S01]  /*c780*/  UMOV UR7, UR9 ;  /* 0x0000000900077c82 */ /* 0x000fe20008000000 */
[----:B------:R-:W-:-:S11]  /*c790*/  UISETP.NE.AND UP0, UPT, UR8, 0x1, UPT ;  /* 0x000000010800788c */ /* 0x000fd6000bf05270 */
[----:B------:R-:W-:Y:S02]  /*c7a0*/  @UP0 ULDC.64 UR10, c[0x0][0xc58] ;  /* 0x00031600000a0ab9 */ /* 0x000fe40000000a00 */
[----:B------:R-:W-:-:S04]  /*c7b0*/  UIMAD.WIDE.U32 UR4, UR9, UR10, URZ ;  /* 0x0000000a090472a5 */ /* 0x000fc8000f8e003f */
[----:B------:R-:W-:-:S04]  /*c7c0*/  @UP0 USHF.R.U32.HI UR7, URZ, UR11, UR5 ;  /* 0x0000000b3f070299 */ /* 0x000fc80008011605 */
[----:B------:R-:W-:-:S12]  /*c7d0*/  UIMAD UR8, UR7, UR8, URZ ;  /* 0x00000008070872a4 */ /* 0x000fd8000f8e023f */
.L_x_2306:
[----:B------:R-:W-:Y:S01]  /*c7e0*/  ULOP3.LUT UR40, URZ, UR7, URZ, 0x33, !UPT ;  /* 0x000000073f287292 */ /* 0x000fe2000f8e333f */
[----:B------:R-:W-:Y:S01]  /*c7f0*/  BSSY B7, `(.L_x_2307) ;  /* 0x00003ba000077945 */ /* 0x000fe20003800000 */
[----:B------:R-:W-:Y:S01]  /*c800*/  ULDC UR5, c[0x0][0x448] ;  /* 0x0001120000057ab9 */ /* 0x000fe20000000800 */
[----:B------:R-:W-:Y:S01]  /*c810*/  ULDC UR4, c[0x0][0xc3c] ;  /* 0x00030f0000047ab9 */ /* 0x000fe20000000800 */
[----:B------:R-:W-:Y:S02]  /*c820*/  UISETP.NE.AND UP1, UPT, UR5, 0x1, UPT ;  /* 0x000000010500788c */ /* 0x000fe4000bf25270 */
[----:B------:R-:W-:Y:S01]  /*c830*/  UIADD3 UR40, UR40, UR4, URZ ;  /* 0x0000000428287290 */ /* 0x000fe2000fffe03f */
[----:B------:R-:W-:Y:S01]  /*c840*/  ULDC.64 UR10, c[0x0][0x418] ;  /* 0x00010600000a7ab9 */ /* 0x000fe20000000a00 */
[----:B------:R-:W-:Y:S01]  /*c850*/  ULDC UR5, c[0x0][0x288] ;  /* 0x0000a20000057ab9 */ /* 0x000fe20000000800 */
[----:B------:R-:W-:Y:S02]  /*c860*/  UISETP.NE.U32.AND UP0, UPT, UR10, URZ, UPT ;  /* 0x0000003f0a00728c */ /* 0x000fe4000bf05070 */
[----:B------:R-:W-:-:S02]  /*c870*/  USHF.L.U32 UR7, UR40, 0x7, URZ ;  /* 0x0000000728077899 */ /* 0x000fc4000800063f */
[----:B------:R-:W-:Y:S02]  /*c880*/  UISETP.NE.AND.EX UP0, UPT, UR11, URZ, UPT, UP0 ;  /* 0x0000003f0b00728c */ /* 0x000fe4000bf05300 */
[----:B------:R-:W-:Y:S01]  /*c890*/  UIADD3 UR7, UR7, 0x7f, URZ ;  /* 0x0000007f07077890 */ /* 0x000fe2000fffe03f */
[----:B------:R-:W-:Y:S01]  /*c8a0*/  ULDC UR4, c[0x0][0x424] ;  /* 0x0001090000047ab9 */ /* 0x000fe20000000800 */
[----:B------:R-:W-:Y:S02]  /*c8b0*/  UIADD3 UR13, -UR5, 0x80, URZ ;  /* 0x00000080050d7890 */ /* 0x000fe4000fffe13f */
[----:B------:R-:W-:Y:S01]  /*c8c0*/  USEL UR11, UR4, 0x1, UP0 ;  /* 0x00000001040b7887 */ /* 0x000fe20008000000 */
[----:B------:R-:W-:Y:S01]  /*c8d0*/  @UP1 ULDC UR5, c[0x0][0x44c] ;  /* 0x0001130000051ab9 */ /* 0x000fe20000000800 */
[----:B------:R-:W-:Y:S01]  /*c8e0*/  ULDC UR12, c[0x0][0x2f0] ;  /* 0x0000bc00000c7ab9 */ /* 0x000fe20000000800 */
[----:B------:R-:W-:Y:S01]  /*c8f0*/  UIMAD.WIDE.U32 UR4, UR7, UR5, URZ ;  /* 0x00000005070472a5 */ /* 0x000fe2000f8e003f */
[----:B------:R-:W-:Y:S01]  /*c900*/  @UP1 ULDC UR14, c[0x0][0x450] ;  /* 0x00011400000e1ab9 */ /* 0x000fe20000000800 */
[----:B------:R-:W-:-:S02]  /*c910*/  UIMAD UR13, UR11, UR12, UR13 ;  /* 0x0000000c0b0d72a4 */ /* 0x000fc4000f8e020d */
[----:B------:R-:W-:Y:S02]  /*c920*/  @UP1 USHF.R.U32.HI UR7, URZ, UR14, UR5 ;  /* 0x0000000e3f071299 */ /* 0x000fe40008011605 */
[----:B------:R-:W-:Y:S02]  /*c930*/  UIMAD UR11, UR11, UR12, 0x7f ;  /* 0x0000007f0b0b74a4 */ /* 0x000fe4000f8e020c */
[----:B------:R-:W-:Y:S02]  /*c940*/  UIADD3 UR7, UR13, UR7, URZ ;  /* 0x000000070d077290 */ /* 0x000fe4000fffe03f */
[----:B------:R-:W-:Y:S02]  /*c950*/  UIADD3 UR8, UR9, -UR8, URZ ;  /* 0x8000000809087290 */ /* 0x000fe4000fffe03f */
[----:B------:R-:W-:Y:S02]  /*c960*/  USHF.R.S32.HI UR9, URZ, 0x1f, UR11 ;  /* 0x0000001f3f097899 */ /* 0x000fe4000801140b */
[----:B------:R-:W-:-:S02]  /*c970*/  USHF.R.S32.HI UR4, URZ, 0x1f, UR7 ;  /* 0x0000001f3f047899 */ /* 0x000fc40008011407 */
[----:B------:R-:W-:Y:S02]  /*c980*/  ULEA.HI UR9, UR9, UR11, URZ, 0x7 ;  /* 0x0000000b09097291 */ /* 0x000fe4000f8f383f */
[----:B------:R-:W-:Y:S01]  /*c990*/  ULEA.HI UR7, UR4, UR7, URZ, 0x7 ;  /* 0x0000000704077291 */ /* 0x000fe2000f8f383f */
[----:B------:R-:W-:Y:S01]  /*c9a0*/  ULDC UR10, c[0x0][0xc48] ;  /* 0x00031200000a7ab9 */ /* 0x000fe20000000800 */
[----:B------:R-:W-:Y:S02]  /*c9b0*/  USHF.R.S32.HI UR9, URZ, 0x7, UR9 ;  /* 0x000000073f097899 */ /* 0x000fe40008011409 */
[----:B------:R-:W-:Y:S02]  /*c9c0*/  USHF.R.S32.HI UR7, URZ, 0x7, UR7 ;  /* 0x000000073f077899 */ /* 0x000fe40008011407 */
[----:B------:R-:W-:Y:S02]  /*c9d0*/  UISETP.NE.AND UP0, UPT, UR10, 0x1, UPT ;  /* 0x000000010a00788c */ /* 0x000fe4000bf05270 */
[----:B------:R-:W-:Y:S01]  /*c9e0*/  UISETP.LT.AND UP1, UPT, UR9, UR7, UPT ;  /* 0x000000070900728c */ /* 0x000fe2000bf21270 */
[----:B------:R-:W-:-:S03]  /*c9f0*/  ULDC UR5, c[0x0][0xc54] ;  /* 0x0003150000057ab9 */ /* 0x000fc60000000800 */
[----:B------:R-:W-:Y:S02]  /*ca00*/  USEL UR39, UR9, UR7, UP1 ;  /* 0x0000000709277287 */ /* 0x000fe40008800000 */
[----:B------:R-:W-:-:S03]  /*ca10*/  UIMAD UR8, UR6, UR5, UR8 ;  /* 0x00000005060872a4 */ /* 0x000fc6000f8e0208 */
[----:B------:R-:W-:Y:S01]  /*ca20*/  @UP0 ULDC UR5, c[0x0][0xc4c] ;  /* 0x0003130000050ab9 */ /* 0x000fe20000000800 */
[----:B------:R-:W-:Y:S01]  /*ca30*/  ISETP.LT.AND P0, PT, RZ, UR39, PT ;  /* 0x00000027ff007c0c */ /* 0x000fe2000bf01270 */
[----:B------:R-:W-:Y:S01]  /*ca40*/  UIMAD.WIDE.U32 UR4, UR8, UR5, URZ ;  /* 0x00000005080472a5 */ /* 0x000fe2000f8e003f */
[----:B------:R-:W-:Y:S01]  /*ca50*/  @UP0 ULDC UR6, c[0x0][0xc50] ;  /* 0x0003140000060ab9 */ /* 0x000fe20000000800 */
[----:B------:R-:W-:Y:S02]  /*ca60*/  UMOV UR42, UR8 ;  /* 0x00000008002a7c82 */ /* 0x000fe40008000000 */
[----:B------:R-:W-:-:S04]  /*ca70*/  @UP0 USHF.R.U32.HI UR42, URZ, UR6, UR5 ;  /* 0x000000063f2a0299 */ /* 0x000fc80008011605 */
[----:B------:R-:W-:-:S04]  /*ca80*/  UIADD3 UR36, -UR42, URZ, URZ ;  /* 0x0000003f2a247290 */ /* 0x000fc8000fffe13f */
[----:B------:R-:W-:Y:S01]  /*ca90*/  UIMAD UR36, UR10, UR36, UR8 ;  /* 0x000000240a2472a4 */ /* 0x000fe2000f8e0208 */
[----:B------:R-:W-:Y:S11]  /*caa0*/  @P0 BRA `(.L_x_2308) ;  /* 0x0000000000480947 */ /* 0x000ff60003800000 */
        /* <DEDUP_REMOVED lines=18> */
.L_x_2308:
        /* <DEDUP_REMOVED lines=20> */
.L_x_2311:
[----:B------:R-:W-:Y:S05]  /*cd10*/  BSYNC B6 ;  /* 0x0000000000067941 */ /* 0x000fea0003800000 */
.L_x_2310:
        /* <DEDUP_REMOVED lines=20> */
.L_x_2314:
        /* <DEDUP_REMOVED lines=15> */
.L_x_2313:
[----:B------:R-:W-:Y:S05]  /*cf50*/  BSYNC B6 ;  /* 0x0000000000067941 */ /* 0x000fea0003800000 */
.L_x_2312:
        /* <DEDUP_REMOVED lines=12> */
[----:B------:R-:W1:Y:S03]  /*d020*/  S2R R0, SR_TID.X ;  /* 0x0000000000007919 */ /* 0x000e660000002100 */
[----:B------:R-:W-:Y:S01]  /*d030*/  VIADD R19, R19, 0xffffffff ;  /* 0xffffffff13137836 */ /* 0x000fe20000000000 */
[----:B0-----:R-:W0:Y:S02]  /*d040*/  LDC.64 R2, c[0x0][0x418] ;  /* 0x00010600ff027b82 */ /* 0x001e240000000a00 */
[----:B0-----:R-:W-:Y:S02]  /*d050*/  ISETP.NE.U32.AND P0, PT, R2, RZ, PT ;  /* 0x000000ff0200720c */ /* 0x001fe40003f05070 */
[----:B-1----:R-:W-:-:S02]  /*d060*/  SHF.R.U32.HI R0, RZ, 0x5, R0 ;  /* 0x00000005ff007819 */ /* 0x002fc40000011600 */
[----:B------:R-:W-:Y:S02]  /*d070*/  ISETP.NE.AND.EX P1, PT, R3, RZ, PT, P0 ;  /* 0x000000ff0300720c */ /* 0x000fe40003f25300 */
[----:B------:R-:W-:Y:S02]  /*d080*/  LOP3.LUT R0, R0, 0x3, RZ, 0xc0, !PT ;  /* 0x0000000300007812 */ /* 0x000fe400078ec0ff */
[----:B------:R-:W-:Y:S02]  /*d090*/  P2R R4, PR, RZ, 0x2 ;  /* 0x00000002ff047803 */ /* 0x000fe40000000000 */
[----:B--2---:R-:W-:Y:S01]  /*d0a0*/  SHF.R.S32.HI R8, RZ, 0x1f, R7 ;  /* 0x0000001fff087819 */ /* 0x004fe20000011407 */
[----:B------:R0:W-:Y:S01]  /*d0b0*/  STL [R1], R7 ;  /* 0x0000000701007387 */ /* 0x0001e20000100800 */
[----:B------:R-:W-:-:S03]  /*d0c0*/  SEL R16, R7, RZ, !P1 ;  /* 0x000000ff07107207 */ /* 0x000fc60004800000 */
[----:B------:R0:W-:Y:S04]  /*d0d0*/  STL [R1+0x10], R4 ;  /* 0x0000100401007387 */ /* 0x0001e80000100800 */
[----:B------:R0:W-:Y:S01]  /*d0e0*/  STL [R1+0x8], R8 ;  /* 0x0000080801007387 */ /* 0x0001e20000100800 */
[----:B------:R-:W-:Y:S05]  /*d0f0*/  BRA.DIV UR4, `(.L_x_2315) ;  /* 0x0000003a04ac7947 */ /* 0x000fea000b800000 */
[----:B------:R1:W2:Y:S02]  /*d100*/  SHFL.IDX PT, R14, R0, RZ, 0x1f ;  /* 0x00001fff000e7589 */ /* 0x0002a400000e0000 */
.L_x_2406:
[----:B------:R-:W-:Y:S02]  /*d110*/  PLOP3.LUT P2, PT, PT, PT, PT, 0x8, 0x0 ;  /* 0x000000000000781c */ /* 0x000fe40003f4e170 */
[----:B--2---:R-:W-:Y:S02]  /*d120*/  ISETP.NE.AND P0, PT, R14, RZ, PT ;  /* 0x000000ff0e00720c */ /* 0x004fe40003f05270 */
[----:B-1----:R-:W-:-:S05]  /*d130*/  P2R R0, PR, RZ, 0x4 ;  /* 0x00000004ff007803 */ /* 0x002fca0000000000 */
[----:B------:R1:W-:Y:S06]  /*d140*/  STL [R1+0xc], R0 ;  /* 0x00000c0001007387 */ /* 0x0003ec0000100800 */
[----:B------:R-:W-:Y:S05]  /*d150*/  @P0 BRA `(.L_x_2316) ;  /* 0x0000000400000947 */ /* 0x000fea0003800000 */
[----:B------:R-:W-:-:S03]  /*d160*/  UMOV UR4, 0xffffffff ;  /* 0xffffffff00047882 */ /* 0x000fc60000000000 */
[----:B------:R-:W-:Y:S05]  /*d170*/  BRA.DIV UR4, `(.L_x_2317) ;  /* 0x0000003a04ac7947 */ /* 0x000fea000b800000 */
[----:B------:R-:W-:-:S13]  /*d180*/  ELECT P6, URZ, PT ;  /* 0x00000000003f782f */ /* 0x000fda00038c0000 */
.L_x_2409:
[----:B------:R-:W-:Y:S05]  /*d190*/  @!P6 BRA `(.L_x_2316) ;  /* 0x0000000000f0e947 */ /* 0x000fea0003800000 */
[----:B------:R-:W-:Y:S01]  /*d1a0*/  IMAD.MOV.U32 R16, RZ, RZ, R7 ;  /* 0x000000ffff107224 */ /* 0x000fe200078e0007 */
[----:B------:R-:W-:Y:S06]  /*d1b0*/  @!P1 BRA `(.L_x_2318) ;  /* 0x0000000000449947 */ /* 0x000fec0003800000 */
[----:B------:R-:W2:Y:S01]  /*d1c0*/  LDC R6, c[0x0][0x43c] ;  /* 0x00010f00ff067b82 */ /* 0x000ea20000000800 */
[----:B------:R-:W-:Y:S01]  /*d1d0*/  ULDC.64 UR4, c[0x0][0x428] ;  /* 0x00010a0000047ab9 */ /* 0x000fe20000000a00 */
[----:B--2---:R-:W-:-:S13]  /*d1e0*/  ISETP.NE.AND P0, PT, R6, 0x1, PT ;  /* 0x000000010600780c */ /* 0x004fda0003f05270 */
[----:B0-----:R-:W1:Y:S02]  /*d1f0*/  @P0 LDC.64 R4, c[0x0][0x440] ;  /* 0x00011000ff040b82 */ /* 0x001e640000000a00 */
[----:B-1----:R-:W-:-:S04]  /*d200*/  @P0 IMAD.HI.U32 R0, R19, R4, RZ ;  /* 0x0000000413000227 */ /* 0x002fc800078e00ff */
[----:B------:R-:W-:Y:S01]  /*d210*/  IMAD.MOV.U32 R4, RZ, RZ, R19 ;  /* 0x000000ffff047224 */ /* 0x000fe200078e0013 */
[----:B------:R-:W-:-:S04]  /*d220*/  @P0 SHF.R.U32.HI R4, RZ, R5, R0 ;  /* 0x00000005ff040219 */ /* 0x000fc80000011600 */
[--C-:B------:R-:W-:Y:S01]  /*d230*/  SHF.R.S32.HI R5, RZ, 0x1f, R4.reuse ;  /* 0x0000001fff057819 */ /* 0x100fe20000011404 */
[----:B------:R-:W-:-:S04]  /*d240*/  IMAD.MOV R0, RZ, RZ, -R4 ;  /* 0x000000ffff007224 */ /* 0x000fc800078e0a04 */
[----:B------:R-:W-:Y:S02]  /*d250*/  IMAD R19, R6, R0, R19 ;  /* 0x0000000006137224 */ /* 0x000fe400078e0213 */
[----:B------:R-:W-:Y:S02]  /*d260*/  IMAD R0, R8, UR4, RZ ;  /* 0x0000000408007c24 */ /* 0x000fe4000f8e02ff */
[----:B------:R-:W-:-:S04]  /*d270*/  IMAD.WIDE.U32 R4, R7, UR4, R4 ;  /* 0x0000000407047c25 */ /* 0x000fc8000f8e0004 */
[----:B------:R-:W-:Y:S01]  /*d280*/  IMAD R0, R7, UR5, R0 ;  /* 0x0000000507007c24 */ /* 0x000fe2000f8e0200 */
[----:B------:R-:W-:-:S03]  /*d290*/  LEA R2, P0, R4, R2, 0x2 ;  /* 0x0000000204027211 */ /* 0x000fc600078010ff */
[----:B------:R-:W-:-:S05]  /*d2a0*/  IMAD.IADD R0, R5, 0x1, R0 ;  /* 0x0000000105007824 */ /* 0x000fca00078e0200 */
[----:B------:R-:W-:-:S05]  /*d2b0*/  LEA.HI.X R3, R4, R3, R0, 0x2, P0 ;  /* 0x0000000304037211 */ /* 0x000fca00000f1400 */
[----:B------:R2:W5:Y:S02]  /*d2c0*/  LDG.E R16, desc[UR46][R2.64] ;  /* 0x0000002e02107981 */ /* 0x000564000c1e1900 */
.L_x_2318:
[----:B--2---:R-:W2:Y:S01]  /*d2d0*/  LDL R2, [R1+0x4] ;  /* 0x0000040001027983 */ /* 0x004ea20000100800 */
[----:B-1----:R-:W-:Y:S01]  /*d2e0*/  IMAD R0, R18, 0x8, R17 ;  /* 0x0000000812007824 */ /* 0x002fe200078e0211 */
[----:B--2---:R-:W-:-:S04]  /*d2f0*/  SHF.L.U32 R3, R2, 0x1f, RZ ;  /* 0x0000001f02037819 */ /* 0x004fc800000006ff */
[----:B------:R-:W1:Y:S02]  /*d300*/  SYNCS.PHASECHK.TRANS64.TRYWAIT P0, [R0+URZ+0x28840], R3 ;  /* 0x02884003000075a7 */ /* 0x000e64000800017f */
[----:B-1----:R-:W-:Y:S05]  /*d310*/  @!P0 BRA `(.L_x_2319) ;  /* 0x0000003800648947 */ /* 0x002fea0003800000 */
.L_x_2410:
        /* <DEDUP_REMOVED lines=11> */
.L_x_2320:
[----:B------:R-:W-:Y:S01]  /*d3d0*/  R2UR UR33, R0 ;  /* 0x00000000002172ca */ /* 0x000fe200000e0000 */
[----:B-1----:R-:W-:Y:S01]  /*d3e0*/  IMAD R0, R18, 0x8000, R17 ;  /* 0x0000800012007824 */ /* 0x002fe200078e0211 */
        /* <DEDUP_REMOVED lines=10> */
[----:B------:R-:W-:Y:S01]  /*d490*/  P2R R0, PR, RZ, 0x1 ;  /* 0x00000001ff007803 */ /* 0x000fe20000000000 */
[----:B------:R-:W-:-:S02]  /*d4a0*/  UIADD3 UR33, UR33, 0x28830, URZ ;  /* 0x0002883021217890 */ /* 0x000fc4000fffe03f */
[----:B------:R-:W-:Y:S01]  /*d4b0*/  USHF.L.U32 UR35, UR35, 0x7, URZ ;  /* 0x0000000723237899 */ /* 0x000fe2000800063f */
[----:B------:R-:W-:Y:S01]  /*d4c0*/  UMOV UR12, UR36 ;  /* 0x00000024000c7c82 */ /* 0x000fe20008000000 */
[----:B------:R-:W-:Y:S02]  /*d4d0*/  UMOV UR13, UR37 ;  /* 0x00000025000d7c82 */ /* 0x000fe40008000000 */
[----:B------:R-:W-:Y:S01]  /*d4e0*/  UIADD3 UR32, UR8, 0x18400, URZ ;  /* 0x0001840008207890 */ /* 0x000fe2000fffe03f */
[----:B------:R2:W-:Y:S01]  /*d4f0*/  STL [R1+0xc], R0 ;  /* 0x00000c0001007387 */ /* 0x0005e20000100800 */
[----:B------:R-:W-:Y:S01]  /*d500*/  UIADD3 UR8, UR8, 0x1c400, URZ ;  /* 0x0001c40008087890 */ /* 0x000fe2000fffe03f */
[----:B------:R-:W-:Y:S01]  /*d510*/  UMOV UR9, UR33 ;  /* 0x0000002100097c82 */ /* 0x000fe20008000000 */
[----:B------:R-:W-:-:S05]  /*d520*/  UMOV UR11, UR35 ;  /* 0x00000023000b7c82 */ /* 0x000fca0008000000 */
[----:B------:R2:W-:Y:S02]  /*d530*/  UTMALDG.4D [UR32], [UR4], desc[UR6] ;  /* 0x00000620040075b4 */ /* 0x0005e40008019000 */
[----:B------:R2:W-:Y:S02]  /*d540*/  UTMALDG.4D [UR8], [UR4], desc[UR6] ;  /* 0x00000608040075b4 */ /* 0x0005e40008019000 */
[----:B--2---:R-:W-:Y:S01]  /*d550*/  NOP ;  /* 0x0000000000007918 */ /* 0x004fe20000000000 */
.L_x_2316:
[----:B-1----:R-:W-:Y:S01]  /*d560*/  VIADD R0, R17, 0x10400 ;  /* 0x0001040011007836 */ /* 0x002fe20000000000 */
        /* <DEDUP_REMOVED lines=9> */
[----:B0-----:R-:W-:Y:S01]  /*d600*/  IMAD.U32 R4, RZ, RZ, UR4 ;  /* 0x00000004ff047e24 */ /* 0x001fe2000f8e00ff */
        /* <DEDUP_REMOVED lines=11> */
.L_x_2322:
[----:B------:R-:W-:Y:S05]  /*d6c0*/  BSYNC B6 ;  /* 0x0000000000067941 */ /* 0x000fea0003800000 */
.L_x_2321:
[----:B0-----:R-:W0:Y:S01]  /*d6d0*/  LDC R7, c[0x0][0x448] ;  /* 0x00011200ff077b82 */ /* 0x001e220000000800 */
[----:B------:R-:W1:Y:S01]  /*d6e0*/  S2R R0, SR_TID.X ;  /* 0x0000000000007919 */ /* 0x000e620000002100 */
[----:B------:R-:W-:Y:S01]  /*d6f0*/  USHF.R.S32.HI UR4, URZ, 0x1f, UR36 ;  /* 0x0000001f3f047899 */ /* 0x000fe20008011424 */
[----:B------:R-:W-:Y:S01]  /*d700*/  ULDC.64 UR8, c[0x0][0x2d8] ;  /* 0x0000b60000087ab9 */ /* 0x000fe20000000a00 */
[----:B------:R-:W2:Y:S02]  /*d710*/  S2R R2, SR_TID.X ;  /* 0x0000000000027919 */ /* 0x000ea40000002100 */
[----:B------:R-:W-:Y:S02]  /*d720*/  UIMAD UR6, UR4, UR8, URZ ;  /* 0x00000008040672a4 */ /* 0x000fe4000f8e023f */
[----:B------:R-:W-:Y:S01]  /*d730*/  UIMAD.WIDE.U32 UR4, UR36, UR8, URZ ;  /* 0x00000008240472a5 */ /* 0x000fe2000f8e003f */
[----:B------:R-:W3:Y:S01]  /*d740*/  S2R R9, SR_TID.X ;  /* 0x0000000000097919 */ /* 0x000ee20000002100 */
[----:B------:R-:W-:-:S02]  /*d750*/  UIMAD UR6, UR36, UR9, UR6 ;  /* 0x00000009240672a4 */ /* 0x000fc4000f8e0206 */
[----:B------:R-:W-:Y:S01]  /*d760*/  USHF.R.S32.HI UR7, URZ, 0x1f, UR42 ;  /* 0x0000001f3f077899 */ /* 0x000fe2000801142a */
[----:B------:R-:W4:Y:S01]  /*d770*/  S2R R8, SR_TID.X ;  /* 0x0000000000087919 */ /* 0x000f220000002100 */
[----:B------:R-:W-:Y:S01]  /*d780*/  UIADD3 UR5, UR5, UR6, URZ ;  /* 0x0000000605057290 */ /* 0x000fe2000fffe03f */
[----:B------:R-:W-:-:S03]  /*d790*/  ULDC.64 UR8, c[0x0][0x2e0] ;  /* 0x0000b80000087ab9 */ /* 0x000fc60000000a00 */
[----:B------:R-:W-:Y:S02]  /*d7a0*/  UIMAD.WIDE.U32 UR4, UR42, UR8, UR4 ;  /* 0x000000082a0472a5 */ /* 0x000fe4000f8e0004 */
[----:B------:R-:W-:Y:S01]  /*d7b0*/  UIMAD UR6, UR7, UR8, URZ ;  /* 0x00000008070672a4 */ /* 0x000fe2000f8e023f */
[----:B0-----:R-:W-:-:S03]  /*d7c0*/  ISETP.NE.AND P0, PT, R7, 0x1, PT ;  /* 0x000000010700780c */ /* 0x001fc60003f05270 */
[----:B------:R-:W-:Y:S01]  /*d7d0*/  UIMAD UR6, UR42, UR9, UR6 ;  /* 0x000000092a0672a4 */ /* 0x000fe2000f8e0206 */
[----:B------:R-:W-:-:S03]  /*d7e0*/  IMAD.U32 R5, RZ, RZ, UR5 ;  /* 0x00000005ff057e24 */ /* 0x000fc6000f8e00ff */
[----:B------:R-:W-:Y:S01]  /*d7f0*/  UIADD3 UR6, UR5, UR6, URZ ;  /* 0x0000000605067290 */ /* 0x000fe2000fffe03f */
[----:B-1----:R-:W-:-:S05]  /*d800*/  IMAD.SHL.U32 R4, R0, 0x10, RZ ;  /* 0x0000001000047824 */ /* 0x002fca00078e00ff */
[----:B------:R-:W0:Y:S01]  /*d810*/  @P0 LDC R3, c[0x0][0x44c] ;  /* 0x00011300ff030b82 */ /* 0x000e220000000800 */
[----:B--2---:R-:W-:Y:S01]  /*d820*/  LOP3.LUT R2, R2, 0x7f, RZ, 0xc0, !PT ;  /* 0x0000007f02027812 */ /* 0x004fe200078ec0ff */
[----:B---3--:R-:W-:-:S03]  /*d830*/  IMAD.SHL.U32 R9, R9, 0x8, RZ ;  /* 0x0000000809097824 */ /* 0x008fc600078e00ff */
[----:B------:R-:W-:-:S03]  /*d840*/  SHF.R.U32.HI R2, RZ, 0x3, R2 ;  /* 0x00000003ff027819 */ /* 0x000fc60000011602 */
[----:B------:R-:W1:Y:S01]  /*d850*/  @P0 LDC R0, c[0x0][0x450] ;  /* 0x00011400ff000b82 */ /* 0x000e620000000800 */
[----:B------:R-:W-:Y:S01]  /*d860*/  LOP3.LUT R4, R2, 0x70, R4, 0xf8, !PT ;  /* 0x0000007002047812 */ /* 0x000fe200078ef804 */
[----:B------:R-:W-:Y:S01]  /*d870*/  IMAD.U32 R2, RZ, RZ, UR40 ;  /* 0x00000028ff027e24 */ /* 0x000fe2000f8e00ff */
[----:B------:R-:W-:Y:S01]  /*d880*/  LOP3.LUT R9, R9, 0x38, RZ, 0xc0, !PT ;  /* 0x0000003809097812 */ /* 0x000fe200078ec0ff */
[----:B----4-:R-:W-:Y:S02]  /*d890*/  IMAD.SHL.U32 R10, R8, 0x8, RZ ;  /* 0x00000008080a7824 */ /* 0x010fe400078e00ff */
[----:B------:R-:W-:Y:S01]  /*d8a0*/  IMAD R2, R2, 0x80, R4 ;  /* 0x0000008002027824 */ /* 0x000fe200078e0204 */
[----:B------:R-:W-:Y:S01]  /*d8b0*/  LOP3.LUT R9, R9, 0x40, RZ, 0xfc, !PT ;  /* 0x0000004009097812 */ /* 0x000fe200078efcff */
[----:B------:R-:W-:Y:S01]  /*d8c0*/  IMAD.U32 R4, RZ, RZ, UR4 ;  /* 0x00000004ff047e24 */ /* 0x000fe2000f8e00ff */
[----:B------:R-:W-:Y:S01]  /*d8d0*/  ULDC.64 UR4, c[0x0][0x2d0] ;  /* 0x0000b40000047ab9 */ /* 0x000fe20000000a00 */
        /* <DEDUP_REMOVED lines=29> */
[----:B------:R-:W-:Y:S01]  /*dab0*/  IMAD.U32 R2, RZ, RZ, UR40 ;  /* 0x00000028ff027e24 */ /* 0x000fe2000f8e00ff */
[----:B------:R-:W-:Y:S02]  /*dac0*/  ULDC UR4, c[0x0][0x288] ;  /* 0x0000a20000047ab9 */ /* 0x000fe40000000800 */
[----:B------:R-:W-:Y:S01]  /*dad0*/  IMAD R3, R7, UR4, RZ ;  /* 0x0000000407037c24 */ /* 0x000fe2000f8e02ff */
[----:B------:R-:W1:Y:S04]  /*dae0*/  SHFL.IDX PT, R6, R0, RZ, 0x181f ;  /* 0x00181fff00067589 */ /* 0x000e6800000e0000 */
[----:B------:R-:W-:Y:S01]  /*daf0*/  SHFL.IDX PT, R8, R4, 0x1, 0x181f ;  /* 0x00381f0004087f89 */ /* 0x000fe200000e0000 */
[----:B0-----:R-:W-:-:S04]  /*db00*/  LOP3.LUT R5, R5, 0x7f, RZ, 0xc0, !PT ;  /* 0x0000007f05057812 */ /* 0x001fc800078ec0ff */
[----:B------:R-:W-:-:S05]  /*db10*/  SHF.R.U32.HI R5, RZ, 0x3, R5 ;  /* 0x00000003ff057819 */ /* 0x000fca0000011605 */
[----:B------:R-:W-:-:S04]  /*db20*/  IMAD R2, R2, 0x80, R5 ;  /* 0x0000008002027824 */ /* 0x000fc800078e0205 */
[C---:B------:R-:W-:Y:S01]  /*db30*/  VIADD R5, R2.reuse, 0x10 ;  /* 0x0000001002057836 */ /* 0x040fe20000000000 */
[----:B------:R-:W-:-:S04]  /*db40*/  ISETP.GE.AND P3, PT, R2, R3, PT ;  /* 0x000000030200720c */ /* 0x000fc80003f66270 */
[----:B------:R-:W-:Y:S02]  /*db50*/  ISETP.GE.AND P2, PT, R5, R3, PT ;  /* 0x000000030500720c */ /* 0x000fe40003f46270 */
[----:B------:R-:W0:Y:S07]  /*db60*/  SHFL.IDX PT, R5, R4, RZ, 0x181f ;  /* 0x00181fff04057589 */ /* 0x000e2e00000e0000 */
[----:B-1----:R-:W-:-:S05]  /*db70*/  @!P3 LEA R6, P4, R10, R6, 0x1 ;  /* 0x000000060a06b211 */ /* 0x002fca00078808ff */
[----:B0-----:R-:W-:Y:S02]  /*db80*/  @!P3 IMAD.X R7, RZ, RZ, R5, P4 ;  /* 0x000000ffff07b224 */ /* 0x001fe400020e0605 */
[----:B------:R-:W0:Y:S04]  /*db90*/  SHFL.IDX PT, R5, R0, 0x1, 0x181f ;  /* 0x00381f0000057f89 */ /* 0x000e2800000e0000 */
[----:B-----5:R-:W-:Y:S04]  /*dba0*/  @!P3 LDGSTS.E.BYPASS.LTC128B.128 [R9+0x10400], desc[UR46][R6.64], !P1 ;  /* 0x104000000609bfae */ /* 0x020fe8000c901d6e */
[----:B------:R1:W-:Y:S01]  /*dbb0*/  @!P3 LDGSTS.E.BYPASS.LTC128B.128 [R9+0x14400], desc[UR46][R6.64+0x80], !P0 ;  /* 0x144000800609bfae */ /* 0x0003e2000c101d6e */
[----:B0-----:R-:W-:-:S05]  /*dbc0*/  @!P2 LEA R5, P4, R10, R5, 0x1 ;  /* 0x000000050a05a211 */ /* 0x001fca00078808ff */
[----:B------:R-:W-:Y:S02]  /*dbd0*/  @!P2 IMAD.X R8, RZ, RZ, R8, P4 ;  /* 0x000000ffff08a224 */ /* 0x000fe400020e0608 */
[----:B-1----:R-:W-:Y:S02]  /*dbe0*/  @!P2 IMAD.MOV.U32 R6, RZ, RZ, R5 ;  /* 0x000000ffff06a224 */ /* 0x002fe400078e0005 */
        /* <DEDUP_REMOVED lines=50> */
.L_x_2427:
        /* <DEDUP_REMOVED lines=11> */
.L_x_2325:
[----:B------:R-:W-:Y:S05]  /*dfc0*/  BSYNC B0 ;  /* 0x0000000000007941 */ /* 0x000fea0003800000 */
.L_x_2324:
[----:B------:R-:W-:Y:S01]  /*dfd0*/  NOP ;  /* 0x0000000000007918 */ /* 0x000fe20000000000 */
[----:B------:R-:W-:Y:S01]  /*dfe0*/  PLOP3.LUT P0, PT, PT, PT, PT, 0x80, 0x0 ;  /* 0x000000000000781c */ /* 0x000fe20003f0f070 */
[----:B0-----:R-:W-:-:S12]  /*dff0*/  VIADD R6, R17, 0x28800 ;  /* 0x0002880011067836 */ /* 0x001fd80000000000 */
.L_x_2326:
        /* <DEDUP_REMOVED lines=18> */
.L_x_2428:
[----:B------:R-:W-:Y:S05]  /*e120*/  BSYNC B0 ;  /* 0x0000000000007941 */ /* 0x000fea0003800000 */
.L_x_2327:
[----:B------:R-:W-:-:S06]  /*e130*/  UISETP.GE.AND UP0, UPT, UR39, 0x2, UPT ;  /* 0x000000022700788c */ /* 0x000fcc000bf06270 */
[----:B------:R-:W-:-:S13]  /*e140*/  PLOP3.LUT P0, PT, PT, PT, UP0, 0x80, 0x0 ;  /* 0x000000000000781c */ /* 0x000fda0003f0f008 */
[----:B------:R-:W-:Y:S05]  /*e150*/  @!P0 BRA `(.L_x_2329) ;  /* 0x0000001c003c8947 */ /* 0x000fea0003800000 */
[----:B------:R-:W-:Y:S02]  /*e160*/  ULOP3.LUT UR4, UR39, 0x1, URZ, 0xc0, !UPT ;  /* 0x0000000127047892 */ /* 0x000fe4000f8ec03f */
[----:B------:R-:W-:Y:S02]  /*e170*/  IMAD.U32 R7, RZ, RZ, UR39 ;  /* 0x00000027ff077e24 */ /* 0x000fe4000f8e00ff */
[----:B------:R-:W-:Y:S02]  /*e180*/  UISETP.NE.U32.AND UP0, UPT, UR4, 0x1, UPT ;  /* 0x000000010400788c */ /* 0x000fe4000bf05070 */
[----:B------:R-:W-:-:S04]  /*e190*/  VIADD R7, R7, 0xfffffffe ;  /* 0xfffffffe07077836 */ /* 0x000fc80000000000 */
[----:B0-----:R-:W-:Y:S01]  /*e1a0*/  IMAD.MOV.U32 R0, RZ, RZ, R7 ;  /* 0x000000ffff007224 */ /* 0x001fe200078e0007 */
[----:B------:R-:W-:-:S13]  /*e1b0*/  PLOP3.LUT P0, PT, PT, PT, UP0, 0x80, 0x0 ;  /* 0x000000000000781c */ /* 0x000fda0003f0f008 */
[----:B------:R-:W-:Y:S05]  /*e1c0*/  @!P0 BRA `(.L_x_2330) ;  /* 0x0000000800648947 */ /* 0x000fea0003800000 */
[----:B------:R-:W2:Y:S04]  /*e1d0*/  LDL R3, [R1+0xc] ;  /* 0x00000c0001037983 */ /* 0x000ea80000100800 */
[----:B------:R-:W3:Y:S01]  /*e1e0*/  LDL R2, [R1+0x4] ;  /* 0x0000040001027983 */ /* 0x000ee20000100800 */
[----:B------:R-:W-:Y:S01]  /*e1f0*/  VIADD R0, R18, 0x1 ;  /* 0x0000000112007836 */ /* 0x000fe20000000000 */
[----:B------:R-:W-:Y:S04]  /*e200*/  BSSY B0, `(.L_x_2331) ;  /* 0x0000091000007945 */ /* 0x000fe80003800000 */
[----:B------:R-:W-:-:S04]  /*e210*/  ISETP.NE.AND P0, PT, R0, 0x2, PT ;  /* 0x000000020000780c */ /* 0x000fc80003f05270 */
[----:B------:R-:W-:Y:S02]  /*e220*/  SEL R9, RZ, 0x1, P0 ;  /* 0x00000001ff097807 */ /* 0x000fe40000000000 */
[----:B------:R-:W-:Y:S02]  /*e230*/  SEL R0, R0, RZ, P0 ;  /* 0x000000ff00007207 */ /* 0x000fe40000000000 */
[----:B--2---:R-:W-:Y:S02]  /*e240*/  ISETP.NE.AND P1, PT, R3, RZ, PT ;  /* 0x000000ff0300720c */ /* 0x004fe40003f25270 */
[----:B---3--:R-:W-:-:S11]  /*e250*/  LOP3.LUT R9, R2, R9, RZ, 0x3c, !PT ;  /* 0x0000000902097212 */ /* 0x008fd600078e3cff */
[----:B------:R-:W-:Y:S05]  /*e260*/  @!P1 BRA `(.L_x_2332) ;  /* 0x0000000800289947 */ /* 0x000fea0003800000 */
[----:B------:R-:W2:Y:S01]  /*e270*/  LDL R2, [R1+0x10] ;  /* 0x0000100001027983 */ /* 0x000ea20000100800 */
[----:B------:R-:W-:Y:S01]  /*e280*/  IMAD.MOV.U32 R8, RZ, RZ, R7 ;  /* 0x000000ffff087224 */ /* 0x000fe200078e0007 */
[----:B--2---:R-:W-:Y:S01]  /*e290*/  ISETP.NE.AND P1, PT, R2, RZ, PT ;  /* 0x000000ff0200720c */ /* 0x004fe20003f25270 */
[----:B------:R-:W-:-:S12]  /*e2a0*/  IMAD.MOV.U32 R2, RZ, RZ, R16 ;  /* 0x000000ffff027224 */ /* 0x000fd800078e0010 */
[----:B------:R-:W-:Y:S05]  /*e2b0*/  @!P1 BRA `(.L_x_2333) ;  /* 0x0000000000509947 */ /* 0x000fea0003800000 */
[----:B------:R-:W2:Y:S01]  /*e2c0*/  LDL R10, [R1+0x8] ;  /* 0x00000800010a7983 */ /* 0x000ea20000100800 */
[----:B------:R-:W0:Y:S03]  /*e2d0*/  LDC R5, c[0x0][0x43c] ;  /* 0x00010f00ff057b82 */ /* 0x000e260000000800 */
[----:B------:R-:W3:Y:S01]  /*e2e0*/  LDL R11, [R1] ;  /* 0x00000000010b7983 */ /* 0x000ee20000100800 */
[----:B------:R-:W-:Y:S01]  /*e2f0*/  IMAD.MOV.U32 R4, RZ, RZ, R7 ;  /* 0x000000ffff047224 */ /* 0x000fe200078e0007 */
[----:B------:R-:W-:Y:S01]  /*e300*/  ULDC.64 UR4, c[0x0][0x428] ;  /* 0x00010a0000047ab9 */ /* 0x000fe20000000a00 */
[----:B0-----:R-:W-:-:S13]  /*e310*/  ISETP.NE.AND P0, PT, R5, 0x1, PT ;  /* 0x000000010500780c */ /* 0x001fda0003f05270 */
[----:B------:R-:W0:Y:S02]  /*e320*/  @P0 LDC.64 R2, c[0x0][0x440] ;  /* 0x00011000ff020b82 */ /* 0x000e240000000a00 */
[----:B0-----:R-:W-:-:S05]  /*e330*/  @P0 IMAD.HI.U32 R2, R7, R2, RZ ;  /* 0x0000000207020227 */ /* 0x001fca00078e00ff */
[----:B------:R-:W-:Y:S02]  /*e340*/  @P0 SHF.R.U32.HI R4, RZ, R3, R2 ;  /* 0x00000003ff040219 */ /* 0x000fe40000011602 */
[----:B------:R-:W0:Y:S03]  /*e350*/  LDC.64 R2, c[0x0][0x418] ;  /* 0x00010600ff027b82 */ /* 0x000e260000000a00 */
[----:B------:R-:W-:-:S04]  /*e360*/  IMAD.MOV R8, RZ, RZ, -R4 ;  /* 0x000000ffff087224 */ /* 0x000fc800078e0a04 */
[----:B------:R-:W-:Y:S01]  /*e370*/  IMAD R8, R5, R8, R7 ;  /* 0x0000000805087224 */ /* 0x000fe200078e0207 */
[----:B------:R-:W-:Y:S01]  /*e380*/  SHF.R.S32.HI R5, RZ, 0x1f, R4 ;  /* 0x0000001fff057819 */ /* 0x000fe20000011404 */
[----:B--2---:R-:W-:-:S04]  /*e390*/  IMAD R10, R10, UR4, RZ ;  /* 0x000000040a0a7c24 */ /* 0x004fc8000f8e02ff */
[C---:B---3--:R-:W-:Y:S02]  /*e3a0*/  IMAD R10, R11.reuse, UR5, R10 ;  /* 0x000000050b0a7c24 */ /* 0x048fe4000f8e020a */
[----:B------:R-:W-:-:S04]  /*e3b0*/  IMAD.WIDE.U32 R4, R11, UR4, R4 ;  /* 0x000000040b047c25 */ /* 0x000fc8000f8e0004 */
[----:B------:R-:W-:Y:S01]  /*e3c0*/  IMAD.IADD R5, R10, 0x1, R5 ;  /* 0x000000010a057824 */ /* 0x000fe200078e0205 */
[----:B0-----:R-:W-:-:S04]  /*e3d0*/  LEA R2, P0, R4, R2, 0x2 ;  /* 0x0000000204027211 */ /* 0x001fc800078010ff */
[----:B------:R-:W-:-:S05]  /*e3e0*/  LEA.HI.X R3, R4, R3, R5, 0x2, P0 ;  /* 0x0000000304037211 */ /* 0x000fca00000f1405 */
[----:B------:R0:W5:Y:S04]  /*e3f0*/  LDG.E R2, desc[UR46][R2.64] ;  /* 0x0000002e02027981 */ /* 0x000168000c1e1900 */
.L_x_2333:
[----:B------:R-:W-:Y:S01]  /*e400*/  IMAD R4, R0, 0x8, R17 ;  /* 0x0000000800047824 */ /* 0x000fe200078e0211 */
[----:B0-----:R-:W-:Y:S01]  /*e410*/  SHF.L.U32 R3, R9, 0x1f, RZ ;  /* 0x0000001f09037819 */ /* 0x001fe200000006ff */
[----:B------:R-:W-:Y:S03]  /*e420*/  BSSY B1, `(.L_x_2334) ;  /* 0x0000003000017945 */ /* 0x000fe60003800000 */
[----:B------:R-:W0:Y:S02]  /*e430*/  SYNCS.PHASECHK.TRANS64.TRYWAIT P0, [R4+URZ+0x28840], R3 ;  /* 0x02884003040075a7 */ /* 0x000e24000800017f */
[----:B0-----:R-:W-:Y:S05]  /*e440*/  @!P0 BRA `(.L_x_2335) ;  /* 0x0000003000d88947 */ /* 0x001fea0003800000 */
.L_x_2429:
[----:B------:R-:W-:Y:S05]  /*e450*/  BSYNC B1 ;  /* 0x0000000000017941 */ /* 0x000fea0003800000 */
.L_x_2334:
        /* <DEDUP_REMOVED lines=12> */
.L_x_2337:
[----:B------:R-:W-:Y:S05]  /*e520*/  BSYNC B1 ;  /* 0x0000000000017941 */ /* 0x000fea0003800000 */
.L_x_2336:
[----:B------:R-:W-:Y:S01]  /*e530*/  IMAD.MOV.U32 R10, RZ, RZ, RZ ;  /* 0x000000ffff0a7224 */ /* 0x000fe200078e00ff */
[----:B------:R-:W-:Y:S01]  /*e540*/  R2UR UR11, R8 ;  /* 0x00000000080b72ca */ /* 0x000fe200000e0000 */
[----:B0-----:R-:W-:Y:S01]  /*e550*/  IMAD R3, R0, 0x8000, R17 ;  /* 0x0000800000037824 */ /* 0x001fe200078e0211 */
[----:B------:R-:W-:Y:S01]  /*e560*/  UIADD3 UR4, UP0, UR44, 0x370, URZ ;  /* 0x000003702c047890 */ /* 0x000fe2000ff1e03f */
[----:B------:R-:W-:Y:S01]  /*e570*/  PLOP3.LUT P0, PT, PT, PT, PT, 0x80, 0x0 ;  /* 0x000000000000781c */ /* 0x000fe20003f0f070 */
[----:B------:R-:W-:Y:S01]  /*e580*/  VIADD R4, R4, 0x28830 ;  /* 0x0002883004047836 */ /* 0x000fe20000000000 */
[----:B------:R-:W-:Y:S01]  /*e590*/  R2UR UR10, R10 ;  /* 0x000000000a0a72ca */ /* 0x000fe200000e0000 */
[----:B------:R-:W-:Y:S01]  /*e5a0*/  VIADD R5, R3, 0x18400 ;  /* 0x0001840003057836 */ /* 0x000fe20000000000 */
[----:B------:R-:W-:Y:S01]  /*e5b0*/  UIADD3.X UR5, URZ, UR45, URZ, UP0, !UPT ;  /* 0x0000002d3f057290 */ /* 0x000fe200087fe43f */
[----:B------:R-:W-:Y:S01]  /*e5c0*/  UMOV UR6, 0x0 ;  /* 0x0000000000067882 */ /* 0x000fe20000000000 */
[----:B------:R-:W-:-:S04]  /*e5d0*/  UMOV UR7, 0x14f00000 ;  /* 0x14f0000000077882 */ /* 0x000fc80000000000 */
[----:B------:R-:W-:-:S12]  /*e5e0*/  USHF.L.U32 UR11, UR11, 0x7, URZ ;  /* 0x000000070b0b7899 */ /* 0x000fd8000800063f */
.L_x_2338:
[----:B------:R-:W-:-:S13]  /*e5f0*/  @P0 ELECT P2, URZ, PT ;  /* 0x00000000003f082f */ /* 0x000fda0003840000 */
[----:B-----5:R-:W-:Y:S01]  /*e600*/  @P2 R2UR UR13, R2 ;  /* 0x00000000020d22ca */ /* 0x020fe200000e0000 */
[----:B------:R-:W-:Y:S01]  /*e610*/  UMOV UR12, UR36 ;  /* 0x00000024000c7c82 */ /* 0x000fe20008000000 */
[----:B------:R-:W-:Y:S02]  /*e620*/  @P2 R2UR UR9, R4 ;  /* 0x00000000040922ca */ /* 0x000fe400000e0000 */
[----:B------:R-:W-:Y:S02]  /*e630*/  @P2 R2UR UR8, R5 ;  /* 0x00000000050822ca */ /* 0x000fe400000e0000 */
[----:B------:R-:W-:Y:S02]  /*e640*/  @P2 PLOP3.LUT P0, PT, P2, PT, PT, 0x8, 0x0 ;  /* 0x000000000000281c */ /* 0x000fe4000170e170 */
        /* <DEDUP_REMOVED lines=9> */
.L_x_2339:
[----:B------:R-:W-:-:S13]  /*e6e0*/  @P0 ELECT P2, URZ, PT ;  /* 0x00000000003f082f */ /* 0x000fda0003840000 */
[----:B------:R-:W-:Y:S01]  /*e6f0*/  @P2 R2UR UR13, R2 ;  /* 0x00000000020d22ca */ /* 0x000fe200000e0000 */
[----:B------:R-:W-:Y:S01]  /*e700*/  UMOV UR12, UR36 ;  /* 0x00000024000c7c82 */ /* 0x000fe20008000000 */
        /* <DEDUP_REMOVED lines=12> */
.L_x_2430:
[----:B------:R-:W-:Y:S05]  /*e7d0*/  BSYNC B1 ;  /* 0x0000000000017941 */ /* 0x000fea0003800000 */
.L_x_2340:
        /* <DEDUP_REMOVED lines=12> */
.L_x_2343:
[----:B------:R-:W-:Y:S05]  /*e8a0*/  BSYNC B1 ;  /* 0x0000000000017941 */ /* 0x000fea0003800000 */
.L_x_2342:
[----:B------:R-:W-:Y:S01]  /*e8b0*/  R2UR UR6, R12 ;  /* 0x000000000c0672ca */ /* 0x000fe200000e0000 */
[C-C-:B0-----:R-:W-:Y:S01]  /*e8c0*/  IMAD R3, R18.reuse, 0x8, R17.reuse ;  /* 0x0000000812037824 */ /* 0x141fe200078e0211 */
[----:B------:R-:W-:Y:S01]  /*e8d0*/  R2UR UR7, R13 ;  /* 0x000000000d0772ca */ /* 0x000fe200000e0000 */
[----:B------:R-:W-:Y:S01]  /*e8e0*/  IMAD R4, R18, 0x8000, R17 ;  /* 0x0000800012047824 */ /* 0x000fe200078e0211 */
[----:B------:R-:W-:Y:S01]  /*e8f0*/  R2UR UR10, R10 ;  /* 0x000000000a0a72ca */ /* 0x000fe200000e0000 */
[----:B------:R-:W-:Y:S01]  /*e900*/  UIADD3 UR4, UP0, UR44, 0x470, URZ ;  /* 0x000004702c047890 */ /* 0x000fe2000ff1e03f */
[----:B------:R-:W-:Y:S01]  /*e910*/  PLOP3.LUT P0, PT, PT, PT, PT, 0x80, 0x0 ;  /* 0x000000000000781c */ /* 0x000fe20003f0f070 */
[----:B------:R-:W-:Y:S02]  /*e920*/  IMAD.SHL.U32 R5, R19, 0x80, RZ ;  /* 0x0000008013057824 */ /* 0x000fe400078e00ff */
[----:B------:R-:W-:Y:S01]  /*e930*/  VIADD R3, R3, 0x28850 ;  /* 0x0002885003037836 */ /* 0x000fe20000000000 */
[----:B------:R-:W-:Y:S01]  /*e940*/  UIADD3.X UR5, URZ, UR45, URZ, UP0, !UPT ;  /* 0x0000002d3f057290 */ /* 0x000fe200087fe43f */
[----:B------:R-:W-:-:S11]  /*e950*/  VIADD R10, R4, 0x400 ;  /* 0x00000400040a7836 */ /* 0x000fd60000000000 */
.L_x_2344:
        /* <DEDUP_REMOVED lines=15> */
.L_x_2345:
        /* <DEDUP_REMOVED lines=10> */
[----:B------:R-:W-:Y:S02]  /*eaf0*/  IMAD.MOV.U32 R16, RZ, RZ, R2 ;  /* 0x000000ffff107224 */ /* 0x000fe400078e0002 */
[----:B------:R-:W-:-:S07]  /*eb00*/  IMAD.MOV.U32 R19, RZ, RZ, R8 ;  /* 0x000000ffff137224 */ /* 0x000fce00078e0008 */
.L_x_2332:
[----:B------:R-:W-:Y:S05]  /*eb10*/  BSYNC B0 ;  /* 0x0000000000007941 */ /* 0x000fea0003800000 */
.L_x_2331:
[----:B------:R0:W-:Y:S01]  /*eb20*/  STL [R1+0x4], R9 ;  /* 0x0000040901007387 */ /* 0x0001e20000100800 */
[----:B------:R-:W-:Y:S01]  /*eb30*/  UIADD3 UR4, UR39, -0x3, URZ ;  /* 0xfffffffd27047890 */ /* 0x000fe2000fffe03f */
[----:B------:R-:W-:-:S05]  /*eb40*/  IMAD.MOV.U32 R18, RZ, RZ, R0 ;  /* 0x000000ffff127224 */ /* 0x000fca00078e0000 */
[----:B------:R-:W-:-:S07]  /*eb50*/  IMAD.U32 R0, RZ, RZ, UR4 ;  /* 0x00000004ff007e24 */ /* 0x000fce000f8e00ff */
.L_x_2330:
[----:B------:R-:W-:Y:S01]  /*eb60*/  ISETP.NE.AND P0, PT, R7, RZ, PT ;  /* 0x000000ff0700720c */ /* 0x000fe20003f05270 */
[----:B------:R-:W-:-:S12]  /*eb70*/  BSSY B0, `(.L_x_2329) ;  /* 0x000012d000007945 */ /* 0x000fd80003800000 */
[----:B------:R-:W-:Y:S05]  /*eb80*/  @!P0 BRA `(.L_x_2346) ;  /* 0x0000001000ac8947 */ /* 0x000fea0003800000 */
[----:B------:R-:W-:-:S07]  /*eb90*/  IMAD.MOV.U32 R8, RZ, RZ, R16 ;  /* 0x000000ffff087224 */ /* 0x000fce00078e0010 */
.L_x_2377:
[----:B------:R-:W2:Y:S04]  /*eba0*/  LDL R3, [R1+0xc] ;  /* 0x00000c0001037983 */ /* 0x000ea80000100800 */
[----:B------:R-:W3:Y:S01]  /*ebb0*/  LDL R2, [R1+0x4] ;  /* 0x0000040001027983 */ /* 0x000ee20000100800 */
[----:B------:R-:W-:Y:S01]  /*ebc0*/  VIADD R4, R18, 0x1 ;  /* 0x0000000112047836 */ /* 0x000fe20000000000 */
[----:B------:R-:W-:Y:S05]  /*ebd0*/  YIELD ;  /* 0x0000000000007946 */ /* 0x000fea0003800000 */
[----:B------:R-:W-:Y:S01]  /*ebe0*/  ISETP.NE.AND P0, PT, R4, 0x2, PT ;  /* 0x000000020400780c */ /* 0x000fe20003f05270 */
[----:B------:R-:W-:Y:S03]  /*ebf0*/  BSSY B1, `(.L_x_2347) ;  /* 0x000008e000017945 */ /* 0x000fe60003800000 */
[----:B------:R-:W-:-:S02]  /*ec00*/  SEL R5, RZ, 0x1, P0 ;  /* 0x00000001ff057807 */ /* 0x000fc40000000000 */
[----:B------:R-:W-:Y:S02]  /*ec10*/  SEL R4, R4, RZ, P0 ;  /* 0x000000ff04047207 */ /* 0x000fe40000000000 */
[----:B--2---:R-:W-:Y:S02]  /*ec20*/  ISETP.NE.AND P1, PT, R3, RZ, PT ;  /* 0x000000ff0300720c */ /* 0x004fe40003f25270 */
[----:B---3--:R-:W-:-:S11]  /*ec30*/  LOP3.LUT R5, R2, R5, RZ, 0x3c, !PT ;  /* 0x0000000502057212 */ /* 0x008fd600078e3cff */
[----:B-1----:R-:W-:Y:S05]  /*ec40*/  @!P1 BRA `(.L_x_2348) ;  /* 0x0000000800209947 */ /* 0x002fea0003800000 */
[----:B------:R-:W2:Y:S01]  /*ec50*/  LDL R2, [R1+0x10] ;  /* 0x0000100001027983 */ /* 0x000ea20000100800 */
[----:B------:R-:W-:Y:S01]  /*ec60*/  IMAD.MOV.U32 R7, RZ, RZ, R0 ;  /* 0x000000ffff077224 */ /* 0x000fe200078e0000 */
[----:B--2---:R-:W-:-:S13]  /*ec70*/  ISETP.NE.AND P1, PT, R2, RZ, PT ;  /* 0x000000ff0200720c */ /* 0x004fda0003f25270 */
[----:B------:R-:W-:Y:S05]  /*ec80*/  @!P1 BRA `(.L_x_2349) ;  /* 0x0000000000509947 */ /* 0x000fea0003800000 */
[----:B------:R-:W2:Y:S01]  /*ec90*/  LDL R10, [R1+0x8] ;  /* 0x00000800010a7983 */ /* 0x000ea20000100800 */
[----:B------:R-:W1:Y:S01]  /*eca0*/  LDC R8, c[0x0][0x43c] ;  /* 0x00010f00ff087b82 */ /* 0x000e620000000800 */
[----:B------:R-:W-:Y:S02]  /*ecb0*/  ULDC.64 UR4, c[0x0][0x428] ;  /* 0x00010a0000047ab9 */ /* 0x000fe40000000a00 */
[----:B0-----:R-:W3:Y:S01]  /*ecc0*/  LDL R9, [R1] ;  /* 0x0000000001097983 */ /* 0x001ee20000100800 */
[----:B-1----:R-:W-:-:S13]  /*ecd0*/  ISETP.NE.AND P0, PT, R8, 0x1, PT ;  /* 0x000000010800780c */ /* 0x002fda0003f05270 */
        /* <DEDUP_REMOVED lines=15> */
.L_x_2349:
[----:B------:R-:W-:Y:S01]  /*edd0*/  IMAD R3, R4, 0x8, R17 ;  /* 0x0000000804037824 */ /* 0x000fe200078e0211 */
[----:B------:R-:W-:Y:S01]  /*ede0*/  SHF.L.U32 R2, R5, 0x1f, RZ ;  /* 0x0000001f05027819 */ /* 0x000fe200000006ff */
[----:B------:R-:W-:Y:S03]  /*edf0*/  BSSY B2, `(.L_x_2350) ;  /* 0x0000003000027945 */ /* 0x000fe60003800000 */
[----:B------:R-:W2:Y:S02]  /*ee00*/  SYNCS.PHASECHK.TRANS64.TRYWAIT P0, [R3+URZ+0x28840], R2 ;  /* 0x02884002030075a7 */ /* 0x000ea4000800017f */
[----:B--2---:R-:W-:Y:S05]  /*ee10*/  @!P0 BRA `(.L_x_2351) ;  /* 0x00000028008c8947 */ /* 0x004fea0003800000 */
.L_x_2431:
[----:B------:R-:W-:Y:S05]  /*ee20*/  BSYNC B2 ;  /* 0x0000000000027941 */ /* 0x000fea0003800000 */
.L_x_2350:
        /* <DEDUP_REMOVED lines=12> */
.L_x_2353:
[----:B------:R-:W-:Y:S05]  /*eef0*/  BSYNC B2 ;  /* 0x0000000000027941 */ /* 0x000fea0003800000 */
.L_x_2352:
        /* <DEDUP_REMOVED lines=11> */
.L_x_2354:
        /* <DEDUP_REMOVED lines=16> */
.L_x_2355:
        /* <DEDUP_REMOVED lines=16> */
.L_x_2432:
[----:B------:R-:W-:Y:S05]  /*f1b0*/  BSYNC B2 ;  /* 0x0000000000027941 */ /* 0x000fea0003800000 */
.L_x_2356:
        /* <DEDUP_REMOVED lines=11> */
.L_x_2359:
[----:B------:R-:W-:Y:S05]  /*f270*/  BSYNC B2 ;  /* 0x0000000000027941 */ /* 0x000fea0003800000 */
.L_x_2358:
[----:B------:R-:W-:Y:S01]  /*f280*/  R2UR UR10, R12 ;  /* 0x000000000c0a72ca */ /* 0x000fe200000e0000 */
[----:B------:R-:W-:Y:S01]  /*f290*/  IMAD R18, R18, 0x8000, R17 ;  /* 0x0000800012127824 */ /* 0x000fe200078e0211 */
[----:B------:R-:W-:Y:S01]  /*f2a0*/  R2UR UR6, R10 ;  /* 0x000000000a0672ca */ /* 0x000fe200000e0000 */
[----:B------:R-:W-:Y:S01]  /*f2b0*/  UIADD3 UR4, UP0, UR44, 0x470, URZ ;  /* 0x000004702c047890 */ /* 0x000fe2000ff1e03f */
[----:B------:R-:W-:Y:S01]  /*f2c0*/  R2UR UR7, R11 ;  /* 0x000000000b0772ca */ /* 0x000fe200000e0000 */
[----:B0-----:R-:W-:Y:S01]  /*f2d0*/  IMAD.SHL.U32 R3, R19, 0x80, RZ ;  /* 0x0000008013037824 */ /* 0x001fe200078e00ff */
[----:B------:R-:W-:Y:S01]  /*f2e0*/  PLOP3.LUT P0, PT, PT, PT, PT, 0x80, 0x0 ;  /* 0x000000000000781c */ /* 0x000fe20003f0f070 */
[----:B------:R-:W-:Y:S01]  /*f2f0*/  VIADD R2, R2, 0x50 ;  /* 0x0000005002027836 */ /* 0x000fe20000000000 */
[----:B------:R-:W-:Y:S01]  /*f300*/  UIADD3.X UR5, URZ, UR45, URZ, UP0, !UPT ;  /* 0x0000002d3f057290 */ /* 0x000fe200087fe43f */
[----:B------:R-:W-:-:S11]  /*f310*/  VIADD R9, R18, 0x400 ;  /* 0x0000040012097836 */ /* 0x000fd60000000000 */
.L_x_2360:
        /* <DEDUP_REMOVED lines=15> */
.L_x_2361:
        /* <DEDUP_REMOVED lines=12> */
.L_x_2348:
[----:B------:R-:W-:Y:S05]  /*f4d0*/  BSYNC B1 ;  /* 0x0000000000017941 */ /* 0x000fea0003800000 */
.L_x_2347:
[----:B------:R-:W2:Y:S01]  /*f4e0*/  LDL R2, [R1+0xc] ;  /* 0x00000c0001027983 */ /* 0x000ea20000100800 */
[----:B------:R-:W-:Y:S01]  /*f4f0*/  VIADD R18, R4, 0x1 ;  /* 0x0000000104127836 */ /* 0x000fe20000000000 */
[----:B------:R-:W-:Y:S04]  /*f500*/  BSSY B1, `(.L_x_2362) ;  /* 0x0000090000017945 */ /* 0x000fe80003800000 */
[----:B------:R-:W-:-:S04]  /*f510*/  ISETP.NE.AND P0, PT, R18, 0x2, PT ;  /* 0x000000021200780c */ /* 0x000fc80003f05270 */
[----:B------:R-:W-:Y:S02]  /*f520*/  SEL R18, R18, RZ, P0 ;  /* 0x000000ff12127207 */ /* 0x000fe40000000000 */
[----:B--2---:R-:W-:Y:S02]  /*f530*/  ISETP.NE.AND P1, PT, R2, RZ, PT ;  /* 0x000000ff0200720c */ /* 0x004fe40003f25270 */
[----:B------:R-:W-:-:S04]  /*f540*/  SEL R2, RZ, 0x1, P0 ;  /* 0x00000001ff027807 */ /* 0x000fc80000000000 */
[----:B------:R-:W-:-:S05]  /*f550*/  LOP3.LUT R10, R5, R2, RZ, 0x3c, !PT ;  /* 0x00000002050a7212 */ /* 0x000fca00078e3cff */
[----:B------:R1:W-:Y:S02]  /*f560*/  STL [R1+0x4], R10 ;  /* 0x0000040a01007387 */ /* 0x0003e40000100800 */
[----:B------:R-:W-:Y:S05]  /*f570*/  @!P1 BRA `(.L_x_2363) ;  /* 0x0000000800209947 */ /* 0x000fea0003800000 */
[----:B------:R-:W2:Y:S01]  /*f580*/  LDL R3, [R1+0x10] ;  /* 0x0000100001037983 */ /* 0x000ea20000100800 */
[----:B------:R-:W-:Y:S01]  /*f590*/  VIADD R7, R0, 0xffffffff ;  /* 0xffffffff00077836 */ /* 0x000fe20000000000 */
[----:B--2---:R-:W-:-:S13]  /*f5a0*/  ISETP.NE.AND P1, PT, R3, RZ, PT ;  /* 0x000000ff0300720c */ /* 0x004fda0003f25270 */
[----:B------:R-:W-:Y:S05]  /*f5b0*/  @!P1 BRA `(.L_x_2364) ;  /* 0x0000000000509947 */ /* 0x000fea0003800000 */
[----:B------:R-:W2:Y:S01]  /*f5c0*/  LDL R12, [R1+0x8] ;  /* 0x00000800010c7983 */ /* 0x000ea20000100800 */
[----:B0-----:R-:W0:Y:S01]  /*f5d0*/  LDC R9, c[0x0][0x43c] ;  /* 0x00010f00ff097b82 */ /* 0x001e220000000800 */
[----:B------:R-:W-:Y:S02]  /*f5e0*/  ULDC.64 UR4, c[0x0][0x428] ;  /* 0x00010a0000047ab9 */ /* 0x000fe40000000a00 */
[----:B------:R-:W3:Y:S01]  /*f5f0*/  LDL R11, [R1] ;  /* 0x00000000010b7983 */ /* 0x000ee20000100800 */
        /* <DEDUP_REMOVED lines=16> */
.L_x_2364:
[----:B------:R-:W-:Y:S01]  /*f700*/  IMAD R2, R18, 0x8, R17 ;  /* 0x0000000812027824 */ /* 0x000fe200078e0211 */
[----:B------:R-:W-:Y:S01]  /*f710*/  SHF.L.U32 R3, R10, 0x1f, RZ ;  /* 0x0000001f0a037819 */ /* 0x000fe200000006ff */
[----:B------:R-:W-:Y:S03]  /*f720*/  BSSY B2, `(.L_x_2365) ;  /* 0x0000003000027945 */ /* 0x000fe60003800000 */
[----:B------:R-:W3:Y:S02]  /*f730*/  SYNCS.PHASECHK.TRANS64.TRYWAIT P0, [R2+URZ+0x28840], R3 ;  /* 0x02884003020075a7 */ /* 0x000ee4000800017f */
[----:B---3--:R-:W-:Y:S05]  /*f740*/  @!P0 BRA `(.L_x_2366) ;  /* 0x0000002000688947 */ /* 0x008fea0003800000 */
.L_x_2433:
[----:B------:R-:W-:Y:S05]  /*f750*/  BSYNC B2 ;  /* 0x0000000000027941 */ /* 0x000fea0003800000 */
.L_x_2365:
        /* <DEDUP_REMOVED lines=12> */
.L_x_2368:
[----:B------:R-:W-:Y:S05]  /*f820*/  BSYNC B2 ;  /* 0x0000000000027941 */ /* 0x000fea0003800000 */
.L_x_2367:
        /* <DEDUP_REMOVED lines=8> */
[----:B------:R-:W-:Y:S01]  /*f8b0*/  IMAD.SHL.U32 R9, R7, 0x80, RZ ;  /* 0x0000008007097824 */ /* 0x000fe200078e00ff */
[----:B------:R-:W-:Y:S01]  /*f8c0*/  UMOV UR6, 0x0 ;  /* 0x0000000000067882 */ /* 0x000fe20000000000 */
[----:B-1----:R-:W-:Y:S01]  /*f8d0*/  VIADD R10, R2, 0x18400 ;  /* 0x00018400020a7836 */ /* 0x002fe20000000000 */
[----:B------:R-:W-:-:S09]  /*f8e0*/  UMOV UR7, 0x14f00000 ;  /* 0x14f0000000077882 */ /* 0x000fd20000000000 */
.L_x_2369:
        /* <DEDUP_REMOVED lines=16> */
.L_x_2370:
        /* <DEDUP_REMOVED lines=11> */
[----:B------:R-:W-:Y:S01]  /*faa0*/  BSSY B2, `(.L_x_2371) ;  /* 0x0000004000027945 */ /* 0x000fe20003800000 */
[----:B------:R-:W-:-:S04]  /*fab0*/  LEA R2, R4, R6, 0x3 ;  /* 0x0000000604027211 */ /* 0x000fc800078e18ff */
[----:B------:R-:W0:Y:S02]  /*fac0*/  SYNCS.PHASECHK.TRANS64.TRYWAIT P0, [R2+URZ+0x60], R5 ;  /* 0x00006005020075a7 */ /* 0x000e24000800017f */
[----:B0-----:R-:W-:Y:S05]  /*fad0*/  @!P0 BRA `(.L_x_2372) ;  /* 0x0000001c00988947 */ /* 0x001fea0003800000 */
.L_x_2434:
[----:B------:R-:W-:Y:S05]  /*fae0*/  BSYNC B2 ;  /* 0x0000000000027941 */ /* 0x000fea0003800000 */
.L_x_2371:
        /* <DEDUP_REMOVED lines=11> */
.L_x_2374:
[----:B------:R-:W-:Y:S05]  /*fba0*/  BSYNC B2 ;  /* 0x0000000000027941 */ /* 0x000fea0003800000 */
.L_x_2373:
[----:B------:R-:W-:Y:S01]  /*fbb0*/  R2UR UR10, R12 ;  /* 0x000000000c0a72ca */ /* 0x000fe200000e0000 */
[----:B------:R-:W-:Y:S01]  /*fbc0*/  IMAD R4, R4, 0x8000, R17 ;  /* 0x0000800004047824 */ /* 0x000fe200078e0211 */
[----:B------:R-:W-:Y:S01]  /*fbd0*/  R2UR UR6, R10 ;  /* 0x000000000a0672ca */ /* 0x000fe200000e0000 */
[----:B------:R-:W-:Y:S01]  /*fbe0*/  UIADD3 UR4, UP0, UR44, 0x470, URZ ;  /* 0x000004702c047890 */ /* 0x000fe2000ff1e03f */
[----:B------:R-:W-:Y:S01]  /*fbf0*/  R2UR UR7, R11 ;  /* 0x000000000b0772ca */ /* 0x000fe200000e0000 */
[----:B------:R-:W-:Y:S01]  /*fc00*/  IMAD.SHL.U32 R3, R19, 0x80, RZ ;  /* 0x0000008013037824 */ /* 0x000fe200078e00ff */
[----:B------:R-:W-:Y:S01]  /*fc10*/  PLOP3.LUT P0, PT, PT, PT, PT, 0x80, 0x0 ;  /* 0x000000000000781c */ /* 0x000fe20003f0f070 */
[----:B0-----:R-:W-:Y:S01]  /*fc20*/  VIADD R2, R2, 0x50 ;  /* 0x0000005002027836 */ /* 0x001fe20000000000 */
[----:B------:R-:W-:Y:S01]  /*fc30*/  UIADD3.X UR5, URZ, UR45, URZ, UP0, !UPT ;  /* 0x0000002d3f057290 */ /* 0x000fe200087fe43f */
[----:B------:R-:W-:-:S11]  /*fc40*/  VIADD R5, R4, 0x400 ;  /* 0x0000040004057836 */ /* 0x000fd60000000000 */
.L_x_2375:
        /* <DEDUP_REMOVED lines=15> */
.L_x_2376:
        /* <DEDUP_REMOVED lines=12> */
.L_x_2363:
[----:B------:R-:W-:Y:S05]  /*fe00*/  BSYNC B1 ;  /* 0x0000000000017941 */ /* 0x000fea0003800000 */
.L_x_2362:
[C---:B------:R-:W-:Y:S01]  /*fe10*/  ISETP.GT.AND P0, PT, R0.reuse, 0x1, PT ;  /* 0x000000010000780c */ /* 0x040fe20003f04270 */
[----:B------:R-:W-:-:S12]  /*fe20*/  VIADD R0, R0, 0xfffffffe ;  /* 0xfffffffe00007836 */ /* 0x000fd80000000000 */
[----:B------:R-:W-:Y:S05]  /*fe30*/  @P0 BRA `(.L_x_2377) ;  /* 0xffffffec00580947 */ /* 0x000fea000383ffff */
.L_x_2346:
[----:B------:R-:W-:Y:S05]  /*fe40*/  BSYNC B0 ;  /* 0x0000000000007941 */ /* 0x000fea0003800000 */
.L_x_2329:
[----:B0-----:R-:W0:Y:S01]  /*fe50*/  S2R R0, SR_TID.X ;  /* 0x0000000000007919 */ /* 0x001e220000002100 */
[----:B------:R-:W-:Y:S01]  /*fe60*/  BSSY B0, `(.L_x_2378) ;  /* 0x0000011000007945 */ /* 0x000fe20003800000 */
[----:B0-----:R-:W-:-:S04]  /*fe70*/  LOP3.LUT R6, R0, 0x7f, RZ, 0xc0, !PT ;  /* 0x0000007f00067812 */ /* 0x001fc800078ec0ff */
[----:B------:R-:W-:-:S13]  /*fe80*/  ISETP.NE.AND P1, PT, R6, RZ, PT ;  /* 0x000000ff0600720c */ /* 0x000fda0003f25270 */
[----:B------:R-:W-:Y:S05]  /*fe90*/  @P1 BRA `(.L_x_2379) ;  /* 0x0000000000341947 */ /* 0x000fea0003800000 */
[----:B------:R-:W0:Y:S01]  /*fea0*/  S2R R5, SR_LANEID ;  /* 0x0000000000057919 */ /* 0x000e220000000000 */
[----:B------:R-:W-:Y:S01]  /*feb0*/  VOTEU.ANY UR4, UPT, PT ;  /* 0x0000000000047886 */ /* 0x000fe200038e0100 */
[----:B------:R-:W2:Y:S01]  /*fec0*/  LDC.64 R2, c[0x0][0xc80] ;  /* 0x00032000ff027b82 */ /* 0x000ea20000000a00 */
[----:B------:R-:W0:Y:S02]  /*fed0*/  FLO.U32 R0, UR4 ;  /* 0x0000000400007d00 */ /* 0x000e2400080e0000 */
[----:B0-----:R-:W-:-:S06]  /*fee0*/  ISETP.EQ.U32.AND P0, PT, R0, R5, PT ;  /* 0x000000050000720c */ /* 0x001fcc0003f02070 */
[----:B------:R-:W2:Y:S07]  /*fef0*/  POPC R5, UR4 ;  /* 0x0000000400057d09 */ /* 0x000eae0008000000 */
[----:B--2---:R-:W2:Y:S01]  /*ff00*/  @P0 ATOMG.E.ADD.STRONG.GPU PT, R3, desc[UR46][R2.64], R5 ;  /* 0x00000005020309a8 */ /* 0x004ea200081ee1ee */
[----:B------:R-:W0:Y:S02]  /*ff10*/  S2R R4, SR_LTMASK ;  /* 0x0000000000047919 */ /* 0x000e240000003900 */
[----:B0-----:R-:W-:-:S04]  /*ff20*/  LOP3.LUT R4, R4, UR4, RZ, 0xc0, !PT ;  /* 0x0000000404047c12 */ /* 0x001fc8000f8ec0ff */
[----:B------:R-:W0:Y:S01]  /*ff30*/  POPC R7, R4 ;  /* 0x0000000400077309 */ /* 0x000e220000000000 */
[----:B--2---:R-:W0:Y:S02]  /*ff40*/  SHFL.IDX PT, R0, R3, R0, 0x1f ;  /* 0x00001f0003007589 */ /* 0x004e2400000e0000 */
[----:B0-----:R-:W-:-:S05]  /*ff50*/  IADD3 R0, R0, UR41, R7 ;  /* 0x0000002900007c10 */ /* 0x001fca000fffe007 */
[----:B------:R0:W-:Y:S02]  /*ff60*/  STL [R1+0x18], R0 ;  /* 0x0000180001007387 */ /* 0x0001e40000100800 */
.L_x_2379:
[----:B------:R-:W-:Y:S05]  /*ff70*/  BSYNC B0 ;  /* 0x0000000000007941 */ /* 0x000fea0003800000 */
.L_x_2378:
[----:B0-----:R-:W2:Y:S01]  /*ff80*/  LDL.LU R0, [R1+0xc] ;  /* 0x00000c0001007983 */ /* 0x001ea20000300800 */
[----:B------:R-:W-:Y:S01]  /*ff90*/  BSSY B0, `(.L_x_2380) ;  /* 0x0000038000007945 */ /* 0x000fe20003800000 */
[----:B--2---:R-:W-:-:S13]  /*ffa0*/  ISETP.NE.AND P0, PT, R0, RZ, PT ;  /* 0x000000ff0000720c */ /* 0x004fda0003f05270 */
[----:B------:R-:W-:Y:S05]  /*ffb0*/  @!P0 BRA `(.L_x_2381) ;  /* 0x0000000000d48947 */ /* 0x000fea0003800000 */
[----:B------:R-:W2:Y:S01]  /*ffc0*/  LDL R0, [R1+0x4] ;  /* 0x0000040001007983 */ /* 0x000ea20000100800 */
[----:B------:R-:W-:Y:S01]  /*ffd0*/  IMAD R3, R18, 0x8, R17 ;  /* 0x0000000812037824 */ /* 0x000fe200078e0211 */
[----:B------:R-:W-:Y:S01]  /*ffe0*/  BSSY B1, `(.L_x_2382) ;  /* 0x0000005000017945 */ /* 0x000fe20003800000 */
[----:B------:R-:W-:Y:S02]  /*fff0*/  ISETP.NE.AND P2, PT, R6, RZ, PT ;  /* 0x000000ff0600720c */ /* 0x000fe40003f45270 */
[----:B--2---:R-:W-:-:S04]  /*10000*/  SHF.L.U32 R0, R0, 0x1f, RZ ;  /* 0x0000001f00007819 */ /* 0x004fc800000006ff */
[----:B------:R-:W0:Y:S02]  /*10010*/  SYNCS.PHASECHK.TRANS64.TRYWAIT P0, [R3+URZ+0x28860], R0 ;  /* 0x02886000030075a7 */ /* 0x000e24000800017f */
[----:B0-----:R-:W-:Y:S05]  /*10020*/  @!P0 BRA `(.L_x_2383) ;  /* 0x0000001800588947 */ /* 0x001fea0003800000 */
.L_x_2435:
[----:B------:R-:W-:Y:S05]  /*10030*/  BSYNC B1 ;  /* 0x0000000000017941 */ /* 0x000fea0003800000 */
.L_x_2382:
        /* <DEDUP_REMOVED lines=9> */
.L_x_2385:
[----:B------:R-:W-:Y:S05]  /*100d0*/  BSYNC B1 ;  /* 0x0000000000017941 */ /* 0x000fea0003800000 */
.L_x_2384:
[----:B0-----:R-:W-:Y:S01]  /*100e0*/  IMAD R0, R18, 0x8000, R17 ;  /* 0x0000800012007824 */ /* 0x001fe200078e0211 */
[----:B------:R-:W-:Y:S01]  /*100f0*/  UIADD3 UR4, UP0, UR44, 0x470, URZ ;  /* 0x000004702c047890 */ /* 0x000fe2000ff1e03f */
[----:B------:R-:W-:Y:S01]  /*10100*/  VIADD R2, R3, 0x28850 ;  /* 0x0002885003027836 */ /* 0x000fe20000000000 */
[----:B------:R-:W-:Y:S01]  /*10110*/  PLOP3.LUT P0, PT, PT, PT, PT, 0x80, 0x0 ;  /* 0x000000000000781c */ /* 0x000fe20003f0f070 */
[----:B------:R-:W-:Y:S01]  /*10120*/  IMAD.SHL.U32 R19, R19, 0x80, RZ ;  /* 0x0000008013137824 */ /* 0x000fe200078e00ff */
[----:B------:R-:W-:Y:S01]  /*10130*/  UIADD3.X UR5, URZ, UR45, URZ, UP0, !UPT ;  /* 0x0000002d3f057290 */ /* 0x000fe200087fe43f */
[----:B------:R-:W-:Y:S01]  /*10140*/  VIADD R3, R0, 0x400 ;  /* 0x0000040000037836 */ /* 0x000fe20000000000 */
[----:B------:R-:W-:Y:S01]  /*10150*/  UMOV UR6, 0x0 ;  /* 0x0000000000067882 */ /* 0x000fe20000000000 */
[----:B------:R-:W-:Y:S01]  /*10160*/  UMOV UR7, 0x14f00000 ;  /* 0x14f0000000077882 */ /* 0x000fe20000000000 */
[----:B------:R-:W-:-:S08]  /*10170*/  UMOV UR10, URZ ;  /* 0x0000003f000a7c82 */ /* 0x000fd00008000000 */
.L_x_2386:
        /* <DEDUP_REMOVED lines=15> */
.L_x_2387:
        /* <DEDUP_REMOVED lines=10> */
.L_x_2381:
[----:B------:R-:W-:Y:S05]  /*10310*/  BSYNC B0 ;  /* 0x0000000000007941 */ /* 0x000fea0003800000 */
.L_x_2380:
[----:B------:R-:W2:Y:S01]  /*10320*/  LDL.LU R3, [R1+0x4] ;  /* 0x0000040001037983 */ /* 0x000ea20000300800 */
[----:B------:R-:W-:-:S05]  /*10330*/  VIADD R18, R18, 0x1 ;  /* 0x0000000112127836 */ /* 0x000fca0000000000 */
[----:B------:R-:W-:-:S04]  /*10340*/  ISETP.NE.AND P0, PT, R18, 0x2, PT ;  /* 0x000000021200780c */ /* 0x000fc80003f05270 */
[----:B------:R-:W-:Y:S02]  /*10350*/  SEL R0, RZ, 0x1, P0 ;  /* 0x00000001ff007807 */ /* 0x000fe40000000000 */
[----:B------:R-:W-:Y:S02]  /*10360*/  SEL R18, R18, RZ, P0 ;  /* 0x000000ff12127207 */ /* 0x000fe40000000000 */
[----:B--2---:R-:W-:-:S05]  /*10370*/  LOP3.LUT R3, R3, R0, RZ, 0x3c, !PT ;  /* 0x0000000003037212 */ /* 0x004fca00078e3cff */
[----:B------:R0:W-:Y:S02]  /*10380*/  STL [R1+0x4], R3 ;  /* 0x0000040301007387 */ /* 0x0001e40000100800 */
.L_x_2309:
[----:B------:R-:W-:Y:S05]  /*10390*/  BSYNC B7 ;  /* 0x0000000000077941 */ /* 0x000fea0003800000 */
.L_x_2307:
[----:B--2---:R-:W2:Y:S04]  /*103a0*/  LDL R0, [R1+0x20] ;  /* 0x0000200001007983 */ /* 0x004ea80000100800 */
[----:B0-----:R0:W5:Y:S01]  /*103b0*/  LDL R2, [R1+0x18] ;  /* 0x0000180001027983 */ /* 0x0011620000100800 */
[----:B--2---:R-:W-:-:S13]  /*103c0*/  ISETP.NE.AND P0, PT, R0, RZ, PT ;  /* 0x000000ff0000720c */ /* 0x004fda0003f05270 */
        /* <DEDUP_REMOVED lines=11> */
.L_x_2388:
[----:B------:R-:W-:-:S03]  /*10480*/  UMOV UR4, 0xffffffff ;  /* 0xffffffff00047882 */ /* 0x000fc60000000000 */
[----:B------:R-:W-:Y:S05]  /*10490*/  BRA.DIV UR4, `(.L_x_2390) ;  /* 0x0000001604507947 */ /* 0x000fea000b800000 */
[----:B-----5:R0:W2:Y:S02]  /*104a0*/  SHFL.IDX PT, R14, R2, RZ, 0x1f ;  /* 0x00001fff020e7589 */ /* 0x0200a400000e0000 */
.L_x_2438:
[----:B------:R-:W3:Y:S01]  /*104b0*/  @!P1 S2R R3, SR_CgaCtaId ;  /* 0x0000000000039919 */ /* 0x000ee20000008800 */
[----:B------:R-:W-:Y:S05]  /*104c0*/  WARPSYNC.ALL ;  /* 0x0000000000007948 */ /* 0x000fea0003800000 */
[----:B------:R-:W-:Y:S01]  /*104d0*/  BAR.SYNC.DEFER_BLOCKING 0x4, 0x180 ;  /* 0x0106000000007b1d */ /* 0x000fe20000010000 */
[----:B------:R-:W-:-:S05]  /*104e0*/  @!P1 MOV R0, 0x400 ;  /* 0x0000040000009802 */ /* 0x000fca0000000f00 */
[----:B--2---:R2:W-:Y:S01]  /*104f0*/  STL [R1+0x18], R14 ;  /* 0x0000180e01007387 */ /* 0x0045e20000100800 */
[----:B---3--:R-:W-:-:S05]  /*10500*/  @!P1 LEA R17, R3, R0, 0x18 ;  /* 0x0000000003119211 */ /* 0x008fca00078ec0ff */
[----:B------:R2:W-:Y:S01]  /*10510*/  @!P1 STS [R17+0x288d0], R2 ;  /* 0x0288d00211009388 */ /* 0x0005e20000000800 */
[----:B------:R-:W-:Y:S06]  /*10520*/  BAR.ARV 0x5, 0x180 ;  /* 0x0146000000007b1d */ /* 0x000fec0000002000 */
.L_x_2389:
[----:B------:R-:W3:Y:S01]  /*10530*/  LDL R0, [R1+0x18] ;  /* 0x0000180001007983 */ /* 0x000ee20000100800 */
[----:B------:R-:W-:Y:S02]  /*10540*/  ULDC UR4, c[0x0][0xc38] ;  /* 0x00030e0000047ab9 */ /* 0x000fe40000000800 */
[----:B---3--:R-:W-:-:S13]  /*10550*/  ISETP.GE.AND P0, PT, R0, UR4, PT ;  /* 0x0000000400007c0c */ /* 0x008fda000bf06270 */
[----:B------:R-:W-:Y:S05]  /*10560*/  @!P0 BRA `(.L_x_2391) ;  /* 0xffffffc000248947 */ /* 0x000fea000383ffff */
.L_x_2304:
[----:B-1----:R-:W3:Y:S01]  /*10570*/  LDL.LU R0, [R1+0x1c] ;  /* 0x00001c0001007983 */ /* 0x002ee20000300800 */
[----:B------:R-:W-:Y:S01]  /*10580*/  BSSY B0, `(.L_x_2392) ;  /* 0x000000b000007945 */ /* 0x000fe20003800000 */
[----:B------:R-:W1:Y:S01]  /*10590*/  S2R R5, SR_CgaCtaId ;  /* 0x0000000000057919 */ /* 0x000e620000008800 */
[----:B---3--:R-:W-:-:S05]  /*105a0*/  VIADD R0, R0, 0x1 ;  /* 0x0000000100007836 */ /* 0x008fca0000000000 */
[----:B0-2---:R-:W-:-:S04]  /*105b0*/  LEA.HI R2, R0, R0, RZ, 0x1 ;  /* 0x0000000000027211 */ /* 0x005fc800078f08ff */
[----:B------:R-:W-:-:S05]  /*105c0*/  LOP3.LUT R3, R2, 0xfffffffe, RZ, 0xc0, !PT ;  /* 0xfffffffe02037812 */ /* 0x000fca00078ec0ff */
[----:B------:R-:W-:Y:S01]  /*105d0*/  IMAD.IADD R3, R0, 0x1, -R3 ;  /* 0x0000000100037824 */ /* 0x000fe200078e0a03 */
[----:B------:R-:W-:-:S04]  /*105e0*/  MOV R0, 0x400 ;  /* 0x0000040000007802 */ /* 0x000fc80000000f00 */
[----:B-1----:R-:W-:Y:S02]  /*105f0*/  LEA R0, R5, R0, 0x18 ;  /* 0x0000000005007211 */ /* 0x002fe400078ec0ff */
[----:B------:R-:W-:-:S04]  /*10600*/  SHF.L.U32 R3, R3, 0x1f, RZ ;  /* 0x0000001f03037819 */ /* 0x000fc800000006ff */
[----:B------:R-:W0:Y:S02]  /*10610*/  SYNCS.PHASECHK.TRANS64.TRYWAIT P0, [R0+URZ+0x28820], R3 ;  /* 0x02882003000075a7 */ /* 0x000e24000800017f */
[----:B0-----:R-:W-:Y:S05]  /*10620*/  @!P0 BRA `(.L_x_2393) ;  /* 0x0000001400148947 */ /* 0x001fea0003800000 */
.L_x_2439:
[----:B------:R-:W-:Y:S05]  /*10630*/  BSYNC B0 ;  /* 0x0000000000007941 */ /* 0x000fea0003800000 */
.L_x_2392:
[----:B------:R-:W-:-:S03]  /*10640*/  UMOV UR4, 0xffffffff ;  /* 0xffffffff00047882 */ /* 0x000fc60000000000 */
[----:B------:R-:W-:Y:S05]  /*10650*/  BRA.DIV UR4, `(.L_x_2394) ;  /* 0x00000016041c7947 */ /* 0x000fea000b800000 */
[----:B------:R-:W1:Y:S02]  /*10660*/  S2R R2, SR_TID.X ;  /* 0x0000000000027919 */ /* 0x000e640000002100 */
[----:B-1----:R-:W-:-:S04]  /*10670*/  SHF.R.U32.HI R2, RZ, 0x5, R2 ;  /* 0x00000005ff027819 */ /* 0x002fc80000011602 */
[----:B------:R-:W-:-:S05]  /*10680*/  LOP3.LUT R2, R2, 0x3, RZ, 0xc0, !PT ;  /* 0x0000000302027812 */ /* 0x000fca00078ec0ff */
[----:B------:R1:W2:Y:S02]  /*10690*/  SHFL.IDX PT, R14, R2, RZ, 0x1f ;  /* 0x00001fff020e7589 */ /* 0x0002a400000e0000 */
.L_x_2442:
[----:B--2---:R-:W-:Y:S01]  /*106a0*/  ISETP.NE.AND P0, PT, R14, RZ, PT ;  /* 0x000000ff0e00720c */ /* 0x004fe20003f05270 */
[----:B------:R-:W-:-:S12]  /*106b0*/  BSSY B0, `(.L_x_2395) ;  /* 0x0000025000007945 */ /* 0x000fd80003800000 */
[----:B------:R-:W-:Y:S05]  /*106c0*/  @P0 BRA `(.L_x_2396) ;  /* 0x00000000008c0947 */ /* 0x000fea0003800000 */
[----:B------:R-:W-:-:S03]  /*106d0*/  UMOV UR4, 0xffffffff ;  /* 0xffffffff00047882 */ /* 0x000fc60000000000 */
[----:B------:R-:W-:Y:S05]  /*106e0*/  BRA.DIV UR4, `(.L_x_2397) ;  /* 0x00000016042c7947 */ /* 0x000fea000b800000 */
[----:B------:R-:W-:-:S13]  /*106f0*/  ELECT P6, URZ, PT ;  /* 0x00000000003f782f */ /* 0x000fda00038c0000 */
.L_x_2445:
[----:B------:R-:W-:Y:S05]  /*10700*/  @!P6 BRA `(.L_x_2396) ;  /* 0x00000000007ce947 */ /* 0x000fea0003800000 */
[----:B------:R-:W-:-:S06]  /*10710*/  ULOP3.LUT UR4, UR38, 0x2, URZ, 0xfc, !UPT ;  /* 0x0000000226047892 */ /* 0x000fcc000f8efc3f */
[----:B-1----:R-:W-:-:S05]  /*10720*/  IMAD.U32 R2, RZ, RZ, UR4 ;  /* 0x00000004ff027e24 */ /* 0x002fca000f8e00ff */
[----:B------:R-:W-:-:S13]  /*10730*/  ISETP.NE.AND P2, PT, R2, 0x3, PT ;  /* 0x000000030200780c */ /* 0x000fda0003f45270 */
[----:B------:R-:W-:Y:S05]  /*10740*/  @!P2 BRA `(.L_x_2398) ;  /* 0x000000000004a947 */ /* 0x000fea0003800000 */
[----:B------:R-:W-:Y:S01]  /*10750*/  BPT.TRAP 0x1 ;  /* 0x000000040000795c */ /* 0x000fe20000300000 */
.L_x_2398:
[----:B------:R-:W2:Y:S01]  /*10760*/  LDL.LU R7, [R1+0x4] ;  /* 0x0000040001077983 */ /* 0x000ea20000300800 */
[----:B0-----:R-:W-:Y:S02]  /*10770*/  VIADD R3, R0, 0x28840 ;  /* 0x0002884000037836 */ /* 0x001fe40000000000 */
[C---:B------:R-:W-:Y:S02]  /*10780*/  VIADD R2, R18.reuse, 0x1 ;  /* 0x0000000112027836 */ /* 0x040fe40000000000 */
[----:B------:R-:W-:-:S03]  /*10790*/  IMAD R6, R18, 0x8, R3 ;  /* 0x0000000812067824 */ /* 0x000fc600078e0203 */
        /* <DEDUP_REMOVED lines=9> */
.L_x_2446:
[----:B------:R-:W1:Y:S02]  /*10830*/  SYNCS.PHASECHK.TRANS64.TRYWAIT P0, [R3+URZ], R2 ;  /* 0x00000002030075a7 */ /* 0x000e64000800017f */
[----:B-1----:R-:W-:Y:S05]  /*10840*/  @!P0 BRA `(.L_x_2400) ;  /* 0x0000001400088947 */ /* 0x002fea0003800000 */
.L_x_2447:
[----:B------:R-:W-:Y:S05]  /*10850*/  @!P2 BRA `(.L_x_2401) ;  /* 0x000000000004a947 */ /* 0x000fea0003800000 */
[----:B------:R-:W-:Y:S01]  /*10860*/  BPT.TRAP 0x1 ;  /* 0x000000040000795c */ /* 0x000fe20000300000 */
.L_x_2401:
[----:B-1----:R-:W-:-:S04]  /*10870*/  VIADD R3, R0, 0x28860 ;  /* 0x0002886000037836 */ /* 0x002fc80000000000 */
[----:B------:R-:W-:-:S04]  /*10880*/  IMAD R18, R18, 0x8, R3 ;  /* 0x0000000812127824 */ /* 0x000fc800078e0203 */
[----:B------:R-:W1:Y:S02]  /*10890*/  SYNCS.PHASECHK.TRANS64.TRYWAIT P0, [R18+URZ], R5 ;  /* 0x00000005120075a7 */ /* 0x000e64000800017f */
[----:B-1----:R-:W-:Y:S05]  /*108a0*/  @!P0 BRA `(.L_x_2402) ;  /* 0x0000001400048947 */ /* 0x002fea0003800000 */
.L_x_2448:
[----:B------:R-:W-:-:S07]  /*108b0*/  IMAD R3, R4, 0x8, R3 ;  /* 0x0000000804037824 */ /* 0x000fce00078e0203 */
.L_x_2403:
[----:B--2---:R2:W3:Y:S02]  /*108c0*/  SYNCS.PHASECHK.TRANS64.TRYWAIT P0, [R3+URZ], R2 ;  /* 0x00000002030075a7 */ /* 0x0044e4000800017f */
[----:B---3--:R-:W-:Y:S05]  /*108d0*/  @!P0 NANOSLEEP.SYNCS 0x989680 ;  /* 0x009896800000895d */ /* 0x008fea0003900000 */
[----:B------:R-:W3:Y:S02]  /*108e0*/  @!P0 SYNCS.PHASECHK.TRANS64 P0, [R3+URZ], R2 ;  /* 0x00000002030085a7 */ /* 0x000ee4000800007f */
[----:B---3--:R-:W-:Y:S05]  /*108f0*/  @!P0 BRA `(.L_x_2403) ;  /* 0xfffffffc00f08947 */ /* 0x008fea000383ffff */
.L_x_2396:
[----:B------:R-:W-:Y:S05]  /*10900*/  BSYNC B0 ;  /* 0x0000000000007941 */ /* 0x000fea0003800000 */
.L_x_2395:
[----:B------:R-:W-:Y:S05]  /*10910*/  EXIT ;  /* 0x000000000000794d */ /* 0x000fea0003800000 */
.L_x_2257:
[----:B0-----:R-:W-:-:S04]  /*10920*/  IMAD.U32 R3, RZ, RZ, UR41 ;  /* 0x00000029ff037e24 */ /* 0x001fc8000f8e00ff */
[----:B------:R0:W1:Y:S03]  /*10930*/  SYNCS.PHASECHK.TRANS64.TRYWAIT P1, [R3+URZ+0x28800], R0 ;  /* 0x02880000030075a7 */ /* 0x000066000802017f */
[----:B-1----:R-:W-:Y:S05]  /*10940*/  @!P1 NANOSLEEP.SYNCS 0x989680 ;  /* 0x009896800000995d */ /* 0x002fea0003900000 */
[----:B------:R-:W1:Y:S02]  /*10950*/  @!P1 SYNCS.PHASECHK.TRANS64 P1, [R3+URZ+0x28800], R0 ;  /* 0x02880000030095a7 */ /* 0x000e64000802007f */
[----:B-1----:R-:W-:Y:S05]  /*10960*/  @!P1 BRA `(.L_x_2257) ;  /* 0xfffffffc00ec9947 */ /* 0x002fea000383ffff */
[----:B------:R-:W-:Y:S05]  /*10970*/  BRA `(.L_x_2404) ;  /* 0xffffff0c005c7947 */ /* 0x000fea000383ffff */
.L_x_2261:
[----:B-1----:R1:W2:Y:S02]  /*10980*/  SYNCS.PHASECHK.TRANS64.TRYWAIT P2, [R0+URZ+0x28830], R3 ;  /* 0x02883003000075a7 */ /* 0x0022a4000804017f */
[----:B--2---:R-:W-:Y:S05]  /*10990*/  @!P2 NANOSLEEP.SYNCS 0x989680 ;  /* 0x009896800000a95d */ /* 0x004fea0003900000 */
[----:B------:R-:W2:Y:S02]  /*109a0*/  @!P2 SYNCS.PHASECHK.TRANS64 P2, [R0+URZ+0x28830], R3 ;  /* 0x028830030000a5a7 */ /* 0x000ea4000804007f */
[----:B--2---:R-:W-:Y:S05]  /*109b0*/  @!P2 BRA `(.L_x_2261) ;  /* 0xfffffffc00f0a947 */ /* 0x004fea000383ffff */
[----:B------:R-:W-:Y:S05]  /*109c0*/  BRA `(.L_x_2260) ;  /* 0xffffff0c00807947 */ /* 0x000fea000383ffff */
.L_x_2266:
[----:B-1----:R-:W-:-:S04]  /*109d0*/  IMAD.U32 R7, RZ, RZ, UR6 ;  /* 0x00000006ff077e24 */ /* 0x002fc8000f8e00ff */
[----:B------:R1:W2:Y:S03]  /*109e0*/  SYNCS.PHASECHK.TRANS64.TRYWAIT P3, [R7+URZ+0x28830], R4 ;  /* 0x02883004070075a7 */ /* 0x0002a6000806017f */
[----:B--2---:R-:W-:Y:S05]  /*109f0*/  @!P3 NANOSLEEP.SYNCS 0x989680 ;  /* 0x009896800000b95d */ /* 0x004fea0003900000 */
[----:B------:R-:W2:Y:S02]  /*10a00*/  @!P3 SYNCS.PHASECHK.TRANS64 P3, [R7+URZ+0x28830], R4 ;  /* 0x028830040700b5a7 */ /* 0x000ea4000806007f */
[----:B--2---:R-:W-:Y:S05]  /*10a10*/  @!P3 BRA `(.L_x_2266) ;  /* 0xfffffffc00ecb947 */ /* 0x004fea000383ffff */
[----:B------:R-:W-:Y:S05]  /*10a20*/  BRA `(.L_x_2263) ;  /* 0xffffff3800ac7947 */ /* 0x000fea000383ffff */
.L_x_2270:
[----:B-1----:R-:W-:-:S04]  /*10a30*/  IMAD.U32 R7, RZ, RZ, UR6 ;  /* 0x00000006ff077e24 */ /* 0x002fc8000f8e00ff */
[----:B------:R1:W2:Y:S03]  /*10a40*/  SYNCS.PHASECHK.TRANS64.TRYWAIT P3, [R7+URZ+0x28850], R4 ;  /* 0x02885004070075a7 */ /* 0x0002a6000806017f */
[----:B--2---:R-:W-:Y:S05]  /*10a50*/  @!P3 NANOSLEEP.SYNCS 0x989680 ;  /* 0x009896800000b95d */ /* 0x004fea0003900000 */
[----:B------:R-:W2:Y:S02]  /*10a60*/  @!P3 SYNCS.PHASECHK.TRANS64 P3, [R7+URZ+0x28850], R4 ;  /* 0x028850040700b5a7 */ /* 0x000ea4000806007f */
[----:B--2---:R-:W-:Y:S05]  /*10a70*/  @!P3 BRA `(.L_x_2270) ;  /* 0xfffffffc00ecb947 */ /* 0x004fea000383ffff */
[----:B------:R-:W-:Y:S05]  /*10a80*/  BRA `(.L_x_2267) ;  /* 0xffffff3c006c7947 */ /* 0x000fea000383ffff */
.L_x_2276:
[----:B-1----:R-:W-:-:S04]  /*10a90*/  IMAD.U32 R5, RZ, RZ, UR6 ;  /* 0x00000006ff057e24 */ /* 0x002fc8000f8e00ff */
[----:B------:R1:W2:Y:S03]  /*10aa0*/  SYNCS.PHASECHK.TRANS64.TRYWAIT P2, [R5+URZ+0x28830], R4 ;  /* 0x02883004050075a7 */ /* 0x0002a6000804017f */
[----:B--2---:R-:W-:Y:S05]  /*10ab0*/  @!P2 NANOSLEEP.SYNCS 0x989680 ;  /* 0x009896800000a95d */ /* 0x004fea0003900000 */
[----:B------:R-:W2:Y:S02]  /*10ac0*/  @!P2 SYNCS.PHASECHK.TRANS64 P2, [R5+URZ+0x28830], R4 ;  /* 0x028830040500a5a7 */ /* 0x000ea4000804007f */
[----:B--2---:R-:W-:Y:S05]  /*10ad0*/  @!P2 BRA `(.L_x_2276) ;  /* 0xfffffffc00eca947 */ /* 0x004fea000383ffff */
[----:B------:R-:W-:Y:S05]  /*10ae0*/  BRA `(.L_x_2273) ;  /* 0xffffff6800d47947 */ /* 0x000fea000383ffff */
.L_x_2280:
[----:B-1----:R-:W-:-:S04]  /*10af0*/  IMAD.U32 R5, RZ, RZ, UR6 ;  /* 0x00000006ff057e24 */ /* 0x002fc8000f8e00ff */
[----:B------:R1:W2:Y:S03]  /*10b00*/  SYNCS.PHASECHK.TRANS64.TRYWAIT P2, [R5+URZ+0x28850], R4 ;  /* 0x02885004050075a7 */ /* 0x0002a6000804017f */
[----:B--2---:R-:W-:Y:S05]  /*10b10*/  @!P2 NANOSLEEP.SYNCS 0x989680 ;  /* 0x009896800000a95d */ /* 0x004fea0003900000 */
[----:B------:R-:W2:Y:S02]  /*10b20*/  @!P2 SYNCS.PHASECHK.TRANS64 P2, [R5+URZ+0x28850], R4 ;  /* 0x028850040500a5a7 */ /* 0x000ea4000804007f */
[----:B--2---:R-:W-:Y:S05]  /*10b30*/  @!P2 BRA `(.L_x_2280) ;  /* 0xfffffffc00eca947 */ /* 0x004fea000383ffff */
[----:B------:R-:W-:Y:S05]  /*10b40*/  BRA `(.L_x_2277) ;  /* 0xffffff6c00947947 */ /* 0x000fea000383ffff */
.L_x_2285:
[----:B-1----:R-:W-:-:S04]  /*10b50*/  IMAD.U32 R6, RZ, RZ, UR5 ;  /* 0x00000005ff067e24 */ /* 0x002fc8000f8e00ff */
[----:B------:R1:W2:Y:S03]  /*10b60*/  SYNCS.PHASECHK.TRANS64.TRYWAIT P0, [R6+URZ+0x28850], R5 ;  /* 0x02885005060075a7 */ /* 0x0002a6000800017f */
[----:B--2---:R-:W-:Y:S05]  /*10b70*/  @!P0 NANOSLEEP.SYNCS 0x989680 ;  /* 0x009896800000895d */ /* 0x004fea0003900000 */
[----:B------:R-:W2:Y:S02]  /*10b80*/  @!P0 SYNCS.PHASECHK.TRANS64 P0, [R6+URZ+0x28850], R5 ;  /* 0x02885005060085a7 */ /* 0x000ea4000800007f */
[----:B--2---:R-:W-:Y:S05]  /*10b90*/  @!P0 BRA `(.L_x_2285) ;  /* 0xfffffffc00ec8947 */ /* 0x004fea000383ffff */
[----:B------:R-:W-:Y:S05]  /*10ba0*/  BRA `(.L_x_2284) ;  /* 0xffffff9000747947 */ /* 0x000fea000383ffff */
.L_x_2315:
[----:B------:R-:W-:Y:S02]  /*10bb0*/  IMAD.MOV.U32 R13, RZ, RZ, R0 ;  /* 0x000000ffff0d7224 */ /* 0x000fe400078e0000 */
[----:B------:R-:W-:Y:S02]  /*10bc0*/  IMAD.MOV.U32 R12, RZ, RZ, RZ ;  /* 0x000000ffff0c7224 */ /* 0x000fe400078e00ff */
[----:B------:R-:W-:Y:S02]  /*10bd0*/  IMAD.MOV.U32 R11, RZ, RZ, 0x1f ;  /* 0x0000001fff0b7424 */ /* 0x000fe400078e00ff */
[----:B------:R-:W-:-:S07]  /*10be0*/  IMAD.MOV.U32 R15, RZ, RZ, -0x1 ;  /* 0xffffffffff0f7424 */ /* 0x000fce00078e00ff */
[----:B0-----:R-:W-:Y:S05]  /*10bf0*/  WARPSYNC.COLLECTIVE R15, `(.L_x_2405) ;  /* 0x000000000f087348 */ /* 0x001fea0003c00000 */
[----:B------:R1:W2:Y:S02]  /*10c00*/  SHFL.IDX P6, R14, R13, R12, R11 ;  /* 0x0000000c0d0e7389 */ /* 0x0002a400000c000b */
[----:B012---:R-:W-:Y:S01]  /*10c10*/  ENDCOLLECTIVE ;  /* 0x000000000000791b */ /* 0x007fe20003800000 */
.L_x_2405:
[----:B------:R-:W-:Y:S05]  /*10c20*/  BRA `(.L_x_2406) ;  /* 0xffffffc400387947 */ /* 0x000fea000383ffff */
.L_x_2317:
[----:B------:R-:W-:Y:S01]  /*10c30*/  BSSY B0, `(.L_x_2407) ;  /* 0x0000006000007945 */ /* 0x000fe20003800000 */
[----:B------:R-:W-:-:S07]  /*10c40*/  IMAD.MOV.U32 R15, RZ, RZ, -0x1 ;  /* 0xffffffffff0f7424 */ /* 0x000fce00078e00ff */
[----:B01----:R-:W-:Y:S05]  /*10c50*/  WARPSYNC.COLLECTIVE R15, `(.L_x_2408) ;  /* 0x000000000f0c7348 */ /* 0x003fea0003c00000 */
[----:B------:R-:W-:Y:S02]  /*10c60*/  ELECT P6, UR62, PT ;  /* 0x00000000003e782f */ /* 0x000fe400038c0000 */
[----:B------:R-:W-:Y:S01]  /*10c70*/  MOV R14, UR62 ;  /* 0x0000003e000e7c02 */ /* 0x000fe20008000f00 */
[----:B01----:R-:W-:Y:S10]  /*10c80*/  ENDCOLLECTIVE ;  /* 0x000000000000791b */ /* 0x003ff40003800000 */
.L_x_2408:
[----:B------:R-:W-:Y:S05]  /*10c90*/  BSYNC B0 ;  /* 0x0000000000007941 */ /* 0x000fea0003800000 */
.L_x_2407:
[----:B------:R-:W-:Y:S05]  /*10ca0*/  BRA `(.L_x_2409) ;  /* 0xffffffc400387947 */ /* 0x000fea000383ffff */
.L_x_2319:
[----:B-1----:R1:W2:Y:S02]  /*10cb0*/  SYNCS.PHASECHK.TRANS64.TRYWAIT P0, [R0+URZ+0x28840], R3 ;  /* 0x02884003000075a7 */ /* 0x0022a4000800017f */
[----:B--2---:R-:W-:Y:S05]  /*10cc0*/  @!P0 NANOSLEEP.SYNCS 0x989680 ;  /* 0x009896800000895d */ /* 0x004fea0003900000 */
[----:B------:R-:W2:Y:S02]  /*10cd0*/  @!P0 SYNCS.PHASECHK.TRANS64 P0, [R0+URZ+0x28840], R3 ;  /* 0x02884003000085a7 */ /* 0x000ea4000800007f */
[----:B--2---:R-:W-:Y:S05]  /*10ce0*/  @!P0 BRA `(.L_x_2319) ;  /* 0xfffffffc00f08947 */ /* 0x004fea000383ffff */
[----:B------:R-:W-:Y:S05]  /*10cf0*/  BRA `(.L_x_2410) ;  /* 0xffffffc400887947 */ /* 0x000fea000383ffff */
.L_x_2323:
[----:B------:R-:W-:Y:S01]  /*10d00*/  IMAD.MOV.U32 R13, RZ, RZ, R4 ;  /* 0x000000ffff0d7224 */ /* 0x000fe200078e0004 */
[----:B------:R-:W-:Y:S01]  /*10d10*/  LOP3.LUT R8, R8, 0x7f, RZ, 0xc0, !PT ;  /* 0x0000007f08087812 */ /* 0x000fe200078ec0ff */
[----:B------:R-:W-:Y:S02]  /*10d20*/  IMAD.MOV.U32 R12, RZ, RZ, RZ ;  /* 0x000000ffff0c7224 */ /* 0x000fe400078e00ff */
[----:B------:R-:W-:Y:S01]  /*10d30*/  IMAD.MOV.U32 R11, RZ, RZ, 0x181f ;  /* 0x0000181fff0b7424 */ /* 0x000fe200078e00ff */
[----:B------:R-:W-:Y:S01]  /*10d40*/  SHF.R.U32.HI R8, RZ, 0x3, R8 ;  /* 0x00000003ff087819 */ /* 0x000fe20000011608 */
[----:B------:R-:W-:Y:S02]  /*10d50*/  IMAD.MOV.U32 R15, RZ, RZ, -0x1 ;  /* 0xffffffffff0f7424 */ /* 0x000fe400078e00ff */
[----:B------:R-:W-:-:S07]  /*10d60*/  IMAD.U32 R2, RZ, RZ, UR40 ;  /* 0x00000028ff027e24 */ /* 0x000fce000f8e00ff */
[----:B-----5:R-:W-:Y:S05]  /*10d70*/  WARPSYNC.COLLECTIVE R15, `(.L_x_2411) ;  /* 0x000000000f087348 */ /* 0x020fea0003c00000 */
[----:B------:R0:W1:Y:S02]  /*10d80*/  SHFL.IDX P6, R14, R13, R12, R11 ;  /* 0x0000000c0d0e7389 */ /* 0x00006400000c000b */
[----:B01---5:R-:W-:Y:S01]  /*10d90*/  ENDCOLLECTIVE ;  /* 0x000000000000791b */ /* 0x023fe20003800000 */
.L_x_2411:
[----:B------:R-:W-:Y:S02]  /*10da0*/  IMAD R2, R2, 0x80, R8 ;  /* 0x0000008002027824 */ /* 0x000fe400078e0208 */
[----:B------:R-:W-:Y:S02]  /*10db0*/  IMAD.MOV.U32 R13, RZ, RZ, R0 ;  /* 0x000000ffff0d7224 */ /* 0x000fe400078e0000 */
[----:B------:R-:W-:-:S07]  /*10dc0*/  IMAD.MOV.U32 R5, RZ, RZ, R14 ;  /* 0x000000ffff057224 */ /* 0x000fce00078e000e */
[----:B------:R-:W-:Y:S05]  /*10dd0*/  WARPSYNC.COLLECTIVE R15, `(.L_x_2412) ;  /* 0x000000000f087348 */ /* 0x000fea0003c00000 */
[----:B------:R0:W1:Y:S02]  /*10de0*/  SHFL.IDX P6, R14, R13, R12, R11 ;  /* 0x0000000c0d0e7389 */ /* 0x00006400000c000b */
[----:B01----:R-:W-:Y:S01]  /*10df0*/  ENDCOLLECTIVE ;  /* 0x000000000000791b */ /* 0x003fe20003800000 */
.L_x_2412:
        /* <DEDUP_REMOVED lines=9> */
.L_x_2413:
        /* <DEDUP_REMOVED lines=14> */
.L_x_2414:
[----:B------:R-:W-:Y:S02]  /*10f70*/  IMAD.MOV.U32 R13, RZ, RZ, R4 ;  /* 0x000000ffff0d7224 */ /* 0x000fe400078e0004 */
[----:B------:R-:W-:Y:S02]  /*10f80*/  IMAD.MOV.U32 R12, RZ, RZ, 0x2 ;  /* 0x00000002ff0c7424 */ /* 0x000fe400078e00ff */
[----:B------:R-:W-:-:S07]  /*10f90*/  IMAD.MOV.U32 R5, RZ, RZ, R14 ;  /* 0x000000ffff057224 */ /* 0x000fce00078e000e */
[----:B------:R-:W-:Y:S05]  /*10fa0*/  WARPSYNC.COLLECTIVE R15, `(.L_x_2415) ;  /* 0x000000000f087348 */ /* 0x000fea0003c00000 */
[----:B------:R0:W1:Y:S02]  /*10fb0*/  SHFL.IDX P6, R14, R13, R12, R11 ;  /* 0x0000000c0d0e7389 */ /* 0x00006400000c000b */
[----:B01----:R-:W-:Y:S01]  /*10fc0*/  ENDCOLLECTIVE ;  /* 0x000000000000791b */ /* 0x003fe20003800000 */
.L_x_2415:
[----:B------:R-:W-:-:S04]  /*10fd0*/  @!P2 LEA R5, P4, R10, R5, 0x1 ;  /* 0x000000050a05a211 */ /* 0x000fc800078808ff */
[----:B------:R-:W-:Y:S01]  /*10fe0*/  @!P2 IADD3.X R8, RZ, R8, RZ, P4, !PT ;  /* 0x00000008ff08a210 */ /* 0x000fe200027fe4ff */
[----:B------:R-:W-:Y:S02]  /*10ff0*/  @!P2 IMAD.MOV.U32 R6, RZ, RZ, R5 ;  /* 0x000000ffff06a224 */ /* 0x000fe400078e0005 */
[C---:B------:R-:W-:Y:S02]  /*11000*/  VIADD R5, R2.reuse, 0x20 ;  /* 0x0000002002057836 */ /* 0x040fe40000000000 */
[----:B------:R-:W-:Y:S02]  /*11010*/  @!P2 IMAD.MOV.U32 R7, RZ, RZ, R8 ;  /* 0x000000ffff07a224 */ /* 0x000fe400078e0008 */
[----:B------:R-:W-:Y:S02]  /*11020*/  IMAD.MOV.U32 R13, RZ, RZ, R0 ;  /* 0x000000ffff0d7224 */ /* 0x000fe400078e0000 */
[----:B------:R-:W-:Y:S01]  /*11030*/  VIADD R8, R2, 0x60 ;  /* 0x0000006002087836 */ /* 0x000fe20000000000 */
        /* <DEDUP_REMOVED lines=10> */
.L_x_2416:
[----:B------:R-:W-:Y:S02]  /*110e0*/  IMAD.MOV.U32 R13, RZ, RZ, R4 ;  /* 0x000000ffff0d7224 */ /* 0x000fe400078e0004 */
[----:B------:R-:W-:Y:S02]  /*110f0*/  IMAD.MOV.U32 R12, RZ, RZ, 0x3 ;  /* 0x00000003ff0c7424 */ /* 0x000fe400078e00ff */
[----:B------:R-:W-:-:S07]  /*11100*/  IMAD.MOV.U32 R6, RZ, RZ, R14 ;  /* 0x000000ffff067224 */ /* 0x000fce00078e000e */
[----:B------:R-:W-:Y:S05]  /*11110*/  WARPSYNC.COLLECTIVE R15, `(.L_x_2417) ;  /* 0x000000000f087348 */ /* 0x000fea0003c00000 */
[----:B------:R0:W1:Y:S02]  /*11120*/  SHFL.IDX P6, R14, R13, R12, R11 ;  /* 0x0000000c0d0e7389 */ /* 0x00006400000c000b */
[----:B01----:R-:W-:Y:S01]  /*11130*/  ENDCOLLECTIVE ;  /* 0x000000000000791b */ /* 0x003fe20003800000 */
.L_x_2417:
        /* <DEDUP_REMOVED lines=15> */
.L_x_2418:
[----:B------:R-:W-:Y:S02]  /*11230*/  IMAD.MOV.U32 R13, RZ, RZ, R4 ;  /* 0x000000ffff0d7224 */ /* 0x000fe400078e0004 */
[----:B------:R-:W-:Y:S02]  /*11240*/  IMAD.MOV.U32 R12, RZ, RZ, 0x4 ;  /* 0x00000004ff0c7424 */ /* 0x000fe400078e00ff */
[----:B------:R-:W-:-:S07]  /*11250*/  IMAD.MOV.U32 R6, RZ, RZ, R14 ;  /* 0x000000ffff067224 */ /* 0x000fce00078e000e */
[----:B------:R-:W-:Y:S05]  /*11260*/  WARPSYNC.COLLECTIVE R15, `(.L_x_2419) ;  /* 0x000000000f087348 */ /* 0x000fea0003c00000 */
[----:B------:R0:W1:Y:S02]  /*11270*/  SHFL.IDX P6, R14, R13, R12, R11 ;  /* 0x0000000c0d0e7389 */ /* 0x00006400000c000b */
[----:B01----:R-:W-:Y:S01]  /*11280*/  ENDCOLLECTIVE ;  /* 0x000000000000791b */ /* 0x003fe20003800000 */
.L_x_2419:
        /* <DEDUP_REMOVED lines=15> */
.L_x_2420:
[----:B------:R-:W-:Y:S02]  /*11380*/  IMAD.MOV.U32 R13, RZ, RZ, R4 ;  /* 0x000000ffff0d7224 */ /* 0x000fe400078e0004 */
[----:B------:R-:W-:Y:S02]  /*11390*/  IMAD.MOV.U32 R12, RZ, RZ, 0x5 ;  /* 0x00000005ff0c7424 */ /* 0x000fe400078e00ff */
[----:B------:R-:W-:-:S07]  /*113a0*/  IMAD.MOV.U32 R6, RZ, RZ, R14 ;  /* 0x000000ffff067224 */ /* 0x000fce00078e000e */
[----:B------:R-:W-:Y:S05]  /*113b0*/  WARPSYNC.COLLECTIVE R15, `(.L_x_2421) ;  /* 0x000000000f087348 */ /* 0x000fea0003c00000 */
[----:B------:R0:W1:Y:S02]  /*113c0*/  SHFL.IDX P6, R14, R13, R12, R11 ;  /* 0x0000000c0d0e7389 */ /* 0x00006400000c000b */
[----:B01----:R-:W-:Y:S01]  /*113d0*/  ENDCOLLECTIVE ;  /* 0x000000000000791b */ /* 0x003fe20003800000 */
.L_x_2421:
        /* <DEDUP_REMOVED lines=15> */
.L_x_2422:
[----:B------:R-:W-:Y:S02]  /*114d0*/  IMAD.MOV.U32 R13, RZ, RZ, R4 ;  /* 0x000000ffff0d7224 */ /* 0x000fe400078e0004 */
[----:B------:R-:W-:Y:S02]  /*114e0*/  IMAD.MOV.U32 R12, RZ, RZ, 0x6 ;  /* 0x00000006ff0c7424 */ /* 0x000fe400078e00ff */
[----:B------:R-:W-:-:S07]  /*114f0*/  IMAD.MOV.U32 R6, RZ, RZ, R14 ;  /* 0x000000ffff067224 */ /* 0x000fce00078e000e */
[----:B------:R-:W-:Y:S05]  /*11500*/  WARPSYNC.COLLECTIVE R15, `(.L_x_2423) ;  /* 0x000000000f087348 */ /* 0x000fea0003c00000 */
[----:B------:R0:W1:Y:S02]  /*11510*/  SHFL.IDX P6, R14, R13, R12, R11 ;  /* 0x0000000c0d0e7389 */ /* 0x00006400000c000b */
[----:B01----:R-:W-:Y:S01]  /*11520*/  ENDCOLLECTIVE ;  /* 0x000000000000791b */ /* 0x003fe20003800000 */
.L_x_2423:
        /* <DEDUP_REMOVED lines=14> */
.L_x_2424:
[----:B------:R-:W-:Y:S02]  /*11610*/  IMAD.MOV.U32 R13, RZ, RZ, R4 ;  /* 0x000000ffff0d7224 */ /* 0x000fe400078e0004 */
[----:B------:R-:W-:Y:S02]  /*11620*/  IMAD.MOV.U32 R12, RZ, RZ, 0x7 ;  /* 0x00000007ff0c7424 */ /* 0x000fe400078e00ff */
[----:B------:R-:W-:-:S07]  /*11630*/  IMAD.MOV.U32 R6, RZ, RZ, R14 ;  /* 0x000000ffff067224 */ /* 0x000fce00078e000e */
[----:B------:R-:W-:Y:S05]  /*11640*/  WARPSYNC.COLLECTIVE R15, `(.L_x_2425) ;  /* 0x000000000f087348 */ /* 0x000fea0003c00000 */
[----:B------:R0:W1:Y:S02]  /*11650*/  SHFL.IDX P6, R14, R13, R12, R11 ;  /* 0x0000000c0d0e7389 */ /* 0x00006400000c000b */
[----:B01----:R-:W-:Y:S01]  /*11660*/  ENDCOLLECTIVE ;  /* 0x000000000000791b */ /* 0x003fe20003800000 */
.L_x_2425:
        /* <DEDUP_REMOVED lines=13> */
.L_x_2426:
[----:B------:R-:W-:Y:S01]  /*11740*/  IMAD.MOV.U32 R0, RZ, RZ, R14 ;  /* 0x000000ffff007224 */ /* 0x000fe200078e000e */
[----:B------:R-:W-:Y:S06]  /*11750*/  BRA `(.L_x_2427) ;  /* 0xffffffc400ec7947 */ /* 0x000fec000383ffff */
.L_x_2328:
[----:B0-----:R0:W1:Y:S02]  /*11760*/  SYNCS.PHASECHK.TRANS64.TRYWAIT P0, [R17+URZ+0x28820], R0 ;  /* 0x02882000110075a7 */ /* 0x001064000800017f */
[----:B-1----:R-:W-:Y:S05]  /*11770*/  @!P0 NANOSLEEP.SYNCS 0x989680 ;  /* 0x009896800000895d */ /* 0x002fea0003900000 */
[----:B------:R-:W1:Y:S02]  /*11780*/  @!P0 SYNCS.PHASECHK.TRANS64 P0, [R17+URZ+0x28820], R0 ;  /* 0x02882000110085a7 */ /* 0x000e64000800007f */
[----:B-1----:R-:W-:Y:S05]  /*11790*/  @!P0 BRA `(.L_x_2328) ;  /* 0xfffffffc00f08947 */ /* 0x002fea000383ffff */
[----:B------:R-:W-:Y:S05]  /*117a0*/  BRA `(.L_x_2428) ;  /* 0xffffffc8005c7947 */ /* 0x000fea000383ffff */
.L_x_2335:
[----:B0-----:R0:W1:Y:S02]  /*117b0*/  SYNCS.PHASECHK.TRANS64.TRYWAIT P0, [R4+URZ+0x28840], R3 ;  /* 0x02884003040075a7 */ /* 0x001064000800017f */
[----:B-1----:R-:W-:Y:S05]  /*117c0*/  @!P0 NANOSLEEP.SYNCS 0x989680 ;  /* 0x009896800000895d */ /* 0x002fea0003900000 */
[----:B------:R-:W1:Y:S02]  /*117d0*/  @!P0 SYNCS.PHASECHK.TRANS64 P0, [R4+URZ+0x28840], R3 ;  /* 0x02884003040085a7 */ /* 0x000e64000800007f */
[----:B-1----:R-:W-:Y:S05]  /*117e0*/  @!P0 BRA `(.L_x_2335) ;  /* 0xfffffffc00f08947 */ /* 0x002fea000383ffff */
[----:B------:R-:W-:Y:S05]  /*117f0*/  BRA `(.L_x_2429) ;  /* 0xffffffcc00147947 */ /* 0x000fea000383ffff */
.L_x_2341:
[----:B0-----:R0:W1:Y:S02]  /*11800*/  SYNCS.PHASECHK.TRANS64.TRYWAIT P0, [R4+URZ+0x60], R3 ;  /* 0x00006003040075a7 */ /* 0x001064000800017f */
[----:B-1----:R-:W-:Y:S05]  /*11810*/  @!P0 NANOSLEEP.SYNCS 0x989680 ;  /* 0x009896800000895d */ /* 0x002fea0003900000 */
[----:B------:R-:W1:Y:S02]  /*11820*/  @!P0 SYNCS.PHASECHK.TRANS64 P0, [R4+URZ+0x60], R3 ;  /* 0x00006003040085a7 */ /* 0x000e64000800007f */
[----:B-1----:R-:W-:Y:S05]  /*11830*/  @!P0 BRA `(.L_x_2341) ;  /* 0xfffffffc00f08947 */ /* 0x002fea000383ffff */
[----:B------:R-:W-:Y:S05]  /*11840*/  BRA `(.L_x_2430) ;  /* 0xffffffcc00e07947 */ /* 0x000fea000383ffff */
.L_x_2351:
[----:B--2---:R2:W3:Y:S02]  /*11850*/  SYNCS.PHASECHK.TRANS64.TRYWAIT P0, [R3+URZ+0x28840], R2 ;  /* 0x02884002030075a7 */ /* 0x0044e4000800017f */
[----:B---3--:R-:W-:Y:S05]  /*11860*/  @!P0 NANOSLEEP.SYNCS 0x989680 ;  /* 0x009896800000895d */ /* 0x008fea0003900000 */
[----:B------:R-:W3:Y:S02]  /*11870*/  @!P0 SYNCS.PHASECHK.TRANS64 P0, [R3+URZ+0x28840], R2 ;  /* 0x02884002030085a7 */ /* 0x000ee4000800007f */
[----:B---3--:R-:W-:Y:S05]  /*11880*/  @!P0 BRA `(.L_x_2351) ;  /* 0xfffffffc00f08947 */ /* 0x008fea000383ffff */
[----:B------:R-:W-:Y:S05]  /*11890*/  BRA `(.L_x_2431) ;  /* 0xffffffd400607947 */ /* 0x000fea000383ffff */
.L_x_2357:
[----:B0-----:R0:W1:Y:S02]  /*118a0*/  SYNCS.PHASECHK.TRANS64.TRYWAIT P0, [R2+URZ+0x60], R3 ;  /* 0x00006003020075a7 */ /* 0x001064000800017f */
[----:B-1----:R-:W-:Y:S05]  /*118b0*/  @!P0 NANOSLEEP.SYNCS 0x989680 ;  /* 0x009896800000895d */ /* 0x002fea0003900000 */
[----:B------:R-:W1:Y:S02]  /*118c0*/  @!P0 SYNCS.PHASECHK.TRANS64 P0, [R2+URZ+0x60], R3 ;  /* 0x00006003020085a7 */ /* 0x000e64000800007f */
[----:B-1----:R-:W-:Y:S05]  /*118d0*/  @!P0 BRA `(.L_x_2357) ;  /* 0xfffffffc00f08947 */ /* 0x002fea000383ffff */
[----:B------:R-:W-:Y:S05]  /*118e0*/  BRA `(.L_x_2432) ;  /* 0xffffffd800307947 */ /* 0x000fea000383ffff */
.L_x_2366:
[----:B---3--:R3:W4:Y:S02]  /*118f0*/  SYNCS.PHASECHK.TRANS64.TRYWAIT P0, [R2+URZ+0x28840], R3 ;  /* 0x02884003020075a7 */ /* 0x008724000800017f */
[----:B----4-:R-:W-:Y:S05]  /*11900*/  @!P0 NANOSLEEP.SYNCS 0x989680 ;  /* 0x009896800000895d */ /* 0x010fea0003900000 */
[----:B------:R-:W4:Y:S02]  /*11910*/  @!P0 SYNCS.PHASECHK.TRANS64 P0, [R2+URZ+0x28840], R3 ;  /* 0x02884003020085a7 */ /* 0x000f24000800007f */
[----:B----4-:R-:W-:Y:S05]  /*11920*/  @!P0 BRA `(.L_x_2366) ;  /* 0xfffffffc00f08947 */ /* 0x010fea000383ffff */
[----:B------:R-:W-:Y:S05]  /*11930*/  BRA `(.L_x_2433) ;  /* 0xffffffdc00847947 */ /* 0x000fea000383ffff */
.L_x_2372:
[----:B0-----:R0:W1:Y:S02]  /*11940*/  SYNCS.PHASECHK.TRANS64.TRYWAIT P0, [R2+URZ+0x60], R5 ;  /* 0x00006005020075a7 */ /* 0x001064000800017f */
[----:B-1----:R-:W-:Y:S05]  /*11950*/  @!P0 NANOSLEEP.SYNCS 0x989680 ;  /* 0x009896800000895d */ /* 0x002fea0003900000 */
[----:B------:R-:W1:Y:S02]  /*11960*/  @!P0 SYNCS.PHASECHK.TRANS64 P0, [R2+URZ+0x60], R5 ;  /* 0x00006005020085a7 */ /* 0x000e64000800007f */
[----:B-1----:R-:W-:Y:S05]  /*11970*/  @!P0 BRA `(.L_x_2372) ;  /* 0xfffffffc00f08947 */ /* 0x002fea000383ffff */
[----:B------:R-:W-:Y:S05]  /*11980*/  BRA `(.L_x_2434) ;  /* 0xffffffe000547947 */ /* 0x000fea000383ffff */
.L_x_2383:
[----:B0-----:R0:W2:Y:S02]  /*11990*/  SYNCS.PHASECHK.TRANS64.TRYWAIT P0, [R3+URZ+0x28860], R0 ;  /* 0x02886000030075a7 */ /* 0x0010a4000800017f */
[----:B--2---:R-:W-:Y:S05]  /*119a0*/  @!P0 NANOSLEEP.SYNCS 0x989680 ;  /* 0x009896800000895d */ /* 0x004fea0003900000 */
[----:B------:R-:W2:Y:S02]  /*119b0*/  @!P0 SYNCS.PHASECHK.TRANS64 P0, [R3+URZ+0x28860], R0 ;  /* 0x02886000030085a7 */ /* 0x000ea4000800007f */
[----:B--2---:R-:W-:Y:S05]  /*119c0*/  @!P0 BRA `(.L_x_2383) ;  /* 0xfffffffc00f08947 */ /* 0x004fea000383ffff */
[----:B------:R-:W-:Y:S05]  /*119d0*/  BRA `(.L_x_2435) ;  /* 0xffffffe400947947 */ /* 0x000fea000383ffff */
.L_x_2390:
[----:B------:R-:W-:Y:S01]  /*119e0*/  BSSY B0, `(.L_x_2436) ;  /* 0x0000008000007945 */ /* 0x000fe20003800000 */
[----:B-----5:R-:W-:Y:S02]  /*119f0*/  IMAD.MOV.U32 R13, RZ, RZ, R2 ;  /* 0x000000ffff0d7224 */ /* 0x020fe400078e0002 */
[----:B------:R-:W-:Y:S02]  /*11a00*/  IMAD.MOV.U32 R12, RZ, RZ, RZ ;  /* 0x000000ffff0c7224 */ /* 0x000fe400078e00ff */
[----:B------:R-:W-:Y:S02]  /*11a10*/  IMAD.MOV.U32 R11, RZ, RZ, 0x1f ;  /* 0x0000001fff0b7424 */ /* 0x000fe400078e00ff */
[----:B------:R-:W-:-:S07]  /*11a20*/  IMAD.MOV.U32 R15, RZ, RZ, -0x1 ;  /* 0xffffffffff0f7424 */ /* 0x000fce00078e00ff */
[----:B-1----:R-:W-:Y:S05]  /*11a30*/  WARPSYNC.COLLECTIVE R15, `(.L_x_2437) ;  /* 0x000000000f087348 */ /* 0x002fea0003c00000 */
[----:B------:R0:W2:Y:S02]  /*11a40*/  SHFL.IDX P6, R14, R13, R12, R11 ;  /* 0x0000000c0d0e7389 */ /* 0x0000a400000c000b */
[----:B012---:R-:W-:Y:S01]  /*11a50*/  ENDCOLLECTIVE ;  /* 0x000000000000791b */ /* 0x007fe20003800000 */
.L_x_2437:
[----:B------:R-:W-:Y:S05]  /*11a60*/  BSYNC B0 ;  /* 0x0000000000007941 */ /* 0x000fea0003800000 */
.L_x_2436:
[----:B------:R-:W-:Y:S05]  /*11a70*/  BRA `(.L_x_2438) ;  /* 0xffffffe8008c7947 */ /* 0x000fea000383ffff */
.L_x_2393:
[----:B0-----:R0:W1:Y:S02]  /*11a80*/  SYNCS.PHASECHK.TRANS64.TRYWAIT P0, [R0+URZ+0x28820], R3 ;  /* 0x02882003000075a7 */ /* 0x001064000800017f */
[----:B-1----:R-:W-:Y:S05]  /*11a90*/  @!P0 NANOSLEEP.SYNCS 0x989680 ;  /* 0x009896800000895d */ /* 0x002fea0003900000 */
[----:B------:R-:W1:Y:S02]  /*11aa0*/  @!P0 SYNCS.PHASECHK.TRANS64 P0, [R0+URZ+0x28820], R3 ;  /* 0x02882003000085a7 */ /* 0x000e64000800007f */
[----:B-1----:R-:W-:Y:S05]  /*11ab0*/  @!P0 BRA `(.L_x_2393) ;  /* 0xfffffffc00f08947 */ /* 0x002fea000383ffff */
[----:B------:R-:W-:Y:S05]  /*11ac0*/  BRA `(.L_x_2439) ;  /* 0xffffffe800d87947 */ /* 0x000fea000383ffff */
.L_x_2394:
        /* <DEDUP_REMOVED lines=8> */
[----:B0-----:R-:W-:Y:S05]  /*11b50*/  WARPSYNC.COLLECTIVE R15, `(.L_x_2441) ;  /* 0x000000000f087348 */ /* 0x001fea0003c00000 */
[----:B------:R1:W2:Y:S02]  /*11b60*/  SHFL.IDX P6, R14, R13, R12, R11 ;  /* 0x0000000c0d0e7389 */ /* 0x0002a400000c000b */
[----:B012---:R-:W-:Y:S01]  /*11b70*/  ENDCOLLECTIVE ;  /* 0x000000000000791b */ /* 0x007fe20003800000 */
.L_x_2441:
[----:B------:R-:W-:Y:S05]  /*11b80*/  BSYNC B0 ;  /* 0x0000000000007941 */ /* 0x000fea0003800000 */
.L_x_2440:
[----:B------:R-:W-:Y:S05]  /*11b90*/  BRA `(.L_x_2442) ;  /* 0xffffffe800c07947 */ /* 0x000fea000383ffff */
.L_x_2397:
[----:B------:R-:W-:Y:S01]  /*11ba0*/  BSSY B1, `(.L_x_2443) ;  /* 0x0000006000017945 */ /* 0x000fe20003800000 */
[----:B------:R-:W-:-:S07]  /*11bb0*/  IMAD.MOV.U32 R15, RZ, RZ, -0x1 ;  /* 0xffffffffff0f7424 */ /* 0x000fce00078e00ff */
[----:B01----:R-:W-:Y:S05]  /*11bc0*/  WARPSYNC.COLLECTIVE R15, `(.L_x_2444) ;  /* 0x000000000f0c7348 */ /* 0x003fea0003c00000 */
[----:B------:R-:W-:Y:S02]  /*11bd0*/  ELECT P6, UR62, PT ;  /* 0x00000000003e782f */ /* 0x000fe400038c0000 */
[----:B------:R-:W-:Y:S01]  /*11be0*/  MOV R14, UR62 ;  /* 0x0000003e000e7c02 */ /* 0x000fe20008000f00 */
[----:B01----:R-:W-:Y:S10]  /*11bf0*/  ENDCOLLECTIVE ;  /* 0x000000000000791b */ /* 0x003ff40003800000 */
.L_x_2444:
[----:B------:R-:W-:Y:S05]  /*11c00*/  BSYNC B1 ;  /* 0x0000000000017941 */ /* 0x000fea0003800000 */
.L_x_2443:
[----:B------:R-:W-:Y:S05]  /*11c10*/  BRA `(.L_x_2445) ;  /* 0xffffffe800b87947 */ /* 0x000fea000383ffff */
.L_x_2399:
[----:B0-----:R0:W1:Y:S02]  /*11c20*/  SYNCS.PHASECHK.TRANS64.TRYWAIT P0, [R6+URZ], R5 ;  /* 0x00000005060075a7 */ /* 0x001064000800017f */
[----:B-1----:R-:W-:Y:S05]  /*11c30*/  @!P0 NANOSLEEP.SYNCS 0x989680 ;  /* 0x009896800000895d */ /* 0x002fea0003900000 */
[----:B------:R-:W1:Y:S02]  /*11c40*/  @!P0 SYNCS.PHASECHK.TRANS64 P0, [R6+URZ], R5 ;  /* 0x00000005060085a7 */ /* 0x000e64000800007f */
[----:B-1----:R-:W-:Y:S05]  /*11c50*/  @!P0 BRA `(.L_x_2399) ;  /* 0xfffffffc00f08947 */ /* 0x002fea000383ffff */
[----:B------:R-:W-:Y:S05]  /*11c60*/  BRA `(.L_x_2446) ;  /* 0xffffffe800f07947 */ /* 0x000fea000383ffff */
.L_x_2400:
[----:B-1----:R1:W2:Y:S02]  /*11c70*/  SYNCS.PHASECHK.TRANS64.TRYWAIT P0, [R3+URZ], R2 ;  /* 0x00000002030075a7 */ /* 0x0022a4000800017f */
[----:B--2---:R-:W-:Y:S05]  /*11c80*/  @!P0 NANOSLEEP.SYNCS 0x989680 ;  /* 0x009896800000895d */ /* 0x004fea0003900000 */
[----:B------:R-:W2:Y:S02]  /*11c90*/  @!P0 SYNCS.PHASECHK.TRANS64 P0, [R3+URZ], R2 ;  /* 0x00000002030085a7 */ /* 0x000ea4000800007f */
[----:B--2---:R-:W-:Y:S05]  /*11ca0*/  @!P0 BRA `(.L_x_2400) ;  /* 0xfffffffc00f08947 */ /* 0x004fea000383ffff */
[----:B------:R-:W-:Y:S05]  /*11cb0*/  BRA `(.L_x_2447) ;  /* 0xffffffe800e47947 */ /* 0x000fea000383ffff */
.L_x_2402:
[----:B-1----:R1:W2:Y:S02]  /*11cc0*/  SYNCS.PHASECHK.TRANS64.TRYWAIT P0, [R18+URZ], R5 ;  /* 0x00000005120075a7 */ /* 0x0022a4000800017f */
[----:B--2---:R-:W-:Y:S05]  /*11cd0*/  @!P0 NANOSLEEP.SYNCS 0x989680 ;  /* 0x009896800000895d */ /* 0x004fea0003900000 */
[----:B------:R-:W2:Y:S02]  /*11ce0*/  @!P0 SYNCS.PHASECHK.TRANS64 P0, [R18+URZ], R5 ;  /* 0x00000005120085a7 */ /* 0x000ea4000800007f */
[----:B--2---:R-:W-:Y:S05]  /*11cf0*/  @!P0 BRA `(.L_x_2402) ;  /* 0xfffffffc00f08947 */ /* 0x004fea000383ffff */
[----:B------:R-:W-:Y:S05]  /*11d00*/  BRA `(.L_x_2448) ;  /* 0xffffffe800e87947 */ /* 0x000fea000383ffff */
.L_x_2449:
        /* <DEDUP_REMOVED lines=15> */
.L_x_3224:


//--------------------- .text._ZN7cutlass13device_kernelIN5flash11enable_sm90INS1_16FlashAttnFwdSm90INS1_25CollectiveMainloopFwdSm90ILi2EN4cute5tupleIJNS5_1CILi1EEES8_S8_EEENS6_IJNS7_ILi128EEESA_SA_EEELi128ENS_6half_tEfNS_4arch4Sm90ELb1ELb0ELb1ELb1ELb0ELb0ELb0ELb1ELb1ELb1ELb0ELb0EEENS1_21CollectiveEpilogueFwdISB_S9_SC_SE_Li256ELb1ELb1ELb0ELb0EEENS1_36VarlenDynamicPersistentTileSchedulerILi128ELi128ELi256ELi128ELb0ELb1ELb1ELb1ELb1ELb1EEEEEEEEEvNT_6ParamsE --------------------------
	.section	.text._ZN7cutlass13device_kernelIN5flash11enable_sm90INS1_16FlashAttnFwdSm90INS1_25CollectiveMainloopFwdSm90ILi2EN4cute5tupleIJNS5_1CILi1EEES8_S8_EEENS6_IJNS7_ILi128EEESA_SA_EEELi128ENS_6half_tEfNS_4arch4Sm90ELb1ELb0ELb1ELb1ELb0ELb0ELb0ELb1ELb1ELb1ELb0ELb0EEENS1_21CollectiveEpilogueFwdISB_S9_SC_SE_Li256ELb1ELb1ELb0ELb0EEENS1_36VarlenDynamicPersistentTileSchedulerILi128ELi128ELi256ELi128ELb0ELb1ELb1ELb1ELb1ELb1EEEEEEEEEvNT_6ParamsE,"ax",@progbits
	.align	128
.text._ZN7cutlass13device_kernelIN5flash11enable_sm90INS1_16FlashAttnFwdSm90INS1_25CollectiveMainloopFwdSm90ILi2EN4cute5tupleIJNS5_1CILi1EEES8_S8_EEENS6_IJNS7_ILi128EEESA_SA_EEELi128ENS_6half_tEfNS_4arch4Sm90ELb1ELb0ELb1ELb1ELb0ELb0ELb0ELb1ELb1ELb1ELb0ELb0EEENS1_21CollectiveEpilogueFwdISB_S9_SC_SE_Li256ELb1ELb1ELb0ELb0EEENS1_36VarlenDynamicPersistentTileSchedulerILi128ELi128ELi256ELi128ELb0ELb1ELb1ELb1ELb1ELb1EEEEEEEEEvNT_6ParamsE:
        .type           _ZN7cutlass13device_kernelIN5flash11enable_sm90INS1_16FlashAttnFwdSm90INS1_25CollectiveMainloopFwdSm90ILi2EN4cute5tupleIJNS5_1CILi1EEES8_S8_EEENS6_IJNS7_ILi128EEESA_SA_EEELi128ENS_6half_tEfNS_4arch4Sm90ELb1ELb0ELb1ELb1ELb0ELb0ELb0ELb1ELb1ELb1ELb0ELb0EEENS1_21CollectiveEpilogueFwdISB_S9_SC_SE_Li256ELb1ELb1ELb0ELb0EEENS1_36VarlenDynamicPersistentTileSchedulerILi128ELi128ELi256ELi128ELb0ELb1ELb1ELb1ELb1ELb1EEEEEEEEEvNT_6ParamsE,@function
        .size           _ZN7cutlass13device_kernelIN5flash11enable_sm90INS1_16FlashAttnFwdSm90INS1_25CollectiveMainloopFwdSm90ILi2EN4cute5tupleIJNS5_1CILi1EEES8_S8_EEENS6_IJNS7_ILi128EEESA_SA_EEELi128ENS_6half_tEfNS_4arch4Sm90ELb1ELb0ELb1ELb1ELb0ELb0ELb0ELb1ELb1ELb1ELb0ELb0EEENS1_21CollectiveEpilogueFwdISB_S9_SC_SE_Li256ELb1ELb1ELb0ELb0EEENS1_36VarlenDynamicPersistentTileSchedulerILi128ELi128ELi256ELi128ELb0ELb1ELb1ELb1ELb1ELb1EEEEEEEEEvNT_6ParamsE,(.L_x_3225 - _ZN7cutlass13device_kernelIN5flash11enable_sm90INS1_16FlashAttnFwdSm90INS1_25CollectiveMainloopFwdSm90ILi2EN4cute5tupleIJNS5_1CILi1EEES8_S8_EEENS6_IJNS7_ILi128EEESA_SA_EEELi128ENS_6half_tEfNS_4arch4Sm90ELb1ELb0ELb1ELb1ELb0ELb0ELb0ELb1ELb1ELb1ELb0ELb0EEENS1_21CollectiveEpilogueFwdISB_S9_SC_SE_Li256ELb1ELb1ELb0ELb0EEENS1_36VarlenDynamicPersistentTileSchedulerILi128ELi128ELi256ELi128ELb0ELb1ELb1ELb1ELb1ELb1EEEEEEEEEvNT_6ParamsE)
        .other          _ZN7cutlass13device_kernelIN5flash11enable_sm90INS1_16FlashAttnFwdSm90INS1_25CollectiveMainloopFwdSm90ILi2EN4cute5tupleIJNS5_1CILi1EEES8_S8_EEENS6_IJNS7_ILi128EEESA_SA_EEELi128ENS_6half_tEfNS_4arch4Sm90ELb1ELb0ELb1ELb1ELb0ELb0ELb0ELb1ELb1ELb1ELb0ELb0EEENS1_21CollectiveEpilogueFwdISB_S9_SC_SE_Li256ELb1ELb1ELb0ELb0EEENS1_36VarlenDynamicPersistentTileSchedulerILi128ELi128ELi256ELi128ELb0ELb1ELb1ELb1ELb1ELb1EEEEEEEEEvNT_6ParamsE,@"STO_CUDA_ENTRY STV_DEFAULT"
_ZN7cutlass13device_kernelIN5flash11enable_sm90INS1_16FlashAttnFwdSm90INS1_25CollectiveMainloopFwdSm90ILi2EN4cute5tupleIJNS5_1CILi1EEES8_S8_EEENS6_IJNS7_ILi128EEESA_SA_EEELi128ENS_6half_tEfNS_4arch4Sm90ELb1ELb0ELb1ELb1ELb0ELb0ELb0ELb1ELb1ELb1ELb0ELb0EEENS1_21CollectiveEpilogueFwdISB_S9_SC_SE_Li256ELb1ELb1ELb0ELb0EEENS1_36VarlenDynamicPersistentTileSchedulerILi128ELi128ELi256ELi128ELb0ELb1ELb1ELb1ELb1ELb1EEEEEEEEEvNT_6ParamsE:
        /* <DEDUP_REMOVED lines=17> */
.L_x_2451:
[----:B------:R-:W-:Y:S05]  /*0110*/  BSYNC B0 ;  /* 0x0000000000007941 */ /* 0x000fea0003800000 */
.L_x_2450:
        /* <DEDUP_REMOVED lines=40> */
.L_x_2452:
        /* <DEDUP_REMOVED lines=22> */
.L_x_2453:
        /* <DEDUP_REMOVED lines=18> */
.L_x_2454:
        /* <DEDUP_REMOVED lines=22> */
.L_x_2455:
        /* <DEDUP_REMOVED lines=22> */
.L_x_2456:
[----:B--2---:R-:W-:Y:S01]  /*08e0*/  ISETP.NE.AND P0, PT, R2, RZ, PT ;  /* 0x000000ff0200720c */ /* 0x004fe20003f05270 */
[----:B------:R-:W-:Y:S01]  /*08f0*/  IMAD.MOV.U32 R2, RZ, RZ, 0x1 ;  /* 0x00000001ff027424 */ /* 0x000fe200078e00ff */
[----:B------:R-:W-:Y:S01]  /*0900*/  NOP ;  /* 0x0000000000007918 */ /* 0x000fe20000000000 */
[----:B------:R-:W-:-:S03]  /*0910*/  ULDC.64 UR40, c[0x0][0x208] ;  /* 0x0000820000287ab9 */ /* 0x000fc60000000a00 */
[----:B------:R-:W-:-:S05]  /*0920*/  SEL R2, R2, 0x2, !P0 ;  /* 0x0000000202027807 */ /* 0x000fca0004000000 */
[----:B------:R2:W-:Y:S01]  /*0930*/  STL [R1+0x54], R2 ;  /* 0x0000540201007387 */ /* 0x0005e20000100800 */
[----:B01-34-:R-:W-:Y:S06]  /*0940*/  BAR.SYNC.DEFER_BLOCKING 0x0 ;  /* 0x0000000000007b1d */ /* 0x01bfec0000010000 */
[----:B------:R-:W-:Y:S05]  /*0950*/  @!P0 BRA `(.L_x_2457) ;  /* 0x000000bc00208947 */ /* 0x000fea0003800000 */
.L_x_2458:
        /* <DEDUP_REMOVED lines=24> */
[----:B------:R-:W-:Y:S02]  /*0ae0*/  IMAD.IADD R191, R197, 0x1, -R2 ;  /* 0x00000001c5bf7824 */ /* 0x000fe400078e0a02 */
[----:B------:R-:W-:-:S03]  /*0af0*/  IMAD.SHL.U32 R6, R4, 0x20, RZ ;  /* 0x0000002004067824 */ /* 0x000fc600078e00ff */
[----:B------:R-:W-:Y:S02]  /*0b00*/  SHF.R.S32.HI R8, RZ, 0x1f, R191 ;  /* 0x0000001fff087819 */ /* 0x000fe400000114bf */
[----:B------:R-:W-:Y:S02]  /*0b10*/  LEA.HI R2, R0, R197, RZ, 0x4 ;  /* 0x000000c500027211 */ /* 0x000fe400078f20ff */
[----:B------:R-:W-:Y:S02]  /*0b20*/  LEA.HI R9, R8, R191, RZ, 0x2 ;  /* 0x000000bf08097211 */ /* 0x000fe400078f10ff */
[----:B------:R-:W-:Y:S02]  /*0b30*/  LEA.HI R10, R0, R197, RZ, 0x2 ;  /* 0x000000c5000a7211 */ /* 0x000fe400078f10ff */
[----:B------:R-:W-:Y:S02]  /*0b40*/  LOP3.LUT R7, R6, 0xfffffc00, RZ, 0xc0, !PT ;  /* 0xfffffc0006077812 */ /* 0x000fe400078ec0ff */
[----:B------:R-:W-:-:S02]  /*0b50*/  SHF.R.S32.HI R6, RZ, 0x2, R9 ;  /* 0x00000002ff067819 */ /* 0x000fc40000011409 */
[----:B------:R-:W-:Y:S02]  /*0b60*/  SHF.R.S32.HI R11, RZ, 0x1f, R9 ;  /* 0x0000001fff0b7819 */ /* 0x000fe40000011409 */
[----:B------:R-:W-:Y:S02]  /*0b70*/  SHF.R.S32.HI R5, RZ, 0x4, R2 ;  /* 0x00000004ff057819 */ /* 0x000fe40000011402 */
[----:B------:R-:W-:Y:S02]  /*0b80*/  LOP3.LUT R4, R2, 0x3fffff0, RZ, 0xc0, !PT ;  /* 0x03fffff002047812 */ /* 0x000fe400078ec0ff */
[----:B------:R-:W-:Y:S02]  /*0b90*/  LOP3.LUT R10, R10, 0xfffffffc, RZ, 0xc0, !PT ;  /* 0xfffffffc0a0a7812 */ /* 0x000fe400078ec0ff */
[----:B------:R-:W-:Y:S02]  /*0ba0*/  LEA.HI R0, R0, R197, RZ, 0x3 ;  /* 0x000000c500007211 */ /* 0x000fe400078f18ff */
[----:B------:R-:W-:-:S02]  /*0bb0*/  LEA.HI R11, R11, R6, RZ, 0x3 ;  /* 0x000000060b0b7211 */ /* 0x000fc400078f18ff */
[----:B------:R-:W-:Y:S01]  /*0bc0*/  SHF.R.S32.HI R192, RZ, 0x7, R3 ;  /* 0x00000007ffc07819 */ /* 0x000fe20000011403 */
[C---:B------:R-:W-:Y:S01]  /*0bd0*/  IMAD.IADD R4, R197.reuse, 0x1, -R4 ;  /* 0x00000001c5047824 */ /* 0x040fe200078e0a04 */
[----:B------:R-:W-:Y:S01]  /*0be0*/  LEA.HI R2, R2, R5, RZ, 0x1 ;  /* 0x0000000502027211 */ /* 0x000fe200078f08ff */
[----:B------:R-:W-:Y:S01]  /*0bf0*/  IMAD.IADD R10, R197, 0x1, -R10 ;  /* 0x00000001c50a7824 */ /* 0x000fe200078e0a0a */
[----:B------:R-:W-:Y:S02]  /*0c00*/  LOP3.LUT R186, R0, 0xfffffff8, RZ, 0xc0, !PT ;  /* 0xfffffff800ba7812 */ /* 0x000fe400078ec0ff */
[----:B------:R-:W-:Y:S02]  /*0c10*/  LOP3.LUT R11, R11, 0xfffffff8, RZ, 0xc0, !PT ;  /* 0xfffffff80b0b7812 */ /* 0x000fe400078ec0ff */
[----:B------:R-:W-:Y:S02]  /*0c20*/  LEA.HI R8, R8, R191, RZ, 0x5 ;  /* 0x000000bf08087211 */ /* 0x000fe400078f28ff */
[----:B------:R-:W-:Y:S01]  /*0c30*/  LEA.HI R3, R3, R192, RZ, 0x1 ;  /* 0x000000c003037211 */ /* 0x000fe200078f08ff */
[----:B------:R-:W-:Y:S01]  /*0c40*/  IMAD R7, R4, 0x40, R7 ;  /* 0x0000004004077824 */ /* 0x000fe200078e0207 */
[----:B------:R-:W-:Y:S01]  /*0c50*/  LOP3.LUT R2, R2, 0x1ffffffe, RZ, 0xc0, !PT ;  /* 0x1ffffffe02027812 */ /* 0x000fe200078ec0ff */
[----:B------:R-:W-:Y:S01]  /*0c60*/  IMAD.IADD R186, R197, 0x1, -R186 ;  /* 0x00000001c5ba7824 */ /* 0x000fe200078e0aba */
[----:B------:R-:W-:Y:S01]  /*0c70*/  SHF.R.S32.HI R8, RZ, 0x5, R8 ;  /* 0x00000005ff087819 */ /* 0x000fe20000011408 */
[----:B------:R-:W-:Y:S01]  /*0c80*/  IMAD.IADD R11, R6, 0x1, -R11 ;  /* 0x00000001060b7824 */ /* 0x000fe200078e0a0b */
[----:B------:R-:W-:-:S02]  /*0c90*/  LEA.HI R4, R10, R10, RZ, 0x1 ;  /* 0x0000000a0a047211 */ /* 0x000fc400078f08ff */
[----:B------:R-:W-:Y:S01]  /*0ca0*/  LOP3.LUT R3, R3, 0x3fffffe, RZ, 0xc0, !PT ;  /* 0x03fffffe03037812 */ /* 0x000fe200078ec0ff */
[----:B------:R-:W-:Y:S01]  /*0cb0*/  IMAD.IADD R2, R5, 0x1, -R2 ;  /* 0x0000000105027824 */ /* 0x000fe200078e0a02 */
[----:B------:R-:W-:Y:S01]  /*0cc0*/  LOP3.LUT R5, R4, 0x1ffffffe, RZ, 0xc0, !PT ;  /* 0x1ffffffe04057812 */ /* 0x000fe200078ec0ff */
[----:B------:R-:W-:Y:S02]  /*0cd0*/  IMAD.SHL.U32 R19, R186, 0x8, RZ ;  /* 0x00000008ba137824 */ /* 0x000fe400078e00ff */
[----:B------:R-:W-:Y:S02]  /*0ce0*/  IMAD R8, R8, 0x10, R11 ;  /* 0x0000001008087824 */ /* 0x000fe400078e020b */
[----:B------:R-:W-:Y:S01]  /*0cf0*/  IMAD.IADD R3, R192, 0x1, -R3 ;  /* 0x00000001c0037824 */ /* 0x000fe200078e0a03 */
[----:B------:R-:W-:Y:S01]  /*0d00*/  LOP3.LUT R22, R9, 0x7ffffffc, RZ, 0xc0, !PT ;  /* 0x7ffffffc09167812 */ /* 0x000fe200078ec0ff */
[----:B------:R-:W-:Y:S02]  /*0d10*/  VIADD R185, R19, 0x40 ;  /* 0x0000004013b97836 */ /* 0x000fe40000000000 */
[----:B------:R-:W-:-:S02]  /*0d20*/  IMAD.IADD R10, R10, 0x1, -R5 ;  /* 0x000000010a0a7824 */ /* 0x000fc400078e0a05 */
[----:B------:R-:W-:Y:S01]  /*0d30*/  IMAD R193, R3, 0x40, R8 ;  /* 0x0000004003c17824 */ /* 0x000fe200078e0208 */
[----:B------:R-:W-:Y:S01]  /*0d40*/  SHF.R.S32.HI R189, RZ, 0x3, R0 ;  /* 0x00000003ffbd7819 */ /* 0x000fe20000011400 */
[----:B------:R-:W-:Y:S01]  /*0d50*/  IMAD R194, R2, 0x8, R7 ;  /* 0x0000000802c27824 */ /* 0x000fe200078e0207 */
[----:B------:R-:W-:Y:S01]  /*0d60*/  SHF.R.S32.HI R196, RZ, 0x1f, R19 ;  /* 0x0000001fffc47819 */ /* 0x000fe20000011413 */
[----:B------:R-:W-:Y:S01]  /*0d70*/  IMAD.MOV.U32 R190, RZ, RZ, RZ ;  /* 0x000000ffffbe7224 */ /* 0x000fe200078e00ff */
[----:B------:R-:W-:Y:S01]  /*0d80*/  SHF.R.S32.HI R195, RZ, 0x1f, R185 ;  /* 0x0000001fffc37819 */ /* 0x000fe200000114b9 */
[----:B------:R-:W-:Y:S02]  /*0d90*/  IMAD.IADD R22, R191, 0x1, -R22 ;  /* 0x00000001bf167824 */ /* 0x000fe400078e0a16 */
[----:B------:R-:W-:Y:S01]  /*0da0*/  IMAD R23, R10, 0x8, R193 ;  /* 0x000000080a177824 */ /* 0x000fe200078e02c1 */
[----:B------:R-:W-:Y:S01]  /*0db0*/  UMOV UR36, URZ ;  /* 0x0000003f00247c82 */ /* 0x000fe20008000000 */
[----:B------:R-:W-:Y:S01]  /*0dc0*/  UMOV UR37, URZ ;  /* 0x0000003f00257c82 */ /* 0x000fe20008000000 */
[----:B--2---:R-:W-:-:S07]  /*0dd0*/  LOP3.LUT R18, R12, 0x1, RZ, 0xfc, !PT ;  /* 0x000000010c127812 */ /* 0x004fce00078efcff */
.L_x_2512:
[----:B0-2---:R-:W0:Y:S01]  /*0de0*/  LDC.64 R2, c[0x0][0xc88] ;  /* 0x00032200ff027b82 */ /* 0x005e220000000a00 */
[----:B------:R-:W-:Y:S01]  /*0df0*/  ULDC.64 UR4, c[0x0][0xa28] ;  /* 0x00028a0000047ab9 */ /* 0x000fe20000000a00 */
[----:B------:R-:W-:Y:S01]  /*0e00*/  ULDC.64 UR6, c[0x0][0xa18] ;  /* 0x0002860000067ab9 */ /* 0x000fe20000000a00 */
[----:B------:R-:W-:Y:S01]  /*0e10*/  IMAD.MOV.U32 R7, RZ, RZ, RZ ;  /* 0x000000ffff077224 */ /* 0x000fe200078e00ff */
[----:B------:R-:W-:Y:S01]  /*0e20*/  ULDC.64 UR8, c[0x0][0xa20] ;  /* 0x0002880000087ab9 */ /* 0x000fe20000000a00 */
[----:B0-----:R-:W-:-:S05]  /*0e30*/  IMAD.WIDE R2, R47, 0x4, R2 ;  /* 0x000000042f027825 */ /* 0x001fca00078e0202 */
[----:B------:R-:W2:Y:S01]  /*0e40*/  LDG.E R184, desc[UR40][R2.64] ;  /* 0x0000002802b87981 */ /* 0x000ea2000c1e1900 */
[----:B------:R-:W-:Y:S02]  /*0e50*/  ISETP.NE.U32.AND P0, PT, RZ, UR4, PT ;  /* 0x00000004ff007c0c */ /* 0x000fe4000bf05070 */
[----:B------:R-:W-:Y:S02]  /*0e60*/  ISETP.NE.U32.AND P1, PT, RZ, UR6, PT ;  /* 0x00000006ff007c0c */ /* 0x000fe4000bf25070 */
[----:B------:R-:W-:Y:S02]  /*0e70*/  ISETP.NE.AND.EX P0, PT, RZ, UR5, PT, P0 ;  /* 0x00000005ff007c0c */ /* 0x000fe4000bf05300 */
[----:B------:R-:W-:Y:S02]  /*0e80*/  ISETP.NE.AND.EX P1, PT, RZ, UR7, PT, P1 ;  /* 0x00000007ff007c0c */ /* 0x000fe4000bf25310 */
[----:B--2---:R-:W-:-:S09]  /*0e90*/  SHF.R.S32.HI R188, RZ, 0x1f, R184 ;  /* 0x0000001fffbc7819 */ /* 0x004fd200000114b8 */
[----:B---34-:R-:W-:Y:S01]  /*0ea0*/  @P0 LEA R4, P2, R184, UR4, 0x2 ;  /* 0x00000004b8040c11 */ /* 0x018fe2000f8410ff */
[----:B------:R-:W-:-:S03]  /*0eb0*/  ULDC UR4, c[0x0][0x288] ;  /* 0x0000a20000047ab9 */ /* 0x000fc60000000800 */
[C-C-:B------:R-:W-:Y:S02]  /*0ec0*/  @P0 LEA.HI.X R5, R184.reuse, UR5, R188.reuse, 0x2, P2 ;  /* 0x00000005b8050c11 */ /* 0x140fe400090f14bc */
[C---:B------:R-:W-:Y:S01]  /*0ed0*/  @P1 LEA R2, P2, R184.reuse, UR6, 0x2 ;  /* 0x00000006b8021c11 */ /* 0x040fe2000f8410ff */
[----:B------:R-:W-:Y:S01]  /*0ee0*/  IMAD.U32 R17, RZ, RZ, UR4 ;  /* 0x00000004ff117e24 */ /* 0x000fe2000f8e00ff */
[----:B------:R-:W-:Y:S01]  /*0ef0*/  ULDC.64 UR4, c[0x0][0x418] ;  /* 0x0001060000047ab9 */ /* 0x000fe20000000a00 */
[----:B------:R0:W5:Y:S01]  /*0f00*/  @P0 LDG.E R7, desc[UR40][R4.64] ;  /* 0x0000002804070981 */ /* 0x000162000c1e1900 */
[----:B------:R-:W-:-:S05]  /*0f10*/  @P1 LEA.HI.X R3, R184, UR7, R188, 0x2, P2 ;  /* 0x00000007b8031c11 */ /* 0x000fca00090f14bc */
[----:B------:R0:W5:Y:S01]  /*0f20*/  @P1 LDG.E R17, desc[UR40][R2.64] ;  /* 0x0000002802111981 */ /* 0x000162000c1e1900 */
[----:B------:R-:W-:Y:S01]  /*0f30*/  UISETP.NE.U32.AND UP0, UPT, UR4, URZ, UPT ;  /* 0x0000003f0400728c */ /* 0x000fe2000bf05070 */
[----:B------:R-:W-:Y:S02]  /*0f40*/  ISETP.NE.U32.AND P2, PT, RZ, UR8, PT ;  /* 0x00000008ff007c0c */ /* 0x000fe4000bf45070 */
[----:B------:R-:W-:Y:S01]  /*0f50*/  ULDC UR4, c[0x0][0x424] ;  /* 0x0001090000047ab9 */ /* 0x000fe20000000800 */
[----:B------:R-:W-:Y:S01]  /*0f60*/  UISETP.NE.AND.EX UP0, UPT, UR5, URZ, UPT, UP0 ;  /* 0x0000003f0500728c */ /* 0x000fe2000bf05300 */
[----:B------:R-:W-:Y:S02]  /*0f70*/  ISETP.NE.AND.EX P2, PT, RZ, UR9, PT, P2 ;  /* 0x00000009ff007c0c */ /* 0x000fe4000bf45320 */
[----:B------:R-:W-:Y:S01]  /*0f80*/  ULDC UR5, c[0x0][0x2f0] ;  /* 0x0000bc0000057ab9 */ /* 0x000fe20000000800 */
[----:B------:R-:W-:-:S04]  /*0f90*/  USEL UR4, UR4, 0x1, UP0 ;  /* 0x0000000104047887 */ /* 0x000fc80008000000 */
[----:B------:R-:W-:Y:S01]  /*0fa0*/  UIMAD UR4, UR4, UR5, URZ ;  /* 0x00000005040472a4 */ /* 0x000fe2000f8e023f */
[----:B0-----:R-:W-:Y:S11]  /*0fb0*/  @P1 BRA `(.L_x_2459) ;  /* 0x0000000000241947 */ /* 0x001ff60003800000 */
        /* <DEDUP_REMOVED lines=8> */
[----:B--2---:R-:W-:-:S07]  /*1040*/  IMAD.IADD R17, R0, 0x1, -R17 ;  /* 0x0000000100117824 */ /* 0x004fce00078e0a11 */
.L_x_2459:
[----:B------:R-:W-:Y:S02]  /*1050*/  IMAD.U32 R16, RZ, RZ, UR4 ;  /* 0x00000004ff107e24 */ /* 0x000fe4000f8e00ff */
[----:B------:R-:W-:Y:S01]  /*1060*/  IMAD.MOV.U32 R187, RZ, RZ, R46 ;  /* 0x000000ffffbb7224 */ /* 0x000fe200078e002e */
[----:B------:R-:W-:Y:S06]  /*1070*/  @!P2 BRA `(.L_x_2460) ;  /* 0x000000000010a947 */ /* 0x000fec0003800000 */
[----:B------:R-:W-:-:S04]  /*1080*/  LEA R2, P0, R184, UR8, 0x2 ;  /* 0x00000008b8027c11 */ /* 0x000fc8000f8010ff */
[----:B------:R-:W-:-:S05]  /*1090*/  LEA.HI.X R3, R184, UR9, R188, 0x2, P0 ;  /* 0x00000009b8037c11 */ /* 0x000fca00080f14bc */
[----:B------:R0:W5:Y:S01]  /*10a0*/  LDG.E R16, desc[UR40][R2.64] ;  /* 0x0000002802107981 */ /* 0x000162000c1e1900 */
[----:B------:R-:W-:Y:S05]  /*10b0*/  BRA `(.L_x_2461) ;  /* 0x0000000000247947 */ /* 0x000fea0003800000 */
.L_x_2460:
[----:B------:R-:W-:Y:S02]  /*10c0*/  ULDC.64 UR4, c[0x0][0xa08] ;  /* 0x0002820000047ab9 */ /* 0x000fe40000000a00 */
[----:B------:R-:W-:-:S04]  /*10d0*/  ISETP.NE.U32.AND P0, PT, RZ, UR4, PT ;  /* 0x00000004ff007c0c */ /* 0x000fc8000bf05070 */
[----:B------:R-:W-:-:S13]  /*10e0*/  ISETP.NE.AND.EX P0, PT, RZ, UR5, PT, P0 ;  /* 0x00000005ff007c0c */ /* 0x000fda000bf05300 */
[----:B------:R-:W-:Y:S05]  /*10f0*/  @!P0 BRA `(.L_x_2461) ;  /* 0x0000000000148947 */ /* 0x000fea0003800000 */
[----:B------:R-:W0:Y:S02]  /*1100*/  LDC.64 R2, c[0x0][0xa08] ;  /* 0x00028200ff027b82 */ /* 0x000e240000000a00 */
[----:B0-----:R-:W-:-:S05]  /*1110*/  IMAD.WIDE R2, R184, 0x4, R2 ;  /* 0x00000004b8027825 */ /* 0x001fca00078e0202 */
[----:B------:R-:W2:Y:S04]  /*1120*/  LDG.E R16, desc[UR40][R2.64] ;  /* 0x0000002802107981 */ /* 0x000ea8000c1e1900 */
[----:B------:R-:W2:Y:S02]  /*1130*/  LDG.E R5, desc[UR40][R2.64+0x4] ;  /* 0x0000042802057981 */ /* 0x000ea4000c1e1900 */
[----:B--2---:R-:W-:-:S07]  /*1140*/  IMAD.IADD R16, R5, 0x1, -R16 ;  /* 0x0000000105107824 */ /* 0x004fce00078e0a10 */
.L_x_2461:
[----:B------:R-:W1:Y:S01]  /*1150*/  LDC R0, c[0x0][0x448] ;  /* 0x00011200ff007b82 */ /* 0x000e620000000800 */
[----:B0-----:R-:W-:Y:S01]  /*1160*/  IMAD.SHL.U32 R2, R45, 0x80, RZ ;  /* 0x000000802d027824 */ /* 0x001fe200078e00ff */
[----:B------:R-:W-:Y:S01]  /*1170*/  CS2R R150, SRZ ;  /* 0x0000000000967805 */ /* 0x000fe2000001ff00 */
[----:B-----5:R-:W-:Y:S01]  /*1180*/  IMAD.IADD R16, R16, 0x1, -R7 ;  /* 0x0000000110107824 */ /* 0x020fe200078e0a07 */
[----:B------:R-:W-:Y:S02]  /*1190*/  CS2R R148, SRZ ;  /* 0x0000000000947805 */ /* 0x000fe4000001ff00 */
[----:B------:R-:W-:Y:S02]  /*11a0*/  CS2R R146, SRZ ;  /* 0x0000000000927805 */ /* 0x000fe4000001ff00 */
[----:B------:R-:W-:Y:S02]  /*11b0*/  CS2R R144, SRZ ;  /* 0x0000000000907805 */ /* 0x000fe4000001ff00 */
[----:B------:R-:W-:-:S02]  /*11c0*/  CS2R R142, SRZ ;  /* 0x00000000008e7805 */ /* 0x000fc4000001ff00 */
[----:B------:R-:W-:Y:S02]  /*11d0*/  IADD3 R5, R16, 0x80, -R17 ;  /* 0x0000008010057810 */ /* 0x000fe40007ffe811 */
        /* <DEDUP_REMOVED lines=15> */
[----:B-1----:R-:W-:Y:S01]  /*12d0*/  ISETP.NE.AND P0, PT, R0, 0x1, PT ;  /* 0x000000010000780c */ /* 0x002fe20003f05270 */
[----:B------:R-:W-:Y:S01]  /*12e0*/  VIADD R0, R2, 0x7f ;  /* 0x0000007f02007836 */ /* 0x000fe20000000000 */
        /* <DEDUP_REMOVED lines=10> */
[----:B------:R-:W-:Y:S01]  /*1390*/  CS2R R90, SRZ ;  /* 0x00000000005a7805 */ /* 0x000fe2000001ff00 */
[----:B------:R-:W0:Y:S01]  /*13a0*/  @P0 LDC R3, c[0x0][0x44c] ;  /* 0x00011300ff030b82 */ /* 0x000e220000000800 */
[----:B------:R-:W-:Y:S02]  /*13b0*/  IMAD.MOV.U32 R21, RZ, RZ, RZ ;  /* 0x000000ffff157224 */ /* 0x000fe400078e00ff */
[----:B------:R-:W-:Y:S02]  /*13c0*/  IMAD.MOV.U32 R89, RZ, RZ, RZ ;  /* 0x000000ffff597224 */ /* 0x000fe400078e00ff */
[----:B------:R-:W-:-:S03]  /*13d0*/  IMAD.MOV.U32 R8, RZ, RZ, RZ ;  /* 0x000000ffff087224 */ /* 0x000fc600078e00ff */
[----:B------:R-:W1:Y:S01]  /*13e0*/  @P0 LDC R4, c[0x0][0x450] ;  /* 0x00011400ff040b82 */ /* 0x000e620000000800 */
[----:B0-----:R-:W-:-:S05]  /*13f0*/  @P0 IMAD.HI.U32 R3, R0, R3, RZ ;  /* 0x0000000300030227 */ /* 0x001fca00078e00ff */
[----:B-1----:R-:W-:Y:S01]  /*1400*/  @P0 SHF.R.U32.HI R0, RZ, R4, R3 ;  /* 0x00000004ff000219 */ /* 0x002fe20000011603 */
[----:B------:R-:W-:Y:S01]  /*1410*/  VIADD R3, R16, 0x7f ;  /* 0x0000007f10037836 */ /* 0x000fe20000000000 */
[----:B------:R-:W-:-:S03]  /*1420*/  PLOP3.LUT P0, PT, PT, PT, PT, 0x80, 0x0 ;  /* 0x000000000000781c */ /* 0x000fc60003f0f070 */
[----:B------:R-:W-:Y:S01]  /*1430*/  IMAD.IADD R5, R5, 0x1, R0 ;  /* 0x0000000105057824 */ /* 0x000fe200078e0200 */
[----:B------:R-:W-:-:S04]  /*1440*/  SHF.R.S32.HI R0, RZ, 0x1f, R3 ;  /* 0x0000001fff007819 */ /* 0x000fc80000011403 */
[----:B------:R-:W-:Y:S02]  /*1450*/  SHF.R.S32.HI R4, RZ, 0x1f, R5 ;  /* 0x0000001fff047819 */ /* 0x000fe40000011405 */
[----:B------:R-:W-:Y:S02]  /*1460*/  LEA.HI R0, R0, R3, RZ, 0x7 ;  /* 0x0000000300007211 */ /* 0x000fe400078f38ff */
[----:B------:R-:W-:Y:S02]  /*1470*/  LEA.HI R4, R4, R5, RZ, 0x7 ;  /* 0x0000000504047211 */ /* 0x000fe400078f38ff */
[----:B------:R-:W-:Y:S01]  /*1480*/  SHF.R.S32.HI R88, RZ, 0x7, R0 ;  /* 0x00000007ff587819 */ /* 0x000fe20000011400 */
[----:B------:R-:W-:Y:S01]  /*1490*/  IMAD.MOV.U32 R0, RZ, RZ, RZ ;  /* 0x000000ffff007224 */ /* 0x000fe200078e00ff */
[----:B------:R-:W-:-:S04]  /*14a0*/  SHF.R.S32.HI R3, RZ, 0x7, R4 ;  /* 0x00000007ff037819 */ /* 0x000fc80000011404 */
[----:B------:R-:W-:Y:S01]  /*14b0*/  VIMNMX R88, R88, R3, PT ;  /* 0x0000000358587248 */ /* 0x000fe20003fe0100 */
[----:B------:R-:W-:-:S03]  /*14c0*/  IMAD.MOV.U32 R3, RZ, RZ, RZ ;  /* 0x000000ffff037224 */ /* 0x000fc600078e00ff */
[----:B------:R-:W-:-:S13]  /*14d0*/  ISETP.GE.AND P1, PT, R88, 0x1, PT ;  /* 0x000000015800780c */ /* 0x000fda0003f26270 */
[----:B------:R-:W-:Y:S05]  /*14e0*/  @!P1 BRA `(.L_x_2462) ;  /* 0x0000009000589947 */ /* 0x000fea0003800000 */
        /* <DEDUP_REMOVED lines=31> */
.L_x_2463:
[----:B------:R-:W-:Y:S02]  /*16e0*/  LEA.HI R0, R190, R190, RZ, 0x1 ;  /* 0x000000bebe007211 */ /* 0x000fe400078f08ff */
[----:B------:R-:W-:Y:S02]  /*16f0*/  ISETP.NE.AND P0, PT, R18, 0x3, PT ;  /* 0x000000031200780c */ /* 0x000fe40003f05270 */
[----:B------:R-:W-:-:S05]  /*1700*/  LOP3.LUT R3, R0, 0xfffffffe, RZ, 0xc0, !PT ;  /* 0xfffffffe00037812 */ /* 0x000fca00078ec0ff */
[----:B------:R-:W-:-:S05]  /*1710*/  IMAD.IADD R0, R190, 0x1, -R3 ;  /* 0x00000001be007824 */ /* 0x000fca00078e0a03 */
[----:B------:R-:W-:-:S04]  /*1720*/  SHF.L.U32 R0, R0, 0x1f, RZ ;  /* 0x0000001f00007819 */ /* 0x000fc800000006ff */
[----:B------:R-:W0:Y:S02]  /*1730*/  SYNCS.PHASECHK.TRANS64.TRYWAIT P1, [UR38+0x28800], R0 ;  /* 0x02880000ff0075a7 */ /* 0x000e240008020166 */
[----:B0-----:R-:W-:Y:S05]  /*1740*/  @!P1 BRA `(.L_x_2464) ;  /* 0x0000011000209947 */ /* 0x001fea0003800000 */
.L_x_2634:
[----:B------:R-:W-:Y:S05]  /*1750*/  @!P0 BRA `(.L_x_2465) ;  /* 0x0000000000048947 */ /* 0x000fea0003800000 */
[----:B------:R-:W-:Y:S01]  /*1760*/  BPT.TRAP 0x1 ;  /* 0x000000040000795c */ /* 0x000fe20000300000 */
.L_x_2465:
[----:B0-----:R-:W-:Y:S02]  /*1770*/  IMAD.U32 R0, RZ, RZ, UR37 ;  /* 0x00000025ff007e24 */ /* 0x001fe4000f8e00ff */
[----:B------:R-:W-:-:S03]  /*1780*/  IMAD.U32 R3, RZ, RZ, UR36 ;  /* 0x00000024ff037e24 */ /* 0x000fc6000f8e00ff */
[----:B------:R-:W-:Y:S02]  /*1790*/  LEA R0, R0, UR38, 0x3 ;  /* 0x0000002600007c11 */ /* 0x000fe4000f8e18ff */
[----:B------:R-:W-:-:S04]  /*17a0*/  SHF.L.U32 R3, R3, 0x1f, RZ ;  /* 0x0000001f03037819 */ /* 0x000fc800000006ff */
[----:B------:R0:W1:Y:S01]  /*17b0*/  SYNCS.PHASECHK.TRANS64.TRYWAIT P2, [R0+URZ+0x28830], R3 ;  /* 0x02883003000075a7 */ /* 0x000062000804017f */
[----:B------:R-:W-:Y:S05]  /*17c0*/  @!P0 BRA `(.L_x_2466) ;  /* 0x0000000000048947 */ /* 0x000fea0003800000 */
[----:B------:R-:W-:Y:S01]  /*17d0*/  BPT.TRAP 0x1 ;  /* 0x000000040000795c */ /* 0x000fe20000300000 */
.L_x_2466:
[----:B------:R-:W2:Y:S02]  /*17e0*/  S2R R4, SR_TID.X ;  /* 0x0000000000047919 */ /* 0x000ea40000002100 */
[----:B--2---:R-:W-:Y:S01]  /*17f0*/  LOP3.LUT P1, RZ, R4, 0x7f, RZ, 0xc0, !PT ;  /* 0x0000007f04ff7812 */ /* 0x004fe2000782c0ff */
[----:B-1----:R-:W-:-:S12]  /*1800*/  @P2 BRA `(.L_x_2467) ;  /* 0x0000000000082947 */ /* 0x002fd80003800000 */
[----:B------:R-:W1:Y:S02]  /*1810*/  SYNCS.PHASECHK.TRANS64.TRYWAIT P2, [R0+URZ+0x28830], R3 ;  /* 0x02883003000075a7 */ /* 0x000e64000804017f */
[----:B-1----:R-:W-:Y:S05]  /*1820*/  @!P2 BRA `(.L_x_2468) ;  /* 0x000001100000a947 */ /* 0x002fea0003800000 */
.L_x_2467:
[----:B------:R-:W-:Y:S05]  /*1830*/  WARPSYNC.ALL ;  /* 0x0000000000007948 */ /* 0x000fea0003800000 */
[----:B------:R-:W-:Y:S01]  /*1840*/  UIADD3 UR4, UR38, 0x18400, URZ ;  /* 0x0001840026047890 */ /* 0x000fe2000fffe03f */
[----:B------:R-:W-:Y:S01]  /*1850*/  WARPGROUP.ARRIVE ;  /* 0x00000000000079c5 */ /* 0x000fe20000000000 */
[----:B------:R-:W-:Y:S01]  /*1860*/  ULOP3.LUT UR32, UR43, 0x10000, URZ, 0xfc, !UPT ;  /* 0x000100002b207892 */ /* 0x000fe2000f8efc3f */
[----:B------:R-:W2:Y:S01]  /*1870*/  LDC R8, c[0x0][0x448] ;  /* 0x00011200ff087b82 */ /* 0x000ea20000000800 */
        /* <DEDUP_REMOVED lines=24> */
[----:B--2---:R-:W-:Y:S01]  /*1a00*/  ISETP.NE.AND P2, PT, R8, 0x1, PT ;  /* 0x000000010800780c */ /* 0x004fe20003f45270 */
[----:B------:R-:W-:Y:S01]  /*1a10*/  UIADD3 UR14, UR34, 0x6, URZ ;  /* 0x00000006220e7890 */ /* 0x000fe2000fffe03f */
[----:B------:R-:W-:Y:S01]  /*1a20*/  IMAD.IADD R8, R23, 0x1, R2 ;  /* 0x0000000117087824 */ /* 0x000fe200078e0202 */
        /* <DEDUP_REMOVED lines=11> */
[----:B------:R-:W0:Y:S01]  /*1ae0*/  @P2 LDC R9, c[0x0][0x44c] ;  /* 0x00011300ff092b82 */ /* 0x000e220000000800 */
        /* <DEDUP_REMOVED lines=17> */
[----:B------:R-:W-:Y:S02]  /*1c00*/  CS2R R118, SRZ ;  /* 0x0000000000767805 */ /* 0x000fe4000001ff00 */
[----:B------:R-:W-:Y:S02]  /*1c10*/  CS2R R116, SRZ ;  /* 0x0000000000747805 */ /* 0x000fe4000001ff00 */
[----:B------:R-:W-:Y:S01]  /*1c20*/  CS2R R114, SRZ ;  /* 0x0000000000727805 */ /* 0x000fe2000001ff00 */
[----:B0-----:R-:W-:Y:S01]  /*1c30*/  @P2 IMAD.HI.U32 R9, R8, R9, RZ ;  /* 0x0000000908092227 */ /* 0x001fe200078e00ff */
[----:B------:R-:W-:-:S02]  /*1c40*/  WARPGROUP.DEPBAR.LE gsb0, 0x0 ;  /* 0x00008000000079c5 */ /* 0x000fc40000010000 */
[----:B------:R-:W-:-:S06]  /*1c50*/  WARPGROUP.ARRIVE ;  /* 0x00000000000079c5 */ /* 0x000fcc0000000000 */
[----:B------:R-:W-:Y:S01]  /*1c60*/  HGMMA.64x128x16.F32 R24, gdesc[UR4], R24, gsb0 ;  /* 0x01e00000041879f0 */ /* 0x000fe20008000818 */
[----:B------:R-:W-:Y:S01]  /*1c70*/  ULDC UR6, c[0x0][0x9d8] ;  /* 0x0002760000067ab9 */ /* 0x000fe20000000800 */
[----:B------:R-:W-:Y:S01]  /*1c80*/  ULDC UR7, c[0x0][0x988] ;  /* 0x0002620000077ab9 */ /* 0x000fe20000000800 */
        /* <DEDUP_REMOVED lines=31> */
[----:B------:R1:W2:Y:S01]  /*1e80*/  MUFU.TANH R99, R26 ;  /* 0x0000001a00637308 */ /* 0x0002a20000002400 */
[----:B0-----:R-:W0:Y:S01]  /*1e90*/  @P2 LDC R30, c[0x0][0x450] ;  /* 0x00011400ff1e2b82 */ /* 0x001e220000000800 */
[----:B------:R-:W-:Y:S01]  /*1ea0*/  FMUL.FTZ R43, R43, UR6 ;  /* 0x000000062b2b7c20 */ /* 0x000fe20008410000 */
[----:B------:R-:W-:Y:S01]  /*1eb0*/  FMUL.FTZ R46, R46, UR6 ;  /* 0x000000062e2e7c20 */ /* 0x000fe20008410000 */
[----:B------:R-:W-:Y:S01]  /*1ec0*/  FMUL.FTZ R47, R47, UR6 ;  /* 0x000000062f2f7c20 */ /* 0x000fe20008410000 */
[----:B------:R-:W-:Y:S01]  /*1ed0*/  FMUL.FTZ R50, R50, UR6 ;  /* 0x0000000632327c20 */ /* 0x000fe20008410000 */
[----:B------:R-:W-:Y:S01]  /*1ee0*/  FMUL.FTZ R51, R51, UR6 ;  /* 0x0000000633337c20 */ /* 0x000fe20008410000 */
[----:B------:R-:W-:Y:S01]  /*1ef0*/  FMUL.FTZ R54, R54, UR6 ;  /* 0x0000000636367c20 */ /* 0x000fe20008410000 */
[----:B------:R3:W4:Y:S01]  /*1f00*/  MUFU.TANH R32, R27 ;  /* 0x0000001b00207308 */ /* 0x0007220000002400 */
[----:B-1----:R-:W-:-:S02]  /*1f10*/  IMAD.MOV.U32 R26, RZ, RZ, R8 ;  /* 0x000000ffff1a7224 */ /* 0x002fc400078e0008 */
        /* <DEDUP_REMOVED lines=14> */
[----:B------:R-:W5:Y:S01]  /*2000*/  MUFU.TANH R34, R34 ;  /* 0x0000002200227308 */ /* 0x000f620000002400 */
[----:B0-----:R-:W-:Y:S01]  /*2010*/  @P2 SHF.R.U32.HI R26, RZ, R30, R9 ;  /* 0x0000001eff1a2219 */ /* 0x001fe20000011609 */
[----:B------:R-:W-:-:S02]  /*2020*/  IMAD.MOV.U32 R9, RZ, RZ, -0x80 ;  /* 0xffffff80ff097424 */ /* 0x000fc400078e00ff */
[----:B------:R-:W-:Y:S01]  /*2030*/  FMUL.FTZ R74, R74, UR6 ;  /* 0x000000064a4a7c20 */ /* 0x000fe20008410000 */
[----:B------:R-:W-:Y:S01]  /*2040*/  FMUL.FTZ R75, R75, UR6 ;  /* 0x000000064b4b7c20 */ /* 0x000fe20008410000 */
[----:B------:R-:W-:Y:S01]  /*2050*/  FMUL.FTZ R15, R37, UR6 ;  /* 0x00000006250f7c20 */ /* 0x000fe20008410000 */
[----:B------:R-:W0:Y:S01]  /*2060*/  SHFL.IDX PT, R8, R26, 0x1, 0x1c1f ;  /* 0x003c1f001a087f89 */ /* 0x000e2200000e0000 */
[----:B------:R-:W-:Y:S01]  /*2070*/  IMAD R9, R88, R9, 0x80 ;  /* 0x0000008058097424 */ /* 0x000fe200078e0209 */
[----:B------:R-:W5:Y:S01]  /*2080*/  MUFU.TANH R35, R35 ;  /* 0x0000002300237308 */ /* 0x000f620000002400 */
[----:B------:R-:W-:Y:S01]  /*2090*/  FMUL.FTZ R78, R78, UR6 ;  /* 0x000000064e4e7c20 */ /* 0x000fe20008410000 */
[----:B------:R-:W-:Y:S01]  /*20a0*/  FMUL.FTZ R79, R79, UR6 ;  /* 0x000000064f4f7c20 */ /* 0x000fe20008410000 */
[----:B---3--:R-:W-:Y:S02]  /*20b0*/  VIADD R27, R9, 0x1 ;  /* 0x00000001091b7836 */ /* 0x008fe40000000000 */
[----:B------:R-:W-:Y:S01]  /*20c0*/  FMUL.FTZ R11, R45, UR6 ;  /* 0x000000062d0b7c20 */ /* 0x000fe20008410000 */
[----:B------:R-:W-:-:S02]  /*20d0*/  IMAD.IADD R9, R16, 0x1, R9 ;  /* 0x0000000110097824 */ /* 0x000fc400078e0209 */
[----:B------:R-:W-:Y:S01]  /*20e0*/  FMUL.FTZ R14, R41, UR6 ;  /* 0x00000006290e7c20 */ /* 0x000fe20008410000 */
[C---:B------:R-:W-:Y:S01]  /*20f0*/  IMAD R27, R22.reuse, -0x2, R27 ;  /* 0xfffffffe161b7824 */ /* 0x040fe200078e021b */
[----:B------:R-:W3:Y:S01]  /*2100*/  MUFU.TANH R38, R38 ;  /* 0x0000002600267308 */ /* 0x000ee20000002400 */
[----:B------:R-:W-:Y:S02]  /*2110*/  IMAD R30, R22, -0x2, R9 ;  /* 0xfffffffe161e7824 */ /* 0x000fe400078e0209 */
[----:B------:R-:W-:Y:S01]  /*2120*/  FMUL.FTZ R82, R82, UR6 ;  /* 0x0000000652527c20 */ /* 0x000fe20008410000 */
[----:B------:R-:W-:Y:S01]  /*2130*/  FMUL.FTZ R83, R83, UR6 ;  /* 0x0000000653537c20 */ /* 0x000fe20008410000 */
[----:B------:R-:W-:Y:S01]  /*2140*/  IADD3 R97, -R17, R27, R16 ;  /* 0x0000001b11617210 */ /* 0x000fe20007ffe110 */
[----:B------:R-:W-:Y:S01]  /*2150*/  FMUL.FTZ R10, R49, UR6 ;  /* 0x00000006310a7c20 */ /* 0x000fe20008410000 */
[----:B------:R-:W-:Y:S01]  /*2160*/  FMUL.FTZ R86, R86, UR6 ;  /* 0x0000000656567c20 */ /* 0x000fe20008410000 */
[----:B------:R-:W-:Y:S01]  /*2170*/  FMUL.FTZ R5, R53, UR6 ;  /* 0x0000000635057c20 */ /* 0x000fe20008410000 */
[----:B------:R-:W3:Y:S01]  /*2180*/  MUFU.TANH R39, R39 ;  /* 0x0000002700277308 */ /* 0x000ee20000002400 */
[----:B------:R-:W-:Y:S01]  /*2190*/  FMUL.FTZ R87, R87, UR6 ;  /* 0x0000000657577c20 */ /* 0x000fe20008410000 */
[----:B------:R-:W3:Y:S01]  /*21a0*/  SHFL.IDX PT, R26, R26, RZ, 0x1c1f ;  /* 0x001c1fff1a1a7589 */ /* 0x000ee200000e0000 */
[----:B------:R-:W-:Y:S01]  /*21b0*/  FMUL.FTZ R20, R36, UR6 ;  /* 0x0000000624147c20 */ /* 0x000fe20008410000 */
[----:B------:R-:W-:Y:S01]  /*21c0*/  FMUL.FTZ R61, R61, UR6 ;  /* 0x000000063d3d7c20 */ /* 0x000fe20008410000 */
[----:B------:R-:W-:Y:S01]  /*21d0*/  FMUL.FTZ R65, R65, UR6 ;  /* 0x0000000641417c20 */ /* 0x000fe20008410000 */
[----:B0-----:R-:W-:Y:S01]  /*21e0*/  VIADDMNMX R9, R8, R97, R30, PT ;  /* 0x0000006108097246 */ /* 0x001fe2000380011e */
[----:B------:R-:W-:Y:S01]  /*21f0*/  FMUL.FTZ R13, R40, UR6 ;  /* 0x00000006280d7c20 */ /* 0x000fe20008410000 */
[----:B------:R-:W0:Y:S01]  /*2200*/  MUFU.TANH R42, R42 ;  /* 0x0000002a002a7308 */ /* 0x000e220000002400 */
[----:B------:R-:W-:Y:S01]  /*2210*/  FMUL.FTZ R69, R69, UR6 ;  /* 0x0000000645457c20 */ /* 0x000fe20008410000 */
[C---:B------:R-:W-:Y:S01]  /*2220*/  ISETP.GT.AND P3, PT, R9.reuse, RZ, PT ;  /* 0x000000ff0900720c */ /* 0x040fe20003f64270 */
[----:B------:R-:W-:Y:S01]  /*2230*/  FMUL.FTZ R12, R44, UR6 ;  /* 0x000000062c0c7c20 */ /* 0x000fe20008410000 */
[----:B------:R-:W-:Y:S01]  /*2240*/  ISETP.GT.AND P4, PT, R9, 0x1, PT ;  /* 0x000000010900780c */ /* 0x000fe20003f84270 */
[----:B------:R-:W-:Y:S01]  /*2250*/  FMUL.FTZ R73, R73, UR6 ;  /* 0x0000000649497c20 */ /* 0x000fe20008410000 */
[----:B------:R-:W-:Y:S01]  /*2260*/  ISETP.GT.AND P5, PT, R9, 0x8, PT ;  /* 0x000000080900780c */ /* 0x000fe20003fa4270 */
[----:B------:R-:W-:Y:S01]  /*2270*/  FMUL.FTZ R7, R48, UR6 ;  /* 0x0000000630077c20 */ /* 0x000fe20008410000 */
[----:B--2---:R-:W-:Y:S01]  /*2280*/  FSEL R99, R99, -INF , P3 ;  /* 0xff80000063637808 */ /* 0x004fe20001800000 */
[----:B------:R-:W2:Y:S01]  /*2290*/  MUFU.TANH R43, R43 ;  /* 0x0000002b002b7308 */ /* 0x000ea20000002400 */
[----:B----4-:R-:W-:Y:S01]  /*22a0*/  FSEL R32, R32, -INF , P4 ;  /* 0xff80000020207808 */ /* 0x010fe20002000000 */
[----:B------:R-:W-:Y:S01]  /*22b0*/  FMUL.FTZ R6, R52, UR6 ;  /* 0x0000000634067c20 */ /* 0x000fe20008410000 */
[----:B------:R-:W-:Y:S01]  /*22c0*/  ISETP.GT.AND P3, PT, R9, 0x9, PT ;  /* 0x000000090900780c */ /* 0x000fe20003f64270 */
[----:B------:R-:W-:Y:S01]  /*22d0*/  FMUL.FTZ R77, R77, UR6 ;  /* 0x000000064d4d7c20 */ /* 0x000fe20008410000 */
[----:B------:R-:W-:Y:S01]  /*22e0*/  FSEL R101, R101, -INF , P5 ;  /* 0xff80000065657808 */ /* 0x000fe20002800000 */
[----:B------:R-:W-:Y:S01]  /*22f0*/  FMUL.FTZ R3, R56, UR6 ;  /* 0x0000000638037c20 */ /* 0x000fe20008410000 */
[----:B------:R-:W-:Y:S01]  /*2300*/  FMNMX.FTZ R8, R99, R32, !PT ;  /* 0x0000002063087209 */ /* 0x000fe20007810000 */
[----:B------:R-:W4:Y:S01]  /*2310*/  MUFU.TANH R46, R46 ;  /* 0x0000002e002e7308 */ /* 0x000f220000002400 */
[----:B------:R-:W-:Y:S01]  /*2320*/  ISETP.GT.AND P4, PT, R9, 0x10, PT ;  /* 0x000000100900780c */ /* 0x000fe20003f84270 */
[----:B------:R-:W-:Y:S01]  /*2330*/  FMUL.FTZ R81, R81, UR6 ;  /* 0x0000000651517c20 */ /* 0x000fe20008410000 */
[----:B-1----:R-:W-:Y:S01]  /*2340*/  FSEL R103, R31, -INF , P3 ;  /* 0xff8000001f677808 */ /* 0x002fe20001800000 */
[----:B------:R-:W-:Y:S01]  /*2350*/  FMUL.FTZ R60, R60, UR6 ;  /* 0x000000063c3c7c20 */ /* 0x000fe20008410000 */
[----:B------:R-:W-:Y:S01]  /*2360*/  FMNMX.FTZ R8, R101, R8, !PT ;  /* 0x0000000865087209 */ /* 0x000fe20007810000 */
[----:B------:R-:W-:Y:S01]  /*2370*/  FMUL.FTZ R64, R64, UR6 ;  /* 0x0000000640407c20 */ /* 0x000fe20008410000 */
[----:B------:R-:W-:Y:S01]  /*2380*/  ISETP.GT.AND P3, PT, R9, 0x11, PT ;  /* 0x000000110900780c */ /* 0x000fe20003f64270 */
[----:B------:R-:W1:Y:S01]  /*2390*/  MUFU.TANH R47, R47 ;  /* 0x0000002f002f7308 */ /* 0x000e620000002400 */
[----:B-----5:R-:W-:Y:S01]  /*23a0*/  FSEL R105, R34, -INF , P4 ;  /* 0xff80000022697808 */ /* 0x020fe20002000000 */
[----:B------:R-:W-:Y:S01]  /*23b0*/  FMUL.FTZ R85, R85, UR6 ;  /* 0x0000000655557c20 */ /* 0x000fe20008410000 */
[----:B------:R-:W-:Y:S01]  /*23c0*/  FMNMX.FTZ R8, R103, R8, !PT ;  /* 0x0000000867087209 */ /* 0x000fe20007810000 */
[----:B------:R-:W-:Y:S01]  /*23d0*/  FMUL.FTZ R68, R68, UR6 ;  /* 0x0000000644447c20 */ /* 0x000fe20008410000 */
[----:B------:R-:W-:Y:S01]  /*23e0*/  ISETP.GT.AND P4, PT, R9, 0x18, PT ;  /* 0x000000180900780c */ /* 0x000fe20003f84270 */
[----:B------:R-:W-:Y:S01]  /*23f0*/  FMUL.FTZ R72, R72, UR6 ;  /* 0x0000000648487c20 */ /* 0x000fe20008410000 */
[----:B------:R-:W-:Y:S01]  /*2400*/  FSEL R107, R35, -INF , P3 ;  /* 0xff800000236b7808 */ /* 0x000fe20001800000 */
[----:B------:R-:W5:Y:S01]  /*2410*/  MUFU.TANH R50, R50 ;  /* 0x0000003200327308 */ /* 0x000f620000002400 */
[----:B------:R-:W-:Y:S01]  /*2420*/  FMNMX.FTZ R8, R105, R8, !PT ;  /* 0x0000000869087209 */ /* 0x000fe20007810000 */
[----:B------:R-:W-:Y:S01]  /*2430*/  FMUL.FTZ R76, R76, UR6 ;  /* 0x000000064c4c7c20 */ /* 0x000fe20008410000 */
[----:B------:R-:W-:Y:S01]  /*2440*/  ISETP.GT.AND P3, PT, R9, 0x19, PT ;  /* 0x000000190900780c */ /* 0x000fe20003f64270 */
[----:B------:R-:W-:Y:S01]  /*2450*/  FMUL.FTZ R80, R80, UR6 ;  /* 0x0000000650507c20 */ /* 0x000fe20008410000 */
[----:B---3--:R-:W-:Y:S01]  /*2460*/  FSEL R109, R38, -INF , P4 ;  /* 0xff800000266d7808 */ /* 0x008fe20002000000 */
[----:B------:R-:W-:Y:S01]  /*2470*/  FMUL.FTZ R84, R84, UR6 ;  /* 0x0000000654547c20 */ /* 0x000fe20008410000 */
[----:B------:R-:W-:Y:S01]  /*2480*/  FMNMX.FTZ R8, R107, R8, !PT ;  /* 0x000000086b087209 */ /* 0x000fe20007810000 */
[----:B------:R-:W3:Y:S01]  /*2490*/  MUFU.TANH R51, R51 ;  /* 0x0000003300337308 */ /* 0x000ee20000002400 */
[----:B------:R-:W-:Y:S01]  /*24a0*/  ISETP.GT.AND P4, PT, R9, 0x20, PT ;  /* 0x000000200900780c */ /* 0x000fe20003f84270 */
[----:B------:R3:W-:Y:S01]  /*24b0*/  @!P1 SYNCS.ARRIVE.TRANS64.RED.A1T0 RZ, [R0+URZ], RZ ;  /* 0x000000ff00ff99a7 */ /* 0x0007e2000810043f */
[----:B------:R-:W-:-:S02]  /*24c0*/  FSEL R111, R39, -INF , P3 ;  /* 0xff800000276f7808 */ /* 0x000fc40001800000 */
[----:B------:R-:W-:Y:S02]  /*24d0*/  FMNMX.FTZ R8, R109, R8, !PT ;  /* 0x000000086d087209 */ /* 0x000fe40007810000 */
[----:B------:R-:W-:Y:S01]  /*24e0*/  ISETP.GT.AND P3, PT, R9, 0x21, PT ;  /* 0x000000210900780c */ /* 0x000fe20003f64270 */
[----:B------:R-:W-:Y:S01]  /*24f0*/  MUFU.TANH R54, R54 ;  /* 0x0000003600367308 */ /* 0x000fe20000002400 */
[----:B0-----:R-:W-:Y:S02]  /*2500*/  FSEL R113, R42, -INF , P4 ;  /* 0xff8000002a717808 */ /* 0x001fe40002000000 */
[----:B------:R-:W-:Y:S02]  /*2510*/  FMNMX.FTZ R8, R111, R8, !PT ;  /* 0x000000086f087209 */ /* 0x000fe40007810000 */
[----:B------:R-:W-:Y:S02]  /*2520*/  ISETP.GT.AND P4, PT, R9, 0x28, PT ;  /* 0x000000280900780c */ /* 0x000fe40003f84270 */
[----:B--2---:R-:W-:Y:S01]  /*2530*/  FSEL R95, R43, -INF , P3 ;  /* 0xff8000002b5f7808 */ /* 0x004fe20001800000 */
[----:B------:R-:W0:Y:S01]  /*2540*/  MUFU.TANH R55, R55 ;  /* 0x0000003700377308 */ /* 0x000e220000002400 */
[----:B------:R-:W-:Y:S01]  /*2550*/  FMNMX.FTZ R34, R113, R8, !PT ;  /* 0x0000000871227209 */ /* 0x000fe20007810000 */
[----:B------:R-:W-:Y:S01]  /*2560*/  FMUL.FTZ R8, R71, UR6 ;  /* 0x0000000647087c20 */ /* 0x000fe20008410000 */
[----:B------:R-:W-:-:S02]  /*2570*/  ISETP.GT.AND P3, PT, R9, 0x29, PT ;  /* 0x000000290900780c */ /* 0x000fc40003f64270 */
[----:B----4-:R-:W-:Y:S02]  /*2580*/  FSEL R93, R46, -INF , P4 ;  /* 0xff8000002e5d7808 */ /* 0x010fe40002000000 */
[----:B------:R-:W-:Y:S01]  /*2590*/  FMNMX.FTZ R34, R95, R34, !PT ;  /* 0x000000225f227209 */ /* 0x000fe20007810000 */
[----:B------:R-:W-:Y:S01]  /*25a0*/  MUFU.TANH R57, R58 ;  /* 0x0000003a00397308 */ /* 0x000fe20000002400 */
[----:B------:R-:W-:Y:S02]  /*25b0*/  ISETP.GT.AND P4, PT, R9, 0x30, PT ;  /* 0x000000300900780c */ /* 0x000fe40003f84270 */
[----:B-1----:R-:W-:Y:S02]  /*25c0*/  FSEL R91, R47, -INF , P3 ;  /* 0xff8000002f5b7808 */ /* 0x002fe40001800000 */
[----:B------:R-:W-:Y:S02]  /*25d0*/  FMNMX.FTZ R34, R93, R34, !PT ;  /* 0x000000225d227209 */ /* 0x000fe40007810000 */
[----:B------:R-:W-:Y:S01]  /*25e0*/  ISETP.GT.AND P3, PT, R9, 0x31, PT ;  /* 0x000000310900780c */ /* 0x000fe20003f64270 */
[----:B------:R-:W1:Y:S01]  /*25f0*/  MUFU.TANH R27, R59 ;  /* 0x0000003b001b7308 */ /* 0x000e620000002400 */
[----:B-----5:R-:W-:-:S02]  /*2600*/  FSEL R71, R50, -INF , P4 ;  /* 0xff80000032477808 */ /* 0x020fc40002000000 */
[----:B------:R-:W-:Y:S01]  /*2610*/  FMNMX.FTZ R34, R91, R34, !PT ;  /* 0x000000225b227209 */ /* 0x000fe20007810000 */
[----:B------:R-:W2:Y:S01]  /*2620*/  @P2 LDC R50, c[0x0][0x450] ;  /* 0x00011400ff322b82 */ /* 0x000ea20000000800 */
[----:B------:R-:W-:Y:S02]  /*2630*/  ISETP.GT.AND P4, PT, R9, 0x38, PT ;  /* 0x000000380900780c */ /* 0x000fe40003f84270 */
[----:B------:R-:W-:Y:S01]  /*2640*/  FMNMX.FTZ R34, R71, R34, !PT ;  /* 0x0000002247227209 */ /* 0x000fe20007810000 */
[----:B------:R3:W-:Y:S01]  /*2650*/  MUFU.TANH R33, R67 ;  /* 0x0000004300217308 */ /* 0x0007e20000002400 */
[----:B------:R-:W-:-:S04]  /*2660*/  VIADDMNMX R30, R26, R97, R30, PT ;  /* 0x000000611a1e7246 */ /* 0x000fc8000380011e */
[----:B------:R-:W-:-:S03]  /*2670*/  ISETP.GT.AND P5, PT, R30, 0x8, PT ;  /* 0x000000081e00780c */ /* 0x000fc60003fa4270 */
[----:B------:R-:W4:Y:S01]  /*2680*/  MUFU.TANH R62, R62 ;  /* 0x0000003e003e7308 */ /* 0x000f220000002400 */
[----:B---3--:R-:W-:Y:S02]  /*2690*/  FSEL R67, R51, -INF , P3 ;  /* 0xff80000033437808 */ /* 0x008fe40001800000 */
[----:B------:R-:W-:Y:S02]  /*26a0*/  ISETP.GT.AND P3, PT, R9, 0x39, PT ;  /* 0x000000390900780c */ /* 0x000fe40003f64270 */
[----:B------:R-:W-:Y:S02]  /*26b0*/  FMNMX.FTZ R34, R67, R34, !PT ;  /* 0x0000002243227209 */ /* 0x000fe40007810000 */
[----:B0-----:R-:W-:Y:S01]  /*26c0*/  FSEL R59, R55, -INF , P3 ;  /* 0xff800000373b7808 */ /* 0x001fe20001800000 */
[----:B------:R0:W3:Y:S01]  /*26d0*/  MUFU.TANH R29, R63 ;  /* 0x0000003f001d7308 */ /* 0x0000e20000002400 */
[----:B------:R-:W-:-:S04]  /*26e0*/  ISETP.GT.AND P3, PT, R9, 0x41, PT ;  /* 0x000000410900780c */ /* 0x000fc80003f64270 */
[----:B-1----:R-:W-:Y:S02]  /*26f0*/  FSEL R55, R27, -INF , P3 ;  /* 0xff8000001b377808 */ /* 0x002fe40001800000 */
[C---:B------:R-:W-:Y:S01]  /*2700*/  ISETP.GT.AND P3, PT, R9.reuse, 0x49, PT ;  /* 0x000000490900780c */ /* 0x040fe20003f64270 */
[----:B------:R-:W1:Y:S01]  /*2710*/  MUFU.TANH R66, R66 ;  /* 0x0000004200427308 */ /* 0x000e620000002400 */
        /* <DEDUP_REMOVED lines=8> */
[----:B----4-:R-:W-:Y:S01]  /*27a0*/  FSEL R27, R62, -INF , P4 ;  /* 0xff8000003e1b7808 */ /* 0x010fe20002000000 */
[----:B------:R-:W4:Y:S01]  /*27b0*/  MUFU.TANH R8, R8 ;  /* 0x0000000800087308 */ /* 0x000f220000002400 */
[----:B------:R-:W-:Y:S02]  /*27c0*/  FMNMX.FTZ R34, R55, R34, !PT ;  /* 0x0000002237227209 */ /* 0x000fe40007810000 */
[----:B------:R-:W-:Y:S02]  /*27d0*/  ISETP.GT.AND P4, PT, R9, 0x50, PT ;  /* 0x000000500900780c */ /* 0x000fe40003f84270 */
[----:B---3--:R-:W-:-:S02]  /*27e0*/  FSEL R31, R29, -INF , P3 ;  /* 0xff8000001d1f7808 */ /* 0x008fc40001800000 */
[----:B------:R-:W-:Y:S01]  /*27f0*/  FMNMX.FTZ R34, R27, R34, !PT ;  /* 0x000000221b227209 */ /* 0x000fe20007810000 */
[----:B------:R-:W3:Y:S01]  /*2800*/  MUFU.TANH R39, R74 ;  /* 0x0000004a00277308 */ /* 0x000ee20000002400 */
[----:B------:R-:W-:Y:S02]  /*2810*/  ISETP.GT.AND P3, PT, R9, 0x51, PT ;  /* 0x000000510900780c */ /* 0x000fe40003f64270 */
[----:B-1----:R-:W-:Y:S02]  /*2820*/  FSEL R29, R66, -INF , P4 ;  /* 0xff800000421d7808 */ /* 0x002fe40002000000 */
[----:B------:R-:W-:Y:S02]  /*2830*/  FMNMX.FTZ R34, R31, R34, !PT ;  /* 0x000000221f227209 */ /* 0x000fe40007810000 */
[----:B------:R-:W-:Y:S01]  /*2840*/  ISETP.GT.AND P4, PT, R9, 0x58, PT ;  /* 0x000000580900780c */ /* 0x000fe20003f84270 */
[----:B------:R-:W1:Y:S01]  /*2850*/  MUFU.TANH R37, R75 ;  /* 0x0000004b00257308 */ /* 0x000e620000002400 */
[----:B------:R-:W-:-:S02]  /*2860*/  FSEL R33, R33, -INF , P3 ;  /* 0xff80000021217808 */ /* 0x000fc40001800000 */
[----:B------:R-:W-:Y:S02]  /*2870*/  FMNMX.FTZ R34, R29, R34, !PT ;  /* 0x000000221d227209 */ /* 0x000fe40007810000 */
[----:B------:R-:W-:Y:S02]  /*2880*/  ISETP.GT.AND P3, PT, R9, 0x59, PT ;  /* 0x000000590900780c */ /* 0x000fe40003f64270 */
[----:B0-----:R-:W-:Y:S01]  /*2890*/  FSEL R35, R35, -INF , P4 ;  /* 0xff80000023237808 */ /* 0x001fe20002000000 */
[----:B------:R-:W0:Y:S01]  /*28a0*/  MUFU.TANH R43, R78 ;  /* 0x0000004e002b7308 */ /* 0x000e220000002400 */
[----:B------:R-:W-:Y:S02]  /*28b0*/  FMNMX.FTZ R34, R33, R34, !PT ;  /* 0x0000002221227209 */ /* 0x000fe40007810000 */
[----:B------:R-:W-:Y:S02]  /*28c0*/  ISETP.GT.AND P4, PT, R9, 0x60, PT ;  /* 0x000000600900780c */ /* 0x000fe40003f84270 */
[----:B----4-:R-:W-:-:S02]  /*28d0*/  FSEL R41, R8, -INF , P3 ;  /* 0xff80000008297808 */ /* 0x010fc40001800000 */
[----:B------:R-:W-:Y:S01]  /*28e0*/  FMNMX.FTZ R34, R35, R34, !PT ;  /* 0x0000002223227209 */ /* 0x000fe20007810000 */
[----:B------:R-:W4:Y:S01]  /*28f0*/  MUFU.TANH R45, R79 ;  /* 0x0000004f002d7308 */ /* 0x000f220000002400 */
[----:B------:R-:W-:Y:S02]  /*2900*/  ISETP.GT.AND P3, PT, R9, 0x61, PT ;  /* 0x000000610900780c */ /* 0x000fe40003f64270 */
[----:B---3--:R-:W-:Y:S02]  /*2910*/  FSEL R39, R39, -INF , P4 ;  /* 0xff80000027277808 */ /* 0x008fe40002000000 */
[----:B------:R-:W-:Y:S02]  /*2920*/  FMNMX.FTZ R34, R41, R34, !PT ;  /* 0x0000002229227209 */ /* 0x000fe40007810000 */
[----:B------:R-:W-:Y:S01]  /*2930*/  ISETP.GT.AND P4, PT, R9, 0x68, PT ;  /* 0x000000680900780c */ /* 0x000fe20003f84270 */
[----:B------:R-:W3:Y:S01]  /*2940*/  MUFU.TANH R47, R82 ;  /* 0x00000052002f7308 */ /* 0x000ee20000002400 */
[----:B-1----:R-:W-:-:S02]  /*2950*/  FSEL R37, R37, -INF , P3 ;  /* 0xff80000025257808 */ /* 0x002fc40001800000 */
        /* <DEDUP_REMOVED lines=8> */
[----:B------:R-:W1:Y:S01]  /*29e0*/  MUFU.TANH R53, R86 ;  /* 0x0000005600357308 */ /* 0x000e620000002400 */
[----:B------:R-:W-:Y:S02]  /*29f0*/  ISETP.GT.AND P3, PT, R9, 0x71, PT ;  /* 0x000000710900780c */ /* 0x000fe40003f64270 */
[----:B---3--:R-:W-:Y:S02]  /*2a00*/  FSEL R47, R47, -INF , P4 ;  /* 0xff8000002f2f7808 */ /* 0x008fe40002000000 */
[----:B------:R-:W-:Y:S02]  /*2a10*/  FMNMX.FTZ R34, R45, R34, !PT ;  /* 0x000000222d227209 */ /* 0x000fe40007810000 */
[----:B------:R-:W-:Y:S01]  /*2a20*/  ISETP.GT.AND P4, PT, R9, 0x78, PT ;  /* 0x000000780900780c */ /* 0x000fe20003f84270 */
[----:B------:R-:W3:Y:S01]  /*2a30*/  MUFU.TANH R51, R87 ;  /* 0x0000005700337308 */ /* 0x000ee20000002400 */
[----:B0-----:R-:W-:-:S02]  /*2a40*/  FSEL R49, R49, -INF , P3 ;  /* 0xff80000031317808 */ /* 0x001fc40001800000 */
[----:B------:R-:W-:Y:S02]  /*2a50*/  FMNMX.FTZ R34, R47, R34, !PT ;  /* 0x000000222f227209 */ /* 0x000fe40007810000 */
[----:B------:R-:W-:Y:S02]  /*2a60*/  ISETP.GT.AND P3, PT, R9, 0x79, PT ;  /* 0x000000790900780c */ /* 0x000fe40003f64270 */
[----:B------:R-:W-:Y:S01]  /*2a70*/  FMNMX.FTZ R34, R49, R34, !PT ;  /* 0x0000002231227209 */ /* 0x000fe20007810000 */
[----:B------:R-:W-:Y:S01]  /*2a80*/  MUFU.TANH R21, R21 ;  /* 0x0000001500157308 */ /* 0x000fe20000002400 */
[----:B-1----:R-:W-:Y:S02]  /*2a90*/  FSEL R53, R53, -INF , P4 ;  /* 0xff80000035357808 */ /* 0x002fe40002000000 */
[----:B------:R-:W-:Y:S02]  /*2aa0*/  ISETP.GT.AND P4, PT, R30, 0x1, PT ;  /* 0x000000011e00780c */ /* 0x000fe40003f84270 */
[----:B------:R-:W-:-:S03]  /*2ab0*/  FMNMX.FTZ R34, R53, R34, !PT ;  /* 0x0000002235227209 */ /* 0x000fc60007810000 */
[----:B------:R-:W0:Y:S01]  /*2ac0*/  MUFU.TANH R89, R89 ;  /* 0x0000005900597308 */ /* 0x000e220000002400 */
[----:B---3--:R-:W-:-:S04]  /*2ad0*/  FSEL R51, R51, -INF , P3 ;  /* 0xff80000033337808 */ /* 0x008fc80001800000 */
[----:B------:R-:W-:-:S03]  /*2ae0*/  FMNMX.FTZ R34, R51, R34, !PT ;  /* 0x0000002233227209 */ /* 0x000fc60007810000 */
[----:B------:R-:W1:Y:S02]  /*2af0*/  MUFU.TANH R90, R90 ;  /* 0x0000005a005a7308 */ /* 0x000e640000002400 */
[----:B------:R-:W3:Y:S06]  /*2b00*/  SHFL.BFLY PT, R9, R34, 0x2, 0x1f ;  /* 0x0c401f0022097f89 */ /* 0x000eec00000e0000 */
[----:B------:R-:W4:Y:S01]  /*2b10*/  MUFU.TANH R28, R28 ;  /* 0x0000001c001c7308 */ /* 0x000f220000002400 */
[----:B0-----:R-:W-:Y:S02]  /*2b20*/  FSEL R89, R89, -INF , P4 ;  /* 0xff80000059597808 */ /* 0x001fe40002000000 */
[----:B------:R-:W-:-:S05]  /*2b30*/  ISETP.GT.AND P4, PT, R30, 0x10, PT ;  /* 0x000000101e00780c */ /* 0x000fca0003f84270 */
[----:B------:R-:W-:Y:S08]  /*2b40*/  MUFU.TANH R24, R24 ;  /* 0x0000001800187308 */ /* 0x000ff00000002400 */
[----:B------:R-:W0:Y:S01]  /*2b50*/  MUFU.TANH R25, R25 ;  /* 0x0000001900197308 */ /* 0x000e220000002400 */
[----:B---3--:R-:W-:-:S05]  /*2b60*/  FMNMX.FTZ R9, R34, R9, !PT ;  /* 0x0000000922097209 */ /* 0x008fca0007810000 */
[----:B------:R-:W3:Y:S02]  /*2b70*/  SHFL.BFLY PT, R8, R9, 0x1, 0x1f ;  /* 0x0c201f0009087f89 */ /* 0x000ee400000e0000 */
[----:B------:R-:W-:Y:S08]  /*2b80*/  MUFU.TANH R20, R20 ;  /* 0x0000001400147308 */ /* 0x000ff00000002400 */
[----:B------:R1:W-:Y:S08]  /*2b90*/  MUFU.TANH R36, R61 ;  /* 0x0000003d00247308 */ /* 0x0003f00000002400 */
[----:B------:R-:W5:Y:S01]  /*2ba0*/  MUFU.TANH R15, R15 ;  /* 0x0000000f000f7308 */ /* 0x000f620000002400 */
[----:B-1----:R-:W-:-:S02]  /*2bb0*/  FSEL R61, R90, -INF , P5 ;  /* 0xff8000005a3d7808 */ /* 0x002fc40002800000 */
[----:B---3--:R-:W-:Y:S01]  /*2bc0*/  FMNMX.FTZ R9, R9, R8, !PT ;  /* 0x0000000809097209 */ /* 0x008fe20007810000 */
[----:B------:R-:W-:-:S04]  /*2bd0*/  IMAD.U32 R8, RZ, RZ, UR7 ;  /* 0x00000007ff087e24 */ /* 0x000fc8000f8e00ff */
[----:B------:R4:W-:Y:S01]  /*2be0*/  MUFU.TANH R38, R65 ;  /* 0x0000004100267308 */ /* 0x0009e20000002400 */
[C---:B------:R-:W-:Y:S01]  /*2bf0*/  FSETP.NEU.FTZ.AND P3, PT, R9.reuse, -INF , PT ;  /* 0xff8000000900780b */ /* 0x040fe20003f7d000 */
[----:B------:R-:W-:-:S05]  /*2c00*/  FMUL.FTZ R34, R9, R8 ;  /* 0x0000000809227220 */ /* 0x000fca0000410000 */
[----:B------:R-:W-:Y:S01]  /*2c10*/  FSEL R42, R34, RZ, P3 ;  /* 0x000000ff222a7208 */ /* 0x000fe20001800000 */
[----:B------:R-:W-:Y:S01]  /*2c20*/  MUFU.TANH R13, R13 ;  /* 0x0000000d000d7308 */ /* 0x000fe20000002400 */
[----:B------:R-:W-:-:S03]  /*2c30*/  ISETP.GT.AND P3, PT, R30, RZ, PT ;  /* 0x000000ff1e00720c */ /* 0x000fc60003f64270 */
[-CC-:B------:R-:W-:Y:S01]  /*2c40*/  FFMA.FTZ R32, R32, R8.reuse, -R42.reuse ;  /* 0x0000000820207223 */ /* 0x180fe2000001082a */
[----:B------:R-:W-:Y:S01]  /*2c50*/  FSEL R21, R21, -INF , P3 ;  /* 0xff80000015157808 */ /* 0x000fe20001800000 */
[-CC-:B------:R-:W-:Y:S01]  /*2c60*/  FFMA.FTZ R175, R93, R8.reuse, -R42.reuse ;  /* 0x000000085daf7223 */ /* 0x180fe2000001082a */
[----:B------:R-:W-:Y:S01]  /*2c70*/  ISETP.GT.AND P3, PT, R30, 0x9, PT ;  /* 0x000000091e00780c */ /* 0x000fe20003f64270 */
[----:B------:R1:W-:Y:S01]  /*2c80*/  MUFU.EX2 R26, R32 ;  /* 0x00000020001a7308 */ /* 0x0003e20000000800 */
[-CC-:B------:R-:W-:Y:S01]  /*2c90*/  FFMA.FTZ R169, R71, R8.reuse, -R42.reuse ;  /* 0x0000000847a97223 */ /* 0x180fe2000001082a */
[-CC-:B------:R-:W-:Y:S01]  /*2ca0*/  FFMA.FTZ R171, R63, R8.reuse, -R42.reuse ;  /* 0x000000083fab7223 */ /* 0x180fe2000001082a */
[----:B----4-:R-:W-:Y:S01]  /*2cb0*/  FSEL R65, R28, -INF , P3 ;  /* 0xff8000001c417808 */ /* 0x010fe20001800000 */
[-CC-:B------:R-:W-:Y:S01]  /*2cc0*/  FFMA.FTZ R181, R99, R8.reuse, -R42.reuse ;  /* 0x0000000863b57223 */ /* 0x180fe2000001082a */
[C---:B------:R-:W-:Y:S01]  /*2cd0*/  ISETP.GT.AND P3, PT, R30.reuse, 0x11, PT ;  /* 0x000000111e00780c */ /* 0x040fe20003f64270 */
[-CC-:B------:R-:W-:Y:S01]  /*2ce0*/  FFMA.FTZ R183, R101, R8.reuse, -R42.reuse ;  /* 0x0000000865b77223 */ /* 0x180fe2000001082a */
[-CC-:B------:R-:W-:Y:S01]  /*2cf0*/  FFMA.FTZ R103, R103, R8.reuse, -R42.reuse ;  /* 0x0000000867677223 */ /* 0x180fe2000001082a */
[----:B------:R3:W-:Y:S01]  /*2d00*/  MUFU.TANH R40, R69 ;  /* 0x0000004500287308 */ /* 0x0007e20000002400 */
[----:B-1----:R-:W-:Y:S01]  /*2d10*/  FMNMX.FTZ R32, R21, R89, !PT ;  /* 0x0000005915207209 */ /* 0x002fe20007810000 */
[-CC-:B------:R-:W-:Y:S01]  /*2d20*/  FFMA.FTZ R153, R57, R8.reuse, -R42.reuse ;  /* 0x0000000839997223 */ /* 0x180fe2000001082a */
[----:B0-----:R-:W-:Y:S01]  /*2d30*/  FSEL R25, R25, -INF , P3 ;  /* 0xff80000019197808 */ /* 0x001fe20001800000 */
[--C-:B------:R-:W-:Y:S01]  /*2d40*/  FFMA.FTZ R155, R27, R8, -R42.reuse ;  /* 0x000000081b9b7223 */ /* 0x100fe2000001082a */
[----:B------:R-:W-:Y:S01]  /*2d50*/  FMNMX.FTZ R32, R61, R32, !PT ;  /* 0x000000203d207209 */ /* 0x000fe20007810000 */
[-CC-:B------:R-:W-:Y:S01]  /*2d60*/  FFMA.FTZ R177, R105, R8.reuse, -R42.reuse ;  /* 0x0000000869b17223 */ /* 0x180fe2000001082a */
[----:B------:R-:W-:Y:S01]  /*2d70*/  ISETP.GT.AND P3, PT, R30, 0x19, PT ;  /* 0x000000191e00780c */ /* 0x000fe20003f64270 */
[----:B------:R-:W0:Y:S01]  /*2d80*/  MUFU.TANH R14, R14 ;  /* 0x0000000e000e7308 */ /* 0x000e220000002400 */
[----:B---3--:R-:W-:Y:S01]  /*2d90*/  FSEL R69, R24, -INF , P4 ;  /* 0xff80000018457808 */ /* 0x008fe20002000000 */
[--C-:B------:R-:W-:Y:S01]  /*2da0*/  FFMA.FTZ R24, R55, R8, -R42.reuse ;  /* 0x0000000837187223 */ /* 0x100fe2000001082a */
[----:B------:R-:W-:Y:S01]  /*2db0*/  FMNMX.FTZ R32, R65, R32, !PT ;  /* 0x0000002041207209 */ /* 0x000fe20007810000 */
[-CC-:B------:R-:W-:Y:S01]  /*2dc0*/  FFMA.FTZ R179, R109, R8.reuse, -R42.reuse ;  /* 0x000000086db37223 */ /* 0x180fe2000001082a */
[C---:B------:R-:W-:Y:S01]  /*2dd0*/  ISETP.GT.AND P4, PT, R30.reuse, 0x18, PT ;  /* 0x000000181e00780c */ /* 0x040fe20003f84270 */
[--C-:B------:R-:W-:Y:S01]  /*2de0*/  FFMA.FTZ R173, R113, R8, -R42.reuse ;  /* 0x0000000871ad7223 */ /* 0x100fe2000001082a */
[----:B------:R-:W-:Y:S01]  /*2df0*/  FMNMX.FTZ R32, R69, R32, !PT ;  /* 0x0000002045207209 */ /* 0x000fe20007810000 */
[----:B------:R-:W-:Y:S01]  /*2e00*/  MUFU.TANH R12, R12 ;  /* 0x0000000c000c7308 */ /* 0x000fe20000002400 */
[----:B-----5:R-:W-:Y:S01]  /*2e10*/  FSEL R15, R15, -INF , P3 ;  /* 0xff8000000f0f7808 */ /* 0x020fe20001800000 */
[--C-:B------:R-:W-:Y:S01]  /*2e20*/  FFMA.FTZ R157, R29, R8, -R42.reuse ;  /* 0x000000081d9d7223 */ /* 0x100fe2000001082a */
[----:B------:R-:W-:Y:S01]  /*2e30*/  FMNMX.FTZ R32, R25, R32, !PT ;  /* 0x0000002019207209 */ /* 0x000fe20007810000 */
[-CC-:B------:R-:W-:Y:S01]  /*2e40*/  FFMA.FTZ R159, R35, R8.reuse, -R42.reuse ;  /* 0x00000008239f7223 */ /* 0x180fe2000001082a */
[----:B------:R-:W-:Y:S01]  /*2e50*/  ISETP.GT.AND P3, PT, R30, 0x21, PT ;  /* 0x000000211e00780c */ /* 0x000fe20003f64270 */
[-CC-:B------:R-:W-:Y:S01]  /*2e60*/  FFMA.FTZ R161, R39, R8.reuse, -R42.reuse ;  /* 0x0000000827a17223 */ /* 0x180fe2000001082a */
[-CC-:B------:R-:W-:Y:S01]  /*2e70*/  FFMA.FTZ R163, R43, R8.reuse, -R42.reuse ;  /* 0x000000082ba37223 */ /* 0x180fe2000001082a */
[----:B------:R1:W-:Y:S01]  /*2e80*/  MUFU.TANH R44, R73 ;  /* 0x00000049002c7308 */ /* 0x0003e20000002400 */
[----:B0-----:R-:W-:Y:S01]  /*2e90*/  FSEL R75, R14, -INF , P3 ;  /* 0xff8000000e4b7808 */ /* 0x001fe20001800000 */
[-CC-:B------:R-:W-:Y:S01]  /*2ea0*/  FFMA.FTZ R14, R59, R8.reuse, -R42.reuse ;  /* 0x000000083b0e7223 */ /* 0x180fe2000001082a */
[----:B------:R-:W-:Y:S01]  /*2eb0*/  ISETP.GT.AND P3, PT, R30, 0x29, PT ;  /* 0x000000291e00780c */ /* 0x000fe20003f64270 */
[-CC-:B------:R-:W-:Y:S01]  /*2ec0*/  FFMA.FTZ R165, R47, R8.reuse, -R42.reuse ;  /* 0x000000082fa57223 */ /* 0x180fe2000001082a */
[-CC-:B------:R-:W-:Y:S01]  /*2ed0*/  FFMA.FTZ R49, R49, R8.reuse, -R42.reuse ;  /* 0x0000000831317223 */ /* 0x180fe2000001082a */
[-CC-:B------:R-:W-:Y:S01]  /*2ee0*/  FFMA.FTZ R167, R53, R8.reuse, -R42.reuse ;  /* 0x0000000835a77223 */ /* 0x180fe2000001082a */
[-CC-:B------:R-:W-:Y:S01]  /*2ef0*/  FFMA.FTZ R51, R51, R8.reuse, -R42.reuse ;  /* 0x0000000833337223 */ /* 0x180fe2000001082a */
[----:B------:R-:W0:Y:S01]  /*2f00*/  MUFU.TANH R11, R11 ;  /* 0x0000000b000b7308 */ /* 0x000e220000002400 */
[----:B-1----:R-:W-:Y:S01]  /*2f10*/  FSEL R73, R20, -INF , P4 ;  /* 0xff80000014497808 */ /* 0x002fe20002000000 */
[----:B------:R-:W-:Y:S01]  /*2f20*/  FFMA.FTZ R20, R107, R8, -R42 ;  /* 0x000000086b147223 */ /* 0x000fe2000001082a */
[----:B------:R-:W-:-:S02]  /*2f30*/  ISETP.GT.AND P4, PT, R30, 0x20, PT ;  /* 0x000000201e00780c */ /* 0x000fc40003f84270 */
[----:B------:R-:W-:Y:S02]  /*2f40*/  CS2R R112, SRZ ;  /* 0x0000000000707805 */ /* 0x000fe4000001ff00 */
[----:B------:R-:W-:Y:S02]  /*2f50*/  FMNMX.FTZ R32, R73, R32, !PT ;  /* 0x0000002049207209 */ /* 0x000fe40007810000 */
[----:B------:R-:W-:Y:S02]  /*2f60*/  CS2R R108, SRZ ;  /* 0x00000000006c7805 */ /* 0x000fe4000001ff00 */
[----:B------:R-:W-:Y:S01]  /*2f70*/  FSEL R13, R13, -INF , P4 ;  /* 0xff8000000d0d7808 */ /* 0x000fe20002000000 */
[----:B------:R-:W1:Y:S01]  /*2f80*/  MUFU.TANH R7, R7 ;  /* 0x0000000700077308 */ /* 0x000e620000002400 */
[----:B------:R-:W-:Y:S02]  /*2f90*/  FMNMX.FTZ R32, R15, R32, !PT ;  /* 0x000000200f207209 */ /* 0x000fe40007810000 */
[----:B------:R-:W-:-:S02]  /*2fa0*/  CS2R R106, SRZ ;  /* 0x00000000006a7805 */ /* 0x000fc4000001ff00 */
[----:B------:R-:W-:Y:S02]  /*2fb0*/  ISETP.GT.AND P4, PT, R30, 0x28, PT ;  /* 0x000000281e00780c */ /* 0x000fe40003f84270 */
[----:B------:R-:W-:Y:S02]  /*2fc0*/  CS2R R104, SRZ ;  /* 0x0000000000687805 */ /* 0x000fe4000001ff00 */
[----:B------:R-:W-:Y:S01]  /*2fd0*/  FMNMX.FTZ R32, R13, R32, !PT ;  /* 0x000000200d207209 */ /* 0x000fe20007810000 */
[----:B------:R-:W-:Y:S03]  /*2fe0*/  MUFU.TANH R10, R10 ;  /* 0x0000000a000a7308 */ /* 0x000fe60000002400 */
[----:B------:R-:W-:Y:S02]  /*2ff0*/  FMNMX.FTZ R32, R75, R32, !PT ;  /* 0x000000204b207209 */ /* 0x000fe40007810000 */
[----:B0-----:R-:W-:-:S02]  /*3000*/  FSEL R79, R11, -INF , P3 ;  /* 0xff8000000b4f7808 */ /* 0x001fc40001800000 */
[----:B------:R-:W-:Y:S01]  /*3010*/  ISETP.GT.AND P3, PT, R30, 0x31, PT ;  /* 0x000000311e00780c */ /* 0x000fe20003f64270 */
[----:B------:R-:W0:Y:S08]  /*3020*/  MUFU.TANH R6, R6 ;  /* 0x0000000600067308 */ /* 0x000e300000002400 */
[----:B------:R3:W-:Y:S08]  /*3030*/  MUFU.TANH R46, R77 ;  /* 0x0000004d002e7308 */ /* 0x0007f00000002400 */
[----:B------:R-:W-:Y:S01]  /*3040*/  MUFU.TANH R5, R5 ;  /* 0x0000000500057308 */ /* 0x000fe20000002400 */
[----:B---3--:R-:W-:Y:S01]  /*3050*/  FSEL R77, R12, -INF , P4 ;  /* 0xff8000000c4d7808 */ /* 0x008fe20002000000 */
[----:B------:R-:W-:Y:S01]  /*3060*/  FFMA.FTZ R12, R111, R8, -R42 ;  /* 0x000000086f0c7223 */ /* 0x000fe2000001082a */
[----:B------:R-:W-:-:S02]  /*3070*/  ISETP.GT.AND P4, PT, R30, 0x30, PT ;  /* 0x000000301e00780c */ /* 0x000fc40003f84270 */
[----:B------:R-:W-:Y:S02]  /*3080*/  CS2R R110, SRZ ;  /* 0x00000000006e7805 */ /* 0x000fe4000001ff00 */
[----:B------:R-:W-:Y:S02]  /*3090*/  FMNMX.FTZ R32, R77, R32, !PT ;  /* 0x000000204d207209 */ /* 0x000fe40007810000 */
[----:B-1----:R-:W-:Y:S01]  /*30a0*/  FSEL R7, R7, -INF , P4 ;  /* 0xff80000007077808 */ /* 0x002fe20002000000 */
[----:B------:R-:W1:Y:S01]  /*30b0*/  MUFU.TANH R3, R3 ;  /* 0x0000000300037308 */ /* 0x000e620000002400 */
[----:B------:R-:W-:Y:S02]  /*30c0*/  FMNMX.FTZ R32, R79, R32, !PT ;  /* 0x000000204f207209 */ /* 0x000fe40007810000 */
[----:B------:R-:W-:Y:S02]  /*30d0*/  ISETP.GT.AND P4, PT, R30, 0x38, PT ;  /* 0x000000381e00780c */ /* 0x000fe40003f84270 */
[----:B------:R-:W-:-:S02]  /*30e0*/  FMNMX.FTZ R32, R7, R32, !PT ;  /* 0x0000002007207209 */ /* 0x000fc40007810000 */
[----:B0-----:R-:W-:Y:S01]  /*30f0*/  FSEL R83, R6, -INF , P4 ;  /* 0xff80000006537808 */ /* 0x001fe20002000000 */
[----:B------:R-:W-:Y:S01]  /*3100*/  MUFU.TANH R4, R4 ;  /* 0x0000000400047308 */ /* 0x000fe20000002400 */
[----:B------:R-:W-:Y:S01]  /*3110*/  ISETP.GT.AND P4, PT, R30, 0x40, PT ;  /* 0x000000401e00780c */ /* 0x000fe20003f84270 */
[----:B------:R-:W-:-:S06]  /*3120*/  FFMA.FTZ R6, R95, R8, -R42 ;  /* 0x000000085f067223 */ /* 0x000fcc000001082a */
[----:B------:R0:W-:Y:S01]  /*3130*/  MUFU.TANH R48, R81 ;  /* 0x0000005100307308 */ /* 0x0001e20000002400 */
[----:B-1----:R-:W-:Y:S02]  /*3140*/  FSEL R3, R3, -INF , P4 ;  /* 0xff80000003037808 */ /* 0x002fe40002000000 */
[----:B------:R-:W-:-:S05]  /*3150*/  ISETP.GT.AND P4, PT, R30, 0x48, PT ;  /* 0x000000481e00780c */ /* 0x000fca0003f84270 */
[----:B------:R-:W1:Y:S01]  /*3160*/  MUFU.TANH R60, R60 ;  /* 0x0000003c003c7308 */ /* 0x000e620000002400 */
[----:B0-----:R-:W-:Y:S01]  /*3170*/  FSEL R81, R10, -INF , P3 ;  /* 0xff8000000a517808 */ /* 0x001fe20001800000 */
[----:B------:R-:W-:Y:S01]  /*3180*/  FFMA.FTZ R10, R67, R8, -R42 ;  /* 0x00000008430a7223 */ /* 0x000fe2000001082a */
[C---:B------:R-:W-:Y:S02]  /*3190*/  ISETP.GT.AND P3, PT, R30.reuse, 0x39, PT ;  /* 0x000000391e00780c */ /* 0x040fe40003f64270 */
[----:B------:R-:W-:Y:S02]  /*31a0*/  FMNMX.FTZ R32, R81, R32, !PT ;  /* 0x0000002051207209 */ /* 0x000fe40007810000 */
[----:B------:R-:W-:Y:S01]  /*31b0*/  FSEL R5, R5, -INF , P3 ;  /* 0xff80000005057808 */ /* 0x000fe20001800000 */
[----:B------:R-:W0:Y:S01]  /*31c0*/  MUFU.TANH R64, R64 ;  /* 0x0000004000407308 */ /* 0x000e220000002400 */
[----:B------:R-:W-:Y:S02]  /*31d0*/  FMNMX.FTZ R32, R83, R32, !PT ;  /* 0x0000002053207209 */ /* 0x000fe40007810000 */
[----:B------:R-:W-:-:S02]  /*31e0*/  ISETP.GT.AND P3, PT, R30, 0x41, PT ;  /* 0x000000411e00780c */ /* 0x000fc40003f64270 */
[----:B------:R-:W-:-:S03]  /*31f0*/  FMNMX.FTZ R32, R5, R32, !PT ;  /* 0x0000002005207209 */ /* 0x000fc60007810000 */
[----:B------:R3:W-:Y:S01]  /*3200*/  MUFU.TANH R34, R85 ;  /* 0x0000005500227308 */ /* 0x0007e20000002400 */
[----:B------:R-:W-:Y:S02]  /*3210*/  FMNMX.FTZ R32, R3, R32, !PT ;  /* 0x0000002003207209 */ /* 0x000fe40007810000 */
[----:B-1----:R-:W-:Y:S02]  /*3220*/  FSEL R87, R60, -INF , P4 ;  /* 0xff8000003c577808 */ /* 0x002fe40002000000 */
[----:B------:R-:W-:-:S03]  /*3230*/  ISETP.GT.AND P4, PT, R30, 0x50, PT ;  /* 0x000000501e00780c */ /* 0x000fc60003f84270 */
[----:B------:R-:W1:Y:S01]  /*3240*/  MUFU.TANH R68, R68 ;  /* 0x0000004400447308 */ /* 0x000e620000002400 */
[----:B---3--:R-:W-:Y:S01]  /*3250*/  FSEL R85, R4, -INF , P3 ;  /* 0xff80000004557808 */ /* 0x008fe20001800000 */
[----:B------:R-:W-:Y:S01]  /*3260*/  FFMA.FTZ R4, R91, R8, -R42 ;  /* 0x000000085b047223 */ /* 0x000fe2000001082a */
[----:B------:R-:W-:Y:S02]  /*3270*/  ISETP.GT.AND P3, PT, R30, 0x49, PT ;  /* 0x000000491e00780c */ /* 0x000fe40003f64270 */
[----:B------:R-:W-:Y:S02]  /*3280*/  FMNMX.FTZ R32, R85, R32, !PT ;  /* 0x0000002055207209 */ /* 0x000fe40007810000 */
[----:B------:R-:W-:Y:S01]  /*3290*/  FSEL R91, R36, -INF , P3 ;  /* 0xff800000245b7808 */ /* 0x000fe20001800000 */
[----:B------:R-:W3:Y:S01]  /*32a0*/  MUFU.TANH R72, R72 ;  /* 0x0000004800487308 */ /* 0x000ee20000002400 */
[----:B------:R-:W-:Y:S02]  /*32b0*/  FMNMX.FTZ R32, R87, R32, !PT ;  /* 0x0000002057207209 */ /* 0x000fe40007810000 */
[----:B------:R-:W-:-:S02]  /*32c0*/  ISETP.GT.AND P3, PT, R30, 0x51, PT ;  /* 0x000000511e00780c */ /* 0x000fc40003f64270 */
[----:B0-----:R-:W-:Y:S02]  /*32d0*/  FSEL R93, R64, -INF , P4 ;  /* 0xff800000405d7808 */ /* 0x001fe40002000000 */
[----:B------:R-:W-:Y:S01]  /*32e0*/  FMNMX.FTZ R32, R91, R32, !PT ;  /* 0x000000205b207209 */ /* 0x000fe20007810000 */
[----:B------:R-:W0:Y:S01]  /*32f0*/  MUFU.TANH R76, R76 ;  /* 0x0000004c004c7308 */ /* 0x000e220000002400 */
[----:B------:R-:W-:Y:S02]  /*3300*/  ISETP.GT.AND P4, PT, R30, 0x58, PT ;  /* 0x000000581e00780c */ /* 0x000fe40003f84270 */
[----:B------:R-:W-:Y:S01]  /*3310*/  FSEL R71, R38, -INF , P3 ;  /* 0xff80000026477808 */ /* 0x000fe20001800000 */
[----:B------:R-:W-:Y:S01]  /*3320*/  FFMA.FTZ R38, R45, R8, -R42 ;  /* 0x000000082d267223 */ /* 0x000fe2000001082a */
[----:B------:R-:W-:Y:S02]  /*3330*/  FMNMX.FTZ R32, R93, R32, !PT ;  /* 0x000000205d207209 */ /* 0x000fe40007810000 */
[----:B------:R-:W-:Y:S01]  /*3340*/  ISETP.GT.AND P3, PT, R30, 0x59, PT ;  /* 0x000000591e00780c */ /* 0x000fe20003f64270 */
[----:B------:R-:W4:Y:S01]  /*3350*/  MUFU.TANH R80, R80 ;  /* 0x0000005000507308 */ /* 0x000f220000002400 */
[----:B-1----:R-:W-:-:S02]  /*3360*/  FSEL R95, R68, -INF , P4 ;  /* 0xff800000445f7808 */ /* 0x002fc40002000000 */
[----:B------:R-:W-:Y:S02]  /*3370*/  FMNMX.FTZ R32, R71, R32, !PT ;  /* 0x0000002047207209 */ /* 0x000fe40007810000 */
[----:B------:R-:W-:Y:S02]  /*3380*/  ISETP.GT.AND P4, PT, R30, 0x60, PT ;  /* 0x000000601e00780c */ /* 0x000fe40003f84270 */
[----:B------:R-:W-:Y:S01]  /*3390*/  FSEL R67, R40, -INF , P3 ;  /* 0xff80000028437808 */ /* 0x000fe20001800000 */
[----:B------:R-:W-:Y:S01]  /*33a0*/  MUFU.TANH R84, R84 ;  /* 0x0000005400547308 */ /* 0x000fe20000002400 */
        /* <DEDUP_REMOVED lines=9> */
[----:B------:R-:W1:Y:S01]  /*3440*/  MUFU.EX2 R181, R181 ;  /* 0x000000b500b57308 */ /* 0x000e620000000800 */
[----:B0-----:R-:W-:-:S02]  /*3450*/  FSEL R99, R76, -INF , P4 ;  /* 0xff8000004c637808 */ /* 0x001fc40002000000 */
[----:B------:R-:W-:Y:S02]  /*3460*/  FMNMX.FTZ R32, R63, R32, !PT ;  /* 0x000000203f207209 */ /* 0x000fe40007810000 */
[----:B------:R-:W-:Y:S02]  /*3470*/  ISETP.GT.AND P4, PT, R30, 0x70, PT ;  /* 0x000000701e00780c */ /* 0x000fe40003f84270 */
[----:B------:R-:W-:Y:S01]  /*3480*/  FSEL R59, R46, -INF , P3 ;  /* 0xff8000002e3b7808 */ /* 0x000fe20001800000 */
[----:B------:R-:W0:Y:S01]  /*3490*/  MUFU.EX2 R183, R183 ;  /* 0x000000b700b77308 */ /* 0x000e220000000800 */
[----:B------:R-:W-:Y:S02]  /*34a0*/  FMNMX.FTZ R32, R99, R32, !PT ;  /* 0x0000002063207209 */ /* 0x000fe40007810000 */
[----:B------:R-:W-:Y:S02]  /*34b0*/  ISETP.GT.AND P3, PT, R30, 0x71, PT ;  /* 0x000000711e00780c */ /* 0x000fe40003f64270 */
[----:B----4-:R-:W-:-:S02]  /*34c0*/  FSEL R101, R80, -INF , P4 ;  /* 0xff80000050657808 */ /* 0x010fc40002000000 */
[----:B------:R-:W-:Y:S01]  /*34d0*/  FMNMX.FTZ R32, R59, R32, !PT ;  /* 0x000000203b207209 */ /* 0x000fe20007810000 */
[----:B------:R-:W3:Y:S01]  /*34e0*/  MUFU.EX2 R177, R177 ;  /* 0x000000b100b17308 */ /* 0x000ee20000000800 */
[----:B------:R-:W-:Y:S01]  /*34f0*/  ISETP.GT.AND P4, PT, R30, 0x78, PT ;  /* 0x000000781e00780c */ /* 0x000fe20003f84270 */
[----:B-1----:R-:W-:Y:S01]  /*3500*/  FADD.FTZ R46, R181, R26 ;  /* 0x0000001ab52e7221 */ /* 0x002fe20000010000 */
[----:B------:R-:W-:Y:S02]  /*3510*/  FSEL R57, R48, -INF , P3 ;  /* 0xff80000030397808 */ /* 0x000fe40001800000 */
[----:B------:R-:W-:Y:S02]  /*3520*/  FMNMX.FTZ R32, R101, R32, !PT ;  /* 0x0000002065207209 */ /* 0x000fe40007810000 */
[----:B------:R-:W-:Y:S01]  /*3530*/  ISETP.GT.AND P3, PT, R30, 0x79, PT ;  /* 0x000000791e00780c */ /* 0x000fe20003f64270 */
[----:B------:R-:W-:Y:S01]  /*3540*/  FFMA.FTZ R30, R31, R8, -R42 ;  /* 0x000000081f1e7223 */ /* 0x000fe2000001082a */
[----:B------:R-:W-:Y:S01]  /*3550*/  FSEL R103, R84, -INF , P4 ;  /* 0xff80000054677808 */ /* 0x000fe20002000000 */
[----:B------:R-:W1:Y:S01]  /*3560*/  MUFU.EX2 R20, R20 ;  /* 0x0000001400147308 */ /* 0x000e620000000800 */
[----:B------:R-:W-:-:S02]  /*3570*/  FMNMX.FTZ R32, R57, R32, !PT ;  /* 0x0000002039207209 */ /* 0x000fc40007810000 */
[----:B------:R-:W-:Y:S01]  /*3580*/  FSEL R55, R34, -INF , P3 ;  /* 0xff80000022377808 */ /* 0x000fe20001800000 */
[--C-:B------:R-:W-:Y:S01]  /*3590*/  FFMA.FTZ R34, R41, R8, -R42.reuse ;  /* 0x0000000829227223 */ /* 0x100fe2000001082a */
[----:B------:R-:W-:Y:S02]  /*35a0*/  FMNMX.FTZ R32, R103, R32, !PT ;  /* 0x0000002067207209 */ /* 0x000fe40007810000 */
[----:B------:R-:W-:Y:S01]  /*35b0*/  F2FP.F16.F32.PACK_AB R181, R26, R181 ;  /* 0x000000b51ab5723e */ /* 0x000fe200000000ff */
[----:B------:R-:W4:Y:S01]  /*35c0*/  MUFU.EX2 R179, R179 ;  /* 0x000000b300b37308 */ /* 0x000f220000000800 */
[----:B------:R-:W-:Y:S01]  /*35d0*/  FMNMX.FTZ R11, R55, R32, !PT ;  /* 0x00000020370b7209 */ /* 0x000fe20007810000 */
[----:B------:R-:W-:-:S04]  /*35e0*/  FFMA.FTZ R32, R33, R8, -R42 ;  /* 0x0000000821207223 */ /* 0x000fc8000001082a */
[----:B------:R-:W5:Y:S02]  /*35f0*/  SHFL.BFLY PT, R36, R11, 0x2, 0x1f ;  /* 0x0c401f000b247f89 */ /* 0x000f6400000e0000 */
[----:B------:R-:W-:Y:S08]  /*3600*/  MUFU.EX2 R12, R12 ;  /* 0x0000000c000c7308 */ /* 0x000ff00000000800 */
[----:B------:R-:W-:Y:S08]  /*3610*/  MUFU.EX2 R173, R173 ;  /* 0x000000ad00ad7308 */ /* 0x000ff00000000800 */
[----:B------:R-:W-:Y:S01]  /*3620*/  MUFU.EX2 R6, R6 ;  /* 0x0000000600067308 */ /* 0x000fe20000000800 */
[----:B-----5:R-:W-:Y:S01]  /*3630*/  FMNMX.FTZ R27, R11, R36, !PT ;  /* 0x000000240b1b7209 */ /* 0x020fe20007810000 */
[----:B------:R-:W-:-:S06]  /*3640*/  FFMA.FTZ R36, R37, R8, -R42 ;  /* 0x0000000825247223 */ /* 0x000fcc000001082a */
[----:B------:R-:W-:Y:S01]  /*3650*/  MUFU.EX2 R175, R175 ;  /* 0x000000af00af7308 */ /* 0x000fe20000000800 */
[----:B------:R-:W5:Y:S07]  /*3660*/  SHFL.BFLY PT, R40, R27, 0x1, 0x1f ;  /* 0x0c201f001b287f89 */ /* 0x000f6e00000e0000 */
[----:B------:R-:W-:Y:S08]  /*3670*/  MUFU.EX2 R4, R4 ;  /* 0x0000000400047308 */ /* 0x000ff00000000800 */
[----:B------:R-:W-:Y:S08]  /*3680*/  MUFU.EX2 R169, R169 ;  /* 0x000000a900a97308 */ /* 0x000ff00000000800 */
[----:B------:R-:W-:Y:S01]  /*3690*/  MUFU.EX2 R10, R10 ;  /* 0x0000000a000a7308 */ /* 0x000fe20000000800 */
[----:B-----5:R-:W-:-:S04]  /*36a0*/  FMNMX.FTZ R11, R27, R40, !PT ;  /* 0x000000281b0b7209 */ /* 0x020fc80007810000 */
[C---:B------:R-:W-:Y:S01]  /*36b0*/  FSETP.NEU.FTZ.AND P3, PT, R11.reuse, -INF , PT ;  /* 0xff8000000b00780b */ /* 0x040fe20003f7d000 */
[-C--:B------:R-:W-:Y:S02]  /*36c0*/  FMUL.FTZ R27, R11, R8.reuse ;  /* 0x000000080b1b7220 */ /* 0x080fe40000410000 */
[----:B------:R-:W-:Y:S03]  /*36d0*/  MUFU.EX2 R171, R171 ;  /* 0x000000ab00ab7308 */ /* 0x000fe60000000800 */
[----:B------:R-:W-:Y:S02]  /*36e0*/  FSEL R42, R27, RZ, P3 ;  /* 0x000000ff1b2a7208 */ /* 0x000fe40001800000 */
[----:B------:R-:W5:Y:S03]  /*36f0*/  @P2 LDC R27, c[0x0][0x44c] ;  /* 0x00011300ff1b2b82 */ /* 0x000f660000000800 */
        /* <DEDUP_REMOVED lines=17> */
[----:B0-----:R-:W-:Y:S01]  /*3810*/  FADD.FTZ R15, R183, R46 ;  /* 0x0000002eb70f7221 */ /* 0x001fe20000010000 */
[-CC-:B------:R-:W-:Y:S01]  /*3820*/  FFMA.FTZ R81, R81, R8.reuse, -R42.reuse ;  /* 0x0000000851517223 */ /* 0x180fe2000001082a */
[-CC-:B------:R-:W-:Y:S01]  /*3830*/  FFMA.FTZ R83, R83, R8.reuse, -R42.reuse ;  /* 0x0000000853537223 */ /* 0x180fe2000001082a */
[-CC-:B------:R-:W-:Y:S01]  /*3840*/  FFMA.FTZ R3, R3, R8.reuse, -R42.reuse ;  /* 0x0000000803037223 */ /* 0x180fe2000001082a */
[----:B------:R-:W-:Y:S01]  /*3850*/  FADD.FTZ R46, R28, R15 ;  /* 0x0000000f1c2e7221 */ /* 0x000fe20000010000 */
[-CC-:B------:R-:W-:Y:S01]  /*3860*/  FFMA.FTZ R85, R85, R8.reuse, -R42.reuse ;  /* 0x0000000855557223 */ /* 0x180fe2000001082a */
[-C--:B------:R-:W-:Y:S01]  /*3870*/  FFMA.FTZ R87, R87, R8.reuse, -R42 ;  /* 0x0000000857577223 */ /* 0x080fe2000001082a */
[----:B------:R-:W0:Y:S01]  /*3880*/  MUFU.EX2 R180, R89 ;  /* 0x0000005900b47308 */ /* 0x000e220000000800 */
[----:B---3--:R-:W-:Y:S01]  /*3890*/  FADD.FTZ R15, R177, R46 ;  /* 0x0000002eb10f7221 */ /* 0x008fe20000010000 */
[-CC-:B------:R-:W-:Y:S01]  /*38a0*/  FFMA.FTZ R91, R91, R8.reuse, -R42.reuse ;  /* 0x000000085b5b7223 */ /* 0x180fe2000001082a */
[-CC-:B------:R-:W-:Y:S01]  /*38b0*/  FFMA.FTZ R93, R93, R8.reuse, -R42.reuse ;  /* 0x000000085d5d7223 */ /* 0x180fe2000001082a */
[-CC-:B------:R-:W-:Y:S01]  /*38c0*/  FFMA.FTZ R71, R71, R8.reuse, -R42.reuse ;  /* 0x0000000847477223 */ /* 0x180fe2000001082a */
[C---:B-1----:R-:W-:Y:S01]  /*38d0*/  FADD.FTZ R46, R20.reuse, R15 ;  /* 0x0000000f142e7221 */ /* 0x042fe20000010000 */
[-CC-:B------:R-:W-:Y:S01]  /*38e0*/  FFMA.FTZ R95, R95, R8.reuse, -R42.reuse ;  /* 0x000000085f5f7223 */ /* 0x180fe2000001082a */
[----:B------:R-:W-:Y:S01]  /*38f0*/  F2FP.F16.F32.PACK_AB R177, R20, R177 ;  /* 0x000000b114b1723e */ /* 0x000fe200000000ff */
[----:B------:R-:W1:Y:S01]  /*3900*/  MUFU.EX2 R61, R61 ;  /* 0x0000003d003d7308 */ /* 0x000e620000000800 */
[-CC-:B------:R-:W-:Y:S01]  /*3910*/  FFMA.FTZ R67, R67, R8.reuse, -R42.reuse ;  /* 0x0000000843437223 */ /* 0x180fe2000001082a */
[-CC-:B------:R-:W-:Y:S01]  /*3920*/  FFMA.FTZ R97, R97, R8.reuse, -R42.reuse ;  /* 0x0000000861617223 */ /* 0x180fe2000001082a */
[-CC-:B------:R-:W-:Y:S01]  /*3930*/  FFMA.FTZ R63, R63, R8.reuse, -R42.reuse ;  /* 0x000000083f3f7223 */ /* 0x180fe2000001082a */
[-CC-:B------:R-:W-:Y:S01]  /*3940*/  FFMA.FTZ R99, R99, R8.reuse, -R42.reuse ;  /* 0x0000000863637223 */ /* 0x180fe2000001082a */
[-CC-:B------:R-:W-:Y:S01]  /*3950*/  FFMA.FTZ R59, R59, R8.reuse, -R42.reuse ;  /* 0x000000083b3b7223 */ /* 0x180fe2000001082a */
[-CC-:B------:R-:W-:Y:S01]  /*3960*/  FFMA.FTZ R101, R101, R8.reuse, -R42.reuse ;  /* 0x0000000865657223 */ /* 0x180fe2000001082a */
[----:B------:R-:W-:Y:S01]  /*3970*/  FFMA.FTZ R57, R57, R8, -R42 ;  /* 0x0000000839397223 */ /* 0x000fe2000001082a */
[----:B------:R-:W3:Y:S01]  /*3980*/  MUFU.EX2 R182, R65 ;  /* 0x0000004100b67308 */ /* 0x000ee20000000800 */
[----:B-----5:R-:W-:-:S04]  /*3990*/  @P2 IMAD.HI.U32 R27, R2, R27, RZ ;  /* 0x0000001b021b2227 */ /* 0x020fc800078e00ff */
[-CC-:B------:R-:W-:Y:S01]  /*39a0*/  FFMA.FTZ R103, R103, R8.reuse, -R42.reuse ;  /* 0x0000000867677223 */ /* 0x180fe2000001082a */
[----:B------:R-:W-:Y:S01]  /*39b0*/  FFMA.FTZ R42, R55, R8, -R42 ;  /* 0x00000008372a7223 */ /* 0x000fe2000001082a */
[----:B------:R-:W-:Y:S01]  /*39c0*/  F2FP.F16.F32.PACK_AB R183, R28, R183 ;  /* 0x000000b71cb7723e */ /* 0x000fe200000000ff */
[----:B------:R-:W5:Y:S08]  /*39d0*/  MUFU.EX2 R69, R69 ;  /* 0x0000004500457308 */ /* 0x000f700000000800 */
[----:B------:R4:W-:Y:S08]  /*39e0*/  MUFU.EX2 R170, R5 ;  /* 0x0000000500aa7308 */ /* 0x0009f00000000800 */
[----:B------:R2:W5:Y:S01]  /*39f0*/  MUFU.EX2 R176, R25 ;  /* 0x0000001900b07308 */ /* 0x0005620000000800 */
[----:B----4-:R-:W-:Y:S01]  /*3a00*/  FADD.FTZ R5, R179, R46 ;  /* 0x0000002eb3057221 */ /* 0x010fe20000010000 */
[----:B0-----:R-:W-:Y:S01]  /*3a10*/  FADD.FTZ R46, R21, R180 ;  /* 0x000000b4152e7221 */ /* 0x001fe20000010000 */
[----:B------:R-:W-:-:S02]  /*3a20*/  F2FP.F16.F32.PACK_AB R179, R12, R179 ;  /* 0x000000b30cb3723e */ /* 0x000fc400000000ff */
[----:B------:R-:W-:Y:S01]  /*3a30*/  FADD.FTZ R48, R12, R5 ;  /* 0x000000050c307221 */ /* 0x000fe20000010000 */
[----:B-1----:R-:W-:Y:S01]  /*3a40*/  FADD.FTZ R5, R61, R46 ;  /* 0x0000002e3d057221 */ /* 0x002fe20000010000 */
[----:B------:R-:W-:Y:S01]  /*3a50*/  F2FP.F16.F32.PACK_AB R180, R180, R21 ;  /* 0x00000015b4b4723e */ /* 0x000fe200000000ff */
[----:B------:R-:W0:Y:S01]  /*3a60*/  MUFU.EX2 R73, R73 ;  /* 0x0000004900497308 */ /* 0x000e220000000800 */
[----:B------:R-:W-:Y:S01]  /*3a70*/  FADD.FTZ R15, R173, R48 ;  /* 0x00000030ad0f7221 */ /* 0x000fe20000010000 */
[----:B---3--:R-:W-:Y:S01]  /*3a80*/  FADD.FTZ R0, R182, R5 ;  /* 0x00000005b6007221 */ /* 0x008fe20000010000 */
[----:B--2---:R-:W-:Y:S01]  /*3a90*/  IMAD.MOV.U32 R25, RZ, RZ, R2 ;  /* 0x000000ffff197224 */ /* 0x004fe200078e0002 */
[----:B------:R-:W-:Y:S01]  /*3aa0*/  @P2 SHF.R.U32.HI R25, RZ, R50, R27 ;  /* 0x00000032ff192219 */ /* 0x000fe2000001161b */
[C---:B------:R-:W-:Y:S01]  /*3ab0*/  FADD.FTZ R46, R6.reuse, R15 ;  /* 0x0000000f062e7221 */ /* 0x040fe20000010000 */
[----:B-----5:R-:W-:Y:S01]  /*3ac0*/  FADD.FTZ R5, R69, R0 ;  /* 0x0000000045057221 */ /* 0x020fe20000010000 */
[----:B------:R-:W-:Y:S01]  /*3ad0*/  F2FP.F16.F32.PACK_AB R173, R6, R173 ;  /* 0x000000ad06ad723e */ /* 0x000fe200000000ff */
[----:B------:R-:W1:Y:S01]  /*3ae0*/  MUFU.EX2 R13, R13 ;  /* 0x0000000d000d7308 */ /* 0x000e620000000800 */
[----:B------:R-:W-:Y:S01]  /*3af0*/  FADD.FTZ R15, R175, R46 ;  /* 0x0000002eaf0f7221 */ /* 0x000fe20000010000 */
[----:B------:R-:W-:Y:S01]  /*3b00*/  FADD.FTZ R0, R176, R5 ;  /* 0x00000005b0007221 */ /* 0x000fe20000010000 */
[----:B------:R-:W-:-:S02]  /*3b10*/  F2FP.F16.F32.PACK_AB R175, R4, R175 ;  /* 0x000000af04af723e */ /* 0x000fc400000000ff */
[----:B------:R-:W-:Y:S01]  /*3b20*/  FADD.FTZ R46, R4, R15 ;  /* 0x0000000f042e7221 */ /* 0x000fe20000010000 */
[----:B------:R-:W-:Y:S02]  /*3b30*/  IADD3 R25, R25, R16, -R17 ;  /* 0x0000001019197210 */ /* 0x000fe40007ffe811 */
[----:B------:R-:W2:Y:S01]  /*3b40*/  MUFU.EX2 R172, R75 ;  /* 0x0000004b00ac7308 */ /* 0x000ea20000000800 */
[----:B0-----:R-:W-:Y:S01]  /*3b50*/  FADD.FTZ R5, R73, R0 ;  /* 0x0000000049057221 */ /* 0x001fe20000010000 */
[----:B------:R-:W-:Y:S01]  /*3b60*/  FADD.FTZ R15, R169, R46 ;  /* 0x0000002ea90f7221 */ /* 0x000fe20000010000 */
[----:B------:R-:W-:Y:S02]  /*3b70*/  SHF.R.S32.HI R48, RZ, 0x1f, R25 ;  /* 0x0000001fff307819 */ /* 0x000fe40000011419 */
[----:B------:R-:W-:Y:S01]  /*3b80*/  FADD.FTZ R0, R178, R5 ;  /* 0x00000005b2007221 */ /* 0x000fe20000010000 */
[----:B------:R-:W-:Y:S01]  /*3b90*/  FADD.FTZ R46, R10, R15 ;  /* 0x0000000f0a2e7221 */ /* 0x000fe20000010000 */
[----:B------:R-:W-:Y:S01]  /*3ba0*/  LEA.HI R48, R48, R25, RZ, 0x7 ;  /* 0x0000001930307211 */ /* 0x000fe200078f38ff */
[----:B------:R-:W0:Y:S01]  /*3bb0*/  MUFU.EX2 R77, R77 ;  /* 0x0000004d004d7308 */ /* 0x000e220000000800 */
[----:B-1----:R-:W-:Y:S01]  /*3bc0*/  FADD.FTZ R5, R13, R0 ;  /* 0x000000000d057221 */ /* 0x002fe20000010000 */
[----:B------:R-:W-:Y:S01]  /*3bd0*/  FADD.FTZ R15, R171, R46 ;  /* 0x0000002eab0f7221 */ /* 0x000fe20000010000 */
[----:B------:R-:W-:-:S02]  /*3be0*/  F2FP.F16.F32.PACK_AB R169, R10, R169 ;  /* 0x000000a90aa9723e */ /* 0x000fc400000000ff */
[C---:B------:R-:W-:Y:S01]  /*3bf0*/  F2FP.F16.F32.PACK_AB R171, R14.reuse, R171 ;  /* 0x000000ab0eab723e */ /* 0x040fe200000000ff */
[----:B------:R-:W-:Y:S01]  /*3c00*/  FADD.FTZ R46, R14, R15 ;  /* 0x0000000f0e2e7221 */ /* 0x000fe20000010000 */
[----:B------:R-:W-:Y:S01]  /*3c10*/  F2FP.F16.F32.PACK_AB R182, R182, R61 ;  /* 0x0000003db6b6723e */ /* 0x000fe200000000ff */
[----:B------:R-:W1:Y:S01]  /*3c20*/  MUFU.EX2 R153, R153 ;  /* 0x0000009900997308 */ /* 0x000e620000000800 */
[----:B--2---:R-:W-:Y:S01]  /*3c30*/  FADD.FTZ R0, R172, R5 ;  /* 0x00000005ac007221 */ /* 0x004fe20000010000 */
[----:B------:R-:W-:Y:S02]  /*3c40*/  F2FP.F16.F32.PACK_AB R176, R176, R69 ;  /* 0x00000045b0b0723e */ /* 0x000fe400000000ff */
[----:B------:R-:W-:Y:S02]  /*3c50*/  F2FP.F16.F32.PACK_AB R178, R178, R73 ;  /* 0x00000049b2b2723e */ /* 0x000fe400000000ff */
[----:B------:R-:W-:Y:S02]  /*3c60*/  F2FP.F16.F32.PACK_AB R172, R172, R13 ;  /* 0x0000000dacac723e */ /* 0x000fe400000000ff */
        /* <DEDUP_REMOVED lines=17> */
[----:B------:R-:W-:-:S04]  /*3d80*/  SHF.R.S32.HI R7, RZ, 0x7, R48 ;  /* 0x00000007ff077819 */ /* 0x000fc80000011430 */
[----:B------:R-:W0:Y:S01]  /*3d90*/  MUFU.EX2 R157, R157 ;  /* 0x0000009d009d7308 */ /* 0x000e220000000800 */
[C---:B-1----:R-:W-:Y:S01]  /*3da0*/  FADD.FTZ R46, R30.reuse, R15 ;  /* 0x0000000f1e2e7221 */ /* 0x042fe20000010000 */
[----:B------:R-:W-:Y:S02]  /*3db0*/  VIMNMX R7, RZ, R7, !PT ;  /* 0x00000007ff077248 */ /* 0x000fe40007fe0100 */
[----:B------:R-:W-:-:S04]  /*3dc0*/  F2FP.F16.F32.PACK_AB R155, R30, R155 ;  /* 0x0000009b1e9b723e */ /* 0x000fc800000000ff */
[----:B------:R-:W1:Y:S01]  /*3dd0*/  MUFU.EX2 R32, R32 ;  /* 0x0000002000207308 */ /* 0x000e620000000800 */
[----:B--2---:R-:W-:-:S04]  /*3de0*/  FADD.FTZ R5, R83, R0 ;  /* 0x0000000053057221 */ /* 0x004fc80000010000 */
[C---:B------:R-:W-:Y:S01]  /*3df0*/  FADD.FTZ R0, R170.reuse, R5 ;  /* 0x00000005aa007221 */ /* 0x040fe20000010000 */
[----:B------:R-:W-:Y:S02]  /*3e00*/  F2FP.F16.F32.PACK_AB R170, R170, R83 ;  /* 0x00000053aaaa723e */ /* 0x000fe400000000ff */
        /* <DEDUP_REMOVED lines=70> */
[----:B------:R-:W-:Y:S01]  /*4270*/  VIADD R4, R88, 0xfffffffe ;  /* 0xfffffffe58047836 */ /* 0x000fe20000000000 */
[----:B------:R-:W-:-:S04]  /*4280*/  CS2R R88, SRZ ;  /* 0x0000000000587805 */ /* 0x000fc8000001ff00 */
[----:B------:R-:W-:Y:S02]  /*4290*/  ISETP.GE.AND P3, PT, R4, R7, PT ;  /* 0x000000070400720c */ /* 0x000fe40003f66270 */
[C---:B--2---:R-:W-:Y:S01]  /*42a0*/  F2FP.F16.F32.PACK_AB R166, R42.reuse, R103 ;  /* 0x000000672aa6723e */ /* 0x044fe200000000ff */
[----:B------:R-:W-:Y:S01]  /*42b0*/  FADD.FTZ R3, R42, R3 ;  /* 0x000000032a037221 */ /* 0x000fe20000010000 */
[----:B------:R-:W-:Y:S01]  /*42c0*/  CS2R R102, SRZ ;  /* 0x0000000000667805 */ /* 0x000fe2000001ff00 */
[C---:B0-----:R-:W-:Y:S01]  /*42d0*/  FADD.FTZ R0, R44.reuse, R15 ;  /* 0x0000000f2c007221 */ /* 0x041fe20000010000 */
[----:B------:R-:W-:-:S07]  /*42e0*/  F2FP.F16.F32.PACK_AB R167, R44, R167 ;  /* 0x000000a72ca7723e */ /* 0x000fce00000000ff */
[----:B------:R-:W-:Y:S05]  /*42f0*/  @!P3 BRA `(.L_x_2469) ;  /* 0x000000300054b947 */ /* 0x000fea0003800000 */
[----:B------:R-:W-:Y:S01]  /*4300*/  IMAD.MOV.U32 R6, RZ, RZ, R9 ;  /* 0x000000ffff067224 */ /* 0x000fe200078e0009 */
[----:B------:R-:W-:Y:S01]  /*4310*/  UMOV UR43, UR36 ;  /* 0x00000024002b7c82 */ /* 0x000fe20008000000 */
[----:B------:R-:W-:Y:S01]  /*4320*/  IMAD.MOV.U32 R5, RZ, RZ, R11 ;  /* 0x000000ffff057224 */ /* 0x000fe200078e000b */
[----:B------:R-:W-:Y:S01]  /*4330*/  UMOV UR44, UR37 ;  /* 0x00000025002c7c82 */ /* 0x000fe20008000000 */
[----:B------:R-:W-:Y:S01]  /*4340*/  IMAD.MOV.U32 R151, RZ, RZ, RZ ;  /* 0x000000ffff977224 */ /* 0x000fe200078e00ff */
[----:B------:R-:W-:-:S06]  /*4350*/  ULDC UR45, c[0x0][0x9d8] ;  /* 0x00027600002d7ab9 */ /* 0x000fcc0000000800 */
.L_x_2478:
        /* <DEDUP_REMOVED lines=9> */
.L_x_2471:
[----:B------:R-:W-:Y:S01]  /*43f0*/  ULEA UR6, UR37, UR38, 0x3 ;  /* 0x0000002625067291 */ /* 0x000fe2000f8e183f */
[----:B------:R-:W-:-:S05]  /*4400*/  IMAD.U32 R8, RZ, RZ, UR36 ;  /* 0x00000024ff087e24 */ /* 0x000fca000f8e00ff */
[----:B------:R-:W-:-:S04]  /*4410*/  SHF.L.U32 R8, R8, 0x1f, RZ ;  /* 0x0000001f08087819 */ /* 0x000fc800000006ff */
[----:B------:R0:W1:Y:S01]  /*4420*/  SYNCS.PHASECHK.TRANS64.TRYWAIT P3, [UR6+0x28830], R8 ;  /* 0x02883008ff0075a7 */ /* 0x0000620008060146 */
[----:B------:R-:W-:Y:S05]  /*4430*/  @!P0 BRA `(.L_x_2472) ;  /* 0x0000000000048947 */ /* 0x000fea0003800000 */
[----:B------:R-:W-:Y:S01]  /*4440*/  BPT.TRAP 0x1 ;  /* 0x000000040000795c */ /* 0x000fe20000300000 */
.L_x_2472:
[----:B-1----:R-:W-:Y:S05]  /*4450*/  @P3 BRA `(.L_x_2470) ;  /* 0x0000000000083947 */ /* 0x002fea0003800000 */
[----:B------:R-:W1:Y:S02]  /*4460*/  SYNCS.PHASECHK.TRANS64.TRYWAIT P3, [UR6+0x28830], R8 ;  /* 0x02883008ff0075a7 */ /* 0x000e640008060146 */
[----:B-1----:R-:W-:Y:S05]  /*4470*/  @!P3 BRA `(.L_x_2473) ;  /* 0x000000e40000b947 */ /* 0x002fea0003800000 */
.L_x_2470:
[----:B-1----:R-:W1:Y:S01]  /*4480*/  S2R R9, SR_TID.X ;  /* 0x0000000000097919 */ /* 0x002e620000002100 */
[----:B------:R-:W-:Y:S01]  /*4490*/  ULEA UR34, UR37, UR42, 0xb ;  /* 0x0000002a25227291 */ /* 0x000fe2000f8e583f */
[----:B------:R-:W-:Y:S01]  /*44a0*/  UMOV UR35, 0x40000040 ;  /* 0x4000004000237882 */ /* 0x000fe20000000000 */
[----:B------:R-:W-:Y:S02]  /*44b0*/  UMOV UR7, 0x40000040 ;  /* 0x4000004000077882 */ /* 0x000fe40000000000 */
[----:B------:R-:W-:Y:S02]  /*44c0*/  UIADD3 UR6, UR34, 0x2, URZ ;  /* 0x0000000222067890 */ /* 0x000fe4000fffe03f */
        /* <DEDUP_REMOVED lines=12> */
[----:B-1----:R-:W-:-:S05]  /*4590*/  SHF.R.U32.HI R9, RZ, 0x7, R9 ;  /* 0x00000007ff097819 */ /* 0x002fca0000011609 */
[----:B0-----:R-:W-:-:S05]  /*45a0*/  VIADD R8, R9, 0x8 ;  /* 0x0000000809087836 */ /* 0x001fca0000000000 */
[----:B------:R0:W-:Y:S06]  /*45b0*/  BAR.SYNC.DEFER_BLOCKING R8, 0x100 ;  /* 0x000400080000751d */ /* 0x0001ec0000010000 */
        /* <DEDUP_REMOVED lines=27> */
.L_x_2475:
[----:B------:R-:W-:Y:S01]  /*4770*/  ULEA UR6, UR44, UR38, 0x3 ;  /* 0x000000262c067291 */ /* 0x000fe2000f8e183f */
[----:B------:R-:W-:-:S05]  /*4780*/  IMAD.U32 R8, RZ, RZ, UR43 ;  /* 0x0000002bff087e24 */ /* 0x000fca000f8e00ff */
[----:B------:R-:W-:-:S04]  /*4790*/  SHF.L.U32 R8, R8, 0x1f, RZ ;  /* 0x0000001f08087819 */ /* 0x000fc800000006ff */
[----:B------:R0:W1:Y:S01]  /*47a0*/  SYNCS.PHASECHK.TRANS64.TRYWAIT P3, [UR6+0x28850], R8 ;  /* 0x02885008ff0075a7 */ /* 0x0000620008060146 */
[----:B------:R-:W-:Y:S05]  /*47b0*/  @!P0 BRA `(.L_x_2476) ;  /* 0x0000000000048947 */ /* 0x000fea0003800000 */
[----:B------:R-:W-:Y:S01]  /*47c0*/  BPT.TRAP 0x1 ;  /* 0x000000040000795c */ /* 0x000fe20000300000 */
.L_x_2476:
[----:B-1----:R-:W-:Y:S05]  /*47d0*/  @P3 BRA `(.L_x_2474) ;  /* 0x0000000000083947 */ /* 0x002fea0003800000 */
[----:B------:R-:W1:Y:S02]  /*47e0*/  SYNCS.PHASECHK.TRANS64.TRYWAIT P3, [UR6+0x28850], R8 ;  /* 0x02885008ff0075a7 */ /* 0x000e640008060146 */
[----:B-1----:R-:W-:Y:S05]  /*47f0*/  @!P3 BRA `(.L_x_2477) ;  /* 0x000000e00038b947 */ /* 0x002fea0003800000 */
.L_x_2474:
[----:B------:R-:W-:Y:S01]  /*4800*/  UIADD3 UR6, UR38, 0x400, URZ ;  /* 0x0000040026067890 */ /* 0x000fe2000fffe03f */
[----:B------:R-:W-:Y:S01]  /*4810*/  WARPGROUP.ARRIVE ;  /* 0x00000000000079c5 */ /* 0x000fe20000000000 */
[----:B------:R-:W-:Y:S01]  /*4820*/  UMOV UR7, 0x40000040 ;  /* 0x4000004000077882 */ /* 0x000fe20000000000 */
[----:B------:R-:W-:Y:S01]  /*4830*/  UMOV UR11, 0x40000040 ;  /* 0x40000040000b7882 */ /* 0x000fe20000000000 */
[----:B------:R-:W-:Y:S01]  /*4840*/  USHF.R.U32.HI UR6, URZ, 0x4, UR6 ;  /* 0x000000043f067899 */ /* 0x000fe20008011606 */
[----:B------:R-:W-:Y:S01]  /*4850*/  FMUL.FTZ R14, R33, UR45 ;  /* 0x0000002d210e7c20 */ /* 0x000fe20008410000 */
[----:B------:R-:W-:Y:S01]  /*4860*/  FMUL.FTZ R15, R32, UR45 ;  /* 0x0000002d200f7c20 */ /* 0x000fe20008410000 */
[----:B------:R-:W2:Y:S01]  /*4870*/  @P2 LDC R33, c[0x0][0x44c] ;  /* 0x00011300ff212b82 */ /* 0x000ea20000000800 */
[----:B------:R-:W-:Y:S01]  /*4880*/  ULOP3.LUT UR6, UR6, 0x3fff, URZ, 0xc0, !UPT ;  /* 0x00003fff06067892 */ /* 0x000fe2000f8ec03f */
[----:B------:R-:W-:Y:S01]  /*4890*/  FMUL.FTZ R10, R24, UR45 ;  /* 0x0000002d180a7c20 */ /* 0x000fe20008410000 */
[----:B------:R-:W-:Y:S01]  /*48a0*/  FMUL.FTZ R24, R41, UR45 ;  /* 0x0000002d29187c20 */ /* 0x000fe20008410000 */
[----:B------:R-:W-:Y:S01]  /*48b0*/  FMUL.FTZ R199, R39, UR45 ;  /* 0x0000002d27c77c20 */ /* 0x000fe20008410000 */
[----:B------:R-:W-:Y:S01]  /*48c0*/  ULOP3.LUT UR6, UR6, 0x4000000, URZ, 0xfc, !UPT ;  /* 0x0400000006067892 */ /* 0x000fe2000f8efc3f */
[----:B------:R-:W-:-:S02]  /*48d0*/  IMAD.MOV.U32 R39, RZ, RZ, -0x80 ;  /* 0xffffff80ff277424 */ /* 0x000fc400078e00ff */
[----:B01----:R-:W-:Y:S01]  /*48e0*/  FMUL.FTZ R8, R26, UR45 ;  /* 0x0000002d1a087c20 */ /* 0x003fe20008410000 */
[----:B------:R-:W0:Y:S01]  /*48f0*/  @P2 LDC R32, c[0x0][0x450] ;  /* 0x00011400ff202b82 */ /* 0x000e220000000800 */
[----:B------:R-:W-:Y:S01]  /*4900*/  ULEA UR6, UR44, UR6, 0xb ;  /* 0x000000062c067291 */ /* 0x000fe2000f8e583f */
[----:B------:R-:W-:Y:S02]  /*4910*/  IMAD R39, R4, R39, 0x1 ;  /* 0x0000000104277424 */ /* 0x000fe400078e0227 */
[----:B------:R-:W-:Y:S01]  /*4920*/  FMUL.FTZ R21, R36, UR45 ;  /* 0x0000002d24157c20 */ /* 0x000fe20008410000 */
[----:B------:R-:W-:Y:S01]  /*4930*/  FMUL.FTZ R9, R27, UR45 ;  /* 0x0000002d1b097c20 */ /* 0x000fe20008410000 */
[----:B------:R-:W-:Y:S01]  /*4940*/  UIADD3 UR10, UR6, 0x80, URZ ;  /* 0x00000080060a7890 */ /* 0x000fe2000fffe03f */
[----:B------:R-:W-:Y:S01]  /*4950*/  IMAD R36, R22, -0x2, R39 ;  /* 0xfffffffe16247824 */ /* 0x000fe200078e0227 */
[----:B------:R-:W1:Y:S01]  /*4960*/  MUFU.TANH R8, R8 ;  /* 0x0000000800087308 */ /* 0x000e620000002400 */
[----:B------:R-:W-:Y:S01]  /*4970*/  FMUL.FTZ R11, R25, UR45 ;  /* 0x0000002d190b7c20 */ /* 0x000fe20008410000 */
[----:B------:R-:W-:Y:S01]  /*4980*/  FMUL.FTZ R203, R31, UR45 ;  /* 0x0000002d1fcb7c20 */ /* 0x000fe20008410000 */
[----:B------:R-:W-:Y:S01]  /*4990*/  HGMMA.64x128x16.F32 R88, R180, gdesc[UR4].tnspB, R88, gsb0 ;  /* 0x41e00004b4587df0 */ /* 0x000fe20008000858 */
[----:B------:R-:W-:Y:S01]  /*49a0*/  IADD3 R36, -R17, R36, R16 ;  /* 0x0000002411247210 */ /* 0x000fe20007ffe110 */
        /* <DEDUP_REMOVED lines=39> */
[----:B------:R-:W-:Y:S01]  /*4c20*/  UMOV UR7, 0x40000040 ;  /* 0x4000004000077882 */ /* 0x000fe20000000000 */
[----:B------:R-:W1:Y:S01]  /*4c30*/  S2R R198, SR_TID.X ;  /* 0x0000000000c67919 */ /* 0x000e620000002100 */
[----:B------:R-:W-:-:S02]  /*4c40*/  UMOV UR43, UR36 ;  /* 0x00000024002b7c82 */ /* 0x000fc40008000000 */
[----:B------:R-:W-:Y:S08]  /*4c50*/  MUFU.TANH R35, R35 ;  /* 0x0000002300237308 */ /* 0x000ff00000002400 */
[----:B------:R-:W-:Y:S08]  /*4c60*/  MUFU.TANH R54, R54 ;  /* 0x0000003600367308 */ /* 0x000ff00000002400 */
[----:B------:R-:W-:Y:S08]  /*4c70*/  MUFU.TANH R55, R55 ;  /* 0x0000003700377308 */ /* 0x000ff00000002400 */
[----:B------:R3:W-:Y:S01]  /*4c80*/  MUFU.TANH R49, R58 ;  /* 0x0000003a00317308 */ /* 0x0007e20000002400 */
[----:B-1----:R-:W-:-:S07]  /*4c90*/  SHF.R.U32.HI R198, RZ, 0x7, R198 ;  /* 0x00000007ffc67819 */ /* 0x002fce00000116c6 */
[----:B------:R-:W-:Y:S01]  /*4ca0*/  MUFU.TANH R59, R59 ;  /* 0x0000003b003b7308 */ /* 0x000fe20000002400 */
[----:B---3--:R-:W-:-:S07]  /*4cb0*/  FMUL.FTZ R58, R80, UR45 ;  /* 0x0000002d503a7c20 */ /* 0x008fce0008410000 */
        /* <DEDUP_REMOVED lines=12> */
[----:B------:R-:W-:Y:S01]  /*4d80*/  UIADD3 UR10, UR6, 0x100, URZ ;  /* 0x00000100060a7890 */ /* 0x000fe2000fffe03f */
[----:B------:R-:W-:-:S05]  /*4d90*/  UMOV UR11, 0x40000040 ;  /* 0x40000040000b7882 */ /* 0x000fca0000000000 */
        /* <DEDUP_REMOVED lines=20> */
[----:B------:R-:W-:Y:S02]  /*4ee0*/  IMAD.IADD R34, R23, 0x1, R2 ;  /* 0x0000000117227824 */ /* 0x000fe400078e0202 */
[----:B------:R-:W-:Y:S01]  /*4ef0*/  FMUL.FTZ R179, R38, UR45 ;  /* 0x0000002d26b37c20 */ /* 0x000fe20008410000 */
[----:B------:R-:W-:Y:S01]  /*4f00*/  MUFU.TANH R52, R52 ;  /* 0x0000003400347308 */ /* 0x000fe20000002400 */
[----:B------:R-:W-:Y:S01]  /*4f10*/  HGMMA.64x128x16.F32 R88, R172, gdesc[UR8].tnspB, R88, gsb0 ;  /* 0x41e00008ac587df0 */ /* 0x000fe20008000858 */
[----:B------:R-:W-:Y:S01]  /*4f20*/  UIADD3 UR10, UR6, 0x180, URZ ;  /* 0x00000180060a7890 */ /* 0x000fe2000fffe03f */
[----:B--2---:R-:W-:Y:S01]  /*4f30*/  @P2 IMAD.HI.U32 R33, R34, R33, RZ ;  /* 0x0000002122212227 */ /* 0x004fe200078e00ff */
[----:B------:R-:W-:-:S04]  /*4f40*/  UMOV UR11, 0x40000040 ;  /* 0x40000040000b7882 */ /* 0x000fc80000000000 */
[----:B------:R-:W-:Y:S01]  /*4f50*/  MUFU.TANH R177, R177 ;  /* 0x000000b100b17308 */ /* 0x000fe20000002400 */
[----:B0-----:R-:W-:Y:S01]  /*4f60*/  @P2 SHF.R.U32.HI R34, RZ, R32, R33 ;  /* 0x00000020ff222219 */ /* 0x001fe20000011621 */
[----:B------:R-:W-:Y:S01]  /*4f70*/  FMUL.FTZ R33, R57, UR45 ;  /* 0x0000002d39217c20 */ /* 0x000fe20008410000 */
[----:B------:R-:W-:Y:S01]  /*4f80*/  FMUL.FTZ R32, R56, UR45 ;  /* 0x0000002d38207c20 */ /* 0x000fe20008410000 */
[----:B------:R-:W-:Y:S02]  /*4f90*/  FMUL.FTZ R56, R77, UR45 ;  /* 0x0000002d4d387c20 */ /* 0x000fe40008410000 */
[----:B------:R-:W0:Y:S02]  /*4fa0*/  SHFL.IDX PT, R41, R34, 0x1, 0x1c1f ;  /* 0x003c1f0022297f89 */ /* 0x000e2400000e0000 */
[----:B------:R-:W-:Y:S08]  /*4fb0*/  MUFU.TANH R179, R179 ;  /* 0x000000b300b37308 */ /* 0x000ff00000002400 */
[----:B------:R-:W-:Y:S08]  /*4fc0*/  MUFU.TANH R57, R82 ;  /* 0x0000005200397308 */ /* 0x000ff00000002400 */
[----:B------:R-:W-:Y:S01]  /*4fd0*/  MUFU.TANH R32, R32 ;  /* 0x0000002000207308 */ /* 0x000fe20000002400 */
[----:B0-----:R-:W-:-:S07]  /*4fe0*/  IMAD.IADD R40, R36, 0x1, R41 ;  /* 0x0000000124287824 */ /* 0x001fce00078e0229 */
[----:B------:R-:W-:Y:S01]  /*4ff0*/  MUFU.TANH R33, R33 ;  /* 0x0000002100217308 */ /* 0x000fe20000002400 */
[C---:B------:R-:W-:Y:S02]  /*5000*/  ISETP.GT.AND P3, PT, R40.reuse, RZ, PT ;  /* 0x000000ff2800720c */ /* 0x040fe40003f64270 */
[----:B------:R-:W-:Y:S02]  /*5010*/  ISETP.GT.AND P4, PT, R40, 0x1, PT ;  /* 0x000000012800780c */ /* 0x000fe40003f84270 */
[----:B------:R-:W-:-:S03]  /*5020*/  FSEL R181, R8, -INF , P3 ;  /* 0xff80000008b57808 */ /* 0x000fc60001800000 */
[----:B------:R-:W-:Y:S01]  /*5030*/  MUFU.TANH R50, R50 ;  /* 0x0000003200327308 */ /* 0x000fe20000002400 */
[C---:B------:R-:W-:Y:S02]  /*5040*/  ISETP.GT.AND P3, PT, R40.reuse, 0x8, PT ;  /* 0x000000082800780c */ /* 0x040fe40003f64270 */
[----:B------:R-:W-:Y:S02]  /*5050*/  FSEL R205, R9, -INF , P4 ;  /* 0xff80000009cd7808 */ /* 0x000fe40002000000 */
[----:B------:R-:W-:Y:S02]  /*5060*/  FMNMX.FTZ R8, R181, R6, !PT ;  /* 0x00000006b5087209 */ /* 0x000fe40007810000 */
[----:B------:R-:W-:Y:S01]  /*5070*/  ISETP.GT.AND P4, PT, R40, 0x9, PT ;  /* 0x000000092800780c */ /* 0x000fe20003f84270 */
[----:B------:R-:W-:Y:S01]  /*5080*/  MUFU.TANH R56, R56 ;  /* 0x0000003800387308 */ /* 0x000fe20000002400 */
[----:B------:R-:W-:Y:S02]  /*5090*/  FMNMX.FTZ R8, R205, R8, !PT ;  /* 0x00000008cd087209 */ /* 0x000fe40007810000 */
[----:B----4-:R-:W-:-:S02]  /*50a0*/  FSEL R203, R203, -INF , P4 ;  /* 0xff800000cbcb7808 */ /* 0x010fc40002000000 */
[----:B------:R-:W-:-:S03]  /*50b0*/  ISETP.GT.AND P4, PT, R40, 0x11, PT ;  /* 0x000000112800780c */ /* 0x000fc60003f84270 */
[----:B------:R-:W-:Y:S01]  /*50c0*/  MUFU.TANH R58, R58 ;  /* 0x0000003a003a7308 */ /* 0x000fe20000002400 */
[----:B-----5:R-:W-:Y:S02]  /*50d0*/  FSEL R201, R201, -INF , P4 ;  /* 0xff800000c9c97808 */ /* 0x020fe40002000000 */
[----:B------:R-:W-:-:S04]  /*50e0*/  ISETP.GT.AND P4, PT, R40, 0x19, PT ;  /* 0x000000192800780c */ /* 0x000fc80003f84270 */
[----:B------:R-:W-:Y:S01]  /*50f0*/  FSEL R199, R199, -INF , P4 ;  /* 0xff800000c7c77808 */ /* 0x000fe20002000000 */
[----:B------:R-:W-:Y:S01]  /*5100*/  MUFU.TANH R64, R64 ;  /* 0x0000004000407308 */ /* 0x000fe20000002400 */
[----:B------:R-:W-:Y:S01]  /*5110*/  ISETP.GT.AND P4, PT, R40, 0x21, PT ;  /* 0x000000212800780c */ /* 0x000fe20003f84270 */
[----:B------:R-:W-:Y:S02]  /*5120*/  WARPGROUP.DEPBAR.LE gsb0, 0x0 ;  /* 0x00008000000079c5 */ /* 0x000fe40000010000 */
[----:B------:R-:W-:Y:S01]  /*5130*/  WARPGROUP.ARRIVE ;  /* 0x00000000000079c5 */ /* 0x000fe20000000000 */
[----:B------:R-:W-:Y:S01]  /*5140*/  FMUL.FTZ R172, R30, UR45 ;  /* 0x0000002d1eac7c20 */ /* 0x000fe20008410000 */
[----:B------:R-:W-:Y:S01]  /*5150*/  FMUL.FTZ R173, R42, UR45 ;  /* 0x0000002d2aad7c20 */ /* 0x000fe20008410000 */
[----:B------:R-:W-:Y:S01]  /*5160*/  FMUL.FTZ R175, R43, UR45 ;  /* 0x0000002d2baf7c20 */ /* 0x000fe20008410000 */
[----:B------:R-:W-:Y:S01]  /*5170*/  FMUL.FTZ R30, R53, UR45 ;  /* 0x0000002d351e7c20 */ /* 0x000fe20008410000 */
[----:B------:R-:W-:Y:S01]  /*5180*/  MUFU.TANH R43, R70 ;  /* 0x00000046002b7308 */ /* 0x000fe20000002400 */
[----:B------:R-:W-:Y:S01]  /*5190*/  HGMMA.64x128x16.F32 R88, R168, gdesc[UR8].tnspB, R88, gsb0 ;  /* 0x41e00008a8587df0 */ /* 0x000fe20008000858 */
[----:B------:R-:W-:Y:S01]  /*51a0*/  UIADD3 UR10, UR6, 0x200, URZ ;  /* 0x00000200060a7890 */ /* 0x000fe2000fffe03f */
[----:B------:R-:W-:Y:S01]  /*51b0*/  FMUL.FTZ R42, R65, UR45 ;  /* 0x0000002d412a7c20 */ /* 0x000fe20008410000 */
[----:B------:R-:W-:Y:S01]  /*51c0*/  UMOV UR11, 0x40000040 ;  /* 0x40000040000b7882 */ /* 0x000fe20000000000 */
[----:B------:R-:W0:Y:S03]  /*51d0*/  SHFL.IDX PT, R65, R34, RZ, 0x1c1f ;  /* 0x001c1fff22417589 */ /* 0x000e2600000e0000 */
[----:B------:R-:W1:Y:S08]  /*51e0*/  MUFU.TANH R172, R172 ;  /* 0x000000ac00ac7308 */ /* 0x000e700000002400 */
[----:B------:R-:W2:Y:S08]  /*51f0*/  MUFU.TANH R173, R173 ;  /* 0x000000ad00ad7308 */ /* 0x000eb00000002400 */
[----:B------:R-:W3:Y:S01]  /*5200*/  MUFU.TANH R175, R175 ;  /* 0x000000af00af7308 */ /* 0x000ee20000002400 */
[----:B-1----:R-:W-:-:S02]  /*5210*/  FSEL R183, R172, -INF , P3 ;  /* 0xff800000acb77808 */ /* 0x002fc40001800000 */
[C---:B------:R-:W-:Y:S02]  /*5220*/  ISETP.GT.AND P3, PT, R40.reuse, 0x10, PT ;  /* 0x000000102800780c */ /* 0x040fe40003f64270 */
[----:B------:R-:W-:Y:S02]  /*5230*/  FMNMX.FTZ R8, R183, R8, !PT ;  /* 0x00000008b7087209 */ /* 0x000fe40007810000 */
[----:B------:R-:W-:Y:S01]  /*5240*/  FSEL R177, R177, -INF , P3 ;  /* 0xff800000b1b17808 */ /* 0x000fe20001800000 */
[----:B------:R-:W-:Y:S01]  /*5250*/  MUFU.TANH R53, R74 ;  /* 0x0000004a00357308 */ /* 0x000fe20000002400 */
[----:B------:R-:W-:Y:S02]  /*5260*/  FMNMX.FTZ R8, R203, R8, !PT ;  /* 0x00000008cb087209 */ /* 0x000fe40007810000 */
[----:B------:R-:W-:Y:S02]  /*5270*/  ISETP.GT.AND P3, PT, R40, 0x18, PT ;  /* 0x000000182800780c */ /* 0x000fe40003f64270 */
[----:B------:R-:W-:-:S02]  /*5280*/  FMNMX.FTZ R8, R177, R8, !PT ;  /* 0x00000008b1087209 */ /* 0x000fc40007810000 */
[----:B------:R-:W-:Y:S01]  /*5290*/  FSEL R179, R179, -INF , P3 ;  /* 0xff800000b3b37808 */ /* 0x000fe20001800000 */
[----:B------:R-:W-:Y:S01]  /*52a0*/  MUFU.TANH R30, R30 ;  /* 0x0000001e001e7308 */ /* 0x000fe20000002400 */
[----:B------:R-:W-:Y:S02]  /*52b0*/  FMNMX.FTZ R8, R201, R8, !PT ;  /* 0x00000008c9087209 */ /* 0x000fe40007810000 */
[----:B------:R-:W-:Y:S02]  /*52c0*/  ISETP.GT.AND P3, PT, R40, 0x20, PT ;  /* 0x000000202800780c */ /* 0x000fe40003f64270 */
[----:B------:R-:W-:Y:S02]  /*52d0*/  FMNMX.FTZ R8, R179, R8, !PT ;  /* 0x00000008b3087209 */ /* 0x000fe40007810000 */
[----:B--2---:R-:W-:Y:S01]  /*52e0*/  FSEL R173, R173, -INF , P3 ;  /* 0xff800000adad7808 */ /* 0x004fe20001800000 */
[----:B------:R-:W-:Y:S01]  /*52f0*/  MUFU.TANH R42, R42 ;  /* 0x0000002a002a7308 */ /* 0x000fe20000002400 */
[----:B------:R-:W-:-:S02]  /*5300*/  FMNMX.FTZ R8, R199, R8, !PT ;  /* 0x00000008c7087209 */ /* 0x000fc40007810000 */
[C---:B------:R-:W-:Y:S02]  /*5310*/  ISETP.GT.AND P3, PT, R40.reuse, 0x28, PT ;  /* 0x000000282800780c */ /* 0x040fe40003f64270 */
[----:B---3--:R-:W-:Y:S02]  /*5320*/  FSEL R175, R175, -INF , P4 ;  /* 0xff800000afaf7808 */ /* 0x008fe40002000000 */
[----:B------:R-:W-:Y:S02]  /*5330*/  FMNMX.FTZ R8, R173, R8, !PT ;  /* 0x00000008ad087209 */ /* 0x000fe40007810000 */
[----:B------:R-:W-:Y:S02]  /*5340*/  ISETP.GT.AND P4, PT, R40, 0x29, PT ;  /* 0x000000292800780c */ /* 0x000fe40003f84270 */
[----:B------:R-:W-:Y:S01]  /*5350*/  FMNMX.FTZ R8, R175, R8, !PT ;  /* 0x00000008af087209 */ /* 0x000fe20007810000 */
[----:B------:R-:W-:Y:S02]  /*5360*/  WARPGROUP.DEPBAR.LE gsb0, 0x0 ;  /* 0x00008000000079c5 */ /* 0x000fe40000010000 */
[----:B------:R-:W-:Y:S01]  /*5370*/  WARPGROUP.ARRIVE ;  /* 0x00000000000079c5 */ /* 0x000fe20000000000 */
[----:B------:R-:W-:Y:S01]  /*5380*/  FMUL.FTZ R171, R46, UR45 ;  /* 0x0000002d2eab7c20 */ /* 0x000fe20008410000 */
[----:B------:R-:W-:Y:S01]  /*5390*/  FMUL.FTZ R169, R47, UR45 ;  /* 0x0000002d2fa97c20 */ /* 0x000fe20008410000 */
[----:B------:R-:W-:Y:S01]  /*53a0*/  FMUL.FTZ R46, R68, UR45 ;  /* 0x0000002d442e7c20 */ /* 0x000fe20008410000 */
[----:B------:R0:W-:Y:S02]  /*53b0*/  MUFU.TANH R47, R66 ;  /* 0x00000042002f7308 */ /* 0x0001e40000002400 */
[----:B------:R-:W-:Y:S01]  /*53c0*/  HGMMA.64x128x16.F32 R88, R152, gdesc[UR8].tnspB, R88, gsb0 ;  /* 0x41e0000898587df0 */ /* 0x000fe20008000858 */
[----:B------:R-:W-:Y:S01]  /*53d0*/  UIADD3 UR10, UR6, 0x280, URZ ;  /* 0x00000280060a7890 */ /* 0x000fe2000fffe03f */
[----:B------:R-:W-:-:S04]  /*53e0*/  UMOV UR11, 0x40000040 ;  /* 0x40000040000b7882 */ /* 0x000fc80000000000 */
[----:B------:R-:W1:Y:S01]  /*53f0*/  MUFU.TANH R171, R171 ;  /* 0x000000ab00ab7308 */ /* 0x000e620000002400 */
[----:B0-----:R-:W-:-:S05]  /*5400*/  IMAD.IADD R66, R36, 0x1, R65 ;  /* 0x0000000124427824 */ /* 0x001fca00078e0241 */
[C---:B------:R-:W-:Y:S02]  /*5410*/  ISETP.GT.AND P5, PT, R66.reuse, 0x1, PT ;  /* 0x000000014200780c */ /* 0x040fe40003fa4270 */
[----:B------:R-:W0:Y:S02]  /*5420*/  MUFU.TANH R169, R169 ;  /* 0x000000a900a97308 */ /* 0x000e240000002400 */
[----:B------:R-:W-:Y:S02]  /*5430*/  FSEL R65, R11, -INF , P5 ;  /* 0xff8000000b417808 */ /* 0x000fe40002800000 */
[----:B------:R-:W-:-:S04]  /*5440*/  ISETP.GT.AND P5, PT, R66, 0x9, PT ;  /* 0x000000094200780c */ /* 0x000fc80003fa4270 */
[----:B------:R-:W-:Y:S01]  /*5450*/  FSEL R69, R12, -INF , P5 ;  /* 0xff8000000c457808 */ /* 0x000fe20002800000 */
[----:B------:R-:W-:Y:S01]  /*5460*/  MUFU.TANH R46, R46 ;  /* 0x0000002e002e7308 */ /* 0x000fe20000002400 */
[----:B-1----:R-:W-:Y:S02]  /*5470*/  FSEL R171, R171, -INF , P3 ;  /* 0xff800000abab7808 */ /* 0x002fe40001800000 */
[----:B------:R-:W-:Y:S02]  /*5480*/  ISETP.GT.AND P3, PT, R40, 0x30, PT ;  /* 0x000000302800780c */ /* 0x000fe40003f64270 */
[----:B------:R-:W-:Y:S02]  /*5490*/  FMNMX.FTZ R8, R171, R8, !PT ;  /* 0x00000008ab087209 */ /* 0x000fe40007810000 */
[----:B------:R-:W-:Y:S02]  /*54a0*/  ISETP.GT.AND P5, PT, R66, 0x11, PT ;  /* 0x000000114200780c */ /* 0x000fe40003fa4270 */
[----:B0-----:R-:W-:-:S02]  /*54b0*/  FSEL R169, R169, -INF , P4 ;  /* 0xff800000a9a97808 */ /* 0x001fc40002000000 */
[----:B------:R-:W-:Y:S02]  /*54c0*/  ISETP.GT.AND P4, PT, R40, 0x31, PT ;  /* 0x000000312800780c */ /* 0x000fe40003f84270 */
[----:B------:R-:W-:Y:S02]  /*54d0*/  FMNMX.FTZ R8, R169, R8, !PT ;  /* 0x00000008a9087209 */ /* 0x000fe40007810000 */
[----:B------:R-:W-:Y:S02]  /*54e0*/  FSEL R73, R14, -INF , P5 ;  /* 0xff8000000e497808 */ /* 0x000fe40002800000 */
[----:B------:R-:W-:-:S04]  /*54f0*/  ISETP.GT.AND P5, PT, R66, 0x19, PT ;  /* 0x000000194200780c */ /* 0x000fc80003fa4270 */
[----:B------:R-:W-:Y:S02]  /*5500*/  FSEL R77, R20, -INF , P5 ;  /* 0xff800000144d7808 */ /* 0x000fe40002800000 */
[----:B------:R-:W-:Y:S01]  /*5510*/  ISETP.GT.AND P5, PT, R66, 0x21, PT ;  /* 0x000000214200780c */ /* 0x000fe20003fa4270 */
[----:B------:R-:W-:Y:S02]  /*5520*/  WARPGROUP.DEPBAR.LE gsb0, 0x0 ;  /* 0x00008000000079c5 */ /* 0x000fe40000010000 */
[----:B------:R-:W-:Y:S01]  /*5530*/  FSEL R155, R37, -INF , P3 ;  /* 0xff800000259b7808 */ /* 0x000fe20001800000 */
[----:B------:R-:W-:Y:S01]  /*5540*/  WARPGROUP.ARRIVE ;  /* 0x00000000000079c5 */ /* 0x000fe20000000000 */
[C---:B------:R-:W-:Y:S02]  /*5550*/  ISETP.GT.AND P3, PT, R40.reuse, 0x38, PT ;  /* 0x000000382800780c */ /* 0x040fe40003f64270 */
        /* <DEDUP_REMOVED lines=11> */
[----:B------:R-:W-:Y:S01]  /*5610*/  FSEL R41, R55, -INF , P4 ;  /* 0xff80000037297808 */ /* 0x000fe20002000000 */
[----:B------:R-:W-:Y:S01]  /*5620*/  FMUL.FTZ R54, R76, UR45 ;  /* 0x0000002d4c367c20 */ /* 0x000fe20008410000 */
[----:B------:R-:W-:Y:S01]  /*5630*/  FMNMX.FTZ R38, R75, R38, !PT ;  /* 0x000000264b267209 */ /* 0x000fe20007810000 */
[----:B------:R-:W-:Y:S01]  /*5640*/  UIADD3 UR6, UR6, 0x380, URZ ;  /* 0x0000038006067890 */ /* 0x000fe2000fffe03f */
[----:B------:R-:W-:-:S02]  /*5650*/  ISETP.GT.AND P4, PT, R40, 0x41, PT ;  /* 0x000000412800780c */ /* 0x000fc40003f84270 */
[----:B------:R-:W-:Y:S01]  /*5660*/  FSEL R49, R49, -INF , P3 ;  /* 0xff80000031317808 */ /* 0x000fe20001800000 */
[----:B------:R-:W-:Y:S01]  /*5670*/  MUFU.TANH R54, R54 ;  /* 0x0000003600367308 */ /* 0x000fe20000002400 */
[----:B------:R-:W-:Y:S02]  /*5680*/  FMNMX.FTZ R38, R41, R38, !PT ;  /* 0x0000002629267209 */ /* 0x000fe40007810000 */
[C---:B------:R-:W-:Y:S02]  /*5690*/  ISETP.GT.AND P3, PT, R40.reuse, 0x48, PT ;  /* 0x000000482800780c */ /* 0x040fe40003f64270 */
[----:B------:R-:W-:Y:S02]  /*56a0*/  FSEL R35, R59, -INF , P4 ;  /* 0xff8000003b237808 */ /* 0x000fe40002000000 */
[----:B------:R-:W-:Y:S02]  /*56b0*/  FMNMX.FTZ R38, R49, R38, !PT ;  /* 0x0000002631267209 */ /* 0x000fe40007810000 */
[----:B------:R-:W-:-:S02]  /*56c0*/  ISETP.GT.AND P4, PT, R40, 0x49, PT ;  /* 0x000000492800780c */ /* 0x000fc40003f84270 */
[----:B------:R-:W-:Y:S02]  /*56d0*/  FSEL R45, R45, -INF , P3 ;  /* 0xff8000002d2d7808 */ /* 0x000fe40001800000 */
        /* <DEDUP_REMOVED lines=19> */
[----:B------:R-:W-:Y:S02]  /*5810*/  ISETP.GT.AND P3, PT, R40, 0x68, PT ;  /* 0x000000682800780c */ /* 0x000fe40003f64270 */
[----:B0-----:R-:W-:Y:S02]  /*5820*/  FSEL R55, R8, -INF , P4 ;  /* 0xff80000008377808 */ /* 0x001fe40002000000 */
[----:B------:R-:W-:Y:S02]  /*5830*/  FMNMX.FTZ R38, R53, R38, !PT ;  /* 0x0000002635267209 */ /* 0x000fe40007810000 */
[----:B------:R-:W-:-:S02]  /*5840*/  ISETP.GT.AND P4, PT, R40, 0x69, PT ;  /* 0x000000692800780c */ /* 0x000fc40003f84270 */
[----:B------:R-:W-:Y:S02]  /*5850*/  FSEL R59, R78, -INF , P3 ;  /* 0xff8000004e3b7808 */ /* 0x000fe40001800000 */
[----:B------:R-:W-:Y:S02]  /*5860*/  FMNMX.FTZ R38, R55, R38, !PT ;  /* 0x0000002637267209 */ /* 0x000fe40007810000 */
[----:B------:R-:W-:Y:S02]  /*5870*/  ISETP.GT.AND P3, PT, R40, 0x70, PT ;  /* 0x000000702800780c */ /* 0x000fe40003f64270 */
[----:B------:R-:W-:Y:S02]  /*5880*/  FSEL R67, R79, -INF , P4 ;  /* 0xff8000004f437808 */ /* 0x000fe40002000000 */
[----:B------:R-:W-:Y:S01]  /*5890*/  FMNMX.FTZ R8, R59, R38, !PT ;  /* 0x000000263b087209 */ /* 0x000fe20007810000 */
[----:B------:R-:W-:Y:S01]  /*58a0*/  FMUL.FTZ R38, R60, UR45 ;  /* 0x0000002d3c267c20 */ /* 0x000fe20008410000 */
[----:B------:R-:W-:Y:S01]  /*58b0*/  ISETP.GT.AND P4, PT, R40, 0x71, PT ;  /* 0x000000712800780c */ /* 0x000fe20003f84270 */
[----:B------:R-:W-:Y:S01]  /*58c0*/  FMUL.FTZ R60, R81, UR45 ;  /* 0x0000002d513c7c20 */ /* 0x000fe20008410000 */
[----:B------:R-:W-:-:S02]  /*58d0*/  FSEL R57, R57, -INF , P3 ;  /* 0xff80000039397808 */ /* 0x000fc40001800000 */
[----:B------:R-:W-:Y:S01]  /*58e0*/  FMNMX.FTZ R8, R67, R8, !PT ;  /* 0x0000000843087209 */ /* 0x000fe20007810000 */
[----:B------:R-:W0:Y:S01]  /*58f0*/  MUFU.TANH R38, R38 ;  /* 0x0000002600267308 */ /* 0x000e220000002400 */
[C---:B------:R-:W-:Y:S02]  /*5900*/  ISETP.GT.AND P3, PT, R40.reuse, 0x78, PT ;  /* 0x000000782800780c */ /* 0x040fe40003f64270 */
[----:B------:R-:W-:Y:S02]  /*5910*/  FSEL R63, R63, -INF , P4 ;  /* 0xff8000003f3f7808 */ /* 0x000fe40002000000 */
[----:B------:R-:W-:Y:S02]  /*5920*/  FMNMX.FTZ R8, R57, R8, !PT ;  /* 0x0000000839087209 */ /* 0x000fe40007810000 */
[----:B------:R-:W-:Y:S01]  /*5930*/  ISETP.GT.AND P4, PT, R40, 0x79, PT ;  /* 0x000000792800780c */ /* 0x000fe20003f84270 */
[----:B------:R-:W-:Y:S01]  /*5940*/  FMUL.FTZ R40, R61, UR45 ;  /* 0x0000002d3d287c20 */ /* 0x000fe20008410000 */
[----:B------:R-:W-:Y:S01]  /*5950*/  FSEL R61, R86, -INF , P3 ;  /* 0xff800000563d7808 */ /* 0x000fe20001800000 */
[----:B------:R-:W-:Y:S01]  /*5960*/  MUFU.TANH R60, R60 ;  /* 0x0000003c003c7308 */ /* 0x000fe20000002400 */
[----:B------:R-:W-:-:S02]  /*5970*/  FMNMX.FTZ R8, R63, R8, !PT ;  /* 0x000000083f087209 */ /* 0x000fc40007810000 */
[----:B------:R-:W-:Y:S02]  /*5980*/  FSEL R71, R71, -INF , P4 ;  /* 0xff80000047477808 */ /* 0x000fe40002000000 */
[----:B------:R-:W-:Y:S02]  /*5990*/  FMNMX.FTZ R8, R61, R8, !PT ;  /* 0x000000083d087209 */ /* 0x000fe40007810000 */
[----:B------:R-:W-:Y:S01]  /*59a0*/  ISETP.GT.AND P4, PT, R66, RZ, PT ;  /* 0x000000ff4200720c */ /* 0x000fe20003f84270 */
[----:B------:R-:W1:Y:S01]  /*59b0*/  MUFU.TANH R40, R40 ;  /* 0x0000002800287308 */ /* 0x000e620000002400 */
[----:B------:R-:W-:Y:S02]  /*59c0*/  FMNMX.FTZ R8, R71, R8, !PT ;  /* 0x0000000847087209 */ /* 0x000fe40007810000 */
[----:B------:R-:W-:Y:S02]  /*59d0*/  FSEL R36, R10, -INF , P4 ;  /* 0xff8000000a247808 */ /* 0x000fe40002000000 */
[----:B------:R-:W-:Y:S01]  /*59e0*/  ISETP.GT.AND P4, PT, R66, 0x8, PT ;  /* 0x000000084200780c */ /* 0x000fe20003f84270 */
[----:B------:R-:W2:Y:S01]  /*59f0*/  SHFL.BFLY PT, R9, R8, 0x2, 0x1f ;  /* 0x0c401f0008097f89 */ /* 0x000ea200000e0000 */
[----:B------:R-:W-:-:S02]  /*5a00*/  FSEL R79, R24, -INF , P5 ;  /* 0xff800000184f7808 */ /* 0x000fc40002800000 */
[----:B------:R-:W-:Y:S02]  /*5a10*/  FSEL R13, R13, -INF , P4 ;  /* 0xff8000000d0d7808 */ /* 0x000fe40002000000 */
[C---:B------:R-:W-:Y:S02]  /*5a20*/  ISETP.GT.AND P4, PT, R66.reuse, 0x10, PT ;  /* 0x000000104200780c */ /* 0x040fe40003f84270 */
[C---:B------:R-:W-:Y:S02]  /*5a30*/  ISETP.GT.AND P5, PT, R66.reuse, 0x29, PT ;  /* 0x000000294200780c */ /* 0x040fe40003fa4270 */
[----:B------:R-:W-:Y:S02]  /*5a40*/  FSEL R15, R15, -INF , P4 ;  /* 0xff8000000f0f7808 */ /* 0x000fe40002000000 */
[----:B------:R-:W-:Y:S02]  /*5a50*/  ISETP.GT.AND P4, PT, R66, 0x18, PT ;  /* 0x000000184200780c */ /* 0x000fe40003f84270 */
[----:B------:R-:W-:-:S02]  /*5a60*/  FSEL R27, R27, -INF , P5 ;  /* 0xff8000001b1b7808 */ /* 0x000fc40002800000 */
[----:B------:R-:W-:Y:S02]  /*5a70*/  FSEL R21, R21, -INF , P4 ;  /* 0xff80000015157808 */ /* 0x000fe40002000000 */
[C---:B------:R-:W-:Y:S02]  /*5a80*/  ISETP.GT.AND P4, PT, R66.reuse, 0x20, PT ;  /* 0x000000204200780c */ /* 0x040fe40003f84270 */
[C---:B------:R-:W-:Y:S02]  /*5a90*/  ISETP.GT.AND P5, PT, R66.reuse, 0x31, PT ;  /* 0x000000314200780c */ /* 0x040fe40003fa4270 */
[----:B------:R-:W-:Y:S02]  /*5aa0*/  FSEL R25, R25, -INF , P4 ;  /* 0xff80000019197808 */ /* 0x000fe40002000000 */
[----:B------:R-:W-:Y:S02]  /*5ab0*/  ISETP.GT.AND P4, PT, R66, 0x28, PT ;  /* 0x000000284200780c */ /* 0x000fe40003f84270 */
[----:B--2---:R-:W-:-:S02]  /*5ac0*/  FMNMX.FTZ R9, R8, R9, !PT ;  /* 0x0000000908097209 */ /* 0x004fc40007810000 */
[----:B------:R-:W2:Y:S01]  /*5ad0*/  LDC R8, c[0x0][0x988] ;  /* 0x00026200ff087b82 */ /* 0x000ea20000000800 */
[----:B------:R-:W-:Y:S02]  /*5ae0*/  FSEL R81, R26, -INF , P4 ;  /* 0xff8000001a517808 */ /* 0x000fe40002000000 */
[----:B------:R-:W3:Y:S01]  /*5af0*/  SHFL.BFLY PT, R62, R9, 0x1, 0x1f ;  /* 0x0c201f00093e7f89 */ /* 0x000ee200000e0000 */
[----:B------:R-:W-:Y:S02]  /*5b00*/  WARPGROUP.DEPBAR.LE gsb0, 0x0 ;  /* 0x00008000000079c5 */ /* 0x000fe40000010000 */
[----:B------:R-:W-:Y:S01]  /*5b10*/  WARPGROUP.ARRIVE ;  /* 0x00000000000079c5 */ /* 0x000fe20000000000 */
[----:B------:R-:W-:Y:S02]  /*5b20*/  ISETP.GT.AND P4, PT, R66, 0x30, PT ;  /* 0x000000304200780c */ /* 0x000fe40003f84270 */
[----:B------:R-:W-:Y:S02]  /*5b30*/  FSEL R83, R28, -INF , P5 ;  /* 0xff8000001c537808 */ /* 0x000fe40002800000 */
[----:B------:R-:W-:Y:S01]  /*5b40*/  FSEL R29, R29, -INF , P4 ;  /* 0xff8000001d1d7808 */ /* 0x000fe20002000000 */
[----:B------:R-:W-:Y:S01]  /*5b50*/  HGMMA.64x128x16.F32 R88, R160, gdesc[UR8].tnspB, R88, gsb0 ;  /* 0x41e00008a0587df0 */ /* 0x000fe20008000858 */
[----:B------:R-:W-:-:S02]  /*5b60*/  ISETP.GT.AND P4, PT, R66, 0x38, PT ;  /* 0x000000384200780c */ /* 0x000fc40003f84270 */
[C---:B------:R-:W-:Y:S02]  /*5b70*/  ISETP.GT.AND P5, PT, R66.reuse, 0x39, PT ;  /* 0x000000394200780c */ /* 0x040fe40003fa4270 */
[----:B------:R-:W-:Y:S02]  /*5b80*/  FSEL R31, R31, -INF , P4 ;  /* 0xff8000001f1f7808 */ /* 0x000fe40002000000 */
[----:B------:R-:W-:Y:S02]  /*5b90*/  ISETP.GT.AND P4, PT, R66, 0x40, PT ;  /* 0x000000404200780c */ /* 0x000fe40003f84270 */
[----:B------:R-:W-:Y:S02]  /*5ba0*/  FSEL R85, R30, -INF , P5 ;  /* 0xff8000001e557808 */ /* 0x000fe40002800000 */
[----:B------:R-:W-:Y:S02]  /*5bb0*/  ISETP.GT.AND P5, PT, R66, 0x41, PT ;  /* 0x000000414200780c */ /* 0x000fe40003fa4270 */
[----:B------:R-:W-:-:S02]  /*5bc0*/  FSEL R159, R32, -INF , P4 ;  /* 0xff800000209f7808 */ /* 0x000fc40002000000 */
[----:B---3--:R-:W-:Y:S01]  /*5bd0*/  FMNMX.FTZ R9, R9, R62, !PT ;  /* 0x0000003e09097209 */ /* 0x008fe20007810000 */
[----:B------:R-:W-:Y:S01]  /*5be0*/  FMUL.FTZ R62, R84, UR45 ;  /* 0x0000002d543e7c20 */ /* 0x000fe20008410000 */
[C---:B------:R-:W-:Y:S02]  /*5bf0*/  ISETP.GT.AND P4, PT, R66.reuse, 0x48, PT ;  /* 0x000000484200780c */ /* 0x040fe40003f84270 */
[C---:B------:R-:W-:Y:S01]  /*5c00*/  FSETP.NEU.FTZ.AND P3, PT, R9.reuse, -INF , PT ;  /* 0xff8000000900780b */ /* 0x040fe20003f7d000 */
[----:B--2---:R-:W-:Y:S01]  /*5c10*/  FMUL.FTZ R68, R9, R8 ;  /* 0x0000000809447220 */ /* 0x004fe20000410000 */
[----:B------:R-:W-:Y:S01]  /*5c20*/  FSEL R33, R33, -INF , P5 ;  /* 0xff80000021217808 */ /* 0x000fe20002800000 */
[----:B------:R-:W2:Y:S01]  /*5c30*/  MUFU.TANH R62, R62 ;  /* 0x0000003e003e7308 */ /* 0x000ea20000002400 */
[----:B------:R-:W-:Y:S02]  /*5c40*/  ISETP.GT.AND P5, PT, R66, 0x49, PT ;  /* 0x000000494200780c */ /* 0x000fe40003fa4270 */
[----:B------:R-:W-:-:S02]  /*5c50*/  FSEL R34, R68, RZ, P3 ;  /* 0x000000ff44227208 */ /* 0x000fc40001800000 */
[----:B------:R-:W-:Y:S02]  /*5c60*/  FMNMX.FTZ R68, R36, R5, !PT ;  /* 0x0000000524447209 */ /* 0x000fe40007810000 */
[----:B0-----:R-:W-:Y:S01]  /*5c70*/  FSEL R87, R38, -INF , P4 ;  /* 0xff80000026577808 */ /* 0x001fe20002000000 */
[--C-:B------:R-:W-:Y:S01]  /*5c80*/  FFMA.FTZ R24, R175, R8, -R34.reuse ;  /* 0x00000008af187223 */ /* 0x100fe20000010822 */
[----:B------:R-:W-:Y:S01]  /*5c90*/  FMNMX.FTZ R68, R65, R68, !PT ;  /* 0x0000004441447209 */ /* 0x000fe20007810000 */
[-CC-:B------:R-:W-:Y:S01]  /*5ca0*/  FFMA.FTZ R175, R171, R8.reuse, -R34.reuse ;  /* 0x00000008abaf7223 */ /* 0x180fe20000010822 */
[----:B------:R-:W-:Y:S01]  /*5cb0*/  ISETP.GT.AND P4, PT, R66, 0x50, PT ;  /* 0x000000504200780c */ /* 0x000fe20003f84270 */
[--C-:B------:R-:W-:Y:S01]  /*5cc0*/  FFMA.FTZ R20, R199, R8, -R34.reuse ;  /* 0x00000008c7147223 */ /* 0x100fe20000010822 */
[----:B------:R-:W-:Y:S01]  /*5cd0*/  FMNMX.FTZ R68, R13, R68, !PT ;  /* 0x000000440d447209 */ /* 0x000fe20007810000 */
[-CC-:B------:R-:W-:Y:S01]  /*5ce0*/  FFMA.FTZ R14, R201, R8.reuse, -R34.reuse ;  /* 0x00000008c90e7223 */ /* 0x180fe20000010822 */
[----:B-1----:R-:W-:Y:S01]  /*5cf0*/  FSEL R157, R40, -INF , P5 ;  /* 0xff800000289d7808 */ /* 0x002fe20002800000 */
[--C-:B------:R-:W-:Y:S01]  /*5d00*/  FFMA.FTZ R12, R203, R8, -R34.reuse ;  /* 0x00000008cb0c7223 */ /* 0x100fe20000010822 */
[----:B------:R-:W-:Y:S01]  /*5d10*/  FMNMX.FTZ R68, R69, R68, !PT ;  /* 0x0000004445447209 */ /* 0x000fe20007810000 */
[-CC-:B------:R-:W-:Y:S01]  /*5d20*/  FFMA.FTZ R26, R169, R8.reuse, -R34.reuse ;  /* 0x00000008a91a7223 */ /* 0x180fe20000010822 */
[----:B------:R-:W-:Y:S01]  /*5d30*/  ISETP.GT.AND P5, PT, R66, 0x51, PT ;  /* 0x000000514200780c */ /* 0x000fe20003fa4270 */
[--C-:B------:R-:W-:Y:S01]  /*5d40*/  FFMA.FTZ R169, R155, R8, -R34.reuse ;  /* 0x000000089ba97223 */ /* 0x100fe20000010822 */
        /* <DEDUP_REMOVED lines=35> */
[----:B------:R-:W-:Y:S01]  /*5f80*/  IMAD.U32 R52, RZ, RZ, UR37 ;  /* 0x00000025ff347e24 */ /* 0x000fe2000f8e00ff */
[----:B------:R-:W-:Y:S01]  /*5f90*/  FMNMX.FTZ R68, R83, R68, !PT ;  /* 0x0000004453447209 */ /* 0x000fe20007810000 */
[----:B------:R-:W-:Y:S01]  /*5fa0*/  MUFU.EX2 R183, R183 ;  /* 0x000000b700b77308 */ /* 0x000fe20000000800 */
[----:B------:R-:W-:Y:S01]  /*5fb0*/  ISETP.GT.AND P4, PT, R66, 0x68, PT ;  /* 0x000000684200780c */ /* 0x000fe20003f84270 */
[--C-:B------:R-:W-:Y:S01]  /*5fc0*/  FFMA.FTZ R153, R49, R8, -R34.reuse ;  /* 0x0000000831997223 */ /* 0x100fe20000010822 */
[----:B------:R-:W-:Y:S01]  /*5fd0*/  FMNMX.FTZ R68, R31, R68, !PT ;  /* 0x000000441f447209 */ /* 0x000fe20007810000 */
[-CC-:B------:R-:W-:Y:S01]  /*5fe0*/  FFMA.FTZ R38, R35, R8.reuse, -R34.reuse ;  /* 0x0000000823267223 */ /* 0x180fe20000010822 */
[----:B------:R-:W-:Y:S01]  /*5ff0*/  FSEL R205, R50, -INF , P5 ;  /* 0xff80000032cd7808 */ /* 0x000fe20002800000 */
[--C-:B------:R-:W-:Y:S01]  /*6000*/  FFMA.FTZ R35, R45, R8, -R34.reuse ;  /* 0x000000082d237223 */ /* 0x100fe20000010822 */
        /* <DEDUP_REMOVED lines=11> */
[----:B------:R-:W-:Y:S01]  /*60c0*/  FFMA.FTZ R49, R61, R8, -R34 ;  /* 0x000000083d317223 */ /* 0x000fe20000010822 */
[----:B------:R-:W-:Y:S01]  /*60d0*/  FMNMX.FTZ R68, R87, R68, !PT ;  /* 0x0000004457447209 */ /* 0x000fe20007810000 */
[----:B------:R-:W-:Y:S01]  /*60e0*/  IMAD.U32 R54, RZ, RZ, UR44 ;  /* 0x0000002cff367e24 */ /* 0x000fe2000f8e00ff */
[----:B------:R-:W-:Y:S01]  /*60f0*/  FSEL R209, R56, -INF , P5 ;  /* 0xff80000038d17808 */ /* 0x000fe20002800000 */
[----:B------:R-:W-:Y:S01]  /*6100*/  UMOV UR44, UR37 ;  /* 0x00000025002c7c82 */ /* 0x000fe20008000000 */
[----:B------:R-:W-:Y:S01]  /*6110*/  FMNMX.FTZ R68, R157, R68, !PT ;  /* 0x000000449d447209 */ /* 0x000fe20007810000 */
[----:B------:R-:W-:Y:S01]  /*6120*/  MUFU.EX2 R14, R14 ;  /* 0x0000000e000e7308 */ /* 0x000fe20000000800 */
[----:B------:R-:W-:-:S02]  /*6130*/  ISETP.GT.AND P5, PT, R66, 0x71, PT ;  /* 0x000000714200780c */ /* 0x000fc40003fa4270 */
[----:B------:R-:W-:Y:S02]  /*6140*/  FMNMX.FTZ R68, R171, R68, !PT ;  /* 0x00000044ab447209 */ /* 0x000fe40007810000 */
[----:B------:R-:W-:Y:S02]  /*6150*/  FSEL R75, R58, -INF , P4 ;  /* 0xff8000003a4b7808 */ /* 0x000fe40002000000 */
[----:B------:R-:W-:Y:S01]  /*6160*/  FMNMX.FTZ R68, R199, R68, !PT ;  /* 0x00000044c7447209 */ /* 0x000fe20007810000 */
[----:B------:R-:W-:Y:S01]  /*6170*/  MUFU.EX2 R179, R179 ;  /* 0x000000b300b37308 */ /* 0x000fe20000000800 */
[----:B------:R-:W-:Y:S02]  /*6180*/  ISETP.GT.AND P4, PT, R66, 0x78, PT ;  /* 0x000000784200780c */ /* 0x000fe40003f84270 */
[----:B------:R-:W-:Y:S02]  /*6190*/  FMNMX.FTZ R68, R201, R68, !PT ;  /* 0x00000044c9447209 */ /* 0x000fe40007810000 */
[----:B------:R-:W-:-:S02]  /*61a0*/  FSEL R211, R60, -INF , P5 ;  /* 0xff8000003cd37808 */ /* 0x000fc40002800000 */
[----:B------:R-:W-:Y:S01]  /*61b0*/  FMNMX.FTZ R68, R203, R68, !PT ;  /* 0x00000044cb447209 */ /* 0x000fe20007810000 */
[----:B------:R-:W-:Y:S01]  /*61c0*/  MUFU.EX2 R20, R20 ;  /* 0x0000001400147308 */ /* 0x000fe20000000800 */
[----:B------:R-:W-:Y:S02]  /*61d0*/  ISETP.GT.AND P5, PT, R66, 0x79, PT ;  /* 0x000000794200780c */ /* 0x000fe40003fa4270 */
[----:B------:R-:W-:Y:S02]  /*61e0*/  FMNMX.FTZ R68, R155, R68, !PT ;  /* 0x000000449b447209 */ /* 0x000fe40007810000 */
[----:B--2---:R-:W-:Y:S02]  /*61f0*/  FSEL R213, R62, -INF , P4 ;  /* 0xff8000003ed57808 */ /* 0x004fe40002000000 */
[----:B------:R-:W-:Y:S01]  /*6200*/  FMNMX.FTZ R68, R205, R68, !PT ;  /* 0x00000044cd447209 */ /* 0x000fe20007810000 */
[----:B------:R-:W-:Y:S01]  /*6210*/  MUFU.EX2 R173, R173 ;  /* 0x000000ad00ad7308 */ /* 0x000fe20000000800 */
[----:B------:R-:W-:-:S02]  /*6220*/  FSEL R215, R64, -INF , P5 ;  /* 0xff80000040d77808 */ /* 0x000fc40002800000 */
[----:B------:R-:W-:Y:S02]  /*6230*/  FMNMX.FTZ R68, R207, R68, !PT ;  /* 0x00000044cf447209 */ /* 0x000fe40007810000 */
[----:B------:R-:W-:Y:S02]  /*6240*/  FSEL R53, R9, RZ, P3 ;  /* 0x000000ff09357208 */ /* 0x000fe40001800000 */
[----:B------:R-:W-:Y:S01]  /*6250*/  FMNMX.FTZ R68, R209, R68, !PT ;  /* 0x00000044d1447209 */ /* 0x000fe20007810000 */
[----:B------:R-:W-:Y:S01]  /*6260*/  MUFU.EX2 R24, R24 ;  /* 0x0000001800187308 */ /* 0x000fe20000000800 */
[----:B------:R-:W-:Y:S01]  /*6270*/  @!P1 LEA R52, R52, UR38, 0x3 ;  /* 0x0000002634349c11 */ /* 0x000fe2000f8e18ff */
[----:B------:R-:W-:Y:S01]  /*6280*/  FADD.FTZ R53, -R53, R6 ;  /* 0x0000000635357221 */ /* 0x000fe20000010100 */
[----:B------:R-:W-:Y:S02]  /*6290*/  FMNMX.FTZ R68, R75, R68, !PT ;  /* 0x000000444b447209 */ /* 0x000fe40007810000 */
[----:B------:R-:W-:Y:S01]  /*62a0*/  @!P1 LEA R54, R54, UR38, 0x3 ;  /* 0x0000002636369c11 */ /* 0x000fe2000f8e18ff */
[----:B------:R-:W-:-:S02]  /*62b0*/  WARPGROUP.DEPBAR.LE gsb0, 0x0 ;  /* 0x00008000000079c5 */ /* 0x000fc40000010000 */
[----:B------:R-:W-:Y:S01]  /*62c0*/  WARPGROUP.ARRIVE ;  /* 0x00000000000079c5 */ /* 0x000fe20000000000 */
[----:B------:R-:W-:Y:S01]  /*62d0*/  FMNMX.FTZ R68, R211, R68, !PT ;  /* 0x00000044d3447209 */ /* 0x000fe20007810000 */
[----:B------:R-:W-:Y:S01]  /*62e0*/  FMUL.FTZ R53, R53, R8 ;  /* 0x0000000835357220 */ /* 0x000fe20000410000 */
[----:B------:R-:W-:Y:S01]  /*62f0*/  @!P1 VIADD R52, R52, 0x28840 ;  /* 0x0002884034349836 */ /* 0x000fe20000000000 */
[----:B------:R-:W-:Y:S01]  /*6300*/  MUFU.EX2 R175, R175 ;  /* 0x000000af00af7308 */ /* 0x000fe20000000800 */
[----:B------:R-:W-:Y:S01]  /*6310*/  FMNMX.FTZ R68, R213, R68, !PT ;  /* 0x00000044d5447209 */ /* 0x000fe20007810000 */
[----:B------:R-:W-:Y:S01]  /*6320*/  HGMMA.64x128x16.F32 R88, R164, gdesc[UR4].tnspB, R88, gsb0 ;  /* 0x41e00004a4587df0 */ /* 0x000fe20008000858 */
[C---:B------:R-:W-:Y:S01]  /*6330*/  ISETP.GT.AND P3, PT, R4.reuse, R7, PT ;  /* 0x000000070400720c */ /* 0x040fe20003f64270 */
[----:B------:R-:W-:Y:S01]  /*6340*/  VIADD R4, R4, 0xffffffff ;  /* 0xffffffff04047836 */ /* 0x000fe20000000000 */
[----:B------:R-:W-:Y:S02]  /*6350*/  FMNMX.FTZ R68, R215, R68, !PT ;  /* 0x00000044d7447209 */ /* 0x000fe40007810000 */
[----:B------:R-:W-:Y:S01]  /*6360*/  @!P1 PRMT R52, RZ, 0x654, R52 ;  /* 0x00000654ff349816 */ /* 0x000fe20000000034 */
        /* <DEDUP_REMOVED lines=10> */
[----:B0-----:R-:W-:Y:S01]  /*6410*/  FMNMX.FTZ R11, R47, R48, !PT ;  /* 0x000000302f0b7209 */ /* 0x001fe20007810000 */
[----:B------:R-:W-:-:S06]  /*6420*/  FFMA.FTZ R47, R57, R8, -R34 ;  /* 0x00000008392f7223 */ /* 0x000fcc0000010822 */
[----:B------:R-:W-:Y:S01]  /*6430*/  MUFU.EX2 R35, R35 ;  /* 0x0000002300237308 */ /* 0x000fe20000000800 */
[-CC-:B------:R-:W-:Y:S01]  /*6440*/  FFMA.FTZ R48, R63, R8.reuse, -R34.reuse ;  /* 0x000000083f307223 */ /* 0x180fe20000010822 */
[C---:B------:R-:W-:Y:S01]  /*6450*/  FSETP.NEU.FTZ.AND P4, PT, R11.reuse, -INF , PT ;  /* 0xff8000000b00780b */ /* 0x040fe20003f9d000 */
[-C--:B------:R-:W-:Y:S01]  /*6460*/  FMUL.FTZ R50, R11, R8.reuse ;  /* 0x000000080b327220 */ /* 0x080fe20000410000 */
[----:B------:R-:W-:Y:S02]  /*6470*/  FFMA.FTZ R34, R71, R8, -R34 ;  /* 0x0000000847227223 */ /* 0x000fe40000010822 */
[----:B------:R-:W-:Y:S02]  /*6480*/  FSEL R6, R11, RZ, P4 ;  /* 0x000000ff0b067208 */ /* 0x000fe40002000000 */
[----:B------:R-:W-:Y:S01]  /*6490*/  FSEL R50, R50, RZ, P4 ;  /* 0x000000ff32327208 */ /* 0x000fe20002000000 */
[----:B------:R-:W-:Y:S02]  /*64a0*/  MUFU.EX2 R40, R40 ;  /* 0x0000002800287308 */ /* 0x000fe40000000800 */
[----:B------:R-:W-:-:S02]  /*64b0*/  FADD.FTZ R5, -R6, R5 ;  /* 0x0000000506057221 */ /* 0x000fc40000010100 */
[-CC-:B------:R-:W-:Y:S01]  /*64c0*/  FFMA.FTZ R180, R36, R8.reuse, -R50.reuse ;  /* 0x0000000824b47223 */ /* 0x180fe20000010832 */
[-CC-:B------:R-:W-:Y:S01]  /*64d0*/  FFMA.FTZ R51, R65, R8.reuse, -R50.reuse ;  /* 0x0000000841337223 */ /* 0x180fe20000010832 */
[-C--:B------:R-:W-:Y:S01]  /*64e0*/  FMUL.FTZ R5, R5, R8.reuse ;  /* 0x0000000805057220 */ /* 0x080fe20000410000 */
[-CC-:B------:R-:W-:Y:S01]  /*64f0*/  FFMA.FTZ R182, R13, R8.reuse, -R50.reuse ;  /* 0x000000080db67223 */ /* 0x180fe20000010832 */
[----:B------:R-:W0:Y:S01]  /*6500*/  MUFU.EX2 R6, R53 ;  /* 0x0000003500067308 */ /* 0x000e220000000800 */
[-CC-:B------:R-:W-:Y:S01]  /*6510*/  FFMA.FTZ R13, R69, R8.reuse, -R50.reuse ;  /* 0x00000008450d7223 */ /* 0x180fe20000010832 */
[-CC-:B------:R-:W-:Y:S01]  /*6520*/  FFMA.FTZ R176, R15, R8.reuse, -R50.reuse ;  /* 0x000000080fb07223 */ /* 0x180fe20000010832 */
[----:B------:R-:W-:Y:S01]  /*6530*/  IADD3 R36, -R198, 0xb, RZ ;  /* 0x0000000bc6247810 */ /* 0x000fe20007ffe1ff */
        /* <DEDUP_REMOVED lines=11> */
[--C-:B------:R-:W-:Y:S01]  /*65f0*/  FFMA.FTZ R31, R85, R8, -R50.reuse ;  /* 0x00000008551f7223 */ /* 0x100fe20000010832 */
[----:B------:R-:W1:Y:S01]  /*6600*/  MUFU.EX2 R5, R5 ;  /* 0x0000000500057308 */ /* 0x000e620000000800 */
[----:B0-----:R-:W-:Y:S01]  /*6610*/  FFMA.FTZ R53, R6, R0, R181 ;  /* 0x0000000006357223 */ /* 0x001fe200000100b5 */
[-CC-:B------:R-:W-:Y:S01]  /*6620*/  FFMA.FTZ R152, R159, R8.reuse, -R50.reuse ;  /* 0x000000089f987223 */ /* 0x180fe20000010832 */
[-CC-:B------:R-:W-:Y:S01]  /*6630*/  FFMA.FTZ R33, R33, R8.reuse, -R50.reuse ;  /* 0x0000000821217223 */ /* 0x180fe20000010832 */
[-CC-:B------:R-:W-:Y:S01]  /*6640*/  FFMA.FTZ R154, R87, R8.reuse, -R50.reuse ;  /* 0x00000008579a7223 */ /* 0x180fe20000010832 */
[C---:B------:R-:W-:Y:S01]  /*6650*/  FADD.FTZ R0, R10.reuse, R53 ;  /* 0x000000350a007221 */ /* 0x040fe20000010000 */
[----:B------:R-:W-:Y:S01]  /*6660*/  F2FP.F16.F32.PACK_AB R181, R10, R181 ;  /* 0x000000b50ab5723e */ /* 0x000fe200000000ff */
[-C--:B------:R-:W-:Y:S01]  /*6670*/  FFMA.FTZ R156, R171, R8.reuse, -R50 ;  /* 0x00000008ab9c7223 */ /* 0x080fe20000010832 */
[----:B------:R-:W0:Y:S01]  /*6680*/  MUFU.EX2 R51, R51 ;  /* 0x0000003300337308 */ /* 0x000e220000000800 */
[----:B------:R-:W-:Y:S01]  /*6690*/  FADD.FTZ R53, R183, R0 ;  /* 0x00000000b7357221 */ /* 0x000fe20000010000 */
[-CC-:B------:R-:W-:Y:S01]  /*66a0*/  FFMA.FTZ R158, R201, R8.reuse, -R50.reuse ;  /* 0x00000008c99e7223 */ /* 0x180fe20000010832 */
[-CC-:B------:R-:W-:Y:S01]  /*66b0*/  FFMA.FTZ R203, R203, R8.reuse, -R50.reuse ;  /* 0x00000008cbcb7223 */ /* 0x180fe20000010832 */
[-CC-:B------:R-:W-:Y:S01]  /*66c0*/  FFMA.FTZ R155, R155, R8.reuse, -R50.reuse ;  /* 0x000000089b9b7223 */ /* 0x180fe20000010832 */
[C---:B------:R-:W-:Y:S01]  /*66d0*/  FADD.FTZ R0, R12.reuse, R53 ;  /* 0x000000350c007221 */ /* 0x040fe20000010000 */
[-CC-:B------:R-:W-:Y:S01]  /*66e0*/  FFMA.FTZ R53, R199, R8.reuse, -R50.reuse ;  /* 0x00000008c7357223 */ /* 0x180fe20000010832 */
[-CC-:B------:R-:W-:Y:S01]  /*66f0*/  FFMA.FTZ R205, R205, R8.reuse, -R50.reuse ;  /* 0x00000008cdcd7223 */ /* 0x180fe20000010832 */
[----:B------:R-:W2:Y:S01]  /*6700*/  MUFU.EX2 R182, R182 ;  /* 0x000000b600b67308 */ /* 0x000ea20000000800 */
[-CC-:B------:R-:W-:Y:S01]  /*6710*/  FFMA.FTZ R207, R207, R8.reuse, -R50.reuse ;  /* 0x00000008cfcf7223 */ /* 0x180fe20000010832 */
[-CC-:B------:R-:W-:Y:S01]  /*6720*/  FFMA.FTZ R209, R209, R8.reuse, -R50.reuse ;  /* 0x00000008d1d17223 */ /* 0x180fe20000010832 */
[-CC-:B------:R-:W-:Y:S01]  /*6730*/  FFMA.FTZ R75, R75, R8.reuse, -R50.reuse ;  /* 0x000000084b4b7223 */ /* 0x180fe20000010832 */
[-CC-:B------:R-:W-:Y:S01]  /*6740*/  FFMA.FTZ R211, R211, R8.reuse, -R50.reuse ;  /* 0x00000008d3d37223 */ /* 0x180fe20000010832 */
[----:B------:R-:W-:Y:S01]  /*6750*/  FFMA.FTZ R213, R213, R8, -R50 ;  /* 0x00000008d5d57223 */ /* 0x000fe20000010832 */
[----:B------:R-:W-:-:S02]  /*6760*/  F2FP.F16.F32.PACK_AB R183, R12, R183 ;  /* 0x000000b70cb7723e */ /* 0x000fc400000000ff */
[----:B------:R-:W3:Y:S01]  /*6770*/  MUFU.EX2 R13, R13 ;  /* 0x0000000d000d7308 */ /* 0x000ee20000000800 */
[----:B------:R-:W-:-:S07]  /*6780*/  F2FP.F16.F32.PACK_AB R171, R41, R30 ;  /* 0x0000001e29ab723e */ /* 0x000fce00000000ff */
[----:B------:R-:W4:Y:S08]  /*6790*/  MUFU.EX2 R176, R176 ;  /* 0x000000b000b07308 */ /* 0x000f300000000800 */
[----:B------:R-:W5:Y:S01]  /*67a0*/  MUFU.EX2 R15, R15 ;  /* 0x0000000f000f7308 */ /* 0x000f620000000800 */
[----:B------:R-:W-:Y:S02]  /*67b0*/  WARPGROUP.DEPBAR.LE gsb0, 0x0 ;  /* 0x00008000000079c5 */ /* 0x000fe40000010000 */
[----:B------:R2:W-:Y:S06]  /*67c0*/  BAR.ARV R36, 0x100 ;  /* 0x000400240000751d */ /* 0x0005ec0000002000 */
[----:B------:R0:W-:Y:S01]  /*67d0*/  @!P1 SYNCS.ARRIVE.TRANS64.RED.A1T0 RZ, [R52+URZ], RZ ;  /* 0x000000ff34ff99a7 */ /* 0x0001e2000810043f */
[----:B------:R-:W5:Y:S01]  /*67e0*/  MUFU.EX2 R178, R178 ;  /* 0x000000b200b27308 */ /* 0x000f620000000800 */
[-C--:B-1----:R-:W-:Y:S01]  /*67f0*/  FMUL.FTZ R88, R88, R5.reuse ;  /* 0x0000000558587220 */ /* 0x082fe20000410000 */
[-C--:B------:R-:W-:Y:S01]  /*6800*/  FMUL.FTZ R89, R89, R5.reuse ;  /* 0x0000000559597220 */ /* 0x080fe20000410000 */
[-C--:B------:R-:W-:Y:S01]  /*6810*/  FMUL.FTZ R92, R92, R5.reuse ;  /* 0x000000055c5c7220 */ /* 0x080fe20000410000 */
[-C--:B------:R-:W-:Y:S01]  /*6820*/  FMUL.FTZ R93, R93, R5.reuse ;  /* 0x000000055d5d7220 */ /* 0x080fe20000410000 */
[-C--:B------:R-:W-:Y:S01]  /*6830*/  FMUL.FTZ R96, R96, R5.reuse ;  /* 0x0000000560607220 */ /* 0x080fe20000410000 */
[----:B------:R-:W-:Y:S01]  /*6840*/  FMUL.FTZ R97, R97, R5 ;  /* 0x0000000561617220 */ /* 0x000fe20000410000 */
[----:B0-----:R-:W-:Y:S01]  /*6850*/  FFMA.FTZ R52, R5, R3, R180 ;  /* 0x0000000305347223 */ /* 0x001fe200000100b4 */
[----:B------:R-:W0:Y:S01]  /*6860*/  MUFU.EX2 R21, R21 ;  /* 0x0000001500157308 */ /* 0x000e220000000800 */
[-CC-:B------:R-:W-:Y:S01]  /*6870*/  FFMA.FTZ R3, R157, R8.reuse, -R50.reuse ;  /* 0x000000089d037223 */ /* 0x180fe20000010832 */
[----:B------:R-:W-:Y:S01]  /*6880*/  FFMA.FTZ R50, R215, R8, -R50 ;  /* 0x00000008d7327223 */ /* 0x000fe20000010832 */
[----:B------:R-:W-:Y:S01]  /*6890*/  FADD.FTZ R55, R51, R52 ;  /* 0x0000003433377221 */ /* 0x000fe20000010000 */
[----:B------:R-:W-:-:S02]  /*68a0*/  @!P1 VIADD R52, R54, 0x28860 ;  /* 0x0002886036349836 */ /* 0x000fc40000000000 */
[-C--:B------:R-:W-:Y:S01]  /*68b0*/  FMUL.FTZ R100, R100, R5.reuse ;  /* 0x0000000564647220 */ /* 0x080fe20000410000 */
[-C--:B------:R-:W-:Y:S01]  /*68c0*/  FMUL.FTZ R101, R101, R5.reuse ;  /* 0x0000000565657220 */ /* 0x080fe20000410000 */
[----:B--2---:R-:W-:Y:S01]  /*68d0*/  FADD.FTZ R36, R182, R55 ;  /* 0x00000037b6247221 */ /* 0x004fe20000010000 */
[----:B------:R-:W1:Y:S01]  /*68e0*/  MUFU.EX2 R172, R172 ;  /* 0x000000ac00ac7308 */ /* 0x000e620000000800 */
[C---:B---3--:R-:W-:Y:S01]  /*68f0*/  F2FP.F16.F32.PACK_AB R182, R13.reuse, R182 ;  /* 0x000000b60db6723e */ /* 0x048fe200000000ff */
[-C--:B------:R-:W-:Y:S01]  /*6900*/  FMUL.FTZ R104, R104, R5.reuse ;  /* 0x0000000568687220 */ /* 0x080fe20000410000 */
[----:B------:R-:W-:Y:S01]  /*6910*/  FADD.FTZ R55, R13, R36 ;  /* 0x000000240d377221 */ /* 0x000fe20000010000 */
[----:B------:R-:W-:Y:S01]  /*6920*/  @!P1 PRMT R52, RZ, 0x654, R52 ;  /* 0x00000654ff349816 */ /* 0x000fe20000000034 */
[-C--:B------:R-:W-:Y:S01]  /*6930*/  FMUL.FTZ R105, R105, R5.reuse ;  /* 0x0000000569697220 */ /* 0x080fe20000410000 */
[-C--:B------:R-:W-:Y:S01]  /*6940*/  FMUL.FTZ R108, R108, R5.reuse ;  /* 0x000000056c6c7220 */ /* 0x080fe20000410000 */
[----:B----4-:R-:W-:Y:S01]  /*6950*/  FADD.FTZ R36, R176, R55 ;  /* 0x00000037b0247221 */ /* 0x010fe20000010000 */
[----:B------:R-:W-:Y:S01]  /*6960*/  FADD.FTZ R55, R177, R0 ;  /* 0x00000000b1377221 */ /* 0x000fe20000010000 */
[----:B------:R-:W2:Y:S01]  /*6970*/  MUFU.EX2 R25, R25 ;  /* 0x0000001900197308 */ /* 0x000ea20000000800 */
[C---:B-----5:R-:W-:Y:S01]  /*6980*/  F2FP.F16.F32.PACK_AB R176, R15.reuse, R176 ;  /* 0x000000b00fb0723e */ /* 0x060fe200000000ff */
[----:B------:R-:W-:Y:S01]  /*6990*/  FADD.FTZ R57, R15, R36 ;  /* 0x000000240f397221 */ /* 0x000fe20000010000 */
[----:B------:R-:W-:Y:S01]  /*69a0*/  FADD.FTZ R0, R14, R55 ;  /* 0x000000370e007221 */ /* 0x000fe20000010000 */
[----:B------:R3:W-:Y:S01]  /*69b0*/  @!P1 SYNCS.ARRIVE.TRANS64.RED.A1T0 RZ, [R52+URZ], RZ ;  /* 0x000000ff34ff99a7 */ /* 0x0007e2000810043f */
[-C--:B------:R-:W-:Y:S01]  /*69c0*/  FMUL.FTZ R109, R109, R5.reuse ;  /* 0x000000056d6d7220 */ /* 0x080fe20000410000 */
[----:B------:R-:W-:Y:S01]  /*69d0*/  FADD.FTZ R36, R178, R57 ;  /* 0x00000039b2247221 */ /* 0x000fe20000010000 */
[----:B------:R-:W-:Y:S01]  /*69e0*/  FADD.FTZ R55, R179, R0 ;  /* 0x00000000b3377221 */ /* 0x000fe20000010000 */
[----:B------:R-:W4:Y:S01]  /*69f0*/  MUFU.EX2 R174, R174 ;  /* 0x000000ae00ae7308 */ /* 0x000f220000000800 */
[-C--:B------:R-:W-:Y:S01]  /*6a00*/  FMUL.FTZ R112, R112, R5.reuse ;  /* 0x0000000570707220 */ /* 0x080fe20000410000 */
[----:B0-----:R-:W-:Y:S01]  /*6a10*/  FADD.FTZ R57, R21, R36 ;  /* 0x0000002415397221 */ /* 0x001fe20000010000 */
[----:B------:R-:W-:Y:S01]  /*6a20*/  FADD.FTZ R0, R20, R55 ;  /* 0x0000003714007221 */ /* 0x000fe20000010000 */
[-C--:B------:R-:W-:Y:S01]  /*6a30*/  FMUL.FTZ R113, R113, R5.reuse ;  /* 0x0000000571717220 */ /* 0x080fe20000410000 */
[-C--:B------:R-:W-:Y:S01]  /*6a40*/  FMUL.FTZ R116, R116, R5.reuse ;  /* 0x0000000574747220 */ /* 0x080fe20000410000 */
[----:B-1----:R-:W-:Y:S01]  /*6a50*/  FADD.FTZ R36, R172, R57 ;  /* 0x00000039ac247221 */ /* 0x002fe20000010000 */
[----:B------:R-:W-:Y:S01]  /*6a60*/  FADD.FTZ R55, R173, R0 ;  /* 0x00000000ad377221 */ /* 0x000fe20000010000 */
[----:B------:R-:W0:Y:S01]  /*6a70*/  MUFU.EX2 R27, R27 ;  /* 0x0000001b001b7308 */ /* 0x000e220000000800 */
[-C--:B------:R-:W-:Y:S01]  /*6a80*/  FMUL.FTZ R117, R117, R5.reuse ;  /* 0x0000000575757220 */ /* 0x080fe20000410000 */
[----:B--2---:R-:W-:Y:S01]  /*6a90*/  FADD.FTZ R57, R25, R36 ;  /* 0x0000002419397221 */ /* 0x004fe20000010000 */
[----:B------:R-:W-:Y:S01]  /*6aa0*/  FADD.FTZ R0, R24, R55 ;  /* 0x0000003718007221 */ /* 0x000fe20000010000 */
[-C--:B------:R-:W-:Y:S01]  /*6ab0*/  FMUL.FTZ R120, R120, R5.reuse ;  /* 0x0000000578787220 */ /* 0x080fe20000410000 */
[-C--:B------:R-:W-:Y:S01]  /*6ac0*/  FMUL.FTZ R121, R121, R5.reuse ;  /* 0x0000000579797220 */ /* 0x080fe20000410000 */
[-C--:B------:R-:W-:Y:S01]  /*6ad0*/  FMUL.FTZ R124, R124, R5.reuse ;  /* 0x000000057c7c7220 */ /* 0x080fe20000410000 */
[----:B------:R-:W-:Y:S01]  /*6ae0*/  FADD.FTZ R55, R175, R0 ;  /* 0x00000000af377221 */ /* 0x000fe20000010000 */
[----:B------:R-:W1:Y:S01]  /*6af0*/  MUFU.EX2 R168, R168 ;  /* 0x000000a800a87308 */ /* 0x000e620000000800 */
[----:B----4-:R-:W-:Y:S01]  /*6b00*/  FADD.FTZ R36, R174, R57 ;  /* 0x00000039ae247221 */ /* 0x010fe20000010000 */
[-C--:B------:R-:W-:Y:S01]  /*6b10*/  FMUL.FTZ R125, R125, R5.reuse ;  /* 0x000000057d7d7220 */ /* 0x080fe20000410000 */
[----:B------:R-:W-:Y:S01]  /*6b20*/  FADD.FTZ R0, R26, R55 ;  /* 0x000000371a007221 */ /* 0x000fe20000010000 */
[-C--:B------:R-:W-:Y:S01]  /*6b30*/  FMUL.FTZ R128, R128, R5.reuse ;  /* 0x0000000580807220 */ /* 0x080fe20000410000 */
[-C--:B------:R-:W-:Y:S01]  /*6b40*/  FMUL.FTZ R129, R129, R5.reuse ;  /* 0x0000000581817220 */ /* 0x080fe20000410000 */
[-C--:B------:R-:W-:Y:S01]  /*6b50*/  FMUL.FTZ R132, R132, R5.reuse ;  /* 0x0000000584847220 */ /* 0x080fe20000410000 */
[----:B------:R-:W-:Y:S01]  /*6b60*/  FADD.FTZ R55, R169, R0 ;  /* 0x00000000a9377221 */ /* 0x000fe20000010000 */
[----:B------:R-:W2:Y:S01]  /*6b70*/  MUFU.EX2 R29, R29 ;  /* 0x0000001d001d7308 */ /* 0x000ea20000000800 */
[----:B0-----:R-:W-:Y:S01]  /*6b80*/  FADD.FTZ R57, R27, R36 ;  /* 0x000000241b397221 */ /* 0x001fe20000010000 */
[-C--:B------:R-:W-:Y:S01]  /*6b90*/  FMUL.FTZ R133, R133, R5.reuse ;  /* 0x0000000585857220 */ /* 0x080fe20000410000 */
[----:B------:R-:W-:Y:S01]  /*6ba0*/  FADD.FTZ R55, R28, R55 ;  /* 0x000000371c377221 */ /* 0x000fe20000010000 */
[-C--:B------:R-:W-:Y:S01]  /*6bb0*/  FMUL.FTZ R136, R136, R5.reuse ;  /* 0x0000000588887220 */ /* 0x080fe20000410000 */
[-C--:B------:R-:W-:Y:S01]  /*6bc0*/  FMUL.FTZ R137, R137, R5.reuse ;  /* 0x0000000589897220 */ /* 0x080fe20000410000 */
[-C--:B------:R-:W-:Y:S01]  /*6bd0*/  FMUL.FTZ R140, R140, R5.reuse ;  /* 0x000000058c8c7220 */ /* 0x080fe20000410000 */
[----:B------:R-:W-:Y:S01]  /*6be0*/  FADD.FTZ R10, R30, R55 ;  /* 0x000000371e0a7221 */ /* 0x000fe20000010000 */
[----:B------:R-:W0:Y:S01]  /*6bf0*/  MUFU.EX2 R170, R170 ;  /* 0x000000aa00aa7308 */ /* 0x000e220000000800 */
[----:B-1----:R-:W-:Y:S01]  /*6c00*/  FADD.FTZ R36, R168, R57 ;  /* 0x00000039a8247221 */ /* 0x002fe20000010000 */
[-C--:B------:R-:W-:Y:S01]  /*6c10*/  FMUL.FTZ R141, R141, R5.reuse ;  /* 0x000000058d8d7220 */ /* 0x080fe20000410000 */
[----:B------:R-:W-:Y:S01]  /*6c20*/  FADD.FTZ R10, R41, R10 ;  /* 0x0000000a290a7221 */ /* 0x000fe20000010000 */
[-C--:B------:R-:W-:Y:S01]  /*6c30*/  FMUL.FTZ R144, R144, R5.reuse ;  /* 0x0000000590907220 */ /* 0x080fe20000410000 */
[-C--:B------:R-:W-:Y:S01]  /*6c40*/  FMUL.FTZ R145, R145, R5.reuse ;  /* 0x0000000591917220 */ /* 0x080fe20000410000 */
[-C--:B------:R-:W-:Y:S01]  /*6c50*/  FMUL.FTZ R148, R148, R5.reuse ;  /* 0x0000000594947220 */ /* 0x080fe20000410000 */
[----:B------:R-:W-:Y:S01]  /*6c60*/  FMUL.FTZ R149, R149, R5 ;  /* 0x0000000595957220 */ /* 0x000fe20000410000 */
        /* <DEDUP_REMOVED lines=25> */
[----:B--2---:R-:W-:Y:S01]  /*6e00*/  FADD.FTZ R0, R152, R13 ;  /* 0x0000000d98007221 */ /* 0x004fe20000010000 */
[----:B------:R-:W-:Y:S01]  /*6e10*/  FADD.FTZ R13, R153, R10 ;  /* 0x0000000a990d7221 */ /* 0x000fe20000010000 */
[-C--:B------:R-:W-:Y:S01]  /*6e20*/  FMUL.FTZ R126, R126, R6.reuse ;  /* 0x000000067e7e7220 */ /* 0x080fe20000410000 */
[-C--:B------:R-:W-:Y:S01]  /*6e30*/  FMUL.FTZ R127, R127, R6.reuse ;  /* 0x000000067f7f7220 */ /* 0x080fe20000410000 */
[-C--:B------:R-:W-:Y:S01]  /*6e40*/  FMUL.FTZ R130, R130, R6.reuse ;  /* 0x0000000682827220 */ /* 0x080fe20000410000 */
[-C--:B------:R-:W-:Y:S01]  /*6e50*/  FMUL.FTZ R131, R131, R6.reuse ;  /* 0x0000000683837220 */ /* 0x080fe20000410000 */
[-C--:B------:R-:W-:Y:S01]  /*6e60*/  FMUL.FTZ R134, R134, R6.reuse ;  /* 0x0000000686867220 */ /* 0x080fe20000410000 */
[----:B------:R-:W2:Y:S01]  /*6e70*/  MUFU.EX2 R3, R3 ;  /* 0x0000000300037308 */ /* 0x000ea20000000800 */
        /* <DEDUP_REMOVED lines=8> */
[----:B-1----:R-:W-:Y:S01]  /*6f00*/  FADD.FTZ R10, R154, R15 ;  /* 0x0000000f9a0a7221 */ /* 0x002fe20000010000 */
[----:B------:R-:W-:Y:S01]  /*6f10*/  FADD.FTZ R13, R40, R13 ;  /* 0x0000000d280d7221 */ /* 0x000fe20000010000 */
        /* <DEDUP_REMOVED lines=8> */
[----:B------:R-:W-:Y:S01]  /*6fa0*/  IMAD.MOV.U32 R6, RZ, RZ, R9 ;  /* 0x000000ffff067224 */ /* 0x000fe200078e0009 */
[----:B------:R-:W-:Y:S01]  /*6fb0*/  F2FP.F16.F32.PACK_AB R177, R14, R177 ;  /* 0x000000b10eb1723e */ /* 0x000fe200000000ff */
[----:B------:R-:W-:Y:S01]  /*6fc0*/  IMAD.MOV.U32 R5, RZ, RZ, R11 ;  /* 0x000000ffff057224 */ /* 0x000fe200078e000b */
[----:B------:R-:W-:-:S02]  /*6fd0*/  F2FP.F16.F32.PACK_AB R180, R51, R180 ;  /* 0x000000b433b4723e */ /* 0x000fc400000000ff */
[----:B------:R-:W2:Y:S01]  /*6fe0*/  MUFU.EX2 R37, R37 ;  /* 0x0000002500257308 */ /* 0x000ea20000000800 */
[----:B0-----:R-:W-:Y:S01]  /*6ff0*/  FADD.FTZ R10, R32, R13 ;  /* 0x0000000d200a7221 */ /* 0x001fe20000010000 */
[----:B------:R-:W-:Y:S02]  /*7000*/  F2FP.F16.F32.PACK_AB R178, R21, R178 ;  /* 0x000000b215b2723e */ /* 0x000fe400000000ff */
[----:B------:R-:W-:Y:S02]  /*7010*/  F2FP.F16.F32.PACK_AB R179, R20, R179 ;  /* 0x000000b314b3723e */ /* 0x000fe400000000ff */
[----:B------:R-:W-:Y:S02]  /*7020*/  F2FP.F16.F32.PACK_AB R172, R25, R172 ;  /* 0x000000ac19ac723e */ /* 0x000fe400000000ff */
[----:B------:R-:W0:Y:S01]  /*7030*/  MUFU.EX2 R53, R53 ;  /* 0x0000003500357308 */ /* 0x000e220000000800 */
[----:B-1----:R-:W-:Y:S01]  /*7040*/  FADD.FTZ R0, R156, R15 ;  /* 0x0000000f9c007221 */ /* 0x002fe20000010000 */
[----:B------:R-:W-:-:S02]  /*7050*/  F2FP.F16.F32.PACK_AB R173, R24, R173 ;  /* 0x000000ad18ad723e */ /* 0x000fc400000000ff */
[----:B------:R-:W-:Y:S02]  /*7060*/  F2FP.F16.F32.PACK_AB R174, R27, R174 ;  /* 0x000000ae1bae723e */ /* 0x000fe400000000ff */
[----:B------:R-:W-:Y:S02]  /*7070*/  F2FP.F16.F32.PACK_AB R175, R26, R175 ;  /* 0x000000af1aaf723e */ /* 0x000fe400000000ff */
[----:B------:R-:W1:Y:S01]  /*7080*/  MUFU.EX2 R39, R39 ;  /* 0x0000002700277308 */ /* 0x000e620000000800 */
[----:B--2---:R-:W-:Y:S01]  /*7090*/  FADD.FTZ R10, R37, R10 ;  /* 0x0000000a250a7221 */ /* 0x004fe20000010000 */
[----:B------:R-:W-:Y:S02]  /*70a0*/  F2FP.F16.F32.PACK_AB R168, R29, R168 ;  /* 0x000000a81da8723e */ /* 0x000fe400000000ff */
[----:B------:R-:W-:Y:S02]  /*70b0*/  F2FP.F16.F32.PACK_AB R169, R28, R169 ;  /* 0x000000a91ca9723e */ /* 0x000fe400000000ff */
        /* <DEDUP_REMOVED lines=8> */
[----:B------:R-:W-:-:S06]  /*7140*/  F2FP.F16.F32.PACK_AB R157, R37, R32 ;  /* 0x00000020259d723e */ /* 0x000fcc00000000ff */
[----:B------:R-:W1:Y:S01]  /*7150*/  MUFU.EX2 R203, R203 ;  /* 0x000000cb00cb7308 */ /* 0x000e620000000800 */
[----:B--2---:R-:W-:-:S07]  /*7160*/  FADD.FTZ R13, R158, R13 ;  /* 0x0000000d9e0d7221 */ /* 0x004fce0000010000 */
[----:B------:R-:W2:Y:S01]  /*7170*/  MUFU.EX2 R43, R43 ;  /* 0x0000002b002b7308 */ /* 0x000ea20000000800 */
[C---:B0-----:R-:W-:Y:S01]  /*7180*/  FADD.FTZ R0, R42.reuse, R15 ;  /* 0x0000000f2a007221 */ /* 0x041fe20000010000 */
[----:B------:R-:W-:-:S06]  /*7190*/  F2FP.F16.F32.PACK_AB R159, R42, R39 ;  /* 0x000000272a9f723e */ /* 0x000fcc00000000ff */
[----:B------:R0:W4:Y:S01]  /*71a0*/  MUFU.EX2 R160, R155 ;  /* 0x0000009b00a07308 */ /* 0x0001220000000800 */
[C---:B-1----:R-:W-:Y:S01]  /*71b0*/  FADD.FTZ R13, R203.reuse, R13 ;  /* 0x0000000dcb0d7221 */ /* 0x042fe20000010000 */
[----:B------:R-:W-:-:S06]  /*71c0*/  F2FP.F16.F32.PACK_AB R158, R203, R158 ;  /* 0x0000009ecb9e723e */ /* 0x000fcc00000000ff */
[----:B------:R-:W1:Y:S01]  /*71d0*/  MUFU.EX2 R44, R44 ;  /* 0x0000002c002c7308 */ /* 0x000e620000000800 */
[----:B--2---:R-:W-:Y:S01]  /*71e0*/  FADD.FTZ R3, R43, R0 ;  /* 0x000000002b037221 */ /* 0x004fe20000010000 */
[----:B0-----:R-:W-:-:S06]  /*71f0*/  F2FP.F16.F32.PACK_AB R155, R40, R35 ;  /* 0x00000023289b723e */ /* 0x001fcc00000000ff */
[----:B------:R-:W0:Y:S01]  /*7200*/  MUFU.EX2 R205, R205 ;  /* 0x000000cd00cd7308 */ /* 0x000e220000000800 */
[----:B----4-:R-:W-:-:S07]  /*7210*/  FADD.FTZ R13, R160, R13 ;  /* 0x0000000da00d7221 */ /* 0x010fce0000010000 */
        /* <DEDUP_REMOVED lines=12> */
[----:B------:R-:W-:-:S06]  /*72e0*/  F2FP.F16.F32.PACK_AB R163, R46, R45 ;  /* 0x0000002d2ea3723e */ /* 0x000fcc00000000ff */
        /* <DEDUP_REMOVED lines=12> */
[----:B------:R-:W-:-:S06]  /*73b0*/  F2FP.F16.F32.PACK_AB R164, R211, R164 ;  /* 0x000000a4d3a4723e */ /* 0x000fcc00000000ff */
[----:B------:R-:W1:Y:S01]  /*73c0*/  MUFU.EX2 R50, R50 ;  /* 0x0000003200327308 */ /* 0x000e620000000800 */
[----:B0-----:R-:W-:-:S07]  /*73d0*/  FADD.FTZ R0, R49, R0 ;  /* 0x0000000031007221 */ /* 0x001fce0000010000 */
[----:B------:R-:W0:Y:S01]  /*73e0*/  MUFU.EX2 R34, R34 ;  /* 0x0000002200227308 */ /* 0x000e220000000800 */
[----:B--2---:R-:W-:-:S04]  /*73f0*/  FADD.FTZ R13, R166, R13 ;  /* 0x0000000da60d7221 */ /* 0x004fc80000010000 */
[C---:B-1----:R-:W-:Y:S01]  /*7400*/  FADD.FTZ R3, R50.reuse, R13 ;  /* 0x0000000d32037221 */ /* 0x042fe20000010000 */
[----:B------:R-:W-:Y:S01]  /*7410*/  F2FP.F16.F32.PACK_AB R166, R50, R166 ;  /* 0x000000a632a6723e */ /* 0x000fe200000000ff */
[C---:B0-----:R-:W-:Y:S01]  /*7420*/  FADD.FTZ R0, R34.reuse, R0 ;  /* 0x0000000022007221 */ /* 0x041fe20000010000 */
[----:B------:R-:W-:Y:S01]  /*7430*/  F2FP.F16.F32.PACK_AB R167, R34, R49 ;  /* 0x0000003122a7723e */ /* 0x000fe200000000ff */
[----:B---3--:R-:W-:Y:S06]  /*7440*/  @P3 BRA `(.L_x_2478) ;  /* 0xffffffcc00c43947 */ /* 0x008fec000383ffff */
.L_x_2469:
[----:B------:R-:W-:-:S13]  /*7450*/  ISETP.GE.AND P2, PT, R4, RZ, PT ;  /* 0x000000ff0400720c */ /* 0x000fda0003f46270 */
[----:B------:R-:W-:Y:S05]  /*7460*/  @!P2 BRA `(.L_x_2479) ;  /* 0x000000280004a947 */ /* 0x000fea0003800000 */
[----:B------:R-:W-:Y:S01]  /*7470*/  IMAD.MOV.U32 R6, RZ, RZ, R9 ;  /* 0x000000ffff067224 */ /* 0x000fe200078e0009 */
[----:B------:R-:W-:Y:S01]  /*7480*/  UMOV UR43, UR36 ;  /* 0x00000024002b7c82 */ /* 0x000fe20008000000 */
[----:B------:R-:W-:Y:S01]  /*7490*/  IMAD.MOV.U32 R10, RZ, RZ, R11 ;  /* 0x000000ffff0a7224 */ /* 0x000fe200078e000b */
[----:B------:R-:W-:Y:S01]  /*74a0*/  UMOV UR44, UR37 ;  /* 0x00000025002c7c82 */ /* 0x000fe20008000000 */
[----:B------:R-:W-:-:S05]  /*74b0*/  ULDC UR45, c[0x0][0x9d8] ;  /* 0x00027600002d7ab9 */ /* 0x000fca0000000800 */
.L_x_2488:
        /* <DEDUP_REMOVED lines=9> */
.L_x_2481:
[----:B------:R-:W-:Y:S01]  /*7550*/  ULEA UR6, UR37, UR38, 0x3 ;  /* 0x0000002625067291 */ /* 0x000fe2000f8e183f */
[----:B------:R-:W-:-:S05]  /*7560*/  IMAD.U32 R5, RZ, RZ, UR36 ;  /* 0x00000024ff057e24 */ /* 0x000fca000f8e00ff */
[----:B------:R-:W-:-:S04]  /*7570*/  SHF.L.U32 R5, R5, 0x1f, RZ ;  /* 0x0000001f05057819 */ /* 0x000fc800000006ff */
[----:B------:R0:W1:Y:S01]  /*7580*/  SYNCS.PHASECHK.TRANS64.TRYWAIT P2, [UR6+0x28830], R5 ;  /* 0x02883005ff0075a7 */ /* 0x0000620008040146 */
[----:B------:R-:W-:Y:S05]  /*7590*/  @!P0 BRA `(.L_x_2482) ;  /* 0x0000000000048947 */ /* 0x000fea0003800000 */
[----:B------:R-:W-:Y:S01]  /*75a0*/  BPT.TRAP 0x1 ;  /* 0x000000040000795c */ /* 0x000fe20000300000 */
.L_x_2482:
[----:B-1----:R-:W-:Y:S05]  /*75b0*/  @P2 BRA `(.L_x_2480) ;  /* 0x0000000000082947 */ /* 0x002fea0003800000 */
[----:B------:R-:W1:Y:S02]  /*75c0*/  SYNCS.PHASECHK.TRANS64.TRYWAIT P2, [UR6+0x28830], R5 ;  /* 0x02883005ff0075a7 */ /* 0x000e640008040146 */
[----:B-1----:R-:W-:Y:S05]  /*75d0*/  @!P2 BRA `(.L_x_2483) ;  /* 0x000000b000d8a947 */ /* 0x002fea0003800000 */
.L_x_2480:
[----:B------:R-:W2:Y:S01]  /*75e0*/  S2R R7, SR_TID.X ;  /* 0x0000000000077919 */ /* 0x000ea20000002100 */
        /* <DEDUP_REMOVED lines=16> */
[----:B--2---:R-:W-:-:S05]  /*76f0*/  SHF.R.U32.HI R7, RZ, 0x7, R7 ;  /* 0x00000007ff077819 */ /* 0x004fca0000011607 */
[----:B01----:R-:W-:-:S05]  /*7700*/  VIADD R5, R7, 0x8 ;  /* 0x0000000807057836 */ /* 0x003fca0000000000 */
        /* <DEDUP_REMOVED lines=28> */
.L_x_2485:
[----:B------:R-:W-:Y:S01]  /*78d0*/  ULEA UR6, UR44, UR38, 0x3 ;  /* 0x000000262c067291 */ /* 0x000fe2000f8e183f */
[----:B------:R-:W-:-:S05]  /*78e0*/  IMAD.U32 R5, RZ, RZ, UR43 ;  /* 0x0000002bff057e24 */ /* 0x000fca000f8e00ff */
[----:B------:R-:W-:-:S04]  /*78f0*/  SHF.L.U32 R5, R5, 0x1f, RZ ;  /* 0x0000001f05057819 */ /* 0x000fc800000006ff */
[----:B------:R0:W1:Y:S01]  /*7900*/  SYNCS.PHASECHK.TRANS64.TRYWAIT P2, [UR6+0x28850], R5 ;  /* 0x02885005ff0075a7 */ /* 0x0000620008040146 */
[----:B------:R-:W-:Y:S05]  /*7910*/  @!P0 BRA `(.L_x_2486) ;  /* 0x0000000000048947 */ /* 0x000fea0003800000 */
[----:B------:R-:W-:Y:S01]  /*7920*/  BPT.TRAP 0x1 ;  /* 0x000000040000795c */ /* 0x000fe20000300000 */
.L_x_2486:
[----:B-1----:R-:W-:Y:S05]  /*7930*/  @P2 BRA `(.L_x_2484) ;  /* 0x0000000000082947 */ /* 0x002fea0003800000 */
[----:B------:R-:W1:Y:S02]  /*7940*/  SYNCS.PHASECHK.TRANS64.TRYWAIT P2, [UR6+0x28850], R5 ;  /* 0x02885005ff0075a7 */ /* 0x000e640008040146 */
[----:B-1----:R-:W-:Y:S05]  /*7950*/  @!P2 BRA `(.L_x_2487) ;  /* 0x000000b00010a947 */ /* 0x002fea0003800000 */
.L_x_2484:
[----:B------:R-:W-:Y:S01]  /*7960*/  UIADD3 UR6, UR38, 0x400, URZ ;  /* 0x0000040026067890 */ /* 0x000fe2000fffe03f */
[----:B------:R-:W-:Y:S01]  /*7970*/  WARPGROUP.ARRIVE ;  /* 0x00000000000079c5 */ /* 0x000fe20000000000 */
[----:B------:R-:W-:Y:S01]  /*7980*/  UMOV UR7, 0x40000040 ;  /* 0x4000004000077882 */ /* 0x000fe20000000000 */
[----:B------:R-:W-:Y:S01]  /*7990*/  UMOV UR11, 0x40000040 ;  /* 0x40000040000b7882 */ /* 0x000fe20000000000 */
[----:B------:R-:W-:Y:S01]  /*79a0*/  USHF.R.U32.HI UR6, URZ, 0x4, UR6 ;  /* 0x000000043f067899 */ /* 0x000fe20008011606 */
[----:B01----:R-:W-:Y:S01]  /*79b0*/  FMUL.FTZ R5, R24, UR45 ;  /* 0x0000002d18057c20 */ /* 0x003fe20008410000 */
[----:B------:R-:W-:Y:S01]  /*79c0*/  FMUL.FTZ R7, R25, UR45 ;  /* 0x0000002d19077c20 */ /* 0x000fe20008410000 */
[----:B------:R-:W-:Y:S01]  /*79d0*/  FMUL.FTZ R9, R28, UR45 ;  /* 0x0000002d1c097c20 */ /* 0x000fe20008410000 */
[----:B------:R-:W-:Y:S01]  /*79e0*/  ULOP3.LUT UR6, UR6, 0x3fff, URZ, 0xc0, !UPT ;  /* 0x00003fff06067892 */ /* 0x000fe2000f8ec03f */
[----:B------:R-:W-:Y:S01]  /*79f0*/  FMUL.FTZ R21, R29, UR45 ;  /* 0x0000002d1d157c20 */ /* 0x000fe20008410000 */
[----:B------:R-:W-:Y:S01]  /*7a00*/  FMUL.FTZ R15, R27, UR45 ;  /* 0x0000002d1b0f7c20 */ /* 0x000fe20008410000 */
[----:B------:R-:W0:Y:S01]  /*7a10*/  MUFU.TANH R5, R5 ;  /* 0x0000000500057308 */ /* 0x000e220000002400 */
[----:B------:R-:W-:Y:S01]  /*7a20*/  ULOP3.LUT UR6, UR6, 0x4000000, URZ, 0xfc, !UPT ;  /* 0x0400000006067892 */ /* 0x000fe2000f8efc3f */
[----:B------:R-:W-:Y:S01]  /*7a30*/  FMUL.FTZ R27, R32, UR45 ;  /* 0x0000002d201b7c20 */ /* 0x000fe20008410000 */
[----:B------:R-:W-:Y:S01]  /*7a40*/  FMUL.FTZ R29, R33, UR45 ;  /* 0x0000002d211d7c20 */ /* 0x000fe20008410000 */
[----:B------:R-:W-:Y:S01]  /*7a50*/  FMUL.FTZ R33, R35, UR45 ;  /* 0x0000002d23217c20 */ /* 0x000fe20008410000 */
[----:B------:R-:W-:Y:S01]  /*7a60*/  ULEA UR6, UR44, UR6, 0xb ;  /* 0x000000062c067291 */ /* 0x000fe2000f8e583f */
[----:B------:R-:W-:Y:S01]  /*7a70*/  FMUL.FTZ R35, R36, UR45 ;  /* 0x0000002d24237c20 */ /* 0x000fe20008410000 */
[----:B------:R-:W-:Y:S01]  /*7a80*/  FMUL.FTZ R37, R37, UR45 ;  /* 0x0000002d25257c20 */ /* 0x000fe20008410000 */
[----:B------:R-:W1:Y:S01]  /*7a90*/  MUFU.TANH R7, R7 ;  /* 0x0000000700077308 */ /* 0x000e620000002400 */
[----:B------:R-:W-:Y:S01]  /*7aa0*/  UIADD3 UR10, UR6, 0x80, URZ ;  /* 0x00000080060a7890 */ /* 0x000fe2000fffe03f */
[----:B------:R-:W-:Y:S01]  /*7ab0*/  FMUL.FTZ R41, R41, UR45 ;  /* 0x0000002d29297c20 */ /* 0x000fe20008410000 */
[----:B------:R-:W-:Y:S01]  /*7ac0*/  FMUL.FTZ R201, R44, UR45 ;  /* 0x0000002d2cc97c20 */ /* 0x000fe20008410000 */
[----:B------:R-:W-:Y:S01]  /*7ad0*/  FMUL.FTZ R203, R49, UR45 ;  /* 0x0000002d31cb7c20 */ /* 0x000fe20008410000 */
[----:B------:R-:W-:Y:S01]  /*7ae0*/  FMUL.FTZ R205, R52, UR45 ;  /* 0x0000002d34cd7c20 */ /* 0x000fe20008410000 */
[----:B------:R-:W-:Y:S01]  /*7af0*/  HGMMA.64x128x16.F32 R88, R180, gdesc[UR4].tnspB, R88, gsb0 ;  /* 0x41e00004b4587df0 */ /* 0x000fe20008000858 */
        /* <DEDUP_REMOVED lines=55> */
[----:B------:R-:W-:Y:S01]  /*7e70*/  UMOV UR7, 0x40000040 ;  /* 0x4000004000077882 */ /* 0x000fe20000000000 */
[----:B------:R-:W0:Y:S01]  /*7e80*/  S2R R198, SR_TID.X ;  /* 0x0000000000c67919 */ /* 0x000e220000002100 */
[----:B------:R-:W-:Y:S01]  /*7e90*/  MUFU.TANH R201, R201 ;  /* 0x000000c900c97308 */ /* 0x000fe20000002400 */
[----:B-1----:R-:W-:Y:S01]  /*7ea0*/  FMNMX.FTZ R8, R37, R8, !PT ;  /* 0x0000000825087209 */ /* 0x002fe20007810000 */
[----:B------:R-:W-:Y:S01]  /*7eb0*/  UMOV UR43, UR36 ;  /* 0x00000024002b7c82 */ /* 0x000fe20008000000 */
[C---:B------:R-:W-:Y:S01]  /*7ec0*/  ISETP.GT.AND P2, PT, R4.reuse, RZ, PT ;  /* 0x000000ff0400720c */ /* 0x040fe20003f44270 */
[----:B------:R-:W-:-:S04]  /*7ed0*/  VIADD R4, R4, 0xffffffff ;  /* 0xffffffff04047836 */ /* 0x000fc80000000000 */
[----:B------:R-:W-:Y:S08]  /*7ee0*/  MUFU.TANH R203, R203 ;  /* 0x000000cb00cb7308 */ /* 0x000ff00000002400 */
[----:B------:R-:W-:Y:S08]  /*7ef0*/  MUFU.TANH R205, R205 ;  /* 0x000000cd00cd7308 */ /* 0x000ff00000002400 */
[----:B------:R-:W-:Y:S01]  /*7f00*/  MUFU.TANH R207, R207 ;  /* 0x000000cf00cf7308 */ /* 0x000fe20000002400 */
[----:B0-----:R-:W-:-:S07]  /*7f10*/  SHF.R.U32.HI R198, RZ, 0x7, R198 ;  /* 0x00000007ffc67819 */ /* 0x001fce00000116c6 */
        /* <DEDUP_REMOVED lines=8> */
[----:B------:R-:W-:Y:S01]  /*7fa0*/  MUFU.TANH R215, R215 ;  /* 0x000000d700d77308 */ /* 0x000fe20000002400 */
[----:B------:R-:W-:Y:S02]  /*7fb0*/  WARPGROUP.DEPBAR.LE gsb0, 0x0 ;  /* 0x00008000000079c5 */ /* 0x000fe40000010000 */
[----:B------:R-:W-:Y:S01]  /*7fc0*/  WARPGROUP.ARRIVE ;  /* 0x00000000000079c5 */ /* 0x000fe20000000000 */
[----:B------:R-:W-:-:S04]  /*7fd0*/  FMUL.FTZ R183, R40, UR45 ;  /* 0x0000002d28b77c20 */ /* 0x000fc80008410000 */
[----:B------:R-:W1:Y:S01]  /*7fe0*/  MUFU.TANH R25, R25 ;  /* 0x0000001900197308 */ /* 0x000e620000002400 */
[----:B------:R-:W-:Y:S01]  /*7ff0*/  FMUL.FTZ R181, R38, UR45 ;  /* 0x0000002d26b57c20 */ /* 0x000fe20008410000 */
[----:B0-----:R-:W-:Y:S01]  /*8000*/  FMNMX.FTZ R14, R17, R14, !PT ;  /* 0x0000000e110e7209 */ /* 0x001fe20007810000 */
[----:B------:R-:W-:Y:S01]  /*8010*/  HGMMA.64x128x16.F32 R88, R176, gdesc[UR8].tnspB, R88, gsb0 ;  /* 0x41e00008b0587df0 */ /* 0x000fe20008000858 */
[----:B------:R-:W-:Y:S01]  /*8020*/  UIADD3 UR10, UR6, 0x100, URZ ;  /* 0x00000100060a7890 */ /* 0x000fe2000fffe03f */
[----:B------:R-:W-:-:S03]  /*8030*/  UMOV UR11, 0x40000040 ;  /* 0x40000040000b7882 */ /* 0x000fc60000000000 */
[----:B------:R-:W0:Y:S08]  /*8040*/  MUFU.TANH R183, R183 ;  /* 0x000000b700b77308 */ /* 0x000e300000002400 */
[----:B------:R-:W2:Y:S01]  /*8050*/  MUFU.TANH R31, R31 ;  /* 0x0000001f001f7308 */ /* 0x000ea20000002400 */
[----:B-1----:R-:W-:-:S07]  /*8060*/  FMNMX.FTZ R14, R25, R14, !PT ;  /* 0x0000000e190e7209 */ /* 0x002fce0007810000 */
[----:B------:R-:W1:Y:S01]  /*8070*/  MUFU.TANH R33, R33 ;  /* 0x0000002100217308 */ /* 0x000e620000002400 */
[----:B0-----:R-:W-:-:S04]  /*8080*/  FMNMX.FTZ R8, R183, R8, !PT ;  /* 0x00000008b7087209 */ /* 0x001fc80007810000 */
[----:B------:R-:W-:-:S03]  /*8090*/  FMNMX.FTZ R8, R41, R8, !PT ;  /* 0x0000000829087209 */ /* 0x000fc60007810000 */
[----:B------:R-:W-:Y:S01]  /*80a0*/  MUFU.TANH R217, R217 ;  /* 0x000000d900d97308 */ /* 0x000fe20000002400 */
[----:B------:R-:W-:Y:S02]  /*80b0*/  FMNMX.FTZ R8, R201, R8, !PT ;  /* 0x00000008c9087209 */ /* 0x000fe40007810000 */
[----:B--2---:R-:W-:-:S05]  /*80c0*/  FMNMX.FTZ R14, R31, R14, !PT ;  /* 0x0000000e1f0e7209 */ /* 0x004fca0007810000 */
        /* <DEDUP_REMOVED lines=42> */
[----:B------:R-:W-:-:S02]  /*8370*/  FMNMX.FTZ R14, R49, R14, !PT ;  /* 0x0000000e310e7209 */ /* 0x000fc40007810000 */
[----:B------:R-:W-:Y:S02]  /*8380*/  FMNMX.FTZ R8, R211, R8, !PT ;  /* 0x00000008d3087209 */ /* 0x000fe40007810000 */
[----:B------:R-:W-:Y:S01]  /*8390*/  FMNMX.FTZ R14, R51, R14, !PT ;  /* 0x0000000e330e7209 */ /* 0x000fe20007810000 */
[----:B------:R-:W2:Y:S01]  /*83a0*/  MUFU.TANH R57, R57 ;  /* 0x0000003900397308 */ /* 0x000ea20000002400 */
[----:B------:R-:W-:Y:S02]  /*83b0*/  FMNMX.FTZ R8, R213, R8, !PT ;  /* 0x00000008d5087209 */ /* 0x000fe40007810000 */
[----:B0-----:R-:W-:Y:S02]  /*83c0*/  FMNMX.FTZ R14, R53, R14, !PT ;  /* 0x0000000e350e7209 */ /* 0x001fe40007810000 */
[----:B------:R-:W-:-:S03]  /*83d0*/  FMNMX.FTZ R8, R215, R8, !PT ;  /* 0x00000008d7087209 */ /* 0x000fc60007810000 */
[----:B------:R-:W0:Y:S01]  /*83e0*/  MUFU.TANH R59, R59 ;  /* 0x0000003b003b7308 */ /* 0x000e220000002400 */
[----:B-1----:R-:W-:-:S07]  /*83f0*/  FMNMX.FTZ R14, R55, R14, !PT ;  /* 0x0000000e370e7209 */ /* 0x002fce0007810000 */
[----:B------:R-:W1:Y:S01]  /*8400*/  MUFU.TANH R61, R61 ;  /* 0x0000003d003d7308 */ /* 0x000e620000002400 */
[----:B--2---:R-:W-:-:S07]  /*8410*/  FMNMX.FTZ R14, R57, R14, !PT ;  /* 0x0000000e390e7209 */ /* 0x004fce0007810000 */
[----:B------:R-:W2:Y:S01]  /*8420*/  MUFU.TANH R63, R63 ;  /* 0x0000003f003f7308 */ /* 0x000ea20000002400 */
[----:B0-----:R-:W-:-:S07]  /*8430*/  FMNMX.FTZ R14, R59, R14, !PT ;  /* 0x0000000e3b0e7209 */ /* 0x001fce0007810000 */
[----:B------:R-:W-:Y:S01]  /*8440*/  MUFU.TANH R67, R67 ;  /* 0x0000004300437308 */ /* 0x000fe20000002400 */
[----:B-1----:R-:W-:-:S07]  /*8450*/  FMNMX.FTZ R14, R61, R14, !PT ;  /* 0x0000000e3d0e7209 */ /* 0x002fce0007810000 */
[----:B------:R-:W-:Y:S01]  /*8460*/  MUFU.TANH R69, R69 ;  /* 0x0000004500457308 */ /* 0x000fe20000002400 */
[----:B--2---:R-:W-:-:S07]  /*8470*/  FMNMX.FTZ R14, R63, R14, !PT ;  /* 0x0000000e3f0e7209 */ /* 0x004fce0007810000 */
        /* <DEDUP_REMOVED lines=39> */
[----:B------:R-:W-:-:S03]  /*86f0*/  FMNMX.FTZ R14, R85, R14, !PT ;  /* 0x0000000e550e7209 */ /* 0x000fc60007810000 */
[----:B------:R-:W1:Y:S01]  /*8700*/  SHFL.BFLY PT, R11, R8, 0x2, 0x1f ;  /* 0x0c401f00080b7f89 */ /* 0x000e6200000e0000 */
[----:B0-----:R-:W-:Y:S02]  /*8710*/  FMNMX.FTZ R14, R83, R14, !PT ;  /* 0x0000000e530e7209 */ /* 0x001fe40007810000 */
[----:B-1----:R-:W-:Y:S02]  /*8720*/  FMNMX.FTZ R11, R8, R11, !PT ;  /* 0x0000000b080b7209 */ /* 0x002fe40007810000 */
[----:B------:R-:W0:Y:S03]  /*8730*/  LDC R8, c[0x0][0x988] ;  /* 0x00026200ff087b82 */ /* 0x000e260000000800 */
[----:B------:R-:W1:Y:S02]  /*8740*/  SHFL.BFLY PT, R12, R11, 0x1, 0x1f ;  /* 0x0c201f000b0c7f89 */ /* 0x000e6400000e0000 */
[----:B-1----:R-:W-:-:S05]  /*8750*/  FMNMX.FTZ R11, R11, R12, !PT ;  /* 0x0000000c0b0b7209 */ /* 0x002fca0007810000 */
[----:B0-----:R-:W-:-:S04]  /*8760*/  FMUL.FTZ R12, R11, R8 ;  /* 0x000000080b0c7220 */ /* 0x001fc80000410000 */
[-CC-:B------:R-:W-:Y:S01]  /*8770*/  FFMA.FTZ R182, R9, R8.reuse, -R12.reuse ;  /* 0x0000000809b67223 */ /* 0x180fe2000001080c */
[-CC-:B------:R-:W-:Y:S01]  /*8780*/  FFMA.FTZ R180, R7, R8.reuse, -R12.reuse ;  /* 0x0000000807b47223 */ /* 0x180fe2000001080c */
[-CC-:B------:R-:W-:Y:S01]  /*8790*/  FFMA.FTZ R7, R21, R8.reuse, -R12.reuse ;  /* 0x0000000815077223 */ /* 0x180fe2000001080c */
[-CC-:B------:R-:W-:Y:S01]  /*87a0*/  FFMA.FTZ R176, R27, R8.reuse, -R12.reuse ;  /* 0x000000081bb07223 */ /* 0x180fe2000001080c */
[----:B------:R-:W-:Y:S02]  /*87b0*/  WARPGROUP.DEPBAR.LE gsb0, 0x0 ;  /* 0x00008000000079c5 */ /* 0x000fe40000010000 */
[----:B------:R-:W-:Y:S01]  /*87c0*/  WARPGROUP.ARRIVE ;  /* 0x00000000000079c5 */ /* 0x000fe20000000000 */
[----:B------:R-:W-:Y:S01]  /*87d0*/  FMUL.FTZ R169, R86, UR45 ;  /* 0x0000002d56a97c20 */ /* 0x000fe20008410000 */
[-CC-:B------:R-:W-:Y:S01]  /*87e0*/  FFMA.FTZ R21, R29, R8.reuse, -R12.reuse ;  /* 0x000000081d157223 */ /* 0x180fe2000001080c */
        /* <DEDUP_REMOVED lines=21> */
[----:B------:R-:W-:Y:S01]  /*8940*/  FADD.FTZ R171, -R11, R10 ;  /* 0x0000000a0bab7221 */ /* 0x000fe20000010100 */
[----:B0-----:R-:W-:Y:S01]  /*8950*/  FMNMX.FTZ R14, R169, R14, !PT ;  /* 0x0000000ea90e7209 */ /* 0x001fe20007810000 */
[----:B------:R-:W-:Y:S02]  /*8960*/  MUFU.EX2 R5, R5 ;  /* 0x0000000500057308 */ /* 0x000fe40000000800 */
[----:B------:R-:W-:Y:S01]  /*8970*/  FMUL.FTZ R10, R171, R8 ;  /* 0x00000008ab0a7220 */ /* 0x000fe20000410000 */
[----:B------:R-:W-:Y:S01]  /*8980*/  FMNMX.FTZ R9, R87, R14, !PT ;  /* 0x0000000e57097209 */ /* 0x000fe20007810000 */
[----:B------:R-:W-:-:S04]  /*8990*/  FFMA.FTZ R14, R221, R8, -R12 ;  /* 0x00000008dd0e7223 */ /* 0x000fc8000001080c */
[----:B------:R-:W0:Y:S01]  /*89a0*/  SHFL.BFLY PT, R16, R9, 0x2, 0x1f ;  /* 0x0c401f0009107f89 */ /* 0x000e2200000e0000 */
[----:B------:R-:W1:Y:S08]  /*89b0*/  MUFU.EX2 R10, R10 ;  /* 0x0000000a000a7308 */ /* 0x000e700000000800 */
[----:B------:R-:W2:Y:S08]  /*89c0*/  MUFU.EX2 R180, R180 ;  /* 0x000000b400b47308 */ /* 0x000eb00000000800 */
[----:B------:R-:W3:Y:S01]  /*89d0*/  MUFU.EX2 R182, R182 ;  /* 0x000000b600b67308 */ /* 0x000ee20000000800 */
[----:B-1----:R-:W-:Y:S01]  /*89e0*/  FFMA.FTZ R3, R10, R3, R5 ;  /* 0x000000030a037223 */ /* 0x002fe20000010005 */
[----:B0-----:R-:W-:Y:S01]  /*89f0*/  FMNMX.FTZ R24, R9, R16, !PT ;  /* 0x0000001009187209 */ /* 0x001fe20007810000 */
[----:B------:R-:W-:-:S05]  /*8a00*/  FFMA.FTZ R16, R225, R8, -R12 ;  /* 0x00000008e1107223 */ /* 0x000fca000001080c */
[----:B------:R-:W0:Y:S01]  /*8a10*/  MUFU.EX2 R7, R7 ;  /* 0x0000000700077308 */ /* 0x000e220000000800 */
[C---:B--2---:R-:W-:Y:S01]  /*8a20*/  FADD.FTZ R3, R180.reuse, R3 ;  /* 0x00000003b4037221 */ /* 0x044fe20000010000 */
[----:B------:R-:W-:Y:S01]  /*8a30*/  F2FP.F16.F32.PACK_AB R180, R180, R5 ;  /* 0x00000005b4b4723e */ /* 0x000fe200000000ff */
[----:B------:R-:W1:Y:S05]  /*8a40*/  SHFL.BFLY PT, R9, R24, 0x1, 0x1f ;  /* 0x0c201f0018097f89 */ /* 0x000e6a00000e0000 */
[----:B------:R-:W-:Y:S01]  /*8a50*/  MUFU.EX2 R176, R176 ;  /* 0x000000b000b07308 */ /* 0x000fe20000000800 */
[----:B---3--:R-:W-:-:S07]  /*8a60*/  FADD.FTZ R44, R182, R3 ;  /* 0x00000003b62c7221 */ /* 0x008fce0000010000 */
[----:B------:R-:W-:Y:S01]  /*8a70*/  MUFU.EX2 R21, R21 ;  /* 0x0000001500157308 */ /* 0x000fe20000000800 */
[----:B0-----:R-:W-:-:S07]  /*8a80*/  F2FP.F16.F32.PACK_AB R182, R7, R182 ;  /* 0x000000b607b6723e */ /* 0x001fce00000000ff */
[----:B------:R-:W-:Y:S01]  /*8a90*/  MUFU.EX2 R178, R178 ;  /* 0x000000b200b27308 */ /* 0x000fe20000000800 */
[----:B-1----:R-:W-:-:S07]  /*8aa0*/  FMNMX.FTZ R9, R24, R9, !PT ;  /* 0x0000000918097209 */ /* 0x002fce0007810000 */
        /* <DEDUP_REMOVED lines=12> */
[----:B------:R-:W-:Y:S01]  /*8b70*/  FFMA.FTZ R155, R215, R8, -R12 ;  /* 0x00000008d79b7223 */ /* 0x000fe2000001080c */
[----:B------:R-:W-:Y:S01]  /*8b80*/  MUFU.EX2 R170, R170 ;  /* 0x000000aa00aa7308 */ /* 0x000fe20000000800 */
[----:B------:R-:W-:Y:S01]  /*8b90*/  HGMMA.64x128x16.F32 R88, R156, gdesc[UR8].tnspB, R88, gsb0 ;  /* 0x41e000089c587df0 */ /* 0x000fe20008000858 */
[----:B------:R-:W-:Y:S01]  /*8ba0*/  UIADD3 UR10, UR6, 0x300, URZ ;  /* 0x00000300060a7890 */ /* 0x000fe2000fffe03f */
[----:B------:R-:W-:Y:S01]  /*8bb0*/  UMOV UR11, 0x40000040 ;  /* 0x40000040000b7882 */ /* 0x000fe20000000000 */
[----:B------:R-:W-:-:S04]  /*8bc0*/  UIADD3 UR6, UR6, 0x380, URZ ;  /* 0x0000038006067890 */ /* 0x000fc8000fffe03f */
        /* <DEDUP_REMOVED lines=8> */
[----:B------:R-:W1:Y:S08]  /*8c50*/  MUFU.EX2 R203, R203 ;  /* 0x000000cb00cb7308 */ /* 0x000e700000000800 */
        /* <DEDUP_REMOVED lines=10> */
[-C--:B------:R-:W-:Y:S01]  /*8d00*/  FMUL.FTZ R12, R9, R8.reuse ;  /* 0x00000008090c7220 */ /* 0x080fe20000410000 */
[----:B------:R-:W-:Y:S01]  /*8d10*/  HGMMA.64x128x16.F32 R88, R160, gdesc[UR8].tnspB, R88, gsb0 ;  /* 0x41e00008a0587df0 */ /* 0x000fe20008000858 */
[----:B------:R-:W-:Y:S02]  /*8d20*/  MUFU.EX2 R156, R156 ;  /* 0x0000009c009c7308 */ /* 0x000fe40000000800 */
[----:B------:R-:W-:Y:S01]  /*8d30*/  FFMA.FTZ R183, R17, R8, -R12 ;  /* 0x0000000811b77223 */ /* 0x000fe2000001080c */
[----:B------:R-:W-:-:S02]  /*8d40*/  IMAD.U32 R17, RZ, RZ, UR37 ;  /* 0x00000025ff117e24 */ /* 0x000fc4000f8e00ff */
[-CC-:B------:R-:W-:Y:S01]  /*8d50*/  FFMA.FTZ R177, R31, R8.reuse, -R12.reuse ;  /* 0x000000081fb17223 */ /* 0x180fe2000001080c */
[-CC-:B------:R-:W-:Y:S01]  /*8d60*/  FFMA.FTZ R26, R25, R8.reuse, -R12.reuse ;  /* 0x00000008191a7223 */ /* 0x180fe2000001080c */
[----:B------:R-:W-:Y:S01]  /*8d70*/  IADD3 R25, -R198, 0xb, RZ ;  /* 0x0000000bc6197810 */ /* 0x000fe20007ffe1ff */
[-CC-:B------:R-:W-:Y:S01]  /*8d80*/  FFMA.FTZ R28, R33, R8.reuse, -R12.reuse ;  /* 0x00000008211c7223 */ /* 0x180fe2000001080c */
[----:B------:R-:W-:Y:S01]  /*8d90*/  @!P1 LEA R17, R17, UR38, 0x3 ;  /* 0x0000002611119c11 */ /* 0x000fe2000f8e18ff */
[----:B------:R-:W-:Y:S01]  /*8da0*/  MUFU.EX2 R183, R183 ;  /* 0x000000b700b77308 */ /* 0x000fe20000000800 */
[-CC-:B------:R-:W-:Y:S01]  /*8db0*/  FFMA.FTZ R179, R181, R8.reuse, -R12.reuse ;  /* 0x00000008b5b37223 */ /* 0x180fe2000001080c */
[-CC-:B------:R-:W-:Y:S01]  /*8dc0*/  FFMA.FTZ R30, R39, R8.reuse, -R12.reuse ;  /* 0x00000008271e7223 */ /* 0x180fe2000001080c */
[-CC-:B------:R-:W-:Y:S01]  /*8dd0*/  FFMA.FTZ R173, R199, R8.reuse, -R12.reuse ;  /* 0x00000008c7ad7223 */ /* 0x180fe2000001080c */
[----:B------:R-:W-:Y:S02]  /*8de0*/  @!P1 VIADD R31, R17, 0x28840 ;  /* 0x00028840111f9836 */ /* 0x000fe40000000000 */
[-CC-:B------:R-:W-:Y:S01]  /*8df0*/  FFMA.FTZ R32, R43, R8.reuse, -R12.reuse ;  /* 0x000000082b207223 */ /* 0x180fe2000001080c */
[-CC-:B------:R-:W-:Y:S01]  /*8e00*/  FFMA.FTZ R175, R45, R8.reuse, -R12.reuse ;  /* 0x000000082daf7223 */ /* 0x180fe2000001080c */
[-CC-:B------:R-:W-:Y:S01]  /*8e10*/  FFMA.FTZ R34, R47, R8.reuse, -R12.reuse ;  /* 0x000000082f227223 */ /* 0x180fe2000001080c */
[----:B------:R-:W-:Y:S01]  /*8e20*/  MUFU.EX2 R26, R26 ;  /* 0x0000001a001a7308 */ /* 0x000fe20000000800 */
[----:B------:R-:W-:Y:S01]  /*8e30*/  @!P1 PRMT R31, RZ, 0x654, R31 ;  /* 0x00000654ff1f9816 */ /* 0x000fe2000000001f */
        /* <DEDUP_REMOVED lines=33> */
[----:B------:R-:W-:Y:S01]  /*9050*/  FADD.FTZ R161, -R9, R6 ;  /* 0x0000000609a17221 */ /* 0x000fe20000010100 */
[-CC-:B------:R-:W-:Y:S01]  /*9060*/  FFMA.FTZ R6, R13, R8.reuse, -R12.reuse ;  /* 0x000000080d067223 */ /* 0x180fe2000001080c */
[-CC-:B------:R-:W-:Y:S01]  /*9070*/  FFMA.FTZ R13, R15, R8.reuse, -R12.reuse ;  /* 0x000000080f0d7223 */ /* 0x180fe2000001080c */
[-C--:B------:R-:W-:Y:S01]  /*9080*/  FFMA.FTZ R15, R49, R8.reuse, -R12 ;  /* 0x00000008310f7223 */ /* 0x080fe2000001080c */
[----:B------:R-:W-:Y:S01]  /*9090*/  FMUL.FTZ R161, R161, R8 ;  /* 0x00000008a1a17220 */ /* 0x000fe20000410000 */
[----:B------:R-:W-:Y:S01]  /*90a0*/  HGMMA.64x128x16.F32 R88, R164, gdesc[UR4].tnspB, R88, gsb0 ;  /* 0x41e00004a4587df0 */ /* 0x000fe20008000858 */
[----:B------:R-:W-:Y:S01]  /*90b0*/  MUFU.EX2 R67, R67 ;  /* 0x0000004300437308 */ /* 0x000fe20000000800 */
[----:B0-----:R-:W-:Y:S02]  /*90c0*/  F2FP.F16.F32.PACK_AB R160, R201, R14 ;  /* 0x0000000ec9a0723e */ /* 0x001fe400000000ff */
[----:B-1----:R-:W-:-:S05]  /*90d0*/  F2FP.F16.F32.PACK_AB R162, R203, R16 ;  /* 0x00000010cba2723e */ /* 0x002fca00000000ff */
        /* <DEDUP_REMOVED lines=23> */
[-C--:B------:R-:W-:Y:S01]  /*9250*/  FMUL.FTZ R88, R88, R10.reuse ;  /* 0x0000000a58587220 */ /* 0x080fe20000410000 */
[----:B0-----:R-:W-:Y:S01]  /*9260*/  FADD.FTZ R25, R183, R42 ;  /* 0x0000002ab7197221 */ /* 0x001fe20000010000 */
[----:B------:R-:W-:Y:S01]  /*9270*/  F2FP.F16.F32.PACK_AB R183, R26, R183 ;  /* 0x000000b71ab7723e */ /* 0x000fe200000000ff */
[-C--:B------:R-:W-:Y:S01]  /*9280*/  FMUL.FTZ R89, R89, R10.reuse ;  /* 0x0000000a59597220 */ /* 0x080fe20000410000 */
[----:B------:R-:W-:Y:S01]  /*9290*/  FMUL.FTZ R92, R92, R10 ;  /* 0x0000000a5c5c7220 */ /* 0x000fe20000410000 */
[----:B------:R-:W-:Y:S01]  /*92a0*/  FADD.FTZ R42, R26, R25 ;  /* 0x000000191a2a7221 */ /* 0x000fe20000010000 */
[----:B------:R-:W-:Y:S01]  /*92b0*/  FFMA.FTZ R25, R65, R8, -R12 ;  /* 0x0000000841197223 */ /* 0x000fe2000001080c */
[----:B-1----:R-:W-:Y:S01]  /*92c0*/  IMAD.U32 R31, RZ, RZ, UR44 ;  /* 0x0000002cff1f7e24 */ /* 0x002fe2000f8e00ff */
[----:B------:R-:W-:Y:S01]  /*92d0*/  UMOV UR44, UR37 ;  /* 0x00000025002c7c82 */ /* 0x000fe20008000000 */
[-C--:B------:R-:W-:Y:S01]  /*92e0*/  FMUL.FTZ R93, R93, R10.reuse ;  /* 0x0000000a5d5d7220 */ /* 0x080fe20000410000 */
[-C--:B------:R-:W-:Y:S01]  /*92f0*/  FMUL.FTZ R96, R96, R10.reuse ;  /* 0x0000000a60607220 */ /* 0x080fe20000410000 */
[-C--:B------:R-:W-:Y:S01]  /*9300*/  FMUL.FTZ R97, R97, R10.reuse ;  /* 0x0000000a61617220 */ /* 0x080fe20000410000 */
[----:B------:R-:W-:Y:S01]  /*9310*/  @!P1 LEA R31, R31, UR38, 0x3 ;  /* 0x000000261f1f9c11 */ /* 0x000fe2000f8e18ff */
[----:B------:R-:W0:Y:S01]  /*9320*/  MUFU.EX2 R25, R25 ;  /* 0x0000001900197308 */ /* 0x000e220000000800 */
[-C--:B------:R-:W-:Y:S01]  /*9330*/  FMUL.FTZ R100, R100, R10.reuse ;  /* 0x0000000a64647220 */ /* 0x080fe20000410000 */
[-C--:B------:R-:W-:Y:S01]  /*9340*/  FMUL.FTZ R101, R101, R10.reuse ;  /* 0x0000000a65657220 */ /* 0x080fe20000410000 */
[----:B------:R-:W-:Y:S01]  /*9350*/  FMUL.FTZ R104, R104, R10 ;  /* 0x0000000a68687220 */ /* 0x000fe20000410000 */
[----:B------:R-:W-:-:S02]  /*9360*/  @!P1 VIADD R31, R31, 0x28860 ;  /* 0x000288601f1f9836 */ /* 0x000fc40000000000 */
        /* <DEDUP_REMOVED lines=10> */
[----:B------:R-:W-:Y:S01]  /*9410*/  FADD.FTZ R31, R177, R42 ;  /* 0x0000002ab11f7221 */ /* 0x000fe20000010000 */
[-C--:B------:R-:W-:Y:S01]  /*9420*/  FMUL.FTZ R117, R117, R10.reuse ;  /* 0x0000000a75757220 */ /* 0x080fe20000410000 */
[-C--:B------:R-:W-:Y:S01]  /*9430*/  FMUL.FTZ R120, R120, R10.reuse ;  /* 0x0000000a78787220 */ /* 0x080fe20000410000 */
        /* <DEDUP_REMOVED lines=16> */
[----:B------:R-:W-:Y:S01]  /*9540*/  FMUL.FTZ R137, R137, R10 ;  /* 0x0000000a89897220 */ /* 0x000fe20000410000 */
[----:B------:R-:W-:Y:S01]  /*9550*/  FADD.FTZ R42, R32, R31 ;  /* 0x0000001f202a7221 */ /* 0x000fe20000010000 */
[-C--:B------:R-:W-:Y:S01]  /*9560*/  FFMA.FTZ R31, R169, R8.reuse, -R12 ;  /* 0x00000008a91f7223 */ /* 0x080fe2000001080c */
[----:B------:R-:W-:Y:S01]  /*9570*/  FADD.FTZ R33, R29, R44 ;  /* 0x0000002c1d217221 */ /* 0x000fe20000010000 */
[----:B------:R-:W-:Y:S01]  /*9580*/  FFMA.FTZ R12, R87, R8, -R12 ;  /* 0x00000008570c7223 */ /* 0x000fe2000001080c */
        /* <DEDUP_REMOVED lines=12> */
[----:B------:R-:W2:Y:S01]  /*9650*/  MUFU.EX2 R12, R12 ;  /* 0x0000000c000c7308 */ /* 0x000ea20000000800 */
        /* <DEDUP_REMOVED lines=30> */
[----:B0-----:R-:W-:Y:S01]  /*9840*/  FADD.FTZ R26, R25, R26 ;  /* 0x0000001a191a7221 */ /* 0x001fe20000010000 */
        /* <DEDUP_REMOVED lines=39> */
[----:B-1----:R-:W-:Y:S01]  /*9ac0*/  FADD.FTZ R26, R31, R26 ;  /* 0x0000001a1f1a7221 */ /* 0x002fe20000010000 */
[----:B------:R-:W-:Y:S01]  /*9ad0*/  F2FP.F16.F32.PACK_AB R153, R40, R17 ;  /* 0x000000112899723e */ /* 0x000fe200000000ff */
[----:B------:R-:W-:Y:S01]  /*9ae0*/  FMUL.FTZ R123, R123, R207 ;  /* 0x000000cf7b7b7220 */ /* 0x000fe20000410000 */
[----:B------:R-:W-:Y:S01]  /*9af0*/  FADD.FTZ R3, R205, R0 ;  /* 0x00000000cd037221 */ /* 0x000fe20000010000 */
[----:B------:R-:W-:Y:S01]  /*9b00*/  F2FP.F16.F32.PACK_AB R157, R67, R25 ;  /* 0x00000019439d723e */ /* 0x000fe200000000ff */
[----:B--2---:R-:W-:Y:S01]  /*9b10*/  FADD.FTZ R0, R12, R26 ;  /* 0x0000001a0c007221 */ /* 0x004fe20000010000 */
        /* <DEDUP_REMOVED lines=22> */
.L_x_2479:
[----:B------:R-:W-:Y:S06]  /*9c80*/  BAR.ARV 0x8, 0x180 ;  /* 0x0206000000007b1d */ /* 0x000fec0000002000 */
[----:B------:R-:W-:Y:S05]  /*9c90*/  @!P0 BRA `(.L_x_2489) ;  /* 0x0000000000048947 */ /* 0x000fea0003800000 */
[----:B------:R-:W-:Y:S01]  /*9ca0*/  BPT.TRAP 0x1 ;  /* 0x000000040000795c */ /* 0x000fe20000300000 */
.L_x_2489:
[----:B------:R-:W-:Y:S01]  /*9cb0*/  ULEA UR5, UR37, UR38, 0x3 ;  /* 0x0000002625057291 */ /* 0x000fe2000f8e183f */
[----:B------:R-:W-:-:S05]  /*9cc0*/  IMAD.U32 R4, RZ, RZ, UR36 ;  /* 0x00000024ff047e24 */ /* 0x000fca000f8e00ff */
[----:B------:R-:W-:-:S04]  /*9cd0*/  SHF.L.U32 R4, R4, 0x1f, RZ ;  /* 0x0000001f04047819 */ /* 0x000fc800000006ff */
[----:B------:R0:W1:Y:S01]  /*9ce0*/  SYNCS.PHASECHK.TRANS64.TRYWAIT P2, [UR5+0x28850], R4 ;  /* 0x02885004ff0075a7 */ /* 0x0000620008040145 */
[----:B------:R-:W-:Y:S05]  /*9cf0*/  @!P0 BRA `(.L_x_2490) ;  /* 0x0000000000048947 */ /* 0x000fea0003800000 */
[----:B------:R-:W-:Y:S01]  /*9d00*/  BPT.TRAP 0x1 ;  /* 0x000000040000795c */ /* 0x000fe20000300000 */
.L_x_2490:
[----:B-1----:R-:W-:Y:S05]  /*9d10*/  @P2 BRA `(.L_x_2491) ;  /* 0x0000000000082947 */ /* 0x002fea0003800000 */
[----:B------:R-:W1:Y:S02]  /*9d20*/  SYNCS.PHASECHK.TRANS64.TRYWAIT P0, [UR5+0x28850], R4 ;  /* 0x02885004ff0075a7 */ /* 0x000e640008000145 */
[----:B-1----:R-:W-:Y:S05]  /*9d30*/  @!P0 BRA `(.L_x_2492) ;  /* 0x0000008c00308947 */ /* 0x002fea0003800000 */
.L_x_2491:
[----:B------:R-:W-:Y:S01]  /*9d40*/  UIADD3 UR38, UR38, 0x400, URZ ;  /* 0x0000040026267890 */ /* 0x000fe2000fffe03f */
[----:B------:R-:W-:Y:S01]  /*9d50*/  WARPGROUP.ARRIVE ;  /* 0x00000000000079c5 */ /* 0x000fe20000000000 */
[----:B------:R-:W-:Y:S01]  /*9d60*/  UMOV UR7, 0x40000040 ;  /* 0x4000004000077882 */ /* 0x000fe20000000000 */
[----:B01----:R-:W0:Y:S01]  /*9d70*/  SHFL.BFLY PT, R4, R3, 0x2, 0x1f ;  /* 0x0c401f0003047f89 */ /* 0x003e2200000e0000 */
[----:B------:R-:W-:Y:S01]  /*9d80*/  USHF.R.U32.HI UR38, URZ, 0x4, UR38 ;  /* 0x000000043f267899 */ /* 0x000fe20008011626 */
[----:B------:R-:W-:Y:S02]  /*9d90*/  IMAD.MOV.U32 R10, RZ, RZ, RZ ;  /* 0x000000ffff0a7224 */ /* 0x000fe400078e00ff */
[----:B------:R-:W1:Y:S01]  /*9da0*/  SHFL.BFLY PT, R5, R0, 0x2, 0x1f ;  /* 0x0c401f0000057f89 */ /* 0x000e6200000e0000 */
[----:B------:R-:W-:Y:S01]  /*9db0*/  ULOP3.LUT UR38, UR38, 0x3fff, URZ, 0xc0, !UPT ;  /* 0x00003fff26267892 */ /* 0x000fe2000f8ec03f */
[----:B------:R-:W-:-:S03]  /*9dc0*/  VIADD R190, R190, 0x1 ;  /* 0x00000001bebe7836 */ /* 0x000fc60000000000 */
        /* <DEDUP_REMOVED lines=16> */
[----:B------:R-:W-:Y:S02]  /*9ed0*/  IMAD.MOV.U32 R5, RZ, RZ, RZ ;  /* 0x000000ffff057224 */ /* 0x000fe400078e00ff */
[----:B-1----:R-:W-:Y:S02]  /*9ee0*/  FADD.FTZ R14, R6, R7 ;  /* 0x00000007060e7221 */ /* 0x002fe40000010000 */
[----:B------:R-:W-:Y:S01]  /*9ef0*/  FSETP.NE.FTZ.AND P0, PT, R13, RZ, PT ;  /* 0x000000ff0d00720b */ /* 0x000fe20003f15000 */
[----:B------:R-:W-:Y:S02]  /*9f00*/  IMAD.U32 R6, RZ, RZ, UR5 ;  /* 0x00000005ff067e24 */ /* 0x000fe4000f8e00ff */
[----:B------:R-:W-:Y:S02]  /*9f10*/  FSETP.NE.FTZ.AND P2, PT, R14, RZ, PT ;  /* 0x000000ff0e00720b */ /* 0x000fe40003f55000 */
[----:B------:R-:W-:-:S08]  /*9f20*/  @!P1 VIADD R6, R6, 0x28860 ;  /* 0x0002886006069836 */ /* 0x000fd00000000000 */
[----:B------:R-:W0:Y:S01]  /*9f30*/  @P0 MUFU.LG2 R7, R13 ;  /* 0x0000000d00070308 */ /* 0x000e220000000c00 */
[C---:B------:R-:W-:Y:S02]  /*9f40*/  @P0 FMUL.FTZ R4, R8.reuse, 0.69314718246459960938 ;  /* 0x3f31721808040820 */ /* 0x040fe40000410000 */
[----:B------:R-:W-:-:S05]  /*9f50*/  @P2 FMUL.FTZ R15, R8, 0.69314718246459960938 ;  /* 0x3f317218080f2820 */ /* 0x000fca0000410000 */
        /* <DEDUP_REMOVED lines=111> */
.L_x_2462:
        /* <DEDUP_REMOVED lines=12> */
[----:B------:R-:W-:Y:S01]  /*a710*/  IMAD.MOV.U32 R48, RZ, RZ, RZ ;  /* 0x000000ffff307224 */ /* 0x000fe200078e00ff */
[----:B------:R-:W-:Y:S01]  /*a720*/  F2FP.F16.F32.PACK_AB R128, R129, R128 ;  /* 0x000000808180723e */ /* 0x000fe200000000ff */
[----:B-1----:R-:W1:Y:S01]  /*a730*/  LDC R44, c[0x0][0xbe8] ;  /* 0x0002fa00ff2c7b82 */ /* 0x002e620000000800 */
        /* <DEDUP_REMOVED lines=17> */
[--C-:B------:R-:W-:Y:S01]  /*a850*/  IMAD.X R15, RZ, RZ, R5.reuse, P4 ;  /* 0x000000ffff0f7224 */ /* 0x100fe200020e0605 */
[----:B------:R-:W-:Y:S02]  /*a860*/  LOP3.LUT R14, R35, 0x380, RZ, 0xc0, !PT ;  /* 0x00000380230e7812 */ /* 0x000fe400078ec0ff */
[----:B------:R-:W-:Y:S01]  /*a870*/  SHF.R.U64 R9, R9, 0x3, RZ ;  /* 0x0000000309097819 */ /* 0x000fe200000012ff */
[----:B------:R-:W-:Y:S01]  /*a880*/  IMAD.X R27, RZ, RZ, R5, P6 ;  /* 0x000000ffff1b7224 */ /* 0x000fe200030e0605 */
[----:B------:R-:W-:Y:S01]  /*a890*/  LOP3.LUT R10, R31, 0x380, RZ, 0xc0, !PT ;  /* 0x000003801f0a7812 */ /* 0x000fe200078ec0ff */
[----:B------:R-:W-:Y:S01]  /*a8a0*/  BAR.SYNC.DEFER_BLOCKING 0x1, 0x100 ;  /* 0x0044000000007b1d */ /* 0x000fe20000010000 */
[----:B------:R-:W-:-:S02]  /*a8b0*/  IADD3 R33, P5, R4, 0x40, RZ ;  /* 0x0000004004217810 */ /* 0x000fc40007fbe0ff */
[C---:B------:R-:W-:Y:S02]  /*a8c0*/  IADD3 R37, P3, R4.reuse, 0x4000, RZ ;  /* 0x0000400004257810 */ /* 0x040fe40007f7e0ff */
[C---:B------:R-:W-:Y:S01]  /*a8d0*/  IADD3 R39, P2, R4.reuse, 0x4020, RZ ;  /* 0x0000402004277810 */ /* 0x040fe20007f5e0ff */
[--C-:B------:R-:W-:Y:S01]  /*a8e0*/  IMAD.X R25, RZ, RZ, R5.reuse, P5 ;  /* 0x000000ffff197224 */ /* 0x100fe200028e0605 */
[C---:B------:R-:W-:Y:S01]  /*a8f0*/  IADD3 R30, P1, R4.reuse, 0x4040, RZ ;  /* 0x00004040041e7810 */ /* 0x040fe20007f3e0ff */
[--C-:B------:R-:W-:Y:S01]  /*a900*/  IMAD.X R13, RZ, RZ, R5.reuse, P3 ;  /* 0x000000ffff0d7224 */ /* 0x100fe200018e0605 */
[----:B------:R-:W-:Y:S01]  /*a910*/  IADD3 R41, P0, R4, 0x4060, RZ ;  /* 0x0000406004297810 */ /* 0x000fe20007f1e0ff */
[--C-:B------:R-:W-:Y:S01]  /*a920*/  IMAD.X R11, RZ, RZ, R5.reuse, P2 ;  /* 0x000000ffff0b7224 */ /* 0x100fe200010e0605 */
[----:B------:R-:W-:Y:S02]  /*a930*/  SHF.R.U64 R14, R14, 0x3, RZ ;  /* 0x000000030e0e7819 */ /* 0x000fe400000012ff */
[----:B------:R-:W-:Y:S01]  /*a940*/  LOP3.LUT R4, R9, R4, RZ, 0x3c, !PT ;  /* 0x0000000409047212 */ /* 0x000fe200078e3cff */
[--C-:B------:R-:W-:Y:S01]  /*a950*/  IMAD.X R9, RZ, RZ, R5.reuse, P1 ;  /* 0x000000ffff097224 */ /* 0x100fe200008e0605 */
[----:B------:R-:W-:Y:S01]  /*a960*/  SHF.R.U64 R10, R10, 0x3, RZ ;  /* 0x000000030a0a7819 */ /* 0x000fe200000012ff */
[----:B------:R-:W-:Y:S01]  /*a970*/  IMAD.X R29, RZ, RZ, R5, P0 ;  /* 0x000000ffff1d7224 */ /* 0x000fe200000e0605 */
[----:B------:R-:W-:-:S02]  /*a980*/  LOP3.LUT R14, R14, R35, RZ, 0x3c, !PT ;  /* 0x000000230e0e7212 */ /* 0x000fc400078e3cff */
[----:B------:R-:W-:Y:S02]  /*a990*/  LOP3.LUT R12, R33, 0x380, RZ, 0xc0, !PT ;  /* 0x00000380210c7812 */ /* 0x000fe400078ec0ff */
[----:B------:R-:W-:Y:S02]  /*a9a0*/  MOV R35, R4 ;  /* 0x0000000400237202 */ /* 0x000fe40000000f00 */
[----:B------:R-:W-:Y:S02]  /*a9b0*/  LOP3.LUT R28, R37, 0x380, RZ, 0xc0, !PT ;  /* 0x00000380251c7812 */ /* 0x000fe400078ec0ff */
[----:B------:R-:W-:Y:S02]  /*a9c0*/  F2FP.F16.F32.PACK_AB R4, R89, R8 ;  /* 0x000000085904723e */ /* 0x000fe400000000ff */
[----:B------:R-:W-:Y:S02]  /*a9d0*/  LOP3.LUT R26, R10, R31, RZ, 0x3c, !PT ;  /* 0x0000001f0a1a7212 */ /* 0x000fe400078e3cff */
[----:B------:R-:W-:-:S02]  /*a9e0*/  LOP3.LUT R8, R39, 0x380, RZ, 0xc0, !PT ;  /* 0x0000038027087812 */ /* 0x000fc400078ec0ff */
[----:B------:R-:W-:Y:S02]  /*a9f0*/  LOP3.LUT R10, R30, 0x380, RZ, 0xc0, !PT ;  /* 0x000003801e0a7812 */ /* 0x000fe400078ec0ff */
[----:B------:R-:W-:Y:S02]  /*aa00*/  SHF.R.U64 R12, R12, 0x3, RZ ;  /* 0x000000030c0c7819 */ /* 0x000fe400000012ff */
[----:B------:R-:W-:Y:S02]  /*aa10*/  SHF.R.U64 R28, R28, 0x3, RZ ;  /* 0x000000031c1c7819 */ /* 0x000fe400000012ff */
[----:B------:R-:W-:Y:S02]  /*aa20*/  SHF.R.U64 R8, R8, 0x3, RZ ;  /* 0x0000000308087819 */ /* 0x000fe400000012ff */
[----:B------:R-:W-:Y:S02]  /*aa30*/  SHF.R.U64 R21, R10, 0x3, RZ ;  /* 0x000000030a157819 */ /* 0x000fe400000012ff */
[----:B------:R-:W-:-:S02]  /*aa40*/  LOP3.LUT R24, R12, R33, RZ, 0x3c, !PT ;  /* 0x000000210c187212 */ /* 0x000fc400078e3cff */
[----:B------:R-:W-:Y:S02]  /*aa50*/  LOP3.LUT R12, R28, R37, RZ, 0x3c, !PT ;  /* 0x000000251c0c7212 */ /* 0x000fe400078e3cff */
[----:B------:R-:W-:Y:S01]  /*aa60*/  LOP3.LUT R28, R41, 0x380, RZ, 0xc0, !PT ;  /* 0x00000380291c7812 */ /* 0x000fe200078ec0ff */
[----:B------:R-:W2:Y:S01]  /*aa70*/  LDC.64 R36, c[0x0][0xc00] ;  /* 0x00030000ff247b82 */ /* 0x000ea20000000a00 */
[----:B------:R-:W-:Y:S02]  /*aa80*/  LOP3.LUT R10, R8, R39, RZ, 0x3c, !PT ;  /* 0x00000027080a7212 */ /* 0x000fe400078e3cff */
[----:B------:R-:W-:Y:S02]  /*aa90*/  F2FP.F16.F32.PACK_AB R5, R91, R90 ;  /* 0x0000005a5b05723e */ /* 0x000fe400000000ff */
[----:B------:R-:W-:Y:S02]  /*aaa0*/  LOP3.LUT R8, R21, R30, RZ, 0x3c, !PT ;  /* 0x0000001e15087212 */ /* 0x000fe400078e3cff */
[----:B------:R-:W-:Y:S01]  /*aab0*/  SHF.R.U64 R28, R28, 0x3, RZ ;  /* 0x000000031c1c7819 */ /* 0x000fe200000012ff */
[----:B------:R3:W-:Y:S01]  /*aac0*/  STSM.16.M88.4 [R35], R4 ;  /* 0x0000000423007844 */ /* 0x0007e20000000200 */
        /* <DEDUP_REMOVED lines=8> */
[----:B------:R-:W-:Y:S01]  /*ab50*/  MOV R32, R14 ;  /* 0x0000000e00207202 */ /* 0x000fe20000000f00 */
[----:B------:R-:W-:Y:S01]  /*ab60*/  STSM.16.M88.4 [R34], R8 ;  /* 0x0000000822007844 */ /* 0x000fe20000000200 */
[----:B------:R-:W-:Y:S02]  /*ab70*/  MOV R31, R12 ;  /* 0x0000000c001f7202 */ /* 0x000fe40000000f00 */
[----:B---3--:R-:W-:Y:S02]  /*ab80*/  F2FP.F16.F32.PACK_AB R4, R105, R104 ;  /* 0x000000686904723e */ /* 0x008fe400000000ff */
[----:B------:R-:W-:Y:S02]  /*ab90*/  F2FP.F16.F32.PACK_AB R5, R107, R106 ;  /* 0x0000006a6b05723e */ /* 0x000fe400000000ff */
[----:B------:R-:W-:-:S02]  /*aba0*/  F2FP.F16.F32.PACK_AB R6, R109, R108 ;  /* 0x0000006c6d06723e */ /* 0x000fc400000000ff */
[----:B------:R-:W-:Y:S02]  /*abb0*/  F2FP.F16.F32.PACK_AB R7, R111, R110 ;  /* 0x0000006e6f07723e */ /* 0x000fe400000000ff */
[----:B------:R-:W-:Y:S02]  /*abc0*/  LOP3.LUT R28, R28, R41, RZ, 0x3c, !PT ;  /* 0x000000291c1c7212 */ /* 0x000fe400078e3cff */
[----:B------:R-:W-:Y:S01]  /*abd0*/  F2FP.F16.F32.PACK_AB R12, R113, R112 ;  /* 0x00000070710c723e */ /* 0x000fe200000000ff */
[----:B------:R3:W-:Y:S01]  /*abe0*/  STSM.16.M88.4 [R33], R4 ;  /* 0x0000000421007844 */ /* 0x0007e20000000200 */
[----:B------:R-:W-:Y:S02]  /*abf0*/  F2FP.F16.F32.PACK_AB R13, R115, R114 ;  /* 0x00000072730d723e */ /* 0x000fe400000000ff */
[----:B------:R-:W-:Y:S02]  /*ac00*/  F2FP.F16.F32.PACK_AB R14, R117, R116 ;  /* 0x00000074750e723e */ /* 0x000fe400000000ff */
[----:B------:R-:W-:-:S02]  /*ac10*/  F2FP.F16.F32.PACK_AB R15, R119, R118 ;  /* 0x00000076770f723e */ /* 0x000fc400000000ff */
[----:B------:R-:W-:Y:S02]  /*ac20*/  F2FP.F16.F32.PACK_AB R24, R121, R120 ;  /* 0x000000787918723e */ /* 0x000fe400000000ff */
[----:B------:R-:W-:Y:S01]  /*ac30*/  F2FP.F16.F32.PACK_AB R25, R123, R122 ;  /* 0x0000007a7b19723e */ /* 0x000fe200000000ff */
[----:B------:R4:W-:Y:S01]  /*ac40*/  STSM.16.M88.4 [R32], R12 ;  /* 0x0000000c20007844 */ /* 0x0009e20000000200 */
[----:B------:R-:W-:Y:S02]  /*ac50*/  F2FP.F16.F32.PACK_AB R26, R125, R124 ;  /* 0x0000007c7d1a723e */ /* 0x000fe400000000ff */
[----:B------:R-:W-:Y:S02]  /*ac60*/  F2FP.F16.F32.PACK_AB R27, R127, R126 ;  /* 0x0000007e7f1b723e */ /* 0x000fe400000000ff */
[----:B------:R-:W-:Y:S01]  /*ac70*/  MOV R28, R28 ;  /* 0x0000001c001c7202 */ /* 0x000fe20000000f00 */
[----:B---3--:R-:W-:Y:S01]  /*ac80*/  IMAD.SHL.U32 R5, R184, 0x4, RZ ;  /* 0x00000004b8057824 */ /* 0x008fe200078e00ff */
[----:B------:R-:W-:Y:S01]  /*ac90*/  ISETP.NE.U32.AND P2, PT, RZ, UR4, PT ;  /* 0x00000004ff007c0c */ /* 0x000fe2000bf45070 */
[----:B------:R4:W-:Y:S01]  /*aca0*/  STSM.16.M88.4 [R31], R24 ;  /* 0x000000181f007844 */ /* 0x0009e20000000200 */
[----:B--2---:R-:W-:-:S02]  /*acb0*/  ISETP.NE.U32.AND P0, PT, R36, RZ, PT ;  /* 0x000000ff2400720c */ /* 0x004fc40003f05070 */
[----:B------:R-:W-:Y:S01]  /*acc0*/  SHF.L.U64.HI R10, R184, 0x2, R188 ;  /* 0x00000002b80a7819 */ /* 0x000fe200000102bc */
[----:B------:R4:W-:Y:S01]  /*acd0*/  STSM.16.M88.4 [R30], R128 ;  /* 0x000000801e007844 */ /* 0x0009e20000000200 */
[----:B------:R-:W-:Y:S02]  /*ace0*/  ISETP.NE.AND.EX P2, PT, RZ, UR5, PT, P2 ;  /* 0x00000005ff007c0c */ /* 0x000fe4000bf45320 */
[----:B------:R-:W-:Y:S01]  /*acf0*/  ISETP.NE.AND.EX P0, PT, R37, RZ, PT, P0 ;  /* 0x000000ff2500720c */ /* 0x000fe20003f05300 */
[----:B------:R4:W-:Y:S01]  /*ad00*/  STSM.16.M88.4 [R21], R136 ;  /* 0x0000008815007844 */ /* 0x0009e20000000200 */
[----:B------:R-:W-:-:S03]  /*ad10*/  IADD3 R6, P1, R5, R36, RZ ;  /* 0x0000002405067210 */ /* 0x000fc60007f3e0ff */
[----:B------:R4:W-:Y:S02]  /*ad20*/  STSM.16.M88.4 [R28], R144 ;  /* 0x000000901c007844 */ /* 0x0009e40000000200 */
[----:B------:R-:W-:Y:S01]  /*ad30*/  IMAD.X R7, R10, 0x1, R37, P1 ;  /* 0x000000010a077824 */ /* 0x000fe200008e0625 */
[----:B------:R-:W-:Y:S03]  /*ad40*/  BAR.SYNC.DEFER_BLOCKING 0x1, 0x100 ;  /* 0x0044000000007b1d */ /* 0x000fe60000010000 */
[----:B------:R-:W-:-:S03]  /*ad50*/  @P2 IADD3 R4, P3, R5, UR4, RZ ;  /* 0x0000000405042c10 */ /* 0x000fc6000ff7e0ff */
[----:B------:R-:W-:Y:S01]  /*ad60*/  ULDC UR4, c[0x0][0xa88] ;  /* 0x0002a20000047ab9 */ /* 0x000fe20000000800 */
[----:B------:R-:W-:Y:S01]  /*ad70*/  @P2 IADD3.X R5, R10, UR5, RZ, P3, !PT ;  /* 0x000000050a052c10 */ /* 0x000fe20009ffe4ff */
[----:B------:R-:W-:Y:S01]  /*ad80*/  IMAD.U32 R9, RZ, RZ, UR4 ;  /* 0x00000004ff097e24 */ /* 0x000fe2000f8e00ff */
[----:B------:R4:W5:Y:S01]  /*ad90*/  @P0 LDG.E R48, desc[UR40][R6.64] ;  /* 0x0000002806300981 */ /* 0x000962000c1e1900 */
[----:B-1----:R-:W-:-:S04]  /*ada0*/  ISETP.NE.AND P1, PT, R44, 0x1, PT ;  /* 0x000000012c00780c */ /* 0x002fc80003f25270 */
[----:B------:R4:W5:Y:S09]  /*adb0*/  @P2 LDG.E R9, desc[UR40][R4.64] ;  /* 0x0000002804092981 */ /* 0x000972000c1e1900 */
[----:B------:R-:W1:Y:S08]  /*adc0*/  @P1 LDC R8, c[0x0][0xbec] ;  /* 0x0002fb00ff081b82 */ /* 0x000e700000000800 */
[----:B------:R-:W2:Y:S01]  /*add0*/  @P1 LDC R11, c[0x0][0xbf0] ;  /* 0x0002fc00ff0b1b82 */ /* 0x000ea20000000800 */
[----:B----4-:R-:W-:Y:S05]  /*ade0*/  @P2 BRA `(.L_x_2495) ;  /* 0x0000000000102947 */ /* 0x010fea0003800000 */
[----:B------:R-:W-:Y:S05]  /*adf0*/  @!P0 BRA `(.L_x_2495) ;  /* 0x00000000000c8947 */ /* 0x000fea0003800000 */
[----:B------:R-:W3:Y:S04]  /*ae00*/  LDG.E R4, desc[UR40][R6.64] ;  /* 0x0000002806047981 */ /* 0x000ee8000c1e1900 */
[----:B-----5:R-:W3:Y:S02]  /*ae10*/  LDG.E R9, desc[UR40][R6.64+0x4] ;  /* 0x0000042806097981 */ /* 0x020ee4000c1e1900 */
[----:B---3--:R-:W-:-:S07]  /*ae20*/  IMAD.IADD R9, R9, 0x1, -R4 ;  /* 0x0000000109097824 */ /* 0x008fce00078e0a04 */
.L_x_2495:
[----:B------:R-:W-:Y:S01]  /*ae30*/  SHF.R.S32.HI R54, RZ, 0x1f, R187 ;  /* 0x0000001fff367819 */ /* 0x000fe200000114bb */
[----:B------:R-:W-:Y:S01]  /*ae40*/  IMAD.IADD R15, R23, 0x1, R2 ;  /* 0x00000001170f7824 */ /* 0x000fe200078e0202 */
[----:B------:R-:W-:Y:S01]  /*ae50*/  ULDC.64 UR4, c[0x0][0xb90] ;  /* 0x0002e40000047ab9 */ /* 0x000fe20000000a00 */
[----:B-----5:R-:W-:Y:S01]  /*ae60*/  SHF.R.S32.HI R49, RZ, 0x1f, R48 ;  /* 0x0000001fff317819 */ /* 0x020fe20000011430 */
[----:B------:R-:W-:Y:S01]  /*ae70*/  IMAD.IADD R24, R193, 0x1, R2 ;  /* 0x00000001c1187824 */ /* 0x000fe200078e0202 */
[----:B------:R-:W-:Y:S01]  /*ae80*/  SEL R188, R188, RZ, !P0 ;  /* 0x000000ffbcbc7207 */ /* 0x000fe20004000000 */
[----:B------:R-:W-:Y:S01]  /*ae90*/  IMAD R4, R54, UR4, RZ ;  /* 0x0000000436047c24 */ /* 0x000fe2000f8e02ff */
[----:B------:R-:W-:Y:S01]  /*aea0*/  SEL R55, R184, RZ, !P0 ;  /* 0x000000ffb8377207 */ /* 0x000fe20004000000 */
[----:B-1----:R-:W-:-:S04]  /*aeb0*/  @P1 IMAD.HI.U32 R6, R15, R8, RZ ;  /* 0x000000080f061227 */ /* 0x002fc800078e00ff */
[----:B------:R-:W-:Y:S01]  /*aec0*/  IMAD.MOV.U32 R7, RZ, RZ, R15 ;  /* 0x000000ffff077224 */ /* 0x000fe200078e000f */
[----:B--2---:R-:W-:Y:S01]  /*aed0*/  @P1 SHF.R.U32.HI R7, RZ, R11, R6 ;  /* 0x0000000bff071219 */ /* 0x004fe20000011606 */
        /* <DEDUP_REMOVED lines=9> */
[----:B------:R-:W-:Y:S01]  /*af70*/  IMAD.WIDE.U32 R4, R55, UR4, R4 ;  /* 0x0000000437047c25 */ /* 0x000fe2000f8e0004 */
[----:B------:R-:W-:Y:S02]  /*af80*/  IADD3 R41, P6, R16, 0x4000, RZ ;  /* 0x0000400010297810 */ /* 0x000fe40007fde0ff */
[----:B------:R-:W-:Y:S01]  /*af90*/  LOP3.LUT R12, R21, 0x380, RZ, 0xc0, !PT ;  /* 0x00000380150c7812 */ /* 0x000fe200078ec0ff */
[----:B------:R-:W-:Y:S01]  /*afa0*/  IMAD R11, R44, R13, R15 ;  /* 0x0000000d2c0b7224 */ /* 0x000fe200078e020f */
[----:B------:R-:W-:Y:S01]  /*afb0*/  SHF.R.S32.HI R13, RZ, 0x1f, R7 ;  /* 0x0000001fff0d7819 */ /* 0x000fe20000011407 */
[----:B------:R-:W-:Y:S01]  /*afc0*/  IMAD R8, R55, UR5, R6 ;  /* 0x0000000537087c24 */ /* 0x000fe2000f8e0206 */
[----:B------:R-:W-:Y:S01]  /*afd0*/  IADD3 R4, P2, R7, R4, RZ ;  /* 0x0000000407047210 */ /* 0x000fe20007f5e0ff */
[----:B------:R-:W-:Y:S01]  /*afe0*/  ULDC.64 UR4, c[0x0][0xb88] ;  /* 0x0002e20000047ab9 */ /* 0x000fe20000000a00 */
[----:B------:R-:W-:Y:S01]  /*aff0*/  SHF.R.S32.HI R6, RZ, 0x1f, R11 ;  /* 0x0000001fff067819 */ /* 0x000fe2000001140b */
[----:B------:R-:W-:Y:S01]  /*b000*/  IMAD R57, R9, R44, RZ ;  /* 0x0000002c09397224 */ /* 0x000fe200078e02ff */
[----:B------:R-:W-:-:S02]  /*b010*/  IADD3.X R5, R13, R5, R8, P2, !PT ;  /* 0x000000050d057210 */ /* 0x000fc400017fe408 */
[----:B------:R-:W-:Y:S01]  /*b020*/  IADD3 R15, P3, R16, 0x2000, RZ ;  /* 0x00002000100f7810 */ /* 0x000fe20007f7e0ff */
[----:B------:R-:W-:Y:S01]  /*b030*/  IMAD R8, R6, UR4, RZ ;  /* 0x0000000406087c24 */ /* 0x000fe2000f8e02ff */
[----:B------:R-:W-:Y:S01]  /*b040*/  SHF.R.U64 R12, R12, 0x3, RZ ;  /* 0x000000030c0c7819 */ /* 0x000fe200000012ff */
[----:B------:R-:W-:Y:S01]  /*b050*/  IMAD.WIDE.U32 R4, R11, UR4, R4 ;  /* 0x000000040b047c25 */ /* 0x000fe2000f8e0004 */
[----:B------:R-:W-:Y:S02]  /*b060*/  LOP3.LUT R7, R15, 0x380, RZ, 0xc0, !PT ;  /* 0x000003800f077812 */ /* 0x000fe400078ec0ff */
[----:B------:R-:W-:Y:S01]  /*b070*/  IADD3 R37, P5, R16, 0x5000, RZ ;  /* 0x0000500010257810 */ /* 0x000fe20007fbe0ff */
[----:B------:R-:W-:Y:S01]  /*b080*/  IMAD R13, R11, UR5, R8 ;  /* 0x000000050b0d7c24 */ /* 0x000fe2000f8e0208 */
[----:B------:R-:W-:Y:S01]  /*b090*/  ULDC.64 UR4, c[0x0][0xb50] ;  /* 0x0002d40000047ab9 */ /* 0x000fe20000000a00 */
[----:B------:R-:W-:Y:S02]  /*b0a0*/  SHF.R.U64 R6, R7, 0x3, RZ ;  /* 0x0000000307067819 */ /* 0x000fe400000012ff */
[----:B------:R-:W-:Y:S01]  /*b0b0*/  IMAD.IADD R5, R5, 0x1, R13 ;  /* 0x0000000105057824 */ /* 0x000fe200078e020d */
[----:B------:R-:W-:Y:S01]  /*b0c0*/  LEA R10, P4, R4, UR4, 0x2 ;  /* 0x00000004040a7c11 */ /* 0x000fe2000f8810ff */
[----:B------:R-:W-:Y:S01]  /*b0d0*/  IMAD.X R13, RZ, RZ, R17, P0 ;  /* 0x000000ffff0d7224 */ /* 0x000fe200000e0611 */
[----:B------:R-:W-:-:S02]  /*b0e0*/  IADD3 R7, P2, R16, 0x3000, RZ ;  /* 0x0000300010077810 */ /* 0x000fc40007f5e0ff */
[----:B------:R-:W-:Y:S01]  /*b0f0*/  LEA.HI.X R14, R4, UR5, R5, 0x2, P4 ;  /* 0x00000005040e7c11 */ /* 0x000fe2000a0f1405 */
[----:B------:R-:W-:Y:S01]  /*b100*/  SHFL.IDX PT, R50, R10, RZ, 0x1c1f ;  /* 0x001c1fff0a327589 */ /* 0x000fe200000e0000 */
[----:B------:R-:W-:Y:S01]  /*b110*/  LOP3.LUT P0, RZ, R191, 0x3, RZ, 0xc0, !PT ;  /* 0x00000003bfff7812 */ /* 0x000fe2000780c0ff */
[----:B------:R-:W-:Y:S01]  /*b120*/  IMAD.X R9, RZ, RZ, R17, P2 ;  /* 0x000000ffff097224 */ /* 0x000fe200010e0611 */
[----:B------:R-:W-:Y:S01]  /*b130*/  LOP3.LUT R8, R7, 0x380, RZ, 0xc0, !PT ;  /* 0x0000038007087812 */ /* 0x000fe200078ec0ff */
[----:B------:R-:W1:Y:S01]  /*b140*/  SHFL.IDX PT, R51, R14, RZ, 0x1c1f ;  /* 0x001c1fff0e337589 */ /* 0x000e6200000e0000 */
[CC--:B------:R-:W-:Y:S01]  /*b150*/  ISETP.GE.OR P2, PT, R24.reuse, R57.reuse, P0 ;  /* 0x000000391800720c */ /* 0x0c0fe20000746670 */
[----:B------:R-:W-:Y:S01]  /*b160*/  VIADD R4, R24, 0x8 ;  /* 0x0000000818047836 */ /* 0x000fe20000000000 */
[C---:B------:R-:W-:Y:S01]  /*b170*/  IADD3 R33, P4, R16.reuse, 0x6000, RZ ;  /* 0x0000600010217810 */ /* 0x040fe20007f9e0ff */
[----:B------:R-:W-:Y:S01]  /*b180*/  SHFL.IDX PT, R52, R10, 0x1, 0x1c1f ;  /* 0x003c1f000a347f89 */ /* 0x000fe200000e0000 */
[----:B------:R-:W-:Y:S01]  /*b190*/  LOP3.LUT R11, R16, 0x380, RZ, 0xc0, !PT ;  /* 0x00000380100b7812 */ /* 0x000fe200078ec0ff */
[----:B------:R-:W-:Y:S01]  /*b1a0*/  ULDC.64 UR4, c[0x0][0xaa0] ;  /* 0x0002a80000047ab9 */ /* 0x000fe20000000a00 */
[----:B------:R-:W-:Y:S01]  /*b1b0*/  ISETP.GE.OR P0, PT, R4, R57, P0 ;  /* 0x000000390400720c */ /* 0x000fe20000706670 */
[----:B------:R-:W2:Y:S01]  /*b1c0*/  SHFL.IDX PT, R53, R14, 0x1, 0x1c1f ;  /* 0x003c1f000e357f89 */ /* 0x000ea200000e0000 */
[----:B------:R-:W-:-:S02]  /*b1d0*/  SHF.R.U64 R8, R8, 0x3, RZ ;  /* 0x0000000308087819 */ /* 0x000fc400000012ff */
[----:B------:R-:W-:Y:S02]  /*b1e0*/  LOP3.LUT R12, R12, R21, RZ, 0x3c, !PT ;  /* 0x000000150c0c7212 */ /* 0x000fe400078e3cff */
[----:B------:R-:W3:Y:S01]  /*b1f0*/  @P1 LDC R21, c[0x0][0xbec] ;  /* 0x0002fb00ff151b82 */ /* 0x000ee20000000800 */
[----:B------:R-:W-:Y:S02]  /*b200*/  LOP3.LUT R40, R41, 0x380, RZ, 0xc0, !PT ;  /* 0x0000038029287812 */ /* 0x000fe400078ec0ff */
[----:B------:R-:W-:Y:S02]  /*b210*/  LOP3.LUT R36, R37, 0x380, RZ, 0xc0, !PT ;  /* 0x0000038025247812 */ /* 0x000fe400078ec0ff */
[----:B------:R-:W-:Y:S02]  /*b220*/  LOP3.LUT R32, R33, 0x380, RZ, 0xc0, !PT ;  /* 0x0000038021207812 */ /* 0x000fe400078ec0ff */
[----:B------:R-:W-:Y:S02]  /*b230*/  SHF.R.U64 R11, R11, 0x3, RZ ;  /* 0x000000030b0b7819 */ /* 0x000fe400000012ff */
[----:B------:R-:W-:Y:S01]  /*b240*/  LOP3.LUT R8, R8, R7, RZ, 0x3c, !PT ;  /* 0x0000000708087212 */ /* 0x000fe200078e3cff */
[----:B------:R-:W-:Y:S01]  /*b250*/  IMAD.X R7, RZ, RZ, R17, P3 ;  /* 0x000000ffff077224 */ /* 0x000fe200018e0611 */
[----:B-1----:R1:W-:Y:S01]  /*b260*/  @!P2 ST.E desc[UR40][R50.64], R3 ;  /* 0x000000033200a985 */ /* 0x0023e2000c101928 */
[----:B------:R-:W-:-:S02]  /*b270*/  IADD3 R5, P3, R16, 0x7000, RZ ;  /* 0x0000700010057810 */ /* 0x000fc40007f7e0ff */
[----:B------:R-:W-:Y:S02]  /*b280*/  SHF.R.U64 R40, R40, 0x3, RZ ;  /* 0x0000000328287819 */ /* 0x000fe400000012ff */
[----:B------:R-:W-:Y:S01]  /*b290*/  SHF.R.U64 R36, R36, 0x3, RZ ;  /* 0x0000000324247819 */ /* 0x000fe200000012ff */
[--C-:B------:R-:W-:Y:S01]  /*b2a0*/  IMAD.X R29, RZ, RZ, R17.reuse, P3 ;  /* 0x000000ffff1d7224 */ /* 0x100fe200018e0611 */
[----:B------:R-:W-:Y:S01]  /*b2b0*/  SHF.R.U64 R32, R32, 0x3, RZ ;  /* 0x0000000320207819 */ /* 0x000fe200000012ff */
[----:B--2---:R2:W-:Y:S01]  /*b2c0*/  @!P0 ST.E desc[UR40][R52.64], R0 ;  /* 0x0000000034008985 */ /* 0x0045e2000c101928 */
[----:B------:R-:W-:Y:S02]  /*b2d0*/  LOP3.LUT R16, R11, R16, RZ, 0x3c, !PT ;  /* 0x000000100b107212 */ /* 0x000fe400078e3cff */
[----:B------:R-:W-:Y:S01]  /*b2e0*/  LOP3.LUT R40, R40, R41, RZ, 0x3c, !PT ;  /* 0x0000002928287212 */ /* 0x000fe200078e3cff */
[----:B-1----:R-:W-:Y:S01]  /*b2f0*/  IMAD R3, R49, UR4, RZ ;  /* 0x0000000431037c24 */ /* 0x002fe2000f8e02ff */
[----:B------:R-:W-:Y:S01]  /*b300*/  LOP3.LUT R36, R36, R37, RZ, 0x3c, !PT ;  /* 0x0000002524247212 */ /* 0x000fe200078e3cff */
[----:B------:R-:W1:Y:S01]  /*b310*/  @P1 LDC R49, c[0x0][0xbf0] ;  /* 0x0002fc00ff311b82 */ /* 0x000e620000000800 */
[----:B------:R-:W-:Y:S01]  /*b320*/  LOP3.LUT R32, R32, R33, RZ, 0x3c, !PT ;  /* 0x0000002120207212 */ /* 0x000fe200078e3cff */
[--C-:B------:R-:W-:Y:S01]  /*b330*/  IMAD.X R41, RZ, RZ, R17.reuse, P6 ;  /* 0x000000ffff297224 */ /* 0x100fe200030e0611 */
[----:B------:R4:W5:Y:S01]  /*b340*/  LD.E.128 R24, desc[UR40][R16.64] ;  /* 0x0000002810187980 */ /* 0x000962000c101d00 */
[--C-:B------:R-:W-:Y:S01]  /*b350*/  IMAD.X R37, RZ, RZ, R17.reuse, P5 ;  /* 0x000000ffff257224 */ /* 0x100fe200028e0611 */
[----:B------:R-:W-:Y:S01]  /*b360*/  LOP3.LUT R4, R5, 0x380, RZ, 0xc0, !PT ;  /* 0x0000038005047812 */ /* 0x000fe200078ec0ff */
[----:B------:R-:W-:Y:S01]  /*b370*/  IMAD.X R33, RZ, RZ, R17, P4 ;  /* 0x000000ffff217224 */ /* 0x000fe200020e0611 */
[----:B------:R-:W-:Y:S01]  /*b380*/  LOP3.LUT R6, R6, R15, RZ, 0x3c, !PT ;  /* 0x0000000f06067212 */ /* 0x000fe200078e3cff */
[----:B------:R-:W-:Y:S01]  /*b390*/  IMAD R3, R48, UR5, R3 ;  /* 0x0000000530037c24 */ /* 0x000fe2000f8e0203 */
[----:B------:R-:W-:Y:S01]  /*b3a0*/  SHF.R.U64 R4, R4, 0x3, RZ ;  /* 0x0000000304047819 */ /* 0x000fe200000012ff */
[----:B------:R-:W5:Y:S01]  /*b3b0*/  LD.E.128 R12, desc[UR40][R12.64] ;  /* 0x000000280c0c7980 */ /* 0x000f62000c101d00 */
[----:B----4-:R-:W-:Y:S01]  /*b3c0*/  IMAD.WIDE.U32 R16, R48, UR4, RZ ;  /* 0x0000000430107c25 */ /* 0x010fe2000f8e00ff */
[----:B------:R-:W-:Y:S01]  /*b3d0*/  ULDC.64 UR4, c[0x0][0xae8] ;  /* 0x0002ba0000047ab9 */ /* 0x000fe20000000a00 */
[----:B------:R-:W-:Y:S01]  /*b3e0*/  LOP3.LUT R28, R4, R5, RZ, 0x3c, !PT ;  /* 0x00000005041c7212 */ /* 0x000fe200078e3cff */
[----:B------:R-:W5:Y:S01]  /*b3f0*/  LD.E.128 R8, desc[UR40][R8.64] ;  /* 0x0000002808087980 */ /* 0x000f62000c101d00 */
[----:B------:R-:W-:-:S02]  /*b400*/  IMAD.IADD R17, R17, 0x1, R3 ;  /* 0x0000000111117824 */ /* 0x000fc400078e0203 */
[----:B------:R-:W-:Y:S01]  /*b410*/  IMAD R3, R186, 0x20, R189 ;  /* 0x00000020ba037824 */ /* 0x000fe200078e02bd */
[----:B------:R-:W5:Y:S01]  /*b420*/  LD.E.128 R4, desc[UR40][R6.64] ;  /* 0x0000002806047980 */ /* 0x000f62000c101d00 */
[----:B--2---:R-:W-:Y:S02]  /*b430*/  IMAD R0, R54, UR4, RZ ;  /* 0x0000000436007c24 */ /* 0x004fe4000f8e02ff */
[----:B------:R-:W-:Y:S01]  /*b440*/  IMAD.IADD R48, R2, 0x1, R3 ;  /* 0x0000000102307824 */ /* 0x000fe200078e0203 */
[----:B------:R-:W5:Y:S01]  /*b450*/  LD.E.128 R40, desc[UR40][R40.64] ;  /* 0x0000002828287980 */ /* 0x000f62000c101d00 */
[C---:B------:R-:W-:Y:S02]  /*b460*/  IMAD R3, R187.reuse, UR5, R0 ;  /* 0x00000005bb037c24 */ /* 0x040fe4000f8e0200 */
[----:B------:R-:W-:Y:S01]  /*b470*/  IMAD.WIDE.U32 R16, R187, UR4, R16 ;  /* 0x00000004bb107c25 */ /* 0x000fe2000f8e0010 */
[----:B------:R-:W-:Y:S01]  /*b480*/  ULDC.64 UR4, c[0x0][0xaf0] ;  /* 0x0002bc0000047ab9 */ /* 0x000fe20000000a00 */
[----:B------:R-:W5:Y:S02]  /*b490*/  LD.E.128 R36, desc[UR40][R36.64] ;  /* 0x0000002824247980 */ /* 0x000f64000c101d00 */
[----:B---3--:R-:W-:-:S02]  /*b4a0*/  @P1 IMAD.HI.U32 R0, R48, R21, RZ ;  /* 0x0000001530001227 */ /* 0x008fc400078e00ff */
[----:B------:R-:W5:Y:S02]  /*b4b0*/  LD.E.128 R32, desc[UR40][R32.64] ;  /* 0x0000002820207980 */ /* 0x000f64000c101d00 */
[----:B------:R-:W-:Y:S02]  /*b4c0*/  IMAD.IADD R17, R17, 0x1, R3 ;  /* 0x0000000111117824 */ /* 0x000fe400078e0203 */
[----:B------:R-:W-:Y:S01]  /*b4d0*/  IMAD.MOV.U32 R3, RZ, RZ, R48 ;  /* 0x000000ffff037224 */ /* 0x000fe200078e0030 */
[----:B-1----:R-:W-:Y:S01]  /*b4e0*/  @P1 SHF.R.U32.HI R3, RZ, R49, R0 ;  /* 0x00000031ff031219 */ /* 0x002fe20000011600 */
[----:B------:R-:W-:Y:S01]  /*b4f0*/  IMAD R21, R188, UR4, RZ ;  /* 0x00000004bc157c24 */ /* 0x000fe2000f8e02ff */
[----:B------:R-:W5:Y:S01]  /*b500*/  LD.E.128 R28, desc[UR40][R28.64] ;  /* 0x000000281c1c7980 */ /* 0x000f62000c101d00 */
[C---:B------:R-:W-:Y:S01]  /*b510*/  IMAD.WIDE.U32 R16, R55.reuse, UR4, R16 ;  /* 0x0000000437107c25 */ /* 0x040fe2000f8e0010 */
[----:B------:R-:W-:Y:S01]  /*b520*/  SHF.R.S32.HI R0, RZ, 0x1f, R3 ;  /* 0x0000001fff007819 */ /* 0x000fe20000011403 */
        /* <DEDUP_REMOVED lines=12> */
[----:B------:R-:W-:-:S03]  /*b5f0*/  IMAD R49, R3, UR5, R0 ;  /* 0x0000000503317c24 */ /* 0x000fc6000f8e0200 */
[----:B------:R-:W-:Y:S01]  /*b600*/  SHF.R.S32.HI R0, RZ, 0x1f, R21 ;  /* 0x0000001fff007819 */ /* 0x000fe20000011415 */
[----:B------:R-:W-:Y:S01]  /*b610*/  IMAD.WIDE.U32 R16, R3, UR4, R16 ;  /* 0x0000000403107c25 */ /* 0x000fe2000f8e0010 */
[----:B------:R-:W-:-:S03]  /*b620*/  ULDC.64 UR4, c[0x0][0xad8] ;  /* 0x0002b60000047ab9 */ /* 0x000fc60000000a00 */
[----:B------:R-:W-:Y:S02]  /*b630*/  IMAD.IADD R48, R189, 0x1, R2 ;  /* 0x00000001bd307824 */ /* 0x000fe400078e0202 */
[----:B------:R-:W-:Y:S02]  /*b640*/  IMAD R2, R0, UR4, RZ ;  /* 0x0000000400027c24 */ /* 0x000fe4000f8e02ff */
[----:B------:R-:W-:Y:S02]  /*b650*/  IMAD.IADD R17, R17, 0x1, R49 ;  /* 0x0000000111117824 */ /* 0x000fe400078e0231 */
[C---:B------:R-:W-:Y:S02]  /*b660*/  IMAD R49, R21.reuse, UR5, R2 ;  /* 0x0000000515317c24 */ /* 0x040fe4000f8e0202 */
[----:B------:R-:W-:Y:S01]  /*b670*/  IMAD.WIDE.U32 R2, R21, UR4, R16 ;  /* 0x0000000415027c25 */ /* 0x000fe2000f8e0010 */
[----:B------:R-:W-:Y:S01]  /*b680*/  ISETP.GE.AND P2, PT, R48, R57, PT ;  /* 0x000000393000720c */ /* 0x000fe20003f46270 */
[----:B------:R-:W-:-:S02]  /*b690*/  ULDC.64 UR4, c[0x0][0xa80] ;  /* 0x0002a00000047ab9 */ /* 0x000fc40000000a00 */
[----:B------:R-:W-:Y:S01]  /*b6a0*/  VIADD R0, R48, 0x20 ;  /* 0x0000002030007836 */ /* 0x000fe20000000000 */
[----:B------:R-:W-:Y:S01]  /*b6b0*/  LEA R21, P3, R2, UR4, 0x1 ;  /* 0x0000000402157c11 */ /* 0x000fe2000f8608ff */
[----:B------:R-:W-:Y:S02]  /*b6c0*/  IMAD.IADD R3, R3, 0x1, R49 ;  /* 0x0000000103037824 */ /* 0x000fe400078e0231 */
[----:B0-----:R-:W-:Y:S01]  /*b6d0*/  VIADD R20, R20, 0x28820 ;  /* 0x0002882014147836 */ /* 0x001fe20000000000 */
        /* <DEDUP_REMOVED lines=19> */
.L_x_2497:
[----:B------:R-:W-:Y:S05]  /*b810*/  BSYNC B1 ;  /* 0x0000000000017941 */ /* 0x000fea0003800000 */
.L_x_2496:
        /* <DEDUP_REMOVED lines=13> */
.L_x_2499:
[----:B------:R-:W-:Y:S05]  /*b8f0*/  BSYNC B1 ;  /* 0x0000000000017941 */ /* 0x000fea0003800000 */
.L_x_2498:
[----:B----4-:R4:W0:Y:S01]  /*b900*/  SHFL.IDX PT, R0, R44, 0x2, 0x181f ;  /* 0x00581f002c007f89 */ /* 0x01082200000e0000 */
[----:B------:R-:W-:Y:S03]  /*b910*/  BSSY B1, `(.L_x_2500) ;  /* 0x000000c000017945 */ /* 0x000fe60003800000 */
[----:B---3-5:R4:W3:Y:S01]  /*b920*/  SHFL.IDX PT, R12, R21, 0x2, 0x181f ;  /* 0x00581f00150c7f89 */ /* 0x0288e200000e0000 */
[----:B------:R-:W-:Y:S05]  /*b930*/  @P1 BRA `(.L_x_2501) ;  /* 0x0000000000241947 */ /* 0x000fea0003800000 */
[----:B------:R-:W-:Y:S02]  /*b940*/  ULDC UR4, c[0x0][0xac8] ;  /* 0x0002b20000047ab9 */ /* 0x000fe40000000800 */
        /* <DEDUP_REMOVED lines=8> */
.L_x_2501:
[----:B------:R-:W-:Y:S05]  /*b9d0*/  BSYNC B1 ;  /* 0x0000000000017941 */ /* 0x000fea0003800000 */
.L_x_2500:
[----:B0-----:R-:W-:Y:S01]  /*b9e0*/  VIADD R0, R48, 0x60 ;  /* 0x0000006030007836 */ /* 0x001fe20000000000 */
[----:B--2-4-:R-:W0:Y:S04]  /*b9f0*/  SHFL.IDX PT, R44, R44, 0x3, 0x181f ;  /* 0x00781f002c2c7f89 */ /* 0x014e2800000e0000 */
[----:B------:R-:W-:Y:S01]  /*ba00*/  ISETP.GE.AND P0, PT, R0, R57, PT ;  /* 0x000000390000720c */ /* 0x000fe20003f06270 */
[----:B------:R2:W4:-:S12]  /*ba10*/  SHFL.IDX PT, R4, R21, 0x3, 0x181f ;  /* 0x00781f0015047f89 */ /* 0x00051800000e0000 */
[----:B--2---:R-:W-:Y:S05]  /*ba20*/  @P0 BRA `(.L_x_2502) ;  /* 0x0000000800d80947 */ /* 0x004fea0003800000 */
[----:B------:R-:W-:Y:S02]  /*ba30*/  ULDC UR4, c[0x0][0xac8] ;  /* 0x0002b20000047ab9 */ /* 0x000fe40000000800 */
[----:B------:R-:W-:-:S13]  /*ba40*/  ISETP.GE.AND P1, PT, R19, UR4, PT ;  /* 0x0000000413007c0c */ /* 0x000fda000bf26270 */
[----:B----4-:R-:W-:-:S04]  /*ba50*/  @!P1 LEA R2, P0, R19, R4, 0x1 ;  /* 0x0000000413029211 */ /* 0x010fc800078008ff */
[----:B0-----:R-:W-:Y:S02]  /*ba60*/  @!P1 LEA.HI.X R3, R19, R44, R196, 0x1, P0 ;  /* 0x0000002c13039211 */ /* 0x001fe400000f0cc4 */
[----:B------:R-:W-:-:S03]  /*ba70*/  ISETP.GE.AND P0, PT, R185, UR4, PT ;  /* 0x00000004b9007c0c */ /* 0x000fc6000bf06270 */
[----:B------:R2:W-:Y:S10]  /*ba80*/  @!P1 ST.E.128 desc[UR40][R2.64], R8 ;  /* 0x0000000802009985 */ /* 0x0005f4000c101d28 */
[----:B------:R-:W-:Y:S05]  /*ba90*/  @P0 BRA `(.L_x_2502) ;  /* 0x0000000800bc0947 */ /* 0x000fea0003800000 */
[----:B--2---:R-:W-:-:S04]  /*baa0*/  LEA R2, P0, R185, R4, 0x1 ;  /* 0x00000004b9027211 */ /* 0x004fc800078008ff */
[----:B------:R-:W-:-:S05]  /*bab0*/  LEA.HI.X R3, R185, R44, R195, 0x1, P0 ;  /* 0x0000002cb9037211 */ /* 0x000fca00000f0cc3 */
[----:B------:R0:W-:Y:S01]  /*bac0*/  ST.E.128 desc[UR40][R2.64], R28 ;  /* 0x0000001c02007985 */ /* 0x0001e2000c101d28 */
[----:B------:R-:W-:Y:S05]  /*bad0*/  BRA `(.L_x_2502) ;  /* 0x0000000800ac7947 */ /* 0x000fea0003800000 */
.L_x_2494:
[----:B------:R-:W2:Y:S01]  /*bae0*/  LDC.64 R6, c[0x0][0xc00] ;  /* 0x00030000ff067b82 */ /* 0x000ea20000000a00 */
[----:B------:R-:W-:Y:S01]  /*baf0*/  ULDC.64 UR4, c[0x0][0xc08] ;  /* 0x0003020000047ab9 */ /* 0x000fe20000000a00 */
[----:B------:R-:W-:-:S06]  /*bb00*/  IMAD.MOV.U32 R3, RZ, RZ, RZ ;  /* 0x000000ffff037224 */ /* 0x000fcc00078e00ff */
[----:B------:R-:W3:Y:S01]  /*bb10*/  LDC.64 R4, c[0x0][0xc00] ;  /* 0x00030000ff047b82 */ /* 0x000ee20000000a00 */
[----:B------:R-:W-:-:S04]  /*bb20*/  ISETP.NE.U32.AND P1, PT, RZ, UR4, PT ;  /* 0x00000004ff007c0c */ /* 0x000fc8000bf25070 */
[----:B------:R-:W-:-:S03]  /*bb30*/  ISETP.NE.AND.EX P1, PT, RZ, UR5, PT, P1 ;  /* 0x00000005ff007c0c */ /* 0x000fc6000bf25310 */
[----:B------:R-:W4:Y:S01]  /*bb40*/  LDC R17, c[0x0][0xbe8] ;  /* 0x0002fa00ff117b82 */ /* 0x000f220000000800 */
[----:B--2---:R-:W-:-:S04]  /*bb50*/  ISETP.NE.U32.AND P0, PT, R6, RZ, PT ;  /* 0x000000ff0600720c */ /* 0x004fc80003f05070 */
[----:B------:R-:W-:Y:S01]  /*bb60*/  ISETP.NE.AND.EX P0, PT, R7, RZ, PT, P0 ;  /* 0x000000ff0700720c */ /* 0x000fe20003f05300 */
[----:B---3--:R-:W-:-:S04]  /*bb70*/  IMAD.WIDE R6, R184, 0x4, R4 ;  /* 0x00000004b8067825 */ /* 0x008fc800078e0204 */
[----:B------:R-:W2:Y:S01]  /*bb80*/  @P1 LDC.64 R4, c[0x0][0xc08] ;  /* 0x00030200ff041b82 */ /* 0x000ea20000000a00 */
[----:B------:R-:W-:Y:S02]  /*bb90*/  ULDC UR4, c[0x0][0xa88] ;  /* 0x0002a20000047ab9 */ /* 0x000fe40000000800 */
[----:B------:R-:W-:-:S05]  /*bba0*/  IMAD.U32 R0, RZ, RZ, UR4 ;  /* 0x00000004ff007e24 */ /* 0x000fca000f8e00ff */
[----:B------:R3:W5:Y:S01]  /*bbb0*/  @P0 LDG.E R3, desc[UR40][R6.64] ;  /* 0x0000002806030981 */ /* 0x000762000c1e1900 */
[----:B--2---:R-:W-:-:S05]  /*bbc0*/  @P1 IMAD.WIDE R4, R184, 0x4, R4 ;  /* 0x00000004b8041825 */ /* 0x004fca00078e0204 */
[----:B------:R3:W5:Y:S01]  /*bbd0*/  @P1 LDG.E R0, desc[UR40][R4.64] ;  /* 0x0000002804001981 */ /* 0x000762000c1e1900 */
[----:B----4-:R-:W-:Y:S02]  /*bbe0*/  ISETP.NE.AND P2, PT, R17, 0x1, PT ;  /* 0x000000011100780c */ /* 0x010fe40003f45270 */
[----:B------:R-:W-:-:S11]  /*bbf0*/  ISETP.GE.AND P3, PT, R197, 0x80, PT ;  /* 0x00000080c500780c */ /* 0x000fd60003f66270 */
[----:B------:R-:W2:Y:S08]  /*bc00*/  @P2 LDC R16, c[0x0][0xbec] ;  /* 0x0002fb00ff102b82 */ /* 0x000eb00000000800 */
[----:B------:R-:W4:Y:S01]  /*bc10*/  @P2 LDC R21, c[0x0][0xbf0] ;  /* 0x0002fc00ff152b82 */ /* 0x000f220000000800 */
[----:B---3--:R-:W-:Y:S05]  /*bc20*/  @P1 BRA `(.L_x_2503) ;  /* 0x0000000000101947 */ /* 0x008fea0003800000 */
[----:B------:R-:W-:Y:S05]  /*bc30*/  @!P0 BRA `(.L_x_2503) ;  /* 0x00000000000c8947 */ /* 0x000fea0003800000 */
[----:B------:R-:W3:Y:S04]  /*bc40*/  LDG.E R5, desc[UR40][R6.64] ;  /* 0x0000002806057981 */ /* 0x000ee8000c1e1900 */
[----:B-----5:R-:W3:Y:S02]  /*bc50*/  LDG.E R0, desc[UR40][R6.64+0x4] ;  /* 0x0000042806007981 */ /* 0x020ee4000c1e1900 */
[----:B---3--:R-:W-:-:S07]  /*bc60*/  IMAD.IADD R0, R0, 0x1, -R5 ;  /* 0x0000000100007824 */ /* 0x008fce00078e0a05 */
.L_x_2503:
[----:B------:R-:W-:Y:S01]  /*bc70*/  BSSY B1, `(.L_x_2504) ;  /* 0x000002d000017945 */ /* 0x000fe20003800000 */
[----:B------:R-:W-:Y:S02]  /*bc80*/  SHF.R.S32.HI R12, RZ, 0x1f, R187 ;  /* 0x0000001fff0c7819 */ /* 0x000fe400000114bb */
[----:B------:R-:W-:Y:S02]  /*bc90*/  SEL R13, R184, RZ, !P0 ;  /* 0x000000ffb80d7207 */ /* 0x000fe40004000000 */
[----:B------:R-:W-:Y:S02]  /*bca0*/  SEL R188, R188, RZ, !P0 ;  /* 0x000000ffbcbc7207 */ /* 0x000fe40004000000 */
[----:B-----5:R-:W-:Y:S01]  /*bcb0*/  SHF.R.S32.HI R10, RZ, 0x1f, R3 ;  /* 0x0000001fff0a7819 */ /* 0x020fe20000011403 */
[----:B------:R-:W-:Y:S06]  /*bcc0*/  @P3 BRA `(.L_x_2505) ;  /* 0x00000000009c3947 */ /* 0x000fec0003800000 */
[----:B------:R-:W3:Y:S01]  /*bcd0*/  S2R R5, SR_TID.X ;  /* 0x0000000000057919 */ /* 0x000ee20000002100 */
[----:B------:R-:W5:Y:S02]  /*bce0*/  LDC R14, c[0x0][0xbe8] ;  /* 0x0002fa00ff0e7b82 */ /* 0x000f640000000800 */
[----:B-----5:R-:W-:Y:S01]  /*bcf0*/  IMAD R4, R0, R14, RZ ;  /* 0x0000000e00047224 */ /* 0x020fe200078e02ff */
[----:B---3--:R-:W-:-:S04]  /*bd00*/  IADD3 R11, R2, -0x80, R5 ;  /* 0xffffff80020b7810 */ /* 0x008fc80007ffe005 */
[----:B------:R-:W-:-:S13]  /*bd10*/  ISETP.GE.AND P0, PT, R11, R4, PT ;  /* 0x000000040b00720c */ /* 0x000fda0003f06270 */
[----:B------:R-:W-:Y:S05]  /*bd20*/  @P0 BRA `(.L_x_2505) ;  /* 0x0000000000840947 */ /* 0x000fea0003800000 */
[----:B------:R-:W-:Y:S01]  /*bd30*/  ISETP.NE.AND P0, PT, R14, 0x1, PT ;  /* 0x000000010e00780c */ /* 0x000fe20003f05270 */
[----:B------:R-:W-:Y:S01]  /*bd40*/  ULDC.64 UR4, c[0x0][0xb90] ;  /* 0x0002e40000047ab9 */ /* 0x000fe20000000a00 */
[----:B------:R-:W-:Y:S02]  /*bd50*/  IMAD.MOV.U32 R4, RZ, RZ, R3 ;  /* 0x000000ffff047224 */ /* 0x000fe400078e0003 */
        /* <DEDUP_REMOVED lines=30> */
.L_x_2505:
[----:B------:R-:W-:Y:S05]  /*bf40*/  BSYNC B1 ;  /* 0x0000000000017941 */ /* 0x000fea0003800000 */
.L_x_2504:
[----:B------:R-:W-:Y:S01]  /*bf50*/  ULDC.64 UR4, c[0x0][0xaa0] ;  /* 0x0002a80000047ab9 */ /* 0x000fe20000000a00 */
[----:B------:R-:W-:Y:S01]  /*bf60*/  BSSY B1, `(.L_x_2506) ;  /* 0x0000038000017945 */ /* 0x000fe20003800000 */
[----:B------:R-:W-:-:S04]  /*bf70*/  IMAD R4, R10, UR4, RZ ;  /* 0x000000040a047c24 */ /* 0x000fc8000f8e02ff */
[C---:B---3--:R-:W-:Y:S02]  /*bf80*/  IMAD R7, R3.reuse, UR5, R4 ;  /* 0x0000000503077c24 */ /* 0x048fe4000f8e0204 */
[----:B------:R-:W-:Y:S01]  /*bf90*/  IMAD.WIDE.U32 R4, R3, UR4, RZ ;  /* 0x0000000403047c25 */ /* 0x000fe2000f8e00ff */
[----:B------:R-:W-:-:S03]  /*bfa0*/  ULDC.64 UR4, c[0x0][0xae8] ;  /* 0x0002ba0000047ab9 */ /* 0x000fc60000000a00 */
[----:B------:R-:W-:Y:S02]  /*bfb0*/  IMAD R3, R186, 0x20, R189 ;  /* 0x00000020ba037824 */ /* 0x000fe400078e02bd */
        /* <DEDUP_REMOVED lines=25> */
[----:B------:R-:W-:Y:S02]  /*c150*/  IMAD.IADD R5, R5, 0x1, R9 ;  /* 0x0000000105057824 */ /* 0x000fe400078e0209 */
        /* <DEDUP_REMOVED lines=11> */
[----:B------:R2:W3:Y:S02]  /*c210*/  SHFL.IDX PT, R2, R4, RZ, 0x181f ;  /* 0x00181fff04027589 */ /* 0x0004e400000e0000 */
[----:B------:R-:W-:Y:S02]  /*c220*/  ISETP.GE.AND P0, PT, R0, R17, PT ;  /* 0x000000110000720c */ /* 0x000fe40003f06270 */
[----:B------:R2:W4:Y:S01]  /*c230*/  SHFL.IDX PT, R0, R5, RZ, 0x181f ;  /* 0x00181fff05007589 */ /* 0x00052200000e0000 */
[----:B------:R-:W-:Y:S10]  /*c240*/  @P2 BRA `(.L_x_2507) ;  /* 0x0000000000242947 */ /* 0x000ff40003800000 */
[----:B------:R-:W-:Y:S02]  /*c250*/  ULDC UR4, c[0x0][0xac8] ;  /* 0x0002b20000047ab9 */ /* 0x000fe40000000800 */
        /* <DEDUP_REMOVED lines=8> */
.L_x_2507:
[----:B------:R-:W-:Y:S05]  /*c2e0*/  BSYNC B1 ;  /* 0x0000000000017941 */ /* 0x000fea0003800000 */
.L_x_2506:
[----:B----4-:R4:W0:Y:S01]  /*c2f0*/  SHFL.IDX PT, R0, R5, 0x1, 0x181f ;  /* 0x00381f0005007f89 */ /* 0x01082200000e0000 */
[----:B------:R-:W-:Y:S03]  /*c300*/  BSSY B1, `(.L_x_2508) ;  /* 0x000000c000017945 */ /* 0x000fe60003800000 */
[----:B---3--:R4:W3:Y:S01]  /*c310*/  SHFL.IDX PT, R2, R4, 0x1, 0x181f ;  /* 0x00381f0004027f89 */ /* 0x0088e200000e0000 */
        /* <DEDUP_REMOVED lines=10> */
.L_x_2509:
[----:B------:R-:W-:Y:S05]  /*c3c0*/  BSYNC B1 ;  /* 0x0000000000017941 */ /* 0x000fea0003800000 */
.L_x_2508:
[----:B0-----:R0:W0:Y:S01]  /*c3d0*/  SHFL.IDX PT, R0, R5, 0x2, 0x181f ;  /* 0x00581f0005007f89 */ /* 0x00102200000e0000 */
[----:B------:R-:W-:Y:S03]  /*c3e0*/  BSSY B1, `(.L_x_2510) ;  /* 0x000000c000017945 */ /* 0x000fe60003800000 */
[----:B---3--:R3:W0:Y:S01]  /*c3f0*/  SHFL.IDX PT, R2, R4, 0x2, 0x181f ;  /* 0x00581f0004027f89 */ /* 0x00862200000e0000 */
        /* <DEDUP_REMOVED lines=10> */
.L_x_2511:
[----:B------:R-:W-:Y:S05]  /*c4a0*/  BSYNC B1 ;  /* 0x0000000000017941 */ /* 0x000fea0003800000 */
.L_x_2510:
[----:B0-----:R-:W-:Y:S01]  /*c4b0*/  VIADD R0, R8, 0x60 ;  /* 0x0000006008007836 */ /* 0x001fe20000000000 */
[----:B------:R0:W0:Y:S04]  /*c4c0*/  SHFL.IDX PT, R6, R5, 0x3, 0x181f ;  /* 0x00781f0005067f89 */ /* 0x00002800000e0000 */
[----:B------:R-:W-:Y:S01]  /*c4d0*/  ISETP.GE.AND P0, PT, R0, R17, PT ;  /* 0x000000110000720c */ /* 0x000fe20003f06270 */
[----:B------:R0:W0:-:S12]  /*c4e0*/  SHFL.IDX PT, R2, R4, 0x3, 0x181f ;  /* 0x00781f0004027f89 */ /* 0x00001800000e0000 */
[----:B------:R-:W-:Y:S05]  /*c4f0*/  @P0 BRA `(.L_x_2502) ;  /* 0x0000000000240947 */ /* 0x000fea0003800000 */
[----:B------:R-:W-:Y:S02]  /*c500*/  ULDC UR4, c[0x0][0xac8] ;  /* 0x0002b20000047ab9 */ /* 0x000fe40000000800 */
        /* <DEDUP_REMOVED lines=8> */
.L_x_2502:
[----:B------:R-:W-:Y:S05]  /*c590*/  BSYNC B0 ;  /* 0x0000000000007941 */ /* 0x000fea0003800000 */
.L_x_2493:
[----:B------:R-:W-:Y:S02]  /*c5a0*/  ULDC UR4, c[0x0][0xc3c] ;  /* 0x00030f0000047ab9 */ /* 0x000fe40000000800 */
[----:B-1----:R-:W-:-:S13]  /*c5b0*/  ISETP.GE.AND P0, PT, R47, UR4, PT ;  /* 0x000000042f007c0c */ /* 0x002fda000bf06270 */
[----:B------:R-:W-:Y:S05]  /*c5c0*/  @!P0 BRA `(.L_x_2512) ;  /* 0xffffff4800048947 */ /* 0x000fea000383ffff */
[----:B------:R-:W-:Y:S05]  /*c5d0*/  EXIT ;  /* 0x000000000000794d */ /* 0x000fea0003800000 */
.L_x_2457:
[----:B------:R-:W-:-:S08]  /*c5e0*/  NOP ;  /* 0x0000000000007918 */ /* 0x000fd00000000000 */
[----:B--2---:R-:W0:-:S00]  /*c5f0*/  USETMAXREG.DEALLOC.CTAPOOL 0x18 ;  /* 0x00000018000079c8 */ /* 0x004e0000080e0500 */
[----:B0-----:R-:W-:Y:S01]  /*c600*/  LOP3.LUT R0, R0, 0x3, RZ, 0xc0, !PT ;  /* 0x0000000300007812 */ /* 0x001fe200078ec0ff */
[----:B------:R-:W-:-:S05]  /*c610*/  IMAD.MOV.U32 R5, RZ, RZ, RZ ;  /* 0x000000ffff057224 */ /* 0x000fca00078e00ff */
[----:B------:R-:W0:Y:S02]  /*c620*/  SHFL.IDX PT, R0, R0, RZ, 0x1f ;  /* 0x00001fff00007589 */ /* 0x000e2400000e0000 */
[----:B0-----:R-:W-:-:S04]  /*c630*/  ISETP.NE.AND P0, PT, R0, RZ, PT ;  /* 0x000000ff0000720c */ /* 0x001fc80003f05270 */
        /* <DEDUP_REMOVED lines=10> */
.L_x_2513:
[----:B0-----:R-:W0:Y:S01]  /*c6e0*/  S2R R0, SR_TID.X ;  /* 0x0000000000007919 */ /* 0x001e220000002100 */
[----:B------:R-:W-:Y:S01]  /*c6f0*/  ULDC UR4, c[0x0][0xc3c] ;  /* 0x00030f0000047ab9 */ /* 0x000fe20000000800 */
[----:B------:R-:W1:Y:S01]  /*c700*/  S2UR UR6, SR_CTAID.X ;  /* 0x00000000000679c3 */ /* 0x000e620000002500 */
        /* <DEDUP_REMOVED lines=35> */
[----:B------:R-:W-:Y:S01]  /*c940*/  IMAD.MOV.U32 R6, RZ, RZ, R7 ;  /* 0x000000ffff067224 */ /* 0x000fe200078e0007 */
[----:B------:R-:W-:Y:S01]  /*c950*/  UMOV UR4, URZ ;  /* 0x0000003f00047c82 */ /* 0x000fe20008000000 */
[----:B------:R-:W-:Y:S01]  /*c960*/  ULDC UR7, c[0x0][0xc3c] ;  /* 0x00030f0000077ab9 */ /* 0x000fe20000000800 */
[----:B------:R-:W-:-:S05]  /*c970*/  ULDC UR5, c[0x0][0xc38] ;  /* 0x00030e0000057ab9 */ /* 0x000fca0000000800 */
.L_x_2519:
        /* <DEDUP_REMOVED lines=12> */
.L_x_2518:
[----:B------:R-:W-:Y:S05]  /*ca40*/  BSYNC B0 ;  /* 0x0000000000007941 */ /* 0x000fea0003800000 */
.L_x_2517:
        /* <DEDUP_REMOVED lines=21> */
.L_x_2515:
        /* <DEDUP_REMOVED lines=18> */
[----:B------:R-:W-:-:S05]  /*ccc0*/  VIADD R11, R6, 0xffffffff ;  /* 0xffffffff060b7836 */ /* 0x000fca0000000000 */
[----:B------:R2:W3:Y:S02]  /*ccd0*/  SHFL.IDX PT, R16, R4, R11, 0x1f ;  /* 0x00001f0b04107589 */ /* 0x0004e400000e0000 */
.L_x_2520:
[----:B-1----:R-:W-:Y:S01]  /*cce0*/  IMAD.MOV R2, RZ, RZ, -R3 ;  /* 0x000000ffff027224 */ /* 0x002fe200078e0a03 */
[----:B--2---:R-:W-:Y:S01]  /*ccf0*/  IABS R4, R8 ;  /* 0x0000000800047213 */ /* 0x004fe20000000000 */
        /* <DEDUP_REMOVED lines=8> */
[----:B------:R-:W-:Y:S01]  /*cd80*/  IMAD R4, R2, R4, R3 ;  /* 0x0000000402047224 */ /* 0x000fe200078e0203 */
[----:B------:R-:W-:-:S04]  /*cd90*/  LOP3.LUT R3, R7, R8, RZ, 0x3c, !PT ;  /* 0x0000000807037212 */ /* 0x000fc800078e3cff */
[----:B------:R-:W-:Y:S02]  /*cda0*/  ISETP.GT.U32.AND P1, PT, R9, R4, PT ;  /* 0x000000040900720c */ /* 0x000fe40003f24070 */
[----:B------:R-:W-:-:S11]  /*cdb0*/  ISETP.GE.AND P2, PT, R3, RZ, PT ;  /* 0x000000ff0300720c */ /* 0x000fd60003f46270 */
[----:B------:R-:W-:Y:S02]  /*cdc0*/  @!P1 IMAD.IADD R4, R4, 0x1, -R9 ;  /* 0x0000000104049824 */ /* 0x000fe400078e0a09 */
[----:B------:R-:W-:Y:S01]  /*cdd0*/  @!P1 VIADD R2, R2, 0x1 ;  /* 0x0000000102029836 */ /* 0x000fe20000000000 */
[----:B------:R-:W-:Y:S02]  /*cde0*/  ISETP.NE.AND P1, PT, R8, RZ, PT ;  /* 0x000000ff0800720c */ /* 0x000fe40003f25270 */
[----:B------:R-:W-:-:S13]  /*cdf0*/  ISETP.GE.U32.AND P0, PT, R4, R9, PT ;  /* 0x000000090400720c */ /* 0x000fda0003f06070 */
[----:B------:R-:W-:-:S04]  /*ce00*/  @P0 VIADD R2, R2, 0x1 ;  /* 0x0000000102020836 */ /* 0x000fc80000000000 */
[----:B------:R-:W-:-:S04]  /*ce10*/  IMAD.MOV.U32 R9, RZ, RZ, R2 ;  /* 0x000000ffff097224 */ /* 0x000fc800078e0002 */
[----:B------:R-:W-:Y:S01]  /*ce20*/  @!P2 IMAD.MOV R9, RZ, RZ, -R9 ;  /* 0x000000ffff09a224 */ /* 0x000fe200078e0a09 */
[----:B------:R-:W-:-:S05]  /*ce30*/  @!P1 LOP3.LUT R9, RZ, R8, RZ, 0x33, !PT ;  /* 0x00000008ff099212 */ /* 0x000fca00078e33ff */
[----:B------:R-:W-:Y:S02]  /*ce40*/  IMAD R4, R10, R9, RZ ;  /* 0x000000090a047224 */ /* 0x000fe400078e02ff */
[----:B------:R-:W-:Y:S02]  /*ce50*/  IMAD.MOV R9, RZ, RZ, -R9 ;  /* 0x000000ffff097224 */ /* 0x000fe400078e0a09 */
[----:B------:R-:W-:Y:S02]  /*ce60*/  IMAD.MOV R3, RZ, RZ, -R4 ;  /* 0x000000ffff037224 */ /* 0x000fe400078e0a04 */
[----:B------:R-:W-:-:S03]  /*ce70*/  IMAD R7, R8, R9, R7 ;  /* 0x0000000908077224 */ /* 0x000fc600078e0207 */
[----:B------:R-:W-:Y:S01]  /*ce80*/  VIADDMNMX R10, R3, UR5, R10, PT ;  /* 0x00000005030a7c46 */ /* 0x000fe2000b80010a */
[----:B------:R-:W-:Y:S01]  /*ce90*/  IMAD.IADD R4, R7, 0x1, R4 ;  /* 0x0000000107047824 */ /* 0x000fe200078e0204 */
[----:B------:R-:W-:Y:S02]  /*cea0*/  IABS R8, R7 ;  /* 0x0000000700087213 */ /* 0x000fe40000000000 */
[----:B------:R-:W-:-:S04]  /*ceb0*/  IABS R6, R10 ;  /* 0x0000000a00067213 */ /* 0x000fc80000000000 */
[----:B------:R-:W1:Y:S08]  /*cec0*/  I2F.RP R11, R6 ;  /* 0x00000006000b7306 */ /* 0x000e700000209400 */
[----:B-1----:R-:W1:Y:S02]  /*ced0*/  MUFU.RCP R11, R11 ;  /* 0x0000000b000b7308 */ /* 0x002e640000001000 */
[----:B-1----:R-:W-:-:S06]  /*cee0*/  VIADD R2, R11, 0xffffffe ;  /* 0x0ffffffe0b027836 */ /* 0x002fcc0000000000 */
[----:B------:R1:W2:Y:S02]  /*cef0*/  F2I.FTZ.U32.TRUNC.NTZ R3, R2 ;  /* 0x0000000200037305 */ /* 0x0002a4000021f000 */
[----:B-1----:R-:W-:Y:S02]  /*cf00*/  IMAD.MOV.U32 R2, RZ, RZ, RZ ;  /* 0x000000ffff027224 */ /* 0x002fe400078e00ff */
[----:B--2---:R-:W-:-:S04]  /*cf10*/  IMAD.MOV R9, RZ, RZ, -R3 ;  /* 0x000000ffff097224 */ /* 0x004fc800078e0a03 */
[----:B------:R-:W-:-:S04]  /*cf20*/  IMAD R9, R9, R6, RZ ;  /* 0x0000000609097224 */ /* 0x000fc800078e02ff */
[----:B------:R-:W-:Y:S01]  /*cf30*/  IMAD.HI.U32 R3, R3, R9, R2 ;  /* 0x0000000903037227 */ /* 0x000fe200078e0002 */
[-C--:B------:R-:W-:Y:S02]  /*cf40*/  IABS R9, R10.reuse ;  /* 0x0000000a00097213 */ /* 0x080fe40000000000 */
[----:B------:R-:W-:-:S03]  /*cf50*/  LOP3.LUT R2, R7, R10, RZ, 0x3c, !PT ;  /* 0x0000000a07027212 */ /* 0x000fc600078e3cff */
[----:B------:R-:W-:Y:S01]  /*cf60*/  IMAD.MOV R9, RZ, RZ, -R9 ;  /* 0x000000ffff097224 */ /* 0x000fe200078e0a09 */
[----:B------:R-:W-:Y:S01]  /*cf70*/  ISETP.GE.AND P2, PT, R2, RZ, PT ;  /* 0x000000ff0200720c */ /* 0x000fe20003f46270 */
[----:B------:R-:W-:-:S04]  /*cf80*/  IMAD.HI.U32 R3, R3, R8, RZ ;  /* 0x0000000803037227 */ /* 0x000fc800078e00ff */
        /* <DEDUP_REMOVED lines=14> */
.L_x_2516:
[----:B------:R-:W-:Y:S02]  /*d070*/  IMAD.MOV.U32 R17, RZ, RZ, RZ ;  /* 0x000000ffff117224 */ /* 0x000fe400078e00ff */
[----:B------:R-:W-:Y:S02]  /*d080*/  IMAD.U32 R16, RZ, RZ, UR6 ;  /* 0x00000006ff107e24 */ /* 0x000fe4000f8e00ff */
[----:B------:R-:W-:-:S07]  /*d090*/  IMAD.MOV.U32 R18, RZ, RZ, RZ ;  /* 0x000000ffff127224 */ /* 0x000fce00078e00ff */
.L_x_2521:
[----:B------:R-:W-:-:S13]  /*d0a0*/  ISETP.NE.AND P0, PT, R0, RZ, PT ;  /* 0x000000ff0000720c */ /* 0x000fda0003f05270 */
[----:B------:R-:W1:Y:S01]  /*d0b0*/  @!P0 S2R R3, SR_CgaCtaId ;  /* 0x0000000000038919 */ /* 0x000e620000008800 */
[----:B------:R-:W-:-:S04]  /*d0c0*/  @!P0 MOV R0, 0x400 ;  /* 0x0000040000008802 */ /* 0x000fc80000000f00 */
[----:B-1----:R-:W-:-:S05]  /*d0d0*/  @!P0 LEA R0, R3, R0, 0x18 ;  /* 0x0000000003008211 */ /* 0x002fca00078ec0ff */
[----:B------:R2:W-:Y:S01]  /*d0e0*/  @!P0 STS.128 [R0+0x288d0], R16 ;  /* 0x0288d01000008388 */ /* 0x0005e20000000c00 */
[----:B------:R-:W-:Y:S06]  /*d0f0*/  BAR.ARV 0x5, 0x180 ;  /* 0x0146000000007b1d */ /* 0x000fec0000002000 */
.L_x_2514:
[----:B0-2---:R-:W-:Y:S01]  /*d100*/  IMAD.MOV.U32 R0, RZ, RZ, 0x1 ;  /* 0x00000001ff007424 */ /* 0x005fe200078e00ff */
        /* <DEDUP_REMOVED lines=26> */
[----:B------:R0:W-:Y:S01]  /*d2b0*/  STL [R1+0x4], R4 ;  /* 0x0000040401007387 */ /* 0x0001e20000100800 */
[----:B------:R-:W-:-:S03]  /*d2c0*/  IMAD.MOV.U32 R2, RZ, RZ, 0x1 ;  /* 0x00000001ff027424 */ /* 0x000fc600078e00ff */
[----:B------:R0:W-:Y:S04]  /*d2d0*/  STL [R1+0x24], R3 ;  /* 0x0000240301007387 */ /* 0x0001e80000100800 */
[----:B------:R0:W-:Y:S04]  /*d2e0*/  STL [R1+0x8], RZ ;  /* 0x000008ff01007387 */ /* 0x0001e80000100800 */
[----:B------:R0:W-:Y:S04]  /*d2f0*/  STL [R1+0x14], R2 ;  /* 0x0000140201007387 */ /* 0x0001e80000100800 */
[----:B------:R0:W-:Y:S02]  /*d300*/  STL [R1+0x48], RZ ;  /* 0x000048ff01007387 */ /* 0x0001e40000100800 */
.L_x_2621:
[----:B0---4-:R-:W0:Y:S02]  /*d310*/  LDC.64 R2, c[0x0][0xc88] ;  /* 0x00032200ff027b82 */ /* 0x011e240000000a00 */
[----:B0-----:R-:W-:-:S05]  /*d320*/  IMAD.WIDE R2, R19, 0x4, R2 ;  /* 0x0000000413027825 */ /* 0x001fca00078e0202 */
[----:B--2---:R-:W2:Y:S01]  /*d330*/  LDG.E R12, desc[UR40][R2.64] ;  /* 0x00000028020c7981 */ /* 0x004ea2000c1e1900 */
[----:B------:R-:W-:Y:S05]  /*d340*/  YIELD ;  /* 0x0000000000007946 */ /* 0x000fea0003800000 */
[----:B------:R-:W-:Y:S01]  /*d350*/  ULDC.64 UR4, c[0x0][0xa28] ;  /* 0x00028a0000047ab9 */ /* 0x000fe20000000a00 */
[----:B------:R-:W-:Y:S01]  /*d360*/  IMAD.MOV.U32 R0, RZ, RZ, RZ ;  /* 0x000000ffff007224 */ /* 0x000fe200078e00ff */
[----:B------:R-:W-:Y:S01]  /*d370*/  ISETP.NE.U32.AND P0, PT, RZ, UR4, PT ;  /* 0x00000004ff007c0c */ /* 0x000fe2000bf05070 */
[----:B------:R-:W-:Y:S01]  /*d380*/  IMAD.MOV.U32 R6, RZ, RZ, RZ ;  /* 0x000000ffff067224 */ /* 0x000fe200078e00ff */
[----:B------:R-:W-:Y:S01]  /*d390*/  ULDC.64 UR8, c[0x0][0xa18] ;  /* 0x0002860000087ab9 */ /* 0x000fe20000000a00 */
[----:B------:R-:W-:Y:S01]  /*d3a0*/  ULDC.64 UR6, c[0x0][0xa08] ;  /* 0x0002820000067ab9 */ /* 0x000fe20000000a00 */
[----:B------:R-:W-:-:S02]  /*d3b0*/  ISETP.NE.AND.EX P0, PT, RZ, UR5, PT, P0 ;  /* 0x00000005ff007c0c */ /* 0x000fc4000bf05300 */
        /* <DEDUP_REMOVED lines=11> */
[----:B---3--:R-:W-:Y:S01]  /*d470*/  IMAD.MOV.U32 R8, RZ, RZ, RZ ;  /* 0x000000ffff087224 */ /* 0x008fe200078e00ff */
        /* <DEDUP_REMOVED lines=33> */
.L_x_2523:
[----:B------:R-:W-:Y:S01]  /*d690*/  IMAD.MOV.U32 R2, RZ, RZ, R12 ;  /* 0x000000ffff027224 */ /* 0x000fe200078e000c */
[----:B------:R-:W-:Y:S01]  /*d6a0*/  ULDC.64 UR4, c[0x0][0xa20] ;  /* 0x0002880000047ab9 */ /* 0x000fe20000000a00 */
[----:B-----5:R-:W-:Y:S01]  /*d6b0*/  IMAD.IADD R3, R8, 0x1, R0 ;  /* 0x0000000108037824 */ /* 0x020fe200078e0200 */
[----:B------:R-:W-:Y:S02]  /*d6c0*/  ISETP.NE.U32.AND P1, PT, RZ, UR4, PT ;  /* 0x00000004ff007c0c */ /* 0x000fe4000bf25070 */
[----:B------:R2:W-:Y:S02]  /*d6d0*/  STL [R1+0x10], R2 ;  /* 0x0000100201007387 */ /* 0x0005e40000100800 */
[----:B------:R-:W-:Y:S02]  /*d6e0*/  ISETP.NE.AND.EX P1, PT, RZ, UR5, PT, P1 ;  /* 0x00000005ff007c0c */ /* 0x000fe4000bf25310 */
[----:B------:R2:W-:Y:S11]  /*d6f0*/  STL [R1+0x18], R3 ;  /* 0x0000180301007387 */ /* 0x0005f60000100800 */
[----:B--2---:R-:W-:Y:S05]  /*d700*/  @!P1 BRA `(.L_x_2524) ;  /* 0x0000000000109947 */ /* 0x004fea0003800000 */
[----:B------:R-:W-:-:S04]  /*d710*/  IADD3 R6, P0, R11, UR4, RZ ;  /* 0x000000040b067c10 */ /* 0x000fc8000ff1e0ff */
[----:B------:R-:W-:-:S05]  /*d720*/  IADD3.X R7, R10, UR5, RZ, P0, !PT ;  /* 0x000000050a077c10 */ /* 0x000fca00087fe4ff */
[----:B------:R2:W5:Y:S01]  /*d730*/  LDG.E R6, desc[UR40][R6.64] ;  /* 0x0000002806067981 */ /* 0x000562000c1e1900 */
[----:B------:R-:W-:Y:S05]  /*d740*/  BRA `(.L_x_2525) ;  /* 0x0000000000107947 */ /* 0x000fea0003800000 */
.L_x_2524:
[----:B------:R-:W-:Y:S05]  /*d750*/  @!P0 BRA `(.L_x_2525) ;  /* 0x00000000000c8947 */ /* 0x000fea0003800000 */
[----:B------:R-:W2:Y:S04]  /*d760*/  LDG.E R6, desc[UR40][R4.64] ;  /* 0x0000002804067981 */ /* 0x000ea8000c1e1900 */
[----:B------:R-:W2:Y:S02]  /*d770*/  LDG.E R4, desc[UR40][R4.64+0x4] ;  /* 0x0000042804047981 */ /* 0x000ea4000c1e1900 */
[----:B--2---:R-:W-:-:S07]  /*d780*/  IMAD.IADD R6, R4, 0x1, -R6 ;  /* 0x0000000104067824 */ /* 0x004fce00078e0a06 */
.L_x_2525:
[----:B-----5:R-:W-:Y:S01]  /*d790*/  IMAD.IADD R6, R6, 0x1, -R0 ;  /* 0x0000000106067824 */ /* 0x020fe200078e0a00 */
[----:B------:R-:W-:Y:S01]  /*d7a0*/  BSSY B7, `(.L_x_2526) ;  /* 0x00003ff000077945 */ /* 0x000fe20003800000 */
[----:B------:R-:W3:Y:S02]  /*d7b0*/  LDC R0, c[0x0][0x448] ;  /* 0x00011200ff007b82 */ /* 0x000ee40000000800 */
[----:B---3--:R-:W-:Y:S01]  /*d7c0*/  ISETP.NE.AND P0, PT, R0, 0x1, PT ;  /* 0x000000010000780c */ /* 0x008fe20003f05270 */
[----:B------:R-:W-:-:S04]  /*d7d0*/  IMAD.SHL.U32 R0, R17, 0x80, RZ ;  /* 0x0000008011007824 */ /* 0x000fc800078e00ff */
[----:B------:R-:W-:-:S08]  /*d7e0*/  VIADD R0, R0, 0x7f ;  /* 0x0000007f00007836 */ /* 0x000fd00000000000 */
[----:B------:R-:W3:Y:S08]  /*d7f0*/  @P0 LDC R2, c[0x0][0x44c] ;  /* 0x00011300ff020b82 */ /* 0x000ef00000000800 */
[----:B------:R-:W4:Y:S01]  /*d800*/  @P0 LDC R3, c[0x0][0x450] ;  /* 0x00011400ff030b82 */ /* 0x000f220000000800 */
[----:B---3--:R-:W-:-:S05]  /*d810*/  @P0 IMAD.HI.U32 R2, R0, R2, RZ ;  /* 0x0000000200020227 */ /* 0x008fca00078e00ff */
[----:B----4-:R-:W-:Y:S02]  /*d820*/  @P0 SHF.R.U32.HI R0, RZ, R3, R2 ;  /* 0x00000003ff000219 */ /* 0x010fe40000011602 */
[C---:B------:R-:W-:Y:S01]  /*d830*/  IADD3 R2, R6.reuse, 0x80, -R9 ;  /* 0x0000008006027810 */ /* 0x040fe20007ffe809 */
[----:B------:R-:W-:-:S04]  /*d840*/  VIADD R6, R6, 0x7f ;  /* 0x0000007f06067836 */ /* 0x000fc80000000000 */
[----:B------:R-:W-:Y:S01]  /*d850*/  IMAD.IADD R0, R2, 0x1, R0 ;  /* 0x0000000102007824 */ /* 0x000fe200078e0200 */
[----:B------:R-:W-:-:S04]  /*d860*/  SHF.R.S32.HI R2, RZ, 0x1f, R6 ;  /* 0x0000001fff027819 */ /* 0x000fc80000011406 */
[----:B------:R-:W-:Y:S02]  /*d870*/  SHF.R.S32.HI R3, RZ, 0x1f, R0 ;  /* 0x0000001fff037819 */ /* 0x000fe40000011400 */
[----:B------:R-:W-:Y:S02]  /*d880*/  LEA.HI R2, R2, R6, RZ, 0x7 ;  /* 0x0000000602027211 */ /* 0x000fe400078f38ff */
[----:B------:R-:W-:Y:S02]  /*d890*/  LEA.HI R3, R3, R0, RZ, 0x7 ;  /* 0x0000000003037211 */ /* 0x000fe400078f38ff */
[----:B------:R-:W-:Y:S02]  /*d8a0*/  SHF.R.S32.HI R2, RZ, 0x7, R2 ;  /* 0x00000007ff027819 */ /* 0x000fe40000011402 */
[----:B------:R-:W-:-:S04]  /*d8b0*/  SHF.R.S32.HI R3, RZ, 0x7, R3 ;  /* 0x00000007ff037819 */ /* 0x000fc80000011403 */
[----:B------:R-:W-:-:S04]  /*d8c0*/  VIMNMX R4, R2, R3, PT ;  /* 0x0000000302047248 */ /* 0x000fc80003fe0100 */
[----:B------:R-:W-:Y:S01]  /*d8d0*/  ISETP.GT.AND P0, PT, R4, RZ, PT ;  /* 0x000000ff0400720c */ /* 0x000fe20003f04270 */
        /* <DEDUP_REMOVED lines=19> */
.L_x_2527:
[----:B------:R-:W3:Y:S01]  /*da10*/  LDL R0, [R1+0x4] ;  /* 0x0000040001007983 */ /* 0x000ee20000100800 */
        /* <DEDUP_REMOVED lines=20> */
.L_x_2530:
[----:B------:R-:W-:Y:S05]  /*db60*/  BSYNC B6 ;  /* 0x0000000000067941 */ /* 0x000fea0003800000 */
.L_x_2529:
        /* <DEDUP_REMOVED lines=21> */
.L_x_2533:
[----:B------:R-:W-:Y:S01]  /*dcc0*/  MOV R2, 0x0 ;  /* 0x0000000000027802 */ /* 0x000fe20000000f00 */
        /* <DEDUP_REMOVED lines=15> */
.L_x_2532:
[----:B------:R-:W-:Y:S05]  /*ddc0*/  BSYNC B6 ;  /* 0x0000000000067941 */ /* 0x000fea0003800000 */
.L_x_2531:
[----:B------:R-:W3:Y:S01]  /*ddd0*/  LDL.LU R2, [R1] ;  /* 0x0000000001027983 */ /* 0x000ee20000300800 */
[----:B------:R-:W-:-:S03]  /*dde0*/  ULDC.64 UR4, c[0x0][0x9f8] ;  /* 0x00027e0000047ab9 */ /* 0x000fc60000000a00 */
[----:B------:R-:W4:Y:S04]  /*ddf0*/  LDL.LU R4, [R1+0xc] ;  /* 0x00000c0001047983 */ /* 0x000f280000300800 */
[----:B--2---:R-:W2:Y:S01]  /*de00*/  LDL R7, [R1+0x10] ;  /* 0x0000100001077983 */ /* 0x004ea20000100800 */
[----:B------:R-:W-:-:S03]  /*de10*/  ISETP.NE.U32.AND P0, PT, RZ, UR4, PT ;  /* 0x00000004ff007c0c */ /* 0x000fc6000bf05070 */
[----:B------:R-:W5:Y:S01]  /*de20*/  LDL R0, [R1+0x2c] ;  /* 0x00002c0001007983 */ /* 0x000f620000100800 */
[----:B------:R-:W-:-:S13]  /*de30*/  ISETP.NE.AND.EX P0, PT, RZ, UR5, PT, P0 ;  /* 0x00000005ff007c0c */ /* 0x000fda000bf05300 */
[----:B---3--:R-:W-:-:S04]  /*de40*/  @P0 IADD3 R2, P1, R2, UR4, RZ ;  /* 0x0000000402020c10 */ /* 0x008fc8000ff3e0ff */
[----:B----4-:R-:W-:Y:S01]  /*de50*/  @P0 IADD3.X R3, R4, UR5, RZ, P1, !PT ;  /* 0x0000000504030c10 */ /* 0x010fe20008ffe4ff */
[----:B------:R-:W-:-:S04]  /*de60*/  ULDC.64 UR4, c[0x0][0xa08] ;  /* 0x0002820000047ab9 */ /* 0x000fc80000000a00 */
[----:B--2---:R2:W3:Y:S02]  /*de70*/  @P0 LDG.E R7, desc[UR40][R2.64] ;  /* 0x0000002802070981 */ /* 0x0044e4000c1e1900 */
[----:B--2---:R-:W2:Y:S01]  /*de80*/  LDC.64 R2, c[0x0][0x418] ;  /* 0x00010600ff027b82 */ /* 0x004ea20000000a00 */
[----:B-----5:R-:W-:Y:S01]  /*de90*/  VIADD R4, R0, 0xffffffff ;  /* 0xffffffff00047836 */ /* 0x020fe20000000000 */
[----:B---3--:R-:W-:Y:S01]  /*dea0*/  SHF.R.S32.HI R8, RZ, 0x1f, R7 ;  /* 0x0000001fff087819 */ /* 0x008fe20000011407 */
[----:B------:R3:W-:Y:S04]  /*deb0*/  @P0 STL [R1+0x10], R7 ;  /* 0x0000100701000387 */ /* 0x0007e80000100800 */
[----:B------:R3:W-:Y:S01]  /*dec0*/  STL [R1+0x1c], R8 ;  /* 0x00001c0801007387 */ /* 0x0007e20000100800 */
[----:B--2---:R-:W-:Y:S01]  /*ded0*/  LOP3.LUT P0, RZ, R2, UR4, RZ, 0xfc, !PT ;  /* 0x0000000402ff7c12 */ /* 0x004fe2000f80fcff */
[----:B------:R-:W-:-:S03]  /*dee0*/  UMOV UR4, 0xffffffff ;  /* 0xffffffff00047882 */ /* 0x000fc60000000000 */
[----:B------:R-:W-:-:S04]  /*def0*/  LOP3.LUT P0, RZ, R3, UR5, RZ, 0xfc, P0 ;  /* 0x0000000503ff7c12 */ /* 0x000fc8000800fcff */
[----:B------:R-:W-:Y:S01]  /*df00*/  SEL R0, R7, RZ, !P0 ;  /* 0x000000ff07007207 */ /* 0x000fe20004000000 */
[----:B---3--:R-:W-:Y:S08]  /*df10*/  BRA.DIV UR4, `(.L_x_2534) ;  /* 0x0000004a04d07947 */ /* 0x008ff0000b800000 */
[----:B------:R-:W2:Y:S02]  /*df20*/  S2R R5, SR_TID.X ;  /* 0x0000000000057919 */ /* 0x000ea40000002100 */
[----:B--2---:R-:W-:-:S04]  /*df30*/  SHF.R.U32.HI R5, RZ, 0x5, R5 ;  /* 0x00000005ff057819 */ /* 0x004fc80000011605 */
[----:B------:R-:W-:-:S05]  /*df40*/  LOP3.LUT R5, R5, 0x3, RZ, 0xc0, !PT ;  /* 0x0000000305057812 */ /* 0x000fca00078ec0ff */
[----:B------:R2:W3:Y:S02]  /*df50*/  SHFL.IDX PT, R14, R5, RZ, 0x1f ;  /* 0x00001fff050e7589 */ /* 0x0004e400000e0000 */
.L_x_2637:
[----:B------:R-:W-:Y:S01]  /*df60*/  PLOP3.LUT P1, PT, PT, PT, PT, 0x8, 0x0 ;  /* 0x000000000000781c */ /* 0x000fe20003f2e170 */
[----:B------:R4:W-:Y:S01]  /*df70*/  STL [R1], R0 ;  /* 0x0000000001007387 */ /* 0x0009e20000100800 */
[----:B---3--:R-:W-:-:S03]  /*df80*/  ISETP.NE.AND P0, PT, R14, RZ, PT ;  /* 0x000000ff0e00720c */ /* 0x008fc60003f05270 */
[----:B------:R3:W-:Y:S01]  /*df90*/  STL [R1+0xc], R4 ;  /* 0x00000c0401007387 */ /* 0x0007e20000100800 */
[----:B----4-:R-:W-:-:S05]  /*dfa0*/  P2R R0, PR, RZ, 0x2 ;  /* 0x00000002ff007803 */ /* 0x010fca0000000000 */
[----:B------:R3:W-:Y:S04]  /*dfb0*/  STL [R1+0x20], R0 ;  /* 0x0000200001007387 */ /* 0x0007e80000100800 */
[----:B------:R-:W-:Y:S05]  /*dfc0*/  @P0 BRA `(.L_x_2535) ;  /* 0x0000000400300947 */ /* 0x000fea0003800000 */
[----:B------:R-:W-:-:S03]  /*dfd0*/  UMOV UR4, 0xffffffff ;  /* 0xffffffff00047882 */ /* 0x000fc60000000000 */
[----:B------:R-:W-:Y:S05]  /*dfe0*/  BRA.DIV UR4, `(.L_x_2536) ;  /* 0x0000004a04d07947 */ /* 0x000fea000b800000 */
[----:B------:R-:W-:-:S13]  /*dff0*/  ELECT P6, URZ, PT ;  /* 0x00000000003f782f */ /* 0x000fda00038c0000 */
.L_x_2640:
[----:B------:R-:W-:Y:S05]  /*e000*/  @!P6 BRA `(.L_x_2535) ;  /* 0x000000040020e947 */ /* 0x000fea0003800000 */
[----:B------:R-:W-:-:S04]  /*e010*/  ISETP.NE.U32.AND P0, PT, R2, RZ, PT ;  /* 0x000000ff0200720c */ /* 0x000fc80003f05070 */
[----:B------:R-:W-:-:S13]  /*e020*/  ISETP.NE.AND.EX P0, PT, R3, RZ, PT, P0 ;  /* 0x000000ff0300720c */ /* 0x000fda0003f05300 */
[----:B------:R-:W-:Y:S05]  /*e030*/  @!P0 BRA `(.L_x_2537) ;  /* 0x0000000000548947 */ /* 0x000fea0003800000 */
[----:B------:R-:W4:Y:S01]  /*e040*/  LDC R6, c[0x0][0x43c] ;  /* 0x00010f00ff067b82 */ /* 0x000f220000000800 */
[----:B01----:R-:W-:Y:S01]  /*e050*/  IMAD.MOV.U32 R9, RZ, RZ, R4 ;  /* 0x000000ffff097224 */ /* 0x003fe200078e0004 */
[----:B------:R-:W-:-:S03]  /*e060*/  ULDC.64 UR4, c[0x0][0x428] ;  /* 0x00010a0000047ab9 */ /* 0x000fc60000000a00 */
[----:B---3--:R-:W-:Y:S01]  /*e070*/  IMAD.MOV.U32 R0, RZ, RZ, R9 ;  /* 0x000000ffff007224 */ /* 0x008fe200078e0009 */
[----:B----4-:R-:W-:-:S13]  /*e080*/  ISETP.NE.AND P0, PT, R6, 0x1, PT ;  /* 0x000000010600780c */ /* 0x010fda0003f05270 */
[----:B--2---:R-:W0:Y:S02]  /*e090*/  @P0 LDC.64 R4, c[0x0][0x440] ;  /* 0x00011000ff040b82 */ /* 0x004e240000000a00 */
        /* <DEDUP_REMOVED lines=13> */
[----:B------:R-:W2:Y:S04]  /*e170*/  LDG.E R0, desc[UR40][R2.64] ;  /* 0x0000002802007981 */ /* 0x000ea8000c1e1900 */
[----:B--2---:R4:W-:Y:S02]  /*e180*/  STL [R1], R0 ;  /* 0x0000000001007387 */ /* 0x0049e40000100800 */
.L_x_2537:
[----:B------:R-:W5:Y:S04]  /*e190*/  LDL R7, [R1+0x4] ;  /* 0x0000040001077983 */ /* 0x000f680000100800 */
[----:B---34-:R-:W5:Y:S04]  /*e1a0*/  LDL R0, [R1+0x8] ;  /* 0x0000080001007983 */ /* 0x018f680000100800 */
[----:B------:R-:W3:Y:S01]  /*e1b0*/  LDL R2, [R1+0x14] ;  /* 0x0000140001027983 */ /* 0x000ee20000100800 */
[----:B-----5:R-:W-:Y:S01]  /*e1c0*/  IMAD R0, R0, 0x8, R7 ;  /* 0x0000000800007824 */ /* 0x020fe200078e0207 */
[----:B---3--:R-:W-:-:S04]  /*e1d0*/  SHF.L.U32 R2, R2, 0x1f, RZ ;  /* 0x0000001f02027819 */ /* 0x008fc800000006ff */
[----:B------:R-:W3:Y:S02]  /*e1e0*/  SYNCS.PHASECHK.TRANS64.TRYWAIT P0, [R0+URZ+0x28840], R2 ;  /* 0x02884002000075a7 */ /* 0x000ee4000800017f */
[----:B---3--:R-:W-:Y:S05]  /*e1f0*/  @!P0 BRA `(.L_x_2538) ;  /* 0x00000048006c8947 */ /* 0x008fea0003800000 */
.L_x_2641:
[----:B------:R-:W4:Y:S02]  /*e200*/  S2R R3, SR_TID.X ;  /* 0x0000000000037919 */ /* 0x000f240000002100 */
        /* <DEDUP_REMOVED lines=10> */
.L_x_2539:
[----:B--2---:R-:W2:Y:S04]  /*e2b0*/  LDL R5, [R1+0x4] ;  /* 0x0000040001057983 */ /* 0x004ea80000100800 */
[----:B------:R-:W2:Y:S04]  /*e2c0*/  LDL R4, [R1+0x8] ;  /* 0x0000080001047983 */ /* 0x000ea80000100800 */
[----:B------:R-:W4:Y:S04]  /*e2d0*/  LDL R6, [R1+0xc] ;  /* 0x00000c0001067983 */ /* 0x000f280000100800 */
[----:B------:R-:W5:Y:S04]  /*e2e0*/  LDL R3, [R1+0x18] ;  /* 0x0000180001037983 */ /* 0x000f680000100800 */
[----:B---3--:R-:W3:Y:S01]  /*e2f0*/  LDL R2, [R1] ;  /* 0x0000000001027983 */ /* 0x008ee20000100800 */
[----:B------:R-:W-:Y:S01]  /*e300*/  R2UR UR9, R0 ;  /* 0x00000000000972ca */ /* 0x000fe200000e0000 */
[----:B------:R-:W-:Y:S01]  /*e310*/  UIADD3 UR4, UP0, UR38, 0x370, URZ ;  /* 0x0000037026047890 */ /* 0x000fe2000ff1e03f */
[----:B------:R-:W-:-:S02]  /*e320*/  R2UR UR12, R18 ;  /* 0x00000000120c72ca */ /* 0x000fc400000e0000 */
[----:B------:R-:W-:Y:S01]  /*e330*/  PLOP3.LUT P0, PT, PT, PT, PT, 0x80, 0x0 ;  /* 0x000000000000781c */ /* 0x000fe20003f0f070 */
[----:B------:R-:W-:Y:S01]  /*e340*/  UMOV UR10, URZ ;  /* 0x0000003f000a7c82 */ /* 0x000fe20008000000 */
[----:B------:R-:W-:-:S07]  /*e350*/  UMOV UR7, 0x14f00000 ;  /* 0x14f0000000077882 */ /* 0x000fce0000000000 */
[----:B------:R-:W-:Y:S01]  /*e360*/  UIADD3 UR9, UR9, 0x28830, URZ ;  /* 0x0002883009097890 */ /* 0x000fe2000fffe03f */
[----:B------:R-:W-:Y:S01]  /*e370*/  UMOV UR15, 0x40 ;  /* 0x00000040000f7882 */ /* 0x000fe20000000000 */
[----:B--2---:R-:W-:Y:S01]  /*e380*/  IMAD R0, R4, 0x8000, R5 ;  /* 0x0000800004007824 */ /* 0x004fe200078e0205 */
[----:B----4-:R-:W-:-:S04]  /*e390*/  R2UR UR11, R6 ;  /* 0x00000000060b72ca */ /* 0x010fc800000e0000 */
[----:B------:R-:W-:Y:S02]  /*e3a0*/  R2UR UR6, R0 ;  /* 0x00000000000672ca */ /* 0x000fe400000e0000 */
[----:B-----5:R-:W-:Y:S02]  /*e3b0*/  R2UR UR5, R3 ;  /* 0x00000000030572ca */ /* 0x020fe400000e0000 */
[----:B---3--:R-:W-:-:S09]  /*e3c0*/  R2UR UR13, R2 ;  /* 0x00000000020d72ca */ /* 0x008fd200000e0000 */
[----:B------:R-:W-:Y:S02]  /*e3d0*/  UIADD3 UR8, UR6, 0x18400, URZ ;  /* 0x0001840006087890 */ /* 0x000fe4000fffe03f */
[----:B------:R-:W-:Y:S02]  /*e3e0*/  ULEA UR11, UR11, UR5, 0x7 ;  /* 0x000000050b0b7291 */ /* 0x000fe4000f8e383f */
[----:B------:R-:W-:Y:S02]  /*e3f0*/  UIADD3.X UR5, URZ, UR39, URZ, UP0, !UPT ;  /* 0x000000273f057290 */ /* 0x000fe400087fe43f */
[----:B------:R-:W-:Y:S01]  /*e400*/  UIADD3 UR14, UR6, 0x1c400, URZ ;  /* 0x0001c400060e7890 */ /* 0x000fe2000fffe03f */
[----:B------:R-:W-:Y:S02]  /*e410*/  P2R R0, PR, RZ, 0x1 ;  /* 0x00000001ff007803 */ /* 0x000fe40000000000 */
[----:B------:R-:W-:-:S04]  /*e420*/  UMOV UR6, 0x0 ;  /* 0x0000000000067882 */ /* 0x000fc80000000000 */
[----:B------:R2:W-:Y:S01]  /*e430*/  UTMALDG.4D [UR8], [UR4], desc[UR6] ;  /* 0x00000608040075b4 */ /* 0x0005e20008019000 */
[----:B------:R4:W-:Y:S01]  /*e440*/  STL [R1+0x20], R0 ;  /* 0x0000200001007387 */ /* 0x0009e20000100800 */
[----:B--2---:R-:W-:Y:S01]  /*e450*/  UMOV UR8, UR14 ;  /* 0x0000000e00087c82 */ /* 0x004fe20008000000 */
[----:B------:R-:W-:Y:S02]  /*e460*/  UMOV UR10, UR15 ;  /* 0x0000000f000a7c82 */ /* 0x000fe40008000000 */
[----:B------:R4:W-:Y:S01]  /*e470*/  UTMALDG.4D [UR8], [UR4], desc[UR6] ;  /* 0x00000608040075b4 */ /* 0x0009e20008019000 */
[----:B------:R-:W-:Y:S02]  /*e480*/  NOP ;  /* 0x0000000000007918 */ /* 0x000fe40000000000 */
.L_x_2535:
[----:B------:R-:W5:Y:S04]  /*e490*/  LDL R2, [R1+0x4] ;  /* 0x0000040001027983 */ /* 0x000f680000100800 */
[----:B------:R-:W5:Y:S04]  /*e4a0*/  LDL.LU R3, [R1+0x30] ;  /* 0x0000300001037983 */ /* 0x000f680000300800 */
[----:B--2---:R-:W2:Y:S04]  /*e4b0*/  LDL.LU R5, [R1+0x28] ;  /* 0x0000280001057983 */ /* 0x004ea80000300800 */
[----:B---3--:R-:W3:Y:S01]  /*e4c0*/  LDL.LU R4, [R1+0x38] ;  /* 0x0000380001047983 */ /* 0x008ee20000300800 */
[----:B------:R-:W-:Y:S05]  /*e4d0*/  WARPSYNC.ALL ;  /* 0x0000000000007948 */ /* 0x000fea0003800000 */
[----:B----4-:R-:W-:Y:S01]  /*e4e0*/  ULDC.64 UR4, c[0x0][0x298] ;  /* 0x0000a60000047ab9 */ /* 0x010fe20000000a00 */
[----:B------:R-:W-:Y:S01]  /*e4f0*/  ULDC.64 UR6, c[0x0][0xa00] ;  /* 0x0002800000067ab9 */ /* 0x000fe20000000a00 */
[----:B------:R-:W-:Y:S01]  /*e500*/  BSSY B6, `(.L_x_2540) ;  /* 0x0000024000067945 */ /* 0x000fe20003800000 */
[----:B------:R-:W-:Y:S01]  /*e510*/  BAR.SYNC.DEFER_BLOCKING 0x8, 0x180 ;  /* 0x0206000000007b1d */ /* 0x000fe20000010000 */
[----:B------:R-:W-:-:S04]  /*e520*/  ISETP.NE.U32.AND P0, PT, RZ, UR6, PT ;  /* 0x00000006ff007c0c */ /* 0x000fc8000bf05070 */
[----:B------:R-:W-:Y:S01]  /*e530*/  ISETP.NE.AND.EX P0, PT, RZ, UR7, PT, P0 ;  /* 0x00000007ff007c0c */ /* 0x000fe2000bf05300 */
[----:B-----5:R-:W-:Y:S01]  /*e540*/  VIADD R2, R2, 0x10400 ;  /* 0x0001040002027836 */ /* 0x020fe20000000000 */
[----:B------:R-:W-:-:S04]  /*e550*/  SHF.R.S32.HI R0, RZ, 0x1f, R3 ;  /* 0x0000001fff007819 */ /* 0x000fc80000011403 */
[----:B------:R-:W-:Y:S02]  /*e560*/  LOP3.LUT P1, RZ, R2, 0x3ff, RZ, 0xc0, !PT ;  /* 0x000003ff02ff7812 */ /* 0x000fe4000782c0ff */
[----:B--2---:R-:W-:Y:S01]  /*e570*/  SEL R5, R5, RZ, !P0 ;  /* 0x000000ff05057207 */ /* 0x004fe20004000000 */
[----:B------:R-:W-:Y:S01]  /*e580*/  IMAD R0, R0, UR4, RZ ;  /* 0x0000000400007c24 */ /* 0x000fe2000f8e02ff */
[----:B---3--:R-:W-:-:S03]  /*e590*/  SEL R4, R4, RZ, !P0 ;  /* 0x000000ff04047207 */ /* 0x008fc60004000000 */
[C---:B------:R-:W-:Y:S02]  /*e5a0*/  IMAD R0, R3.reuse, UR5, R0 ;  /* 0x0000000503007c24 */ /* 0x040fe4000f8e0200 */
[----:B------:R-:W-:-:S05]  /*e5b0*/  IMAD.WIDE.U32 R2, R3, UR4, RZ ;  /* 0x0000000403027c25 */ /* 0x000fca000f8e00ff */
[----:B------:R2:W-:Y:S04]  /*e5c0*/  STL.64 [R1+0x40], R2 ;  /* 0x0000400201007387 */ /* 0x0005e80000100a00 */
[----:B------:R3:W-:Y:S04]  /*e5d0*/  STL [R1+0x28], R5 ;  /* 0x0000280501007387 */ /* 0x0007e80000100800 */
[----:B------:R3:W-:Y:S01]  /*e5e0*/  STL [R1+0x4c], R4 ;  /* 0x00004c0401007387 */ /* 0x0007e20000100800 */
[----:B--2---:R-:W-:Y:S01]  /*e5f0*/  IMAD.IADD R2, R3, 0x1, R0 ;  /* 0x0000000103027824 */ /* 0x004fe200078e0200 */
[----:B------:R-:W-:-:S05]  /*e600*/  SHF.R.S32.HI R0, RZ, 0x1f, R18 ;  /* 0x0000001fff007819 */ /* 0x000fca0000011412 */
[----:B------:R3:W-:Y:S04]  /*e610*/  STL [R1+0x38], R0 ;  /* 0x0000380001007387 */ /* 0x0007e80000100800 */
[----:B------:R3:W-:Y:S01]  /*e620*/  STL [R1+0x30], R2 ;  /* 0x0000300201007387 */ /* 0x0007e20000100800 */
[----:B------:R-:W-:Y:S05]  /*e630*/  @!P1 BRA `(.L_x_2541) ;  /* 0x0000000000409947 */ /* 0x000fea0003800000 */
[----:B---3--:R-:W-:Y:S01]  /*e640*/  MOV R2, 0x0 ;  /* 0x0000000000027802 */ /* 0x008fe20000000f00 */
[----:B------:R-:W-:Y:S01]  /*e650*/  ULDC.64 UR4, c[0x4][0xa0] ;  /* 0x0100280000047ab9 */ /* 0x000fe20000000a00 */
[----:B------:R-:W-:Y:S01]  /*e660*/  ULDC.64 UR6, c[0x4][0xa8] ;  /* 0x01002a0000067ab9 */ /* 0x000fe20000000a00 */
[----:B------:R-:W-:Y:S01]  /*e670*/  ULDC.64 UR8, c[0x4][0x20] ;  /* 0x0100080000087ab9 */ /* 0x000fe20000000a00 */
[----:B------:R-:W-:Y:S02]  /*e680*/  IMAD.U32 R4, RZ, RZ, UR4 ;  /* 0x00000004ff047e24 */ /* 0x000fe4000f8e00ff */
[----:B------:R-:W2:Y:S01]  /*e690*/  LDC.64 R2, c[0x4][R2] ;  /* 0x0100000002027b82 */ /* 0x000ea20000000a00 */
        /* <DEDUP_REMOVED lines=9> */
[----:B012---:R-:W-:Y:S05]  /*e730*/  CALL.ABS.NOINC R2 ;  /* 0x0000000002007343 */ /* 0x007fea0003c00000 */
.L_x_2541:
[----:B------:R-:W-:Y:S05]  /*e740*/  BSYNC B6 ;  /* 0x0000000000067941 */ /* 0x000fea0003800000 */
.L_x_2540:
[----:B---3--:R-:W2:Y:S01]  /*e750*/  LDL.LU R5, [R1+0x30] ;  /* 0x0000300001057983 */ /* 0x008ea20000300800 */
[----:B------:R-:W-:Y:S01]  /*e760*/  ULDC.64 UR4, c[0x0][0x2d8] ;  /* 0x0000b60000047ab9 */ /* 0x000fe20000000a00 */
[----:B------:R-:W3:Y:S01]  /*e770*/  LDC R7, c[0x0][0x448] ;  /* 0x00011200ff077b82 */ /* 0x000ee20000000800 */
[----:B------:R-:W-:Y:S01]  /*e780*/  ULDC.64 UR6, c[0x0][0x280] ;  /* 0x0000a00000067ab9 */ /* 0x000fe20000000a00 */
[----:B------:R-:W2:Y:S04]  /*e790*/  LDL.LU.64 R2, [R1+0x40] ;  /* 0x0000400001027983 */ /* 0x000ea80000300a00 */
[----:B------:R-:W4:Y:S04]  /*e7a0*/  LDL.LU R0, [R1+0x38] ;  /* 0x0000380001007983 */ /* 0x000f280000300800 */
[----:B------:R-:W4:Y:S04]  /*e7b0*/  LDL.LU R6, [R1+0x4c] ;  /* 0x00004c0001067983 */ /* 0x000f280000300800 */
[----:B------:R-:W4:Y:S01]  /*e7c0*/  LDL.LU R4, [R1+0x28] ;  /* 0x0000280001047983 */ /* 0x000f220000300800 */
[----:B01----:R-:W0:Y:S03]  /*e7d0*/  S2R R9, SR_TID.X ;  /* 0x0000000000097919 */ /* 0x003e260000002100 */
[----:B------:R1:W5:Y:S01]  /*e7e0*/  LDL R10, [R1+0x34] ;  /* 0x00003400010a7983 */ /* 0x0003620000100800 */
[----:B---3--:R-:W-:Y:S01]  /*e7f0*/  ISETP.NE.AND P0, PT, R7, 0x1, PT ;  /* 0x000000010700780c */ /* 0x008fe20003f05270 */
[----:B0-----:R-:W-:-:S05]  /*e800*/  IMAD.SHL.U32 R8, R9, 0x8, RZ ;  /* 0x0000000809087824 */ /* 0x001fca00078e00ff */
[----:B------:R-:W-:-:S04]  /*e810*/  LOP3.LUT R8, R8, 0x38, RZ, 0xc0, !PT ;  /* 0x0000003808087812 */ /* 0x000fc800078ec0ff */
[----:B------:R-:W-:Y:S01]  /*e820*/  LOP3.LUT R8, R8, 0x40, RZ, 0xfc, !PT ;  /* 0x0000004008087812 */ /* 0x000fe200078efcff */
[----:B--2---:R-:W-:Y:S02]  /*e830*/  IMAD.MOV.U32 R3, RZ, RZ, R5 ;  /* 0x000000ffff037224 */ /* 0x004fe400078e0005 */
[----:B------:R-:W0:Y:S01]  /*e840*/  S2R R5, SR_TID.X ;  /* 0x0000000000057919 */ /* 0x000e220000002100 */
[----:B----4-:R-:W-:Y:S02]  /*e850*/  IMAD R0, R0, UR4, RZ ;  /* 0x0000000400007c24 */ /* 0x010fe4000f8e02ff */
[----:B------:R-:W-:-:S04]  /*e860*/  IMAD.WIDE.U32 R2, R18, UR4, R2 ;  /* 0x0000000412027c25 */ /* 0x000fc8000f8e0002 */
[----:B------:R-:W-:Y:S01]  /*e870*/  IMAD R0, R18, UR5, R0 ;  /* 0x0000000512007c24 */ /* 0x000fe2000f8e0200 */
[----:B------:R-:W-:-:S03]  /*e880*/  ULDC.64 UR4, c[0x0][0x2e0] ;  /* 0x0000b80000047ab9 */ /* 0x000fc60000000a00 */
[----:B------:R-:W-:Y:S02]  /*e890*/  IMAD.IADD R3, R3, 0x1, R0 ;  /* 0x0000000103037824 */ /* 0x000fe400078e0200 */
[----:B------:R-:W-:Y:S02]  /*e8a0*/  IMAD R0, R6, UR4, RZ ;  /* 0x0000000406007c24 */ /* 0x000fe4000f8e02ff */
[C---:B------:R-:W-:Y:S01]  /*e8b0*/  IMAD.WIDE.U32 R2, R4.reuse, UR4, R2 ;  /* 0x0000000404027c25 */ /* 0x040fe2000f8e0002 */
[----:B------:R-:W2:Y:S03]  /*e8c0*/  @P0 LDC R6, c[0x0][0x450] ;  /* 0x00011400ff060b82 */ /* 0x000ea60000000800 */
[----:B------:R-:W-:Y:S01]  /*e8d0*/  IMAD R0, R4, UR5, R0 ;  /* 0x0000000504007c24 */ /* 0x000fe2000f8e0200 */
[----:B------:R-:W-:Y:S01]  /*e8e0*/  ULDC.64 UR4, c[0x0][0x2d0] ;  /* 0x0000b40000047ab9 */ /* 0x000fe20000000a00 */
[----:B------:R-:W3:Y:S02]  /*e8f0*/  S2R R4, SR_TID.X ;  /* 0x0000000000047919 */ /* 0x000ee40000002100 */
[----:B------:R-:W-:Y:S01]  /*e900*/  IMAD.IADD R3, R3, 0x1, R0 ;  /* 0x0000000103037824 */ /* 0x000fe200078e0200 */
[----:B0-----:R-:W-:-:S04]  /*e910*/  LOP3.LUT R5, R5, 0x7f, RZ, 0xc0, !PT ;  /* 0x0000007f05057812 */ /* 0x001fc800078ec0ff */
[----:B------:R-:W-:Y:S01]  /*e920*/  SHF.R.U32.HI R5, RZ, 0x3, R5 ;  /* 0x00000003ff057819 */ /* 0x000fe20000011605 */
[----:B---3--:R-:W-:-:S05]  /*e930*/  IMAD.SHL.U32 R4, R4, 0x10, RZ ;  /* 0x0000001004047824 */ /* 0x008fca00078e00ff */
[----:B------:R-:W-:Y:S02]  /*e940*/  LOP3.LUT R4, R5, 0x70, R4, 0xf8, !PT ;  /* 0x0000007005047812 */ /* 0x000fe400078ef804 */
[----:B------:R-:W0:Y:S03]  /*e950*/  @P0 LDC R5, c[0x0][0x44c] ;  /* 0x00011300ff050b82 */ /* 0x000e260000000800 */
[----:B------:R-:W-:-:S04]  /*e960*/  IMAD R0, R17, 0x80, R4 ;  /* 0x0000008011007824 */ /* 0x000fc800078e0204 */
[----:B------:R-:W-:Y:S02]  /*e970*/  IMAD.MOV.U32 R4, RZ, RZ, R0 ;  /* 0x000000ffff047224 */ /* 0x000fe400078e0000 */
[----:B0-----:R-:W-:-:S05]  /*e980*/  @P0 IMAD.HI.U32 R5, R0, R5, RZ ;  /* 0x0000000500050227 */ /* 0x001fca00078e00ff */
[----:B--2---:R-:W-:-:S05]  /*e990*/  @P0 SHF.R.U32.HI R4, RZ, R6, R5 ;  /* 0x00000006ff040219 */ /* 0x004fca0000011605 */
[----:B------:R-:W-:-:S04]  /*e9a0*/  IMAD.MOV R5, RZ, RZ, -R4 ;  /* 0x000000ffff057224 */ /* 0x000fc800078e0a04 */
[----:B------:R-:W-:Y:S01]  /*e9b0*/  IMAD R0, R7, R5, R0 ;  /* 0x0000000507007224 */ /* 0x000fe200078e0200 */
[----:B------:R-:W-:Y:S01]  /*e9c0*/  SHF.R.S32.HI R5, RZ, 0x1f, R4 ;  /* 0x0000001fff057819 */ /* 0x000fe20000011404 */
[----:B------:R-:W-:-:S04]  /*e9d0*/  IMAD.WIDE.U32 R2, R4, UR4, R2 ;  /* 0x0000000404027c25 */ /* 0x000fc8000f8e0002 */
[----:B------:R-:W-:-:S04]  /*e9e0*/  IMAD R5, R5, UR4, RZ ;  /* 0x0000000405057c24 */ /* 0x000fc8000f8e02ff */
[----:B------:R-:W-:Y:S01]  /*e9f0*/  IMAD R4, R4, UR5, R5 ;  /* 0x0000000504047c24 */ /* 0x000fe2000f8e0205 */
[----:B------:R-:W-:-:S03]  /*ea00*/  ULDC.64 UR4, c[0x0][0x2c8] ;  /* 0x0000b20000047ab9 */ /* 0x000fc60000000a00 */
[----:B------:R-:W-:Y:S01]  /*ea10*/  IMAD.IADD R3, R3, 0x1, R4 ;  /* 0x0000000103037824 */ /* 0x000fe200078e0204 */
[----:B------:R-:W-:-:S05]  /*ea20*/  SHF.R.S32.HI R4, RZ, 0x1f, R0 ;  /* 0x0000001fff047819 */ /* 0x000fca0000011400 */
[----:B------:R-:W-:Y:S02]  /*ea30*/  IMAD R6, R4, UR4, RZ ;  /* 0x0000000404067c24 */ /* 0x000fe4000f8e02ff */
[----:B------:R-:W-:Y:S01]  /*ea40*/  IMAD.WIDE.U32 R4, R0, UR4, R2 ;  /* 0x0000000400047c25 */ /* 0x000fe2000f8e0002 */
[----:B------:R-:W-:Y:S02]  /*ea50*/  ULDC UR4, c[0x0][0x2b8] ;  /* 0x0000ae0000047ab9 */ /* 0x000fe40000000800 */
[----:B------:R-:W-:Y:S02]  /*ea60*/  ISETP.GE.AND P1, PT, R8, UR4, PT ;  /* 0x0000000408007c0c */ /* 0x000fe4000bf26270 */
[----:B------:R1:W5:Y:S01]  /*ea70*/  LDL R8, [R1+0x24] ;  /* 0x0000240001087983 */ /* 0x0003620000100800 */
[----:B------:R-:W-:Y:S02]  /*ea80*/  IMAD.SHL.U32 R9, R9, 0x8, RZ ;  /* 0x0000000809097824 */ /* 0x000fe400078e00ff */
[----:B------:R-:W-:-:S03]  /*ea90*/  IMAD R0, R0, UR5, R6 ;  /* 0x0000000500007c24 */ /* 0x000fc6000f8e0206 */
[----:B------:R-:W-:Y:S01]  /*eaa0*/  LOP3.LUT R9, R9, 0x38, RZ, 0xc0, !PT ;  /* 0x0000003809097812 */ /* 0x000fe200078ec0ff */
[----:B------:R-:W-:Y:S01]  /*eab0*/  IMAD.IADD R0, R5, 0x1, R0 ;  /* 0x0000000105007824 */ /* 0x000fe200078e0200 */
[C---:B------:R-:W-:Y:S02]  /*eac0*/  LEA R3, P2, R4.reuse, UR6, 0x1 ;  /* 0x0000000604037c11 */ /* 0x040fe4000f8408ff */
[----:B------:R-:W-:Y:S01]  /*ead0*/  ISETP.GE.AND P0, PT, R9, UR4, PT ;  /* 0x0000000409007c0c */ /* 0x000fe2000bf06270 */
[----:B------:R-:W-:Y:S01]  /*eae0*/  UMOV UR4, 0xffffffff ;  /* 0xffffffff00047882 */ /* 0x000fe20000000000 */
[----:B------:R-:W-:Y:S02]  /*eaf0*/  LEA.HI.X R0, R4, UR7, R0, 0x1, P2 ;  /* 0x0000000704007c11 */ /* 0x000fe400090f0c00 */
[----:B-1----:R-:W-:Y:S09]  /*eb00*/  BRA.DIV UR4, `(.L_x_2542) ;  /* 0x00000042043c7947 */ /* 0x002ff2000b800000 */
[----:B------:R-:W0:Y:S01]  /*eb10*/  S2R R4, SR_TID.X ;  /* 0x0000000000047919 */ /* 0x000e220000002100 */
[----:B-----5:R-:W-:Y:S01]  /*eb20*/  IMAD R2, R10, R7, RZ ;  /* 0x000000070a027224 */ /* 0x020fe200078e02ff */
[----:B------:R-:W1:Y:S04]  /*eb30*/  SHFL.IDX PT, R5, R3, RZ, 0x181f ;  /* 0x00181fff03057589 */ /* 0x000e6800000e0000 */
[----:B------:R-:W-:Y:S04]  /*eb40*/  SHFL.IDX PT, R6, R3, 0x1, 0x181f ;  /* 0x00381f0003067f89 */ /* 0x000fe800000e0000 */
        /* <DEDUP_REMOVED lines=9> */
[----:B0-----:R-:W-:-:S05]  /*ebe0*/  @!P4 IMAD.X R4, RZ, RZ, R4, P3 ;  /* 0x000000ffff04c224 */ /* 0x001fca00018e0604 */
[----:B------:R-:W-:-:S04]  /*ebf0*/  @!P4 LOP3.LUT R5, R5, R4, RZ, 0x3c, !PT ;  /* 0x000000040505c212 */ /* 0x000fc800078e3cff */
[----:B------:R-:W-:-:S04]  /*ec00*/  @!P4 LOP3.LUT R4, R5, R4, RZ, 0x3c, !PT ;  /* 0x000000040504c212 */ /* 0x000fc800078e3cff */
[----:B------:R-:W-:-:S05]  /*ec10*/  @!P4 LOP3.LUT R5, R5, R4, RZ, 0x3c, !PT ;  /* 0x000000040505c212 */ /* 0x000fca00078e3cff */
[----:B------:R-:W-:Y:S04]  /*ec20*/  @!P4 LDGSTS.E.BYPASS.LTC128B.128 [R8+0x10400], desc[UR40][R4.64], !P0 ;  /* 0x104000000408cfae */ /* 0x000fe8000c101d68 */
[----:B------:R0:W-:Y:S02]  /*ec30*/  @!P4 LDGSTS.E.BYPASS.LTC128B.128 [R8+0x14400], desc[UR40][R4.64+0x80], !P1 ;  /* 0x144000800408cfae */ /* 0x0001e4000c901d68 */
[----:B0-----:R-:W-:-:S05]  /*ec40*/  @!P2 LEA R5, P3, R9, R6, 0x1 ;  /* 0x000000060905a211 */ /* 0x001fca00078608ff */
[----:B------:R-:W-:-:S05]  /*ec50*/  @!P2 IMAD.X R4, RZ, RZ, R7, P3 ;  /* 0x000000ffff04a224 */ /* 0x000fca00018e0607 */
[----:B------:R-:W-:-:S04]  /*ec60*/  @!P2 LOP3.LUT R5, R5, R4, RZ, 0x3c, !PT ;  /* 0x000000040505a212 */ /* 0x000fc800078e3cff */
[----:B------:R-:W-:-:S04]  /*ec70*/  @!P2 LOP3.LUT R4, R5, R4, RZ, 0x3c, !PT ;  /* 0x000000040504a212 */ /* 0x000fc800078e3cff */
[----:B------:R-:W-:-:S05]  /*ec80*/  @!P2 LOP3.LUT R5, R5, R4, RZ, 0x3c, !PT ;  /* 0x000000040505a212 */ /* 0x000fca00078e3cff */
[----:B------:R-:W-:Y:S04]  /*ec90*/  @!P2 LDGSTS.E.BYPASS.LTC128B.128 [R8+0x10c00], desc[UR40][R4.64], !P0 ;  /* 0x10c000000408afae */ /* 0x000fe8000c101d68 */
[----:B------:R0:W-:Y:S02]  /*eca0*/  @!P2 LDGSTS.E.BYPASS.LTC128B.128 [R8+0x14c00], desc[UR40][R4.64+0x80], !P1 ;  /* 0x14c000800408afae */ /* 0x0001e4000c901d68 */
[----:B0-----:R-:W-:Y:S02]  /*ecb0*/  VIADD R4, R17, 0x20 ;  /* 0x0000002011047836 */ /* 0x001fe40000000000 */
[----:B------:R-:W0:Y:S03]  /*ecc0*/  SHFL.IDX PT, R5, R3, 0x2, 0x181f ;  /* 0x00581f0003057f89 */ /* 0x000e2600000e0000 */
[----:B------:R-:W-:-:S02]  /*ecd0*/  ISETP.GE.AND P2, PT, R4, R2, PT ;  /* 0x000000020400720c */ /* 0x000fc40003f46270 */
[----:B------:R-:W1:Y:S11]  /*ece0*/  SHFL.IDX PT, R4, R0, 0x2, 0x181f ;  /* 0x00581f0000047f89 */ /* 0x000e7600000e0000 */
[----:B0-----:R-:W-:-:S05]  /*ecf0*/  @!P2 LEA R5, P3, R9, R5, 0x1 ;  /* 0x000000050905a211 */ /* 0x001fca00078608ff */
[----:B-1----:R-:W-:-:S05]  /*ed00*/  @!P2 IMAD.X R4, RZ, RZ, R4, P3 ;  /* 0x000000ffff04a224 */ /* 0x002fca00018e0604 */
        /* <DEDUP_REMOVED lines=40> */
[----:B------:R-:W-:Y:S01]  /*ef90*/  ISETP.GE.AND P2, PT, R4, R2, PT ;  /* 0x000000020400720c */ /* 0x000fe20003f46270 */
[----:B------:R-:W-:Y:S04]  /*efa0*/  SHFL.IDX PT, R3, R3, 0x7, 0x181f ;  /* 0x00f81f0003037f89 */ /* 0x000fe800000e0000 */
[----:B------:R-:W1:Y:S04]  /*efb0*/  SHFL.IDX PT, R4, R0, 0x6, 0x181f ;  /* 0x00d81f0000047f89 */ /* 0x000e6800000e0000 */
[----:B------:R-:W2:Y:S04]  /*efc0*/  SHFL.IDX PT, R0, R0, 0x7, 0x181f ;  /* 0x00f81f0000007f89 */ /* 0x000ea800000e0000 */
[----:B0-----:R-:W-:-:S05]  /*efd0*/  @!P2 LEA R5, P3, R9, R5, 0x1 ;  /* 0x000000050905a211 */ /* 0x001fca00078608ff */
[----:B-1----:R-:W-:-:S05]  /*efe0*/  @!P2 IMAD.X R4, RZ, RZ, R4, P3 ;  /* 0x000000ffff04a224 */ /* 0x002fca00018e0604 */
[----:B------:R-:W-:-:S04]  /*eff0*/  @!P2 LOP3.LUT R5, R5, R4, RZ, 0x3c, !PT ;  /* 0x000000040505a212 */ /* 0x000fc800078e3cff */
[----:B------:R-:W-:-:S04]  /*f000*/  @!P2 LOP3.LUT R4, R5, R4, RZ, 0x3c, !PT ;  /* 0x000000040504a212 */ /* 0x000fc800078e3cff */
[----:B------:R-:W-:-:S05]  /*f010*/  @!P2 LOP3.LUT R5, R5, R4, RZ, 0x3c, !PT ;  /* 0x000000040505a212 */ /* 0x000fca00078e3cff */
[----:B------:R1:W-:Y:S04]  /*f020*/  @!P2 LDGSTS.E.BYPASS.LTC128B.128 [R8+0x13400], desc[UR40][R4.64], !P0 ;  /* 0x134000000408afae */ /* 0x0003e8000c101d68 */
[----:B--2---:R1:W-:Y:S02]  /*f030*/  @!P2 LDGSTS.E.BYPASS.LTC128B.128 [R8+0x17400], desc[UR40][R4.64+0x80], !P1 ;  /* 0x174000800408afae */ /* 0x0043e4000c901d68 */
.L_x_2658:
        /* <DEDUP_REMOVED lines=11> */
.L_x_2544:
[----:B------:R-:W-:Y:S05]  /*f0f0*/  BSYNC B0 ;  /* 0x0000000000007941 */ /* 0x000fea0003800000 */
.L_x_2543:
[----:B012---:R-:W2:Y:S01]  /*f100*/  LDL R8, [R1+0x4] ;  /* 0x0000040001087983 */ /* 0x007ea20000100800 */
[----:B------:R-:W-:Y:S01]  /*f110*/  PLOP3.LUT P0, PT, PT, PT, PT, 0x80, 0x0 ;  /* 0x000000000000781c */ /* 0x000fe20003f0f070 */
[----:B------:R-:W-:Y:S01]  /*f120*/  NOP ;  /* 0x0000000000007918 */ /* 0x000fe20000000000 */
[----:B--2---:R-:W-:-:S11]  /*f130*/  VIADD R6, R8, 0x28800 ;  /* 0x0002880008067836 */ /* 0x004fd60000000000 */
.L_x_2545:
        /* <DEDUP_REMOVED lines=19> */
.L_x_2659:
[----:B------:R-:W-:Y:S05]  /*f270*/  BSYNC B0 ;  /* 0x0000000000007941 */ /* 0x000fea0003800000 */
.L_x_2546:
[----:B0-----:R-:W2:Y:S01]  /*f280*/  LDL R2, [R1+0x2c] ;  /* 0x00002c0001027983 */ /* 0x001ea20000100800 */
[----:B------:R-:W-:Y:S01]  /*f290*/  BSSY B0, `(.L_x_2548) ;  /* 0x00001f2000007945 */ /* 0x000fe20003800000 */
[----:B--2---:R-:W-:-:S13]  /*f2a0*/  ISETP.GE.AND P0, PT, R2, 0x2, PT ;  /* 0x000000020200780c */ /* 0x004fda0003f06270 */
[----:B------:R-:W-:Y:S05]  /*f2b0*/  @!P0 BRA `(.L_x_2549) ;  /* 0x0000001c00bc8947 */ /* 0x000fea0003800000 */
[C---:B------:R-:W-:Y:S01]  /*f2c0*/  LOP3.LUT R0, R2.reuse, 0x1, RZ, 0xc0, !PT ;  /* 0x0000000102007812 */ /* 0x040fe200078ec0ff */
[----:B------:R-:W-:Y:S01]  /*f2d0*/  VIADD R4, R2, 0xfffffffe ;  /* 0xfffffffe02047836 */ /* 0x000fe20000000000 */
[----:B------:R-:W-:Y:S02]  /*f2e0*/  BSSY B2, `(.L_x_2550) ;  /* 0x00000aa000027945 */ /* 0x000fe40003800000 */
[----:B------:R-:W-:Y:S01]  /*f2f0*/  ISETP.NE.U32.AND P0, PT, R0, 0x1, PT ;  /* 0x000000010000780c */ /* 0x000fe20003f05070 */
[----:B------:R-:W-:-:S12]  /*f300*/  IMAD.MOV.U32 R0, RZ, RZ, R4 ;  /* 0x000000ffff007224 */ /* 0x000fd800078e0004 */
[----:B------:R-:W-:Y:S05]  /*f310*/  @!P0 BRA `(.L_x_2551) ;  /* 0x0000000800988947 */ /* 0x000fea0003800000 */
        /* <DEDUP_REMOVED lines=14> */
[----:B------:R-:W-:Y:S01]  /*f400*/  ISETP.NE.AND.EX P0, PT, RZ, UR5, PT, P0 ;  /* 0x00000005ff007c0c */ /* 0x000fe2000bf05300 */
[----:B------:R-:W-:-:S12]  /*f410*/  IMAD.MOV.U32 R7, RZ, RZ, R4 ;  /* 0x000000ffff077224 */ /* 0x000fd800078e0004 */
[----:B0-----:R-:W-:Y:S05]  /*f420*/  @!P0 BRA `(.L_x_2554) ;  /* 0x0000000000508947 */ /* 0x001fea0003800000 */
[----:B------:R-:W2:Y:S01]  /*f430*/  LDL R10, [R1+0x1c] ;  /* 0x00001c00010a7983 */ /* 0x000ea20000100800 */
[----:B------:R-:W0:Y:S03]  /*f440*/  LDC R5, c[0x0][0x43c] ;  /* 0x00010f00ff057b82 */ /* 0x000e260000000800 */
[----:B------:R-:W3:Y:S01]  /*f450*/  LDL R9, [R1+0x10] ;  /* 0x0000100001097983 */ /* 0x000ee20000100800 */
[----:B------:R-:W-:Y:S01]  /*f460*/  IMAD.MOV.U32 R0, RZ, RZ, R4 ;  /* 0x000000ffff007224 */ /* 0x000fe200078e0004 */
[----:B------:R-:W-:Y:S01]  /*f470*/  ULDC.64 UR6, c[0x0][0x428] ;  /* 0x00010a0000067ab9 */ /* 0x000fe20000000a00 */
[----:B0-----:R-:W-:-:S13]  /*f480*/  ISETP.NE.AND P0, PT, R5, 0x1, PT ;  /* 0x000000010500780c */ /* 0x001fda0003f05270 */
[----:B-----5:R-:W0:Y:S02]  /*f490*/  @P0 LDC.64 R2, c[0x0][0x440] ;  /* 0x00011000ff020b82 */ /* 0x020e240000000a00 */
[----:B0-----:R-:W-:-:S05]  /*f4a0*/  @P0 IMAD.HI.U32 R2, R4, R2, RZ ;  /* 0x0000000204020227 */ /* 0x001fca00078e00ff */
[----:B------:R-:W-:-:S04]  /*f4b0*/  @P0 SHF.R.U32.HI R0, RZ, R3, R2 ;  /* 0x00000003ff000219 */ /* 0x000fc80000011602 */
[--C-:B------:R-:W-:Y:S01]  /*f4c0*/  SHF.R.S32.HI R3, RZ, 0x1f, R0.reuse ;  /* 0x0000001fff037819 */ /* 0x100fe20000011400 */
[----:B------:R-:W-:-:S04]  /*f4d0*/  IMAD.MOV R7, RZ, RZ, -R0 ;  /* 0x000000ffff077224 */ /* 0x000fc800078e0a00 */
[----:B------:R-:W-:Y:S02]  /*f4e0*/  IMAD R7, R5, R7, R4 ;  /* 0x0000000705077224 */ /* 0x000fe400078e0204 */
[----:B--2---:R-:W-:-:S04]  /*f4f0*/  IMAD R2, R10, UR6, RZ ;  /* 0x000000060a027c24 */ /* 0x004fc8000f8e02ff */
[----:B---3--:R-:W-:Y:S02]  /*f500*/  IMAD R5, R9, UR7, R2 ;  /* 0x0000000709057c24 */ /* 0x008fe4000f8e0202 */
[----:B------:R-:W-:-:S04]  /*f510*/  IMAD.MOV.U32 R2, RZ, RZ, R0 ;  /* 0x000000ffff027224 */ /* 0x000fc800078e0000 */
[----:B------:R-:W-:-:S04]  /*f520*/  IMAD.WIDE.U32 R2, R9, UR6, R2 ;  /* 0x0000000609027c25 */ /* 0x000fc8000f8e0002 */
[----:B------:R-:W-:Y:S01]  /*f530*/  IMAD.IADD R0, R5, 0x1, R3 ;  /* 0x0000000105007824 */ /* 0x000fe200078e0203 */
[----:B------:R-:W-:-:S04]  /*f540*/  LEA R10, P0, R2, UR4, 0x2 ;  /* 0x00000004020a7c11 */ /* 0x000fc8000f8010ff */
[----:B------:R-:W-:-:S05]  /*f550*/  LEA.HI.X R11, R2, UR5, R0, 0x2, P0 ;  /* 0x00000005020b7c11 */ /* 0x000fca00080f1400 */
[----:B------:R0:W5:Y:S04]  /*f560*/  LDG.E R3, desc[UR40][R10.64] ;  /* 0x000000280a037981 */ /* 0x000168000c1e1900 */
.L_x_2554:
[----:B------:R-:W2:Y:S01]  /*f570*/  LDL R0, [R1+0x4] ;  /* 0x0000040001007983 */ /* 0x000ea20000100800 */
[----:B------:R-:W-:Y:S01]  /*f580*/  BSSY B3, `(.L_x_2555) ;  /* 0x0000005000037945 */ /* 0x000fe20003800000 */
[----:B--2---:R-:W-:Y:S01]  /*f590*/  IMAD R2, R8, 0x8, R0 ;  /* 0x0000000808027824 */ /* 0x004fe200078e0200 */
[----:B------:R-:W-:-:S04]  /*f5a0*/  SHF.L.U32 R0, R12, 0x1f, RZ ;  /* 0x0000001f0c007819 */ /* 0x000fc800000006ff */
[----:B------:R-:W1:Y:S02]  /*f5b0*/  SYNCS.PHASECHK.TRANS64.TRYWAIT P0, [R2+URZ+0x28840], R0 ;  /* 0x02884000020075a7 */ /* 0x000e64000800017f */
[----:B-1----:R-:W-:Y:S05]  /*f5c0*/  @!P0 BRA `(.L_x_2556) ;  /* 0x0000004000708947 */ /* 0x002fea0003800000 */
.L_x_2660:
[----:B------:R-:W-:Y:S05]  /*f5d0*/  BSYNC B3 ;  /* 0x0000000000037941 */ /* 0x000fea0003800000 */
.L_x_2555:
[----:B------:R-:W2:Y:S01]  /*f5e0*/  S2R R5, SR_TID.X ;  /* 0x0000000000057919 */ /* 0x000ea20000002100 */
[----:B------:R-:W-:Y:S01]  /*f5f0*/  BSSY B3, `(.L_x_2557) ;  /* 0x000000b000037945 */ /* 0x000fe20003800000 */
        /* <DEDUP_REMOVED lines=10> */
.L_x_2558:
[----:B------:R-:W-:Y:S05]  /*f6a0*/  BSYNC B3 ;  /* 0x0000000000037941 */ /* 0x000fea0003800000 */
.L_x_2557:
        /* <DEDUP_REMOVED lines=13> */
.L_x_2559:
        /* <DEDUP_REMOVED lines=16> */
.L_x_2560:
        /* <DEDUP_REMOVED lines=10> */
[----:B0-----:R-:W2:Y:S04]  /*f920*/  LDL.LU R10, [R1+0x14] ;  /* 0x00001400010a7983 */ /* 0x001ea80000300800 */
[----:B------:R-:W3:Y:S01]  /*f930*/  LDL R9, [R1+0x8] ;  /* 0x0000080001097983 */ /* 0x000ee20000100800 */
[----:B------:R-:W-:Y:S01]  /*f940*/  BSSY B3, `(.L_x_2561) ;  /* 0x0000005000037945 */ /* 0x000fe20003800000 */
[----:B--2---:R-:W-:Y:S01]  /*f950*/  SHF.L.U32 R0, R10, 0x1f, RZ ;  /* 0x0000001f0a007819 */ /* 0x004fe200000006ff */
[----:B---3--:R-:W-:-:S04]  /*f960*/  IMAD R2, R9, 0x8, R6 ;  /* 0x0000000809027824 */ /* 0x008fc800078e0206 */
[----:B------:R-:W0:Y:S02]  /*f970*/  SYNCS.PHASECHK.TRANS64.TRYWAIT P0, [R2+URZ+0x60], R0 ;  /* 0x00006000020075a7 */ /* 0x000e24000800017f */
[----:B0-----:R-:W-:Y:S05]  /*f980*/  @!P0 BRA `(.L_x_2562) ;  /* 0x0000003c00948947 */ /* 0x001fea0003800000 */
.L_x_2661:
[----:B------:R-:W-:Y:S05]  /*f990*/  BSYNC B3 ;  /* 0x0000000000037941 */ /* 0x000fea0003800000 */
.L_x_2561:
[----:B------:R1:W5:Y:S04]  /*f9a0*/  LDL R17, [R1+0x4] ;  /* 0x0000040001117983 */ /* 0x0003680000100800 */
[----:B------:R1:W5:Y:S01]  /*f9b0*/  LDL R15, [R1+0x8] ;  /* 0x00000800010f7983 */ /* 0x0003620000100800 */
[----:B------:R-:W-:Y:S01]  /*f9c0*/  BSSY B3, `(.L_x_2563) ;  /* 0x000000c000037945 */ /* 0x000fe20003800000 */
[----:B------:R-:W-:Y:S02]  /*f9d0*/  IMAD.MOV.U32 R10, RZ, RZ, 0x0 ;  /* 0x00000000ff0a7424 */ /* 0x000fe400078e00ff */
[----:B------:R-:W-:Y:S01]  /*f9e0*/  IMAD.MOV.U32 R11, RZ, RZ, 0x14f00000 ;  /* 0x14f00000ff0b7424 */ /* 0x000fe200078e00ff */
[----:B------:R-:W-:Y:S06]  /*f9f0*/  @P1 BRA `(.L_x_2564) ;  /* 0x0000000000201947 */ /* 0x000fec0003800000 */
        /* <DEDUP_REMOVED lines=8> */
.L_x_2564:
[----:B------:R-:W-:Y:S05]  /*fa80*/  BSYNC B3 ;  /* 0x0000000000037941 */ /* 0x000fea0003800000 */
.L_x_2563:
        /* <DEDUP_REMOVED lines=13> */
.L_x_2565:
        /* <DEDUP_REMOVED lines=16> */
.L_x_2566:
        /* <DEDUP_REMOVED lines=13> */
.L_x_2553:
[----:B------:R-:W-:Y:S05]  /*fd30*/  BSYNC B1 ;  /* 0x0000000000017941 */ /* 0x000fea0003800000 */
.L_x_2552:
[----:B------:R-:W2:Y:S04]  /*fd40*/  LDL.LU R0, [R1+0x2c] ;  /* 0x00002c0001007983 */ /* 0x000ea80000300800 */
[----:B------:R3:W-:Y:S04]  /*fd50*/  STL [R1+0x8], R8 ;  /* 0x0000080801007387 */ /* 0x0007e80000100800 */
[----:B------:R3:W-:Y:S02]  /*fd60*/  STL [R1+0x14], R12 ;  /* 0x0000140c01007387 */ /* 0x0007e40000100800 */
[----:B--23--:R-:W-:-:S07]  /*fd70*/  VIADD R0, R0, 0xfffffffd ;  /* 0xfffffffd00007836 */ /* 0x00cfce0000000000 */
.L_x_2551:
[----:B------:R-:W-:Y:S05]  /*fd80*/  BSYNC B2 ;  /* 0x0000000000027941 */ /* 0x000fea0003800000 */
.L_x_2550:
[----:B------:R-:W-:-:S13]  /*fd90*/  ISETP.NE.AND P0, PT, R4, RZ, PT ;  /* 0x000000ff0400720c */ /* 0x000fda0003f05270 */
[----:B------:R-:W-:Y:S05]  /*fda0*/  @!P0 BRA `(.L_x_2549) ;  /* 0x0000001400008947 */ /* 0x000fea0003800000 */
[----:B------:R2:W5:Y:S02]  /*fdb0*/  LDL R8, [R1] ;  /* 0x0000000001087983 */ /* 0x0005640000100800 */
.L_x_2597:
[----:B---3--:R-:W3:Y:S04]  /*fdc0*/  LDL R4, [R1+0x20] ;  /* 0x0000200001047983 */ /* 0x008ee80000100800 */
[----:B0-----:R-:W4:Y:S04]  /*fdd0*/  LDL R3, [R1+0x8] ;  /* 0x0000080001037983 */ /* 0x001f280000100800 */
[----:B--2---:R-:W2:Y:S01]  /*fde0*/  LDL R2, [R1+0x14] ;  /* 0x0000140001027983 */ /* 0x004ea20000100800 */
[----:B------:R-:W-:Y:S05]  /*fdf0*/  YIELD ;  /* 0x0000000000007946 */ /* 0x000fea0003800000 */
[----:B------:R-:W-:Y:S01]  /*fe00*/  BSSY B1, `(.L_x_2567) ;  /* 0x000009a000017945 */ /* 0x000fe20003800000 */
[----:B---3--:R-:W-:Y:S01]  /*fe10*/  ISETP.NE.AND P1, PT, R4, RZ, PT ;  /* 0x000000ff0400720c */ /* 0x008fe20003f25270 */
[----:B----4-:R-:W-:-:S05]  /*fe20*/  VIADD R4, R3, 0x1 ;  /* 0x0000000103047836 */ /* 0x010fca0000000000 */
[----:B------:R-:W-:-:S04]  /*fe30*/  ISETP.NE.AND P0, PT, R4, 0x2, PT ;  /* 0x000000020400780c */ /* 0x000fc80003f05270 */
[----:B------:R-:W-:Y:S02]  /*fe40*/  SEL R5, RZ, 0x1, P0 ;  /* 0x00000001ff057807 */ /* 0x000fe40000000000 */
[----:B------:R-:W-:Y:S02]  /*fe50*/  SEL R4, R4, RZ, P0 ;  /* 0x000000ff04047207 */ /* 0x000fe40000000000 */
[----:B--2---:R-:W-:Y:S01]  /*fe60*/  LOP3.LUT R5, R2, R5, RZ, 0x3c, !PT ;  /* 0x0000000502057212 */ /* 0x004fe200078e3cff */
[----:B------:R-:W-:Y:S06]  /*fe70*/  @!P1 BRA `(.L_x_2568) ;  /* 0x0000000800489947 */ /* 0x000fec0003800000 */
[----:B------:R-:W-:Y:S01]  /*fe80*/  ULDC.64 UR4, c[0x0][0x418] ;  /* 0x0001060000047ab9 */ /* 0x000fe20000000a00 */
[----:B------:R-:W-:Y:S01]  /*fe90*/  IMAD.MOV.U32 R7, RZ, RZ, R0 ;  /* 0x000000ffff077224 */ /* 0x000fe200078e0000 */
[----:B------:R-:W-:-:S04]  /*fea0*/  ISETP.NE.U32.AND P0, PT, RZ, UR4, PT ;  /* 0x00000004ff007c0c */ /* 0x000fc8000bf05070 */
[----:B------:R-:W-:-:S13]  /*feb0*/  ISETP.NE.AND.EX P0, PT, RZ, UR5, PT, P0 ;  /* 0x00000005ff007c0c */ /* 0x000fda000bf05300 */
[----:B------:R-:W-:Y:S05]  /*fec0*/  @!P0 BRA `(.L_x_2569) ;  /* 0x00000000004c8947 */ /* 0x000fea0003800000 */
[----:B------:R-:W2:Y:S01]  /*fed0*/  LDL R10, [R1+0x1c] ;  /* 0x00001c00010a7983 */ /* 0x000ea20000100800 */
[----:B-----5:R-:W0:Y:S01]  /*fee0*/  LDC R8, c[0x0][0x43c] ;  /* 0x00010f00ff087b82 */ /* 0x020e220000000800 */
        /* <DEDUP_REMOVED lines=17> */
.L_x_2569:
[----:B------:R-:W2:Y:S01]  /*10000*/  LDL R2, [R1+0x4] ;  /* 0x0000040001027983 */ /* 0x000ea20000100800 */
[----:B------:R-:W-:Y:S01]  /*10010*/  BSSY B2, `(.L_x_2570) ;  /* 0x0000005000027945 */ /* 0x000fe20003800000 */
[----:B--2---:R-:W-:Y:S01]  /*10020*/  IMAD R3, R4, 0x8, R2 ;  /* 0x0000000804037824 */ /* 0x004fe200078e0202 */
[----:B------:R-:W-:-:S04]  /*10030*/  SHF.L.U32 R2, R5, 0x1f, RZ ;  /* 0x0000001f05027819 */ /* 0x000fc800000006ff */
[----:B------:R-:W2:Y:S02]  /*10040*/  SYNCS.PHASECHK.TRANS64.TRYWAIT P0, [R3+URZ+0x28840], R2 ;  /* 0x02884002030075a7 */ /* 0x000ea4000800017f */
[----:B--2---:R-:W-:Y:S05]  /*10050*/  @!P0 BRA `(.L_x_2571) ;  /* 0x0000003400f48947 */ /* 0x004fea0003800000 */
.L_x_2662:
[----:B------:R-:W-:Y:S05]  /*10060*/  BSYNC B2 ;  /* 0x0000000000027941 */ /* 0x000fea0003800000 */
.L_x_2570:
        /* <DEDUP_REMOVED lines=12> */
.L_x_2573:
[----:B------:R-:W-:Y:S05]  /*10130*/  BSYNC B2 ;  /* 0x0000000000027941 */ /* 0x000fea0003800000 */
.L_x_2572:
[----:B--2---:R-:W2:Y:S04]  /*10140*/  LDL R2, [R1+0x4] ;  /* 0x0000040001027983 */ /* 0x004ea80000100800 */
        /* <DEDUP_REMOVED lines=12> */
.L_x_2574:
        /* <DEDUP_REMOVED lines=16> */
.L_x_2575:
        /* <DEDUP_REMOVED lines=17> */
.L_x_2663:
[----:B------:R-:W-:Y:S05]  /*10420*/  BSYNC B2 ;  /* 0x0000000000027941 */ /* 0x000fea0003800000 */
.L_x_2576:
        /* <DEDUP_REMOVED lines=11> */
.L_x_2579:
[----:B------:R-:W-:Y:S05]  /*104e0*/  BSYNC B2 ;  /* 0x0000000000027941 */ /* 0x000fea0003800000 */
.L_x_2578:
[----:B------:R-:W2:Y:S04]  /*104f0*/  LDL R15, [R1+0x4] ;  /* 0x00000400010f7983 */ /* 0x000ea80000100800 */
        /* <DEDUP_REMOVED lines=13> */
.L_x_2580:
        /* <DEDUP_REMOVED lines=16> */
.L_x_2581:
        /* <DEDUP_REMOVED lines=11> */
[----:B------:R0:W-:Y:S04]  /*10780*/  STL [R1+0xc], R7 ;  /* 0x00000c0701007387 */ /* 0x0001e80000100800 */
[----:B------:R0:W-:Y:S02]  /*10790*/  STL [R1], R8 ;  /* 0x0000000801007387 */ /* 0x0001e40000100800 */
.L_x_2568:
[----:B------:R-:W-:Y:S05]  /*107a0*/  BSYNC B1 ;  /* 0x0000000000017941 */ /* 0x000fea0003800000 */
.L_x_2567:
        /* <DEDUP_REMOVED lines=8> */
[----:B------:R2:W-:Y:S04]  /*10830*/  STL [R1+0x14], R10 ;  /* 0x0000140a01007387 */ /* 0x0005e80000100800 */
[----:B------:R2:W-:Y:S01]  /*10840*/  STL [R1+0x8], R11 ;  /* 0x0000080b01007387 */ /* 0x0005e20000100800 */
[----:B------:R-:W-:Y:S05]  /*10850*/  @!P1 BRA `(.L_x_2583) ;  /* 0x0000000800449947 */ /* 0x000fea0003800000 */
[----:B------:R-:W-:Y:S01]  /*10860*/  ULDC.64 UR4, c[0x0][0x418] ;  /* 0x0001060000047ab9 */ /* 0x000fe20000000a00 */
[----:B0-----:R-:W-:Y:S01]  /*10870*/  VIADD R7, R0, 0xffffffff ;  /* 0xffffffff00077836 */ /* 0x001fe20000000000 */
[----:B------:R-:W-:-:S04]  /*10880*/  ISETP.NE.U32.AND P0, PT, RZ, UR4, PT ;  /* 0x00000004ff007c0c */ /* 0x000fc8000bf05070 */
[----:B------:R-:W-:-:S13]  /*10890*/  ISETP.NE.AND.EX P0, PT, RZ, UR5, PT, P0 ;  /* 0x00000005ff007c0c */ /* 0x000fda000bf05300 */
[----:B------:R-:W-:Y:S05]  /*108a0*/  @!P0 BRA `(.L_x_2584) ;  /* 0x00000000004c8947 */ /* 0x000fea0003800000 */
[----:B------:R-:W3:Y:S01]  /*108b0*/  LDL R13, [R1+0x1c] ;  /* 0x00001c00010d7983 */ /* 0x000ee20000100800 */
[----:B------:R-:W0:Y:S01]  /*108c0*/  LDC R9, c[0x0][0x43c] ;  /* 0x00010f00ff097b82 */ /* 0x000e220000000800 */
[----:B------:R-:W-:Y:S02]  /*108d0*/  ULDC.64 UR6, c[0x0][0x428] ;  /* 0x00010a0000067ab9 */ /* 0x000fe40000000a00 */
[----:B------:R-:W4:Y:S01]  /*108e0*/  LDL R12, [R1+0x10] ;  /* 0x00001000010c7983 */ /* 0x000f220000100800 */
        /* <DEDUP_REMOVED lines=15> */
.L_x_2584:
[----:B------:R-:W3:Y:S01]  /*109e0*/  LDL R2, [R1+0x4] ;  /* 0x0000040001027983 */ /* 0x000ee20000100800 */
[----:B------:R-:W-:Y:S01]  /*109f0*/  SHF.L.U32 R3, R10, 0x1f, RZ ;  /* 0x0000001f0a037819 */ /* 0x000fe200000006ff */
[----:B------:R-:W-:Y:S01]  /*10a00*/  BSSY B2, `(.L_x_2585) ;  /* 0x0000004000027945 */ /* 0x000fe20003800000 */
[----:B---3--:R-:W-:-:S04]  /*10a10*/  IMAD R2, R11, 0x8, R2 ;  /* 0x000000080b027824 */ /* 0x008fc800078e0202 */
[----:B------:R-:W3:Y:S02]  /*10a20*/  SYNCS.PHASECHK.TRANS64.TRYWAIT P0, [R2+URZ+0x28840], R3 ;  /* 0x02884003020075a7 */ /* 0x000ee4000800017f */
[----:B---3--:R-:W-:Y:S05]  /*10a30*/  @!P0 BRA `(.L_x_2586) ;  /* 0x0000002c00a48947 */ /* 0x008fea0003800000 */
.L_x_2664:
[----:B------:R-:W-:Y:S05]  /*10a40*/  BSYNC B2 ;  /* 0x0000000000027941 */ /* 0x000fea0003800000 */
.L_x_2585:
[----:B0-----:R-:W0:Y:S01]  /*10a50*/  S2R R9, SR_TID.X ;  /* 0x0000000000097919 */ /* 0x001e220000002100 */
        /* <DEDUP_REMOVED lines=9> */
[----:B----4-:R-:W-:Y:S05]  /*10af0*/  @!P0 BRA `(.L_x_2588) ;  /* 0x0000000000048947 */ /* 0x010fea0003800000 */
[----:B------:R-:W-:Y:S01]  /*10b00*/  BPT.TRAP 0x1 ;  /* 0x000000040000795c */ /* 0x000fe20000300000 */
.L_x_2588:
[----:B------:R-:W-:Y:S05]  /*10b10*/  BSYNC B2 ;  /* 0x0000000000027941 */ /* 0x000fea0003800000 */
.L_x_2587:
[----:B---3--:R-:W3:Y:S04]  /*10b20*/  LDL R2, [R1+0x8] ;  /* 0x0000080001027983 */ /* 0x008ee80000100800 */
[----:B--2---:R-:W2:Y:S04]  /*10b30*/  LDL R10, [R1+0x4] ;  /* 0x00000400010a7983 */ /* 0x004ea80000100800 */
        /* <DEDUP_REMOVED lines=13> */
.L_x_2589:
        /* <DEDUP_REMOVED lines=16> */
.L_x_2590:
        /* <DEDUP_REMOVED lines=15> */
.L_x_2665:
[----:B------:R-:W-:Y:S05]  /*10e00*/  BSYNC B2 ;  /* 0x0000000000027941 */ /* 0x000fea0003800000 */
.L_x_2591:
        /* <DEDUP_REMOVED lines=11> */
.L_x_2594:
[----:B------:R-:W-:Y:S05]  /*10ec0*/  BSYNC B2 ;  /* 0x0000000000027941 */ /* 0x000fea0003800000 */
.L_x_2593:
[----:B------:R-:W2:Y:S04]  /*10ed0*/  LDL R9, [R1+0x4] ;  /* 0x0000040001097983 */ /* 0x000ea80000100800 */
        /* <DEDUP_REMOVED lines=12> */
.L_x_2595:
        /* <DEDUP_REMOVED lines=16> */
.L_x_2596:
        /* <DEDUP_REMOVED lines=13> */
.L_x_2583:
[----:B------:R-:W-:Y:S05]  /*11170*/  BSYNC B1 ;  /* 0x0000000000017941 */ /* 0x000fea0003800000 */
.L_x_2582:
[C---:B------:R-:W-:Y:S01]  /*11180*/  ISETP.GT.AND P0, PT, R0.reuse, 0x1, PT ;  /* 0x000000010000780c */ /* 0x040fe20003f04270 */
[----:B------:R-:W-:-:S12]  /*11190*/  VIADD R0, R0, 0xfffffffe ;  /* 0xfffffffe00007836 */ /* 0x000fd80000000000 */
[----:B------:R-:W-:Y:S05]  /*111a0*/  @P0 BRA `(.L_x_2597) ;  /* 0xffffffec00040947 */ /* 0x000fea000383ffff */
.L_x_2549:
[----:B------:R-:W-:Y:S05]  /*111b0*/  BSYNC B0 ;  /* 0x0000000000007941 */ /* 0x000fea0003800000 */
.L_x_2548:
[----:B------:R-:W0:Y:S01]  /*111c0*/  S2R R2, SR_TID.X ;  /* 0x0000000000027919 */ /* 0x000e220000002100 */
[----:B------:R-:W-:Y:S01]  /*111d0*/  BSSY B0, `(.L_x_2598) ;  /* 0x0000010000007945 */ /* 0x000fe20003800000 */
[----:B0-----:R-:W-:-:S04]  /*111e0*/  LOP3.LUT R3, R2, 0x7f, RZ, 0xc0, !PT ;  /* 0x0000007f02037812 */ /* 0x001fc800078ec0ff */
[----:B------:R-:W-:-:S13]  /*111f0*/  ISETP.NE.AND P0, PT, R3, RZ, PT ;  /* 0x000000ff0300720c */ /* 0x000fda0003f05270 */
[----:B------:R-:W-:Y:S05]  /*11200*/  @P0 BRA `(.L_x_2599) ;  /* 0x0000000000300947 */ /* 0x000fea0003800000 */
[----:B------:R-:W0:Y:S01]  /*11210*/  S2R R2, SR_LANEID ;  /* 0x0000000000027919 */ /* 0x000e220000000000 */
[----:B------:R-:W-:Y:S01]  /*11220*/  VOTEU.ANY UR4, UPT, PT ;  /* 0x0000000000047886 */ /* 0x000fe200038e0100 */
[----:B------:R-:W4:Y:S01]  /*11230*/  LDC.64 R4, c[0x0][0xc60] ;  /* 0x00031800ff047b82 */ /* 0x000f220000000a00 */
[----:B------:R-:W0:Y:S02]  /*11240*/  FLO.U32 R0, UR4 ;  /* 0x0000000400007d00 */ /* 0x000e2400080e0000 */
[----:B0-----:R-:W-:-:S06]  /*11250*/  ISETP.EQ.U32.AND P0, PT, R0, R2, PT ;  /* 0x000000020000720c */ /* 0x001fcc0003f02070 */
[----:B------:R-:W4:Y:S07]  /*11260*/  POPC R2, UR4 ;  /* 0x0000000400027d09 */ /* 0x000f2e0008000000 */
[----:B----4-:R-:W4:Y:S04]  /*11270*/  @P0 ATOMG.E.ADD.STRONG.GPU PT, R2, desc[UR40][R4.64], R2 ;  /* 0x00000002040209a8 */ /* 0x010f2800081ee1e8 */
[----:B----4-:R0:W4:Y:S02]  /*11280*/  SHFL.IDX PT, R2, R2, R0, 0x1f ;  /* 0x00001f0002027589 */ /* 0x01012400000e0000 */
[----:B0-----:R-:W0:Y:S02]  /*11290*/  S2R R0, SR_LTMASK ;  /* 0x0000000000007919 */ /* 0x001e240000003900 */
[----:B0-----:R-:W-:-:S06]  /*112a0*/  LOP3.LUT R0, R0, UR4, RZ, 0xc0, !PT ;  /* 0x0000000400007c12 */ /* 0x001fcc000f8ec0ff */
[----:B------:R-:W4:Y:S02]  /*112b0*/  POPC R0, R0 ;  /* 0x0000000000007309 */ /* 0x000f240000000000 */
[----:B----4-:R-:W-:-:S07]  /*112c0*/  IADD3 R16, R2, UR36, R0 ;  /* 0x0000002402107c10 */ /* 0x010fce000fffe000 */
.L_x_2599:
[----:B------:R-:W-:Y:S05]  /*112d0*/  BSYNC B0 ;  /* 0x0000000000007941 */ /* 0x000fea0003800000 */
.L_x_2598:
[----:B------:R-:W4:Y:S01]  /*112e0*/  LDL.LU R0, [R1+0x20] ;  /* 0x0000200001007983 */ /* 0x000f220000300800 */
[----:B------:R-:W-:Y:S01]  /*112f0*/  BSSY B0, `(.L_x_2600) ;  /* 0x0000040000007945 */ /* 0x000fe20003800000 */
[----:B----4-:R-:W-:-:S13]  /*11300*/  ISETP.NE.AND P0, PT, R0, RZ, PT ;  /* 0x000000ff0000720c */ /* 0x010fda0003f05270 */
[----:B------:R-:W-:Y:S05]  /*11310*/  @!P0 BRA `(.L_x_2601) ;  /* 0x0000000000f48947 */ /* 0x000fea0003800000 */
[----:B------:R-:W4:Y:S04]  /*11320*/  LDL R4, [R1+0x4] ;  /* 0x0000040001047983 */ /* 0x000f280000100800 */
[----:B------:R-:W4:Y:S04]  /*11330*/  LDL R0, [R1+0x8] ;  /* 0x0000080001007983 */ /* 0x000f280000100800 */
[----:B------:R-:W2:Y:S01]  /*11340*/  LDL R2, [R1+0x14] ;  /* 0x0000140001027983 */ /* 0x000ea20000100800 */
[----:B------:R-:W-:Y:S01]  /*11350*/  BSSY B1, `(.L_x_2602) ;  /* 0x0000006000017945 */ /* 0x000fe20003800000 */
[----:B------:R-:W-:Y:S01]  /*11360*/  ISETP.NE.AND P1, PT, R3, RZ, PT ;  /* 0x000000ff0300720c */ /* 0x000fe20003f25270 */
[----:B----4-:R-:W-:Y:S01]  /*11370*/  IMAD R0, R0, 0x8, R4 ;  /* 0x0000000800007824 */ /* 0x010fe200078e0204 */
[----:B--2---:R-:W-:-:S04]  /*11380*/  SHF.L.U32 R2, R2, 0x1f, RZ ;  /* 0x0000001f02027819 */ /* 0x004fc800000006ff */
[----:B------:R-:W0:Y:S02]  /*11390*/  SYNCS.PHASECHK.TRANS64.TRYWAIT P0, [R0+URZ+0x28860], R2 ;  /* 0x02886002000075a7 */ /* 0x000e24000800017f */
[----:B0-----:R-:W-:Y:S05]  /*113a0*/  @!P0 BRA `(.L_x_2603) ;  /* 0x0000002400708947 */ /* 0x001fea0003800000 */
.L_x_2666:
[----:B------:R-:W-:Y:S05]  /*113b0*/  BSYNC B1 ;  /* 0x0000000000017941 */ /* 0x000fea0003800000 */
.L_x_2602:
[----:B------:R-:W-:Y:S04]  /*113c0*/  BSSY B1, `(.L_x_2604) ;  /* 0x0000009000017945 */ /* 0x000fe80003800000 */
[----:B------:R-:W-:Y:S05]  /*113d0*/  @P1 BRA `(.L_x_2605) ;  /* 0x00000000001c1947 */ /* 0x000fea0003800000 */
[----:B------:R-:W2:Y:S01]  /*113e0*/  S2R R3, SR_TID.X ;  /* 0x0000000000037919 */ /* 0x000ea20000002100 */
[----:B0-----:R-:W-:-:S04]  /*113f0*/  IMAD.MOV.U32 R2, RZ, RZ, 0x8000 ;  /* 0x00008000ff027424 */ /* 0x001fc800078e00ff */
[----:B------:R4:W-:Y:S01]  /*11400*/  SYNCS.ARRIVE.TRANS64 RZ, [R0+URZ+0x28850], R2 ;  /* 0x0288500200ff79a7 */ /* 0x0009e2000800003f */
[----:B--2---:R-:W-:-:S04]  /*11410*/  LOP3.LUT R3, R3, 0x1f, RZ, 0xc0, !PT ;  /* 0x0000001f03037812 */ /* 0x004fc800078ec0ff */
[----:B------:R-:W-:-:S13]  /*11420*/  ISETP.NE.AND P0, PT, R3, RZ, PT ;  /* 0x000000ff0300720c */ /* 0x000fda0003f05270 */
[----:B----4-:R-:W-:Y:S05]  /*11430*/  @!P0 BRA `(.L_x_2605) ;  /* 0x0000000000048947 */ /* 0x010fea0003800000 */
[----:B------:R-:W-:Y:S01]  /*11440*/  BPT.TRAP 0x1 ;  /* 0x000000040000795c */ /* 0x000fe20000300000 */
.L_x_2605:
[----:B------:R-:W-:Y:S05]  /*11450*/  BSYNC B1 ;  /* 0x0000000000017941 */ /* 0x000fea0003800000 */
.L_x_2604:
[----:B------:R-:W2:Y:S04]  /*11460*/  LDL.LU R5, [R1+0x18] ;  /* 0x0000180001057983 */ /* 0x000ea80000300800 */
[----:B------:R-:W2:Y:S04]  /*11470*/  LDL.LU R3, [R1+0xc] ;  /* 0x00000c0001037983 */ /* 0x000ea80000300800 */
[----:B------:R-:W4:Y:S04]  /*11480*/  LDL R4, [R1+0x4] ;  /* 0x0000040001047983 */ /* 0x000f280000100800 */
[----:B0-----:R-:W4:Y:S01]  /*11490*/  LDL R2, [R1+0x8] ;  /* 0x0000080001027983 */ /* 0x001f220000100800 */
        /* <DEDUP_REMOVED lines=8> */
[----:B----4-:R-:W-:-:S04]  /*11520*/  IMAD R2, R2, 0x8000, R4 ;  /* 0x0000800002027824 */ /* 0x010fc800078e0204 */
[----:B------:R-:W-:-:S07]  /*11530*/  VIADD R4, R2, 0x400 ;  /* 0x0000040002047836 */ /* 0x000fce0000000000 */
.L_x_2606:
        /* <DEDUP_REMOVED lines=16> */
.L_x_2607:
        /* <DEDUP_REMOVED lines=11> */
.L_x_2601:
[----:B------:R-:W-:Y:S05]  /*116f0*/  BSYNC B0 ;  /* 0x0000000000007941 */ /* 0x000fea0003800000 */
.L_x_2600:
[----:B------:R-:W4:Y:S04]  /*11700*/  LDL.LU R5, [R1+0x8] ;  /* 0x0000080001057983 */ /* 0x000f280000300800 */
        /* <DEDUP_REMOVED lines=8> */
.L_x_2528:
[----:B------:R-:W-:Y:S05]  /*11790*/  BSYNC B7 ;  /* 0x0000000000077941 */ /* 0x000fea0003800000 */
.L_x_2526:
[----:B----4-:R-:W4:Y:S02]  /*117a0*/  LDL R0, [R1+0x50] ;  /* 0x0000500001007983 */ /* 0x010f240000100800 */
[----:B----4-:R-:W-:-:S13]  /*117b0*/  ISETP.NE.AND P0, PT, R0, RZ, PT ;  /* 0x000000ff0000720c */ /* 0x010fda0003f05270 */
[----:B------:R-:W-:Y:S05]  /*117c0*/  @!P0 BRA `(.L_x_2608) ;  /* 0x0000000000288947 */ /* 0x000fea0003800000 */
[----:B------:R-:W-:Y:S05]  /*117d0*/  WARPSYNC.ALL ;  /* 0x0000000000007948 */ /* 0x000fea0003800000 */
[----:B------:R-:W4:Y:S08]  /*117e0*/  S2UR UR5, SR_CgaCtaId ;  /* 0x00000000000579c3 */ /* 0x000f300000008800 */
[----:B------:R-:W-:Y:S06]  /*117f0*/  BAR.SYNC.DEFER_BLOCKING 0x5, 0x180 ;  /* 0x0146000000007b1d */ /* 0x000fec0000010000 */
[----:B------:R-:W-:-:S02]  /*11800*/  UMOV UR4, 0x400 ;  /* 0x0000040000047882 */ /* 0x000fc40000000000 */
[----:B----4-:R-:W-:-:S06]  /*11810*/  ULEA UR4, UR5, UR4, 0x18 ;  /* 0x0000000405047291 */ /* 0x010fcc000f8ec03f */
[----:B------:R-:W-:-:S05]  /*11820*/  IMAD.U32 R0, RZ, RZ, UR4 ;  /* 0x00000004ff007e24 */ /* 0x000fca000f8e00ff */
[----:B------:R4:W0:Y:S04]  /*11830*/  LDS.128 R16, [R0+0x288d0] ;  /* 0x0288d00000107984 */ /* 0x0008280000000c00 */
[----:B------:R4:W-:Y:S01]  /*11840*/  STL [R1+0x4], R0 ;  /* 0x0000040001007387 */ /* 0x0009e20000100800 */
[----:B------:R-:W-:Y:S06]  /*11850*/  BAR.ARV 0x4, 0x180 ;  /* 0x0106000000007b1d */ /* 0x000fec0000002000 */
[----:B------:R-:W-:Y:S05]  /*11860*/  BRA `(.L_x_2609) ;  /* 0x0000000800d47947 */ /* 0x000fea0003800000 */
.L_x_2608:
[----:B------:R-:W4:Y:S01]  /*11870*/  S2R R0, SR_TID.X ;  /* 0x0000000000007919 */ /* 0x000f220000002100 */
[----:B------:R-:W-:Y:S01]  /*11880*/  UMOV UR4, 0xffffffff ;  /* 0xffffffff00047882 */ /* 0x000fe20000000000 */
[----:B----4-:R-:W-:-:S04]  /*11890*/  LOP3.LUT R4, R0, 0x1f, RZ, 0xc0, !PT ;  /* 0x0000001f00047812 */ /* 0x010fc800078ec0ff */
[----:B------:R-:W-:Y:S01]  /*118a0*/  ISETP.NE.AND P0, PT, R4, 0x1f, PT ;  /* 0x0000001f0400780c */ /* 0x000fe20003f05270 */
[----:B------:R-:W-:-:S12]  /*118b0*/  BRA.DIV UR4, `(.L_x_2610) ;  /* 0x0000002204407947 */ /* 0x000fd8000b800000 */
[----:B------:R-:W-:Y:S01]  /*118c0*/  IMAD.IADD R5, R19, 0x1, R4 ;  /* 0x0000000113057824 */ /* 0x000fe200078e0204 */
[----:B------:R-:W-:-:S04]  /*118d0*/  ULDC UR4, c[0x0][0xc3c] ;  /* 0x00030f0000047ab9 */ /* 0x000fc80000000800 */
[----:B------:R-:W-:-:S13]  /*118e0*/  ISETP.GE.OR P1, PT, R5, UR4, !P0 ;  /* 0x0000000405007c0c */ /* 0x000fda000c726670 */
[----:B------:R-:W4:Y:S02]  /*118f0*/  @!P1 LDC.64 R2, c[0x0][0xc80] ;  /* 0x00032000ff029b82 */ /* 0x000f240000000a00 */
[----:B----4-:R-:W-:-:S06]  /*11900*/  @!P1 IMAD.WIDE R2, R5, 0x4, R2 ;  /* 0x0000000405029825 */ /* 0x010fcc00078e0202 */
[----:B------:R4:W2:Y:S01]  /*11910*/  @!P1 LDG.E R3, desc[UR40][R2.64] ;  /* 0x0000002802039981 */ /* 0x0008a2000c1e1900 */
[C---:B------:R-:W-:Y:S02]  /*11920*/  ISETP.GE.U32.AND P2, PT, R4.reuse, 0x2, PT ;  /* 0x000000020400780c */ /* 0x040fe40003f46070 */
[C---:B------:R-:W-:Y:S01]  /*11930*/  ISETP.GE.U32.AND P3, PT, R4.reuse, 0x4, PT ;  /* 0x000000040400780c */ /* 0x040fe20003f66070 */
[----:B------:R-:W-:Y:S01]  /*11940*/  SHFL.IDX PT, R0, R16, RZ, 0x1f ;  /* 0x00001fff10007589 */ /* 0x000fe200000e0000 */
[C---:B------:R-:W-:Y:S02]  /*11950*/  ISETP.GE.U32.AND P4, PT, R4.reuse, 0x8, PT ;  /* 0x000000080400780c */ /* 0x040fe40003f86070 */
[C---:B------:R-:W-:Y:S01]  /*11960*/  ISETP.GE.U32.AND P5, PT, R4.reuse, 0x10, PT ;  /* 0x000000100400780c */ /* 0x040fe20003fa6070 */
[----:B----4-:R-:W-:Y:S02]  /*11970*/  IMAD.MOV.U32 R2, RZ, RZ, RZ ;  /* 0x000000ffff027224 */ /* 0x010fe400078e00ff */
[----:B--2---:R-:W-:Y:S01]  /*11980*/  @!P1 IMAD.MOV.U32 R2, RZ, RZ, R3 ;  /* 0x000000ffff029224 */ /* 0x004fe200078e0003 */
        /* <DEDUP_REMOVED lines=18> */
.L_x_2676:
[----:B------:R-:W-:Y:S02]  /*11ab0*/  ULDC UR4, c[0x0][0xc38] ;  /* 0x00030e0000047ab9 */ /* 0x000fe40000000800 */
[----:B------:R-:W-:-:S04]  /*11ac0*/  IMAD.U32 R4, RZ, RZ, UR4 ;  /* 0x00000004ff047e24 */ /* 0x000fc8000f8e00ff */
[----:B----4-:R-:W-:-:S04]  /*11ad0*/  IMAD R16, R14, R4, RZ ;  /* 0x000000040e107224 */ /* 0x010fc800078e02ff */
[----:B------:R-:W-:-:S05]  /*11ae0*/  IMAD.IADD R5, R5, 0x1, R16 ;  /* 0x0000000105057824 */ /* 0x000fca00078e0210 */
[----:B------:R-:W-:-:S13]  /*11af0*/  ISETP.GT.AND P6, PT, R5, R0, PT ;  /* 0x000000000500720c */ /* 0x000fda0003fc4270 */
[----:B------:R-:W-:Y:S05]  /*11b00*/  @P6 BRA `(.L_x_2611) ;  /* 0x00000000009c6947 */ /* 0x000fea0003800000 */
.L_x_2616:
[----:B------:R-:W4:Y:S01]  /*11b10*/  LDC R2, c[0x0][0xc3c] ;  /* 0x00030f00ff027b82 */ /* 0x000f220000000800 */
[----:B------:R-:W-:-:S05]  /*11b20*/  VIADD R19, R19, 0x1f ;  /* 0x0000001f13137836 */ /* 0x000fca0000000000 */
[----:B----4-:R-:W-:-:S13]  /*11b30*/  ISETP.GE.AND P6, PT, R19, R2, PT ;  /* 0x000000021300720c */ /* 0x010fda0003fc6270 */
[----:B------:R-:W-:Y:S05]  /*11b40*/  @P6 BRA `(.L_x_2612) ;  /* 0x0000000400d06947 */ /* 0x000fea0003800000 */
[----:B--2---:R-:W2:Y:S01]  /*11b50*/  S2R R3, SR_TID.X ;  /* 0x0000000000037919 */ /* 0x004ea20000002100 */
[----:B------:R-:W-:Y:S01]  /*11b60*/  BSSY B0, `(.L_x_2613) ;  /* 0x0000009000007945 */ /* 0x000fe20003800000 */
[----:B--2---:R-:W-:-:S05]  /*11b70*/  LOP3.LUT R3, R3, 0x1f, RZ, 0xc0, !PT ;  /* 0x0000001f03037812 */ /* 0x004fca00078ec0ff */
[----:B---3--:R-:W-:-:S05]  /*11b80*/  IMAD.IADD R7, R19, 0x1, R3 ;  /* 0x0000000113077824 */ /* 0x008fca00078e0203 */
[----:B------:R-:W-:Y:S01]  /*11b90*/  ISETP.GE.OR P6, PT, R7, R2, !P0 ;  /* 0x000000020700720c */ /* 0x000fe200047c6670 */
[----:B------:R-:W-:-:S12]  /*11ba0*/  IMAD.MOV.U32 R2, RZ, RZ, RZ ;  /* 0x000000ffff027224 */ /* 0x000fd800078e00ff */
[----:B------:R-:W-:Y:S05]  /*11bb0*/  @P6 BRA `(.L_x_2614) ;  /* 0x00000000000c6947 */ /* 0x000fea0003800000 */
[----:B------:R-:W2:Y:S02]  /*11bc0*/  LDC.64 R2, c[0x0][0xc80] ;  /* 0x00032000ff027b82 */ /* 0x000ea40000000a00 */
[----:B--2---:R-:W-:-:S06]  /*11bd0*/  IMAD.WIDE R2, R7, 0x4, R2 ;  /* 0x0000000407027825 */ /* 0x004fcc00078e0202 */
[----:B------:R2:W5:Y:S02]  /*11be0*/  LDG.E R2, desc[UR40][R2.64] ;  /* 0x0000002802027981 */ /* 0x000564000c1e1900 */
.L_x_2614:
[----:B------:R-:W-:Y:S05]  /*11bf0*/  BSYNC B0 ;  /* 0x0000000000007941 */ /* 0x000fea0003800000 */
.L_x_2613:
[----:B------:R-:W-:-:S03]  /*11c00*/  UMOV UR4, 0xffffffff ;  /* 0xffffffff00047882 */ /* 0x000fc60000000000 */
[----:B------:R-:W-:Y:S05]  /*11c10*/  BRA.DIV UR4, `(.L_x_2615) ;  /* 0x00000022048c7947 */ /* 0x000fea000b800000 */
[----:B-----5:R-:W2:Y:S02]  /*11c20*/  SHFL.UP PT, R14, R2, 0x1, RZ ;  /* 0x04200000020e7989 */ /* 0x020ea400000e00ff */
        /* <DEDUP_REMOVED lines=15> */
.L_x_2684:
[----:B------:R-:W-:Y:S02]  /*11d20*/  ULDC UR4, c[0x0][0xc38] ;  /* 0x00030e0000047ab9 */ /* 0x000fe40000000800 */
[----:B------:R-:W-:-:S04]  /*11d30*/  IMAD.U32 R4, RZ, RZ, UR4 ;  /* 0x00000004ff047e24 */ /* 0x000fc8000f8e00ff */
[----:B---3--:R-:W-:-:S04]  /*11d40*/  IMAD R16, R14, R4, RZ ;  /* 0x000000040e107224 */ /* 0x008fc800078e02ff */
[----:B------:R-:W-:-:S05]  /*11d50*/  IMAD.IADD R5, R16, 0x1, R5 ;  /* 0x0000000110057824 */ /* 0x000fca00078e0205 */
[----:B------:R-:W-:-:S13]  /*11d60*/  ISETP.GT.AND P6, PT, R5, R0, PT ;  /* 0x000000000500720c */ /* 0x000fda0003fc4270 */
[----:B------:R-:W-:Y:S05]  /*11d70*/  @!P6 BRA `(.L_x_2616) ;  /* 0xfffffffc0064e947 */ /* 0x000fea000383ffff */
.L_x_2611:
        /* <DEDUP_REMOVED lines=8> */
.L_x_2688:
[----:B------:R-:W-:Y:S01]  /*11e00*/  ISETP.NE.AND P0, PT, R5, RZ, PT ;  /* 0x000000ff0500720c */ /* 0x000fe20003f05270 */
[----:B------:R-:W-:-:S12]  /*11e10*/  IMAD.MOV.U32 R5, RZ, RZ, RZ ;  /* 0x000000ffff057224 */ /* 0x000fd800078e00ff */
[----:B------:R-:W-:Y:S05]  /*11e20*/  @!P0 BRA `(.L_x_2618) ;  /* 0x0000000000108947 */ /* 0x000fea0003800000 */
[----:B------:R-:W-:Y:S01]  /*11e30*/  UMOV UR4, 0xffffffff ;  /* 0xffffffff00047882 */ /* 0x000fe20000000000 */
[----:B------:R-:W-:Y:S02]  /*11e40*/  VIADD R12, R6, 0xffffffff ;  /* 0xffffffff060c7836 */ /* 0x000fe40000000000 */
[----:B------:R-:W-:Y:S05]  /*11e50*/  BRA.DIV UR4, `(.L_x_2619) ;  /* 0x0000002604047947 */ /* 0x000fea000b800000 */
[----:B------:R0:W0:Y:S02]  /*11e60*/  SHFL.IDX PT, R5, R3, R12, 0x1f ;  /* 0x00001f0c03057589 */ /* 0x00002400000e0000 */
.L_x_2618:
[----:B0-2-4-:R-:W0:Y:S01]  /*11e70*/  LDC.64 R2, c[0x0][0xc90] ;  /* 0x00032400ff027b82 */ /* 0x015e220000000a00 */
[----:B------:R-:W-:-:S04]  /*11e80*/  IMAD.IADD R19, R6, 0x1, R19 ;  /* 0x0000000106137824 */ /* 0x000fc800078e0213 */
[----:B0-----:R-:W-:-:S05]  /*11e90*/  IMAD.WIDE R2, R19, 0x4, R2 ;  /* 0x0000000413027825 */ /* 0x001fca00078e0202 */
[----:B---3--:R-:W2:Y:S01]  /*11ea0*/  LDG.E R7, desc[UR40][R2.64] ;  /* 0x0000002802077981 */ /* 0x008ea2000c1e1900 */
[----:B------:R-:W-:-:S04]  /*11eb0*/  IMAD R16, R5, R4, R16 ;  /* 0x0000000405107224 */ /* 0x000fc800078e0210 */
[----:B------:R-:W-:Y:S02]  /*11ec0*/  IMAD.IADD R0, R0, 0x1, -R16 ;  /* 0x0000000100007824 */ /* 0x000fe400078e0a10 */
[----:B--2---:R-:W-:-:S05]  /*11ed0*/  IMAD R6, R17, R7, RZ ;  /* 0x0000000711067224 */ /* 0x004fca00078e02ff */
[----:B-----5:R-:W-:-:S04]  /*11ee0*/  IABS R8, R6 ;  /* 0x0000000600087213 */ /* 0x020fc80000000000 */
        /* <DEDUP_REMOVED lines=58> */
.L_x_2612:
[----:B------:R-:W-:Y:S01]  /*12290*/  UMOV UR4, URZ ;  /* 0x0000003f00047c82 */ /* 0x000fe20008000000 */
[----:B------:R-:W-:Y:S01]  /*122a0*/  UMOV UR5, URZ ;  /* 0x0000003f00057c82 */ /* 0x000fe20008000000 */
[----:B------:R-:W-:Y:S01]  /*122b0*/  ULDC UR6, c[0x0][0xc3c] ;  /* 0x00030f0000067ab9 */ /* 0x000fe20000000800 */
[----:B------:R-:W-:Y:S02]  /*122c0*/  IMAD.MOV.U32 R16, RZ, RZ, R0 ;  /* 0x000000ffff107224 */ /* 0x000fe400078e0000 */
[----:B------:R-:W-:Y:S02]  /*122d0*/  IMAD.U32 R17, RZ, RZ, UR4 ;  /* 0x00000004ff117e24 */ /* 0x000fe4000f8e00ff */
[----:B------:R-:W-:Y:S02]  /*122e0*/  IMAD.U32 R18, RZ, RZ, UR5 ;  /* 0x00000005ff127e24 */ /* 0x000fe4000f8e00ff */
[----:B------:R-:W-:-:S07]  /*122f0*/  IMAD.U32 R19, RZ, RZ, UR6 ;  /* 0x00000006ff137e24 */ /* 0x000fce000f8e00ff */
.L_x_2620:
[----:B------:R4:W3:Y:S01]  /*12300*/  LDL R2, [R1+0x4] ;  /* 0x0000040001027983 */ /* 0x0008e20000100800 */
[----:B------:R-:W0:Y:S01]  /*12310*/  S2R R0, SR_TID.X ;  /* 0x0000000000007919 */ /* 0x000e220000002100 */
[----:B------:R-:W-:Y:S05]  /*12320*/  WARPSYNC.ALL ;  /* 0x0000000000007948 */ /* 0x000fea0003800000 */
[----:B0-----:R-:W-:Y:S01]  /*12330*/  LOP3.LUT R0, R0, 0x1f, RZ, 0xc0, !PT ;  /* 0x0000001f00007812 */ /* 0x001fe200078ec0ff */
[----:B------:R-:W-:Y:S03]  /*12340*/  BAR.SYNC.DEFER_BLOCKING 0x4, 0x180 ;  /* 0x0106000000007b1d */ /* 0x000fe60000010000 */
[----:B------:R-:W-:-:S13]  /*12350*/  ISETP.NE.AND P0, PT, R0, RZ, PT ;  /* 0x000000ff0000720c */ /* 0x000fda0003f05270 */
[----:B--2---:R-:W3:Y:S01]  /*12360*/  @!P0 S2R R3, SR_CgaCtaId ;  /* 0x0000000000038919 */ /* 0x004ee20000008800 */
[----:B------:R-:W-:-:S04]  /*12370*/  @!P0 MOV R0, 0x400 ;  /* 0x0000040000008802 */ /* 0x000fc80000000f00 */
[----:B---3--:R-:W-:-:S05]  /*12380*/  @!P0 LEA R2, R3, R0, 0x18 ;  /* 0x0000000003028211 */ /* 0x008fca00078ec0ff */
[----:B------:R4:W-:Y:S04]  /*12390*/  @!P0 STS.128 [R2+0x288d0], R16 ;  /* 0x0288d01002008388 */ /* 0x0009e80000000c00 */
[----:B------:R4:W-:Y:S01]  /*123a0*/  @!P0 STL [R1+0x4], R2 ;  /* 0x0000040201008387 */ /* 0x0009e20000100800 */
[----:B------:R-:W-:Y:S06]  /*123b0*/  BAR.ARV 0x5, 0x180 ;  /* 0x0146000000007b1d */ /* 0x000fec0000002000 */
.L_x_2609:
[----:B------:R-:W-:Y:S02]  /*123c0*/  ULDC UR4, c[0x0][0xc3c] ;  /* 0x00030f0000047ab9 */ /* 0x000fe40000000800 */
[----:B0-----:R-:W-:-:S13]  /*123d0*/  ISETP.GE.AND P0, PT, R19, UR4, PT ;  /* 0x0000000413007c0c */ /* 0x001fda000bf06270 */
[----:B------:R-:W-:Y:S05]  /*123e0*/  @!P0 BRA `(.L_x_2621) ;  /* 0xffffffac00c88947 */ /* 0x000fea000383ffff */
[----:B------:R-:W-:Y:S05]  /*123f0*/  BSYNC B8 ;  /* 0x0000000000087941 */ /* 0x000fea0003800000 */
.L_x_2522:
[----:B----4-:R-:W4:Y:S01]  /*12400*/  LDL.LU R0, [R1+0x48] ;  /* 0x0000480001007983 */ /* 0x010f220000300800 */
[----:B------:R-:W-:Y:S01]  /*12410*/  BSSY B0, `(.L_x_2622) ;  /* 0x000000b000007945 */ /* 0x000fe20003800000 */
[----:B------:R-:W0:Y:S01]  /*12420*/  S2R R5, SR_CgaCtaId ;  /* 0x0000000000057919 */ /* 0x000e220000008800 */
[----:B----4-:R-:W-:-:S05]  /*12430*/  VIADD R0, R0, 0x1 ;  /* 0x0000000100007836 */ /* 0x010fca0000000000 */
[----:B------:R-:W-:-:S04]  /*12440*/  LEA.HI R2, R0, R0, RZ, 0x1 ;  /* 0x0000000000027211 */ /* 0x000fc800078f08ff */
[----:B------:R-:W-:-:S05]  /*12450*/  LOP3.LUT R3, R2, 0xfffffffe, RZ, 0xc0, !PT ;  /* 0xfffffffe02037812 */ /* 0x000fca00078ec0ff */
[----:B------:R-:W-:Y:S01]  /*12460*/  IMAD.IADD R3, R0, 0x1, -R3 ;  /* 0x0000000100037824 */ /* 0x000fe200078e0a03 */
[----:B------:R-:W-:-:S04]  /*12470*/  MOV R0, 0x400 ;  /* 0x0000040000007802 */ /* 0x000fc80000000f00 */
[----:B0-----:R-:W-:Y:S02]  /*12480*/  LEA R0, R5, R0, 0x18 ;  /* 0x0000000005007211 */ /* 0x001fe400078ec0ff */
[----:B------:R-:W-:-:S04]  /*12490*/  SHF.L.U32 R3, R3, 0x1f, RZ ;  /* 0x0000001f03037819 */ /* 0x000fc800000006ff */
[----:B------:R-:W0:Y:S02]  /*124a0*/  SYNCS.PHASECHK.TRANS64.TRYWAIT P0, [R0+URZ+0x28820], R3 ;  /* 0x02882003000075a7 */ /* 0x000e24000800017f */
[----:B0-----:R-:W-:Y:S05]  /*124b0*/  @!P0 BRA `(.L_x_2623) ;  /* 0x0000001c00948947 */ /* 0x001fea0003800000 */
.L_x_2691:
[----:B------:R-:W-:Y:S05]  /*124c0*/  BSYNC B0 ;  /* 0x0000000000007941 */ /* 0x000fea0003800000 */
.L_x_2622:
[----:B------:R-:W-:-:S03]  /*124d0*/  UMOV UR4, 0xffffffff ;  /* 0xffffffff00047882 */ /* 0x000fc60000000000 */
[----:B------:R-:W-:Y:S05]  /*124e0*/  BRA.DIV UR4, `(.L_x_2624) ;  /* 0x0000001e049c7947 */ /* 0x000fea000b800000 */
[----:B------:R-:W4:Y:S02]  /*124f0*/  S2R R2, SR_TID.X ;  /* 0x0000000000027919 */ /* 0x000f240000002100 */
[----:B----4-:R-:W-:-:S04]  /*12500*/  SHF.R.U32.HI R2, RZ, 0x5, R2 ;  /* 0x00000005ff027819 */ /* 0x010fc80000011602 */
[----:B------:R-:W-:-:S05]  /*12510*/  LOP3.LUT R2, R2, 0x3, RZ, 0xc0, !PT ;  /* 0x0000000302027812 */ /* 0x000fca00078ec0ff */
[----:B------:R4:W0:Y:S02]  /*12520*/  SHFL.IDX PT, R14, R2, RZ, 0x1f ;  /* 0x00001fff020e7589 */ /* 0x00082400000e0000 */
.L_x_2694:
[----:B0-----:R-:W-:Y:S01]  /*12530*/  ISETP.NE.AND P0, PT, R14, RZ, PT ;  /* 0x000000ff0e00720c */ /* 0x001fe20003f05270 */
[----:B------:R-:W-:-:S12]  /*12540*/  BSSY B0, `(.L_x_2625) ;  /* 0x0000027000007945 */ /* 0x000fd80003800000 */
[----:B------:R-:W-:Y:S05]  /*12550*/  @P0 BRA `(.L_x_2626) ;  /* 0x0000000000940947 */ /* 0x000fea0003800000 */
[----:B------:R-:W-:-:S03]  /*12560*/  UMOV UR4, 0xffffffff ;  /* 0xffffffff00047882 */ /* 0x000fc60000000000 */
[----:B------:R-:W-:Y:S05]  /*12570*/  BRA.DIV UR4, `(.L_x_2627) ;  /* 0x0000001e04ac7947 */ /* 0x000fea000b800000 */
[----:B------:R-:W-:-:S13]  /*12580*/  ELECT P6, URZ, PT ;  /* 0x00000000003f782f */ /* 0x000fda00038c0000 */
.L_x_2697:
[----:B------:R-:W-:Y:S05]  /*12590*/  @!P6 BRA `(.L_x_2626) ;  /* 0x000000000084e947 */ /* 0x000fea0003800000 */
[----:B----4-:R-:W4:Y:S02]  /*125a0*/  LDL.LU R2, [R1+0x54] ;  /* 0x0000540001027983 */ /* 0x010f240000300800 */
[----:B----4-:R-:W-:-:S04]  /*125b0*/  LOP3.LUT R2, R2, 0x2, RZ, 0xfc, !PT ;  /* 0x0000000202027812 */ /* 0x010fc800078efcff */
[----:B------:R-:W-:-:S13]  /*125c0*/  ISETP.NE.AND P2, PT, R2, 0x3, PT ;  /* 0x000000030200780c */ /* 0x000fda0003f45270 */
[----:B------:R-:W-:Y:S05]  /*125d0*/  @!P2 BRA `(.L_x_2628) ;  /* 0x000000000004a947 */ /* 0x000fea0003800000 */
[----:B------:R-:W-:Y:S01]  /*125e0*/  BPT.TRAP 0x1 ;  /* 0x000000040000795c */ /* 0x000fe20000300000 */
.L_x_2628:
[----:B------:R-:W4:Y:S04]  /*125f0*/  LDL R3, [R1+0x8] ;  /* 0x0000080001037983 */ /* 0x000f280000100800 */
[----:B--23--:R-:W2:Y:S01]  /*12600*/  LDL.LU R7, [R1+0x14] ;  /* 0x0000140001077983 */ /* 0x00cea20000300800 */
[----:B------:R-:W-:-:S04]  /*12610*/  VIADD R2, R0, 0x28840 ;  /* 0x0002884000027836 */ /* 0x000fc80000000000 */
[C---:B----4-:R-:W-:Y:S02]  /*12620*/  IMAD R6, R3.reuse, 0x8, R2 ;  /* 0x0000000803067824 */ /* 0x050fe400078e0202 */
        /* <DEDUP_REMOVED lines=10> */
.L_x_2698:
[----:B------:R-:W2:Y:S02]  /*126d0*/  SYNCS.PHASECHK.TRANS64.TRYWAIT P0, [R7+URZ], R2 ;  /* 0x00000002070075a7 */ /* 0x000ea4000800017f */
[----:B--2---:R-:W-:Y:S05]  /*126e0*/  @!P0 BRA `(.L_x_2630) ;  /* 0x0000001c00848947 */ /* 0x004fea0003800000 */
.L_x_2699:
[----:B------:R-:W-:Y:S05]  /*126f0*/  @!P2 BRA `(.L_x_2631) ;  /* 0x000000000004a947 */ /* 0x000fea0003800000 */
[----:B------:R-:W-:Y:S01]  /*12700*/  BPT.TRAP 0x1 ;  /* 0x000000040000795c */ /* 0x000fe20000300000 */
.L_x_2631:
[----:B------:R-:W3:Y:S01]  /*12710*/  LDL.LU R4, [R1+0x8] ;  /* 0x0000080001047983 */ /* 0x000ee20000300800 */
[----:B------:R-:W-:-:S04]  /*12720*/  VIADD R0, R0, 0x28860 ;  /* 0x0002886000007836 */ /* 0x000fc80000000000 */
[----:B---3--:R-:W-:-:S04]  /*12730*/  IMAD R4, R4, 0x8, R0 ;  /* 0x0000000804047824 */ /* 0x008fc800078e0200 */
[----:B------:R-:W3:Y:S02]  /*12740*/  SYNCS.PHASECHK.TRANS64.TRYWAIT P0, [R4+URZ], R5 ;  /* 0x00000005040075a7 */ /* 0x000ee4000800017f */
[----:B---3--:R-:W-:Y:S05]  /*12750*/  @!P0 BRA `(.L_x_2632) ;  /* 0x0000001c007c8947 */ /* 0x008fea0003800000 */
.L_x_2700:
[----:B------:R-:W-:-:S07]  /*12760*/  IMAD R3, R3, 0x8, R0 ;  /* 0x0000000803037824 */ /* 0x000fce00078e0200 */
.L_x_2633:
[----:B----4-:R4:W0:Y:S02]  /*12770*/  SYNCS.PHASECHK.TRANS64.TRYWAIT P0, [R3+URZ], R2 ;  /* 0x00000002030075a7 */ /* 0x010824000800017f */
[----:B0-----:R-:W-:Y:S05]  /*12780*/  @!P0 NANOSLEEP.SYNCS 0x989680 ;  /* 0x009896800000895d */ /* 0x001fea0003900000 */
[----:B------:R-:W0:Y:S02]  /*12790*/  @!P0 SYNCS.PHASECHK.TRANS64 P0, [R3+URZ], R2 ;  /* 0x00000002030085a7 */ /* 0x000e24000800007f */
[----:B0-----:R-:W-:Y:S05]  /*127a0*/  @!P0 BRA `(.L_x_2633) ;  /* 0xfffffffc00f08947 */ /* 0x001fea000383ffff */
.L_x_2626:
[----:B------:R-:W-:Y:S05]  /*127b0*/  BSYNC B0 ;  /* 0x0000000000007941 */ /* 0x000fea0003800000 */
.L_x_2625:
[----:B------:R-:W-:Y:S05]  /*127c0*/  EXIT ;  /* 0x000000000000794d */ /* 0x000fea0003800000 */
.L_x_2464:
[----:B0-----:R-:W-:-:S04]  /*127d0*/  IMAD.U32 R3, RZ, RZ, UR38 ;  /* 0x00000026ff037e24 */ /* 0x001fc8000f8e00ff */
[----:B------:R0:W1:Y:S03]  /*127e0*/  SYNCS.PHASECHK.TRANS64.TRYWAIT P1, [R3+URZ+0x28800], R0 ;  /* 0x02880000030075a7 */ /* 0x000066000802017f */
[----:B-1----:R-:W-:Y:S05]  /*127f0*/  @!P1 NANOSLEEP.SYNCS 0x989680 ;  /* 0x009896800000995d */ /* 0x002fea0003900000 */
[----:B------:R-:W1:Y:S02]  /*12800*/  @!P1 SYNCS.PHASECHK.TRANS64 P1, [R3+URZ+0x28800], R0 ;  /* 0x02880000030095a7 */ /* 0x000e64000802007f */
[----:B-1----:R-:W-:Y:S05]  /*12810*/  @!P1 BRA `(.L_x_2464) ;  /* 0xfffffffc00ec9947 */ /* 0x002fea000383ffff */
[----:B------:R-:W-:Y:S05]  /*12820*/  BRA `(.L_x_2634) ;  /* 0xfffffeec00c87947 */ /* 0x000fea000383ffff */
.L_x_2468:
[----:B-1----:R1:W2:Y:S02]  /*12830*/  SYNCS.PHASECHK.TRANS64.TRYWAIT P2, [R0+URZ+0x28830], R3 ;  /* 0x02883003000075a7 */ /* 0x0022a4000804017f */
[----:B--2---:R-:W-:Y:S05]  /*12840*/  @!P2 NANOSLEEP.SYNCS 0x989680 ;  /* 0x009896800000a95d */ /* 0x004fea0003900000 */
[----:B------:R-:W2:Y:S02]  /*12850*/  @!P2 SYNCS.PHASECHK.TRANS64 P2, [R0+URZ+0x28830], R3 ;  /* 0x028830030000a5a7 */ /* 0x000ea4000804007f */
[----:B--2---:R-:W-:Y:S05]  /*12860*/  @!P2 BRA `(.L_x_2468) ;  /* 0xfffffffc00f0a947 */ /* 0x004fea000383ffff */
[----:B------:R-:W-:Y:S05]  /*12870*/  BRA `(.L_x_2467) ;  /* 0xfffffeec00ec7947 */ /* 0x000fea000383ffff */
.L_x_2473:
[----:B-1----:R-:W-:-:S04]  /*12880*/  IMAD.U32 R9, RZ, RZ, UR6 ;  /* 0x00000006ff097e24 */ /* 0x002fc8000f8e00ff */
[----:B------:R1:W2:Y:S03]  /*12890*/  SYNCS.PHASECHK.TRANS64.TRYWAIT P3, [R9+URZ+0x28830], R8 ;  /* 0x02883008090075a7 */ /* 0x0002a6000806017f */
[----:B--2---:R-:W-:Y:S05]  /*128a0*/  @!P3 NANOSLEEP.SYNCS 0x989680 ;  /* 0x009896800000b95d */ /* 0x004fea0003900000 */
[----:B------:R-:W2:Y:S02]  /*128b0*/  @!P3 SYNCS.PHASECHK.TRANS64 P3, [R9+URZ+0x28830], R8 ;  /* 0x028830080900b5a7 */ /* 0x000ea4000806007f */
[----:B--2---:R-:W-:Y:S05]  /*128c0*/  @!P3 BRA `(.L_x_2473) ;  /* 0xfffffffc00ecb947 */ /* 0x004fea000383ffff */
[----:B------:R-:W-:Y:S05]  /*128d0*/  BRA `(.L_x_2470) ;  /* 0xffffff1800e87947 */ /* 0x000fea000383ffff */
.L_x_2477:
[----:B-1----:R-:W-:-:S04]  /*128e0*/  IMAD.U32 R9, RZ, RZ, UR6 ;  /* 0x00000006ff097e24 */ /* 0x002fc8000f8e00ff */
[----:B------:R1:W2:Y:S03]  /*128f0*/  SYNCS.PHASECHK.TRANS64.TRYWAIT P3, [R9+URZ+0x28850], R8 ;  /* 0x02885008090075a7 */ /* 0x0002a6000806017f */
[----:B--2---:R-:W-:Y:S05]  /*12900*/  @!P3 NANOSLEEP.SYNCS 0x989680 ;  /* 0x009896800000b95d */ /* 0x004fea0003900000 */
[----:B------:R-:W2:Y:S02]  /*12910*/  @!P3 SYNCS.PHASECHK.TRANS64 P3, [R9+URZ+0x28850], R8 ;  /* 0x028850080900b5a7 */ /* 0x000ea4000806007f */
[----:B--2---:R-:W-:Y:S05]  /*12920*/  @!P3 BRA `(.L_x_2477) ;  /* 0xfffffffc00ecb947 */ /* 0x004fea000383ffff */
[----:B------:R-:W-:Y:S05]  /*12930*/  BRA `(.L_x_2474) ;  /* 0xffffff1c00b07947 */ /* 0x000fea000383ffff */
.L_x_2483:
[----:B-1----:R-:W-:-:S04]  /*12940*/  IMAD.U32 R8, RZ, RZ, UR6 ;  /* 0x00000006ff087e24 */ /* 0x002fc8000f8e00ff */
[----:B------:R1:W2:Y:S03]  /*12950*/  SYNCS.PHASECHK.TRANS64.TRYWAIT P2, [R8+URZ+0x28830], R5 ;  /* 0x02883005080075a7 */ /* 0x0002a6000804017f */
[----:B--2---:R-:W-:Y:S05]  /*12960*/  @!P2 NANOSLEEP.SYNCS 0x989680 ;  /* 0x009896800000a95d */ /* 0x004fea0003900000 */
[----:B------:R-:W2:Y:S02]  /*12970*/  @!P2 SYNCS.PHASECHK.TRANS64 P2, [R8+URZ+0x28830], R5 ;  /* 0x028830050800a5a7 */ /* 0x000ea4000804007f */
[----:B--2---:R-:W-:Y:S05]  /*12980*/  @!P2 BRA `(.L_x_2483) ;  /* 0xfffffffc00eca947 */ /* 0x004fea000383ffff */
[----:B------:R-:W-:Y:S05]  /*12990*/  BRA `(.L_x_2480) ;  /* 0xffffff4c00107947 */ /* 0x000fea000383ffff */
.L_x_2487:
[----:B-1----:R-:W-:-:S04]  /*129a0*/  IMAD.U32 R8, RZ, RZ, UR6 ;  /* 0x00000006ff087e24 */ /* 0x002fc8000f8e00ff */
[----:B------:R1:W2:Y:S03]  /*129b0*/  SYNCS.PHASECHK.TRANS64.TRYWAIT P2, [R8+URZ+0x28850], R5 ;  /* 0x02885005080075a7 */ /* 0x0002a6000804017f */
[----:B--2---:R-:W-:Y:S05]  /*129c0*/  @!P2 NANOSLEEP.SYNCS 0x989680 ;  /* 0x009896800000a95d */ /* 0x004fea0003900000 */
[----:B------:R-:W2:Y:S02]  /*129d0*/  @!P2 SYNCS.PHASECHK.TRANS64 P2, [R8+URZ+0x28850], R5 ;  /* 0x028850050800a5a7 */ /* 0x000ea4000804007f */
[----:B--2---:R-:W-:Y:S05]  /*129e0*/  @!P2 BRA `(.L_x_2487) ;  /* 0xfffffffc00eca947 */ /* 0x004fea000383ffff */
[----:B------:R-:W-:Y:S05]  /*129f0*/  BRA `(.L_x_2484) ;  /* 0xffffff4c00d87947 */ /* 0x000fea000383ffff */
.L_x_2492:
[----:B-1----:R-:W-:-:S04]  /*12a00*/  IMAD.U32 R5, RZ, RZ, UR5 ;  /* 0x00000005ff057e24 */ /* 0x002fc8000f8e00ff */
[----:B------:R1:W2:Y:S03]  /*12a10*/  SYNCS.PHASECHK.TRANS64.TRYWAIT P0, [R5+URZ+0x28850], R4 ;  /* 0x02885004050075a7 */ /* 0x0002a6000800017f */
[----:B--2---:R-:W-:Y:S05]  /*12a20*/  @!P0 NANOSLEEP.SYNCS 0x989680 ;  /* 0x009896800000895d */ /* 0x004fea0003900000 */
[----:B------:R-:W2:Y:S02]  /*12a30*/  @!P0 SYNCS.PHASECHK.TRANS64 P0, [R5+URZ+0x28850], R4 ;  /* 0x02885004050085a7 */ /* 0x000ea4000800007f */
[----:B--2---:R-:W-:Y:S05]  /*12a40*/  @!P0 BRA `(.L_x_2492) ;  /* 0xfffffffc00ec8947 */ /* 0x004fea000383ffff */
[----:B------:R-:W-:Y:S05]  /*12a50*/  BRA `(.L_x_2491) ;  /* 0xffffff7000b87947 */ /* 0x000fea000383ffff */
.L_x_2534:
        /* <DEDUP_REMOVED lines=8> */
[----:B01----:R-:W-:Y:S05]  /*12ae0*/  WARPSYNC.COLLECTIVE R15, `(.L_x_2636) ;  /* 0x000000000f087348 */ /* 0x003fea0003c00000 */
[----:B------:R2:W3:Y:S02]  /*12af0*/  SHFL.IDX P6, R14, R13, R12, R11 ;  /* 0x0000000c0d0e7389 */ /* 0x0004e400000c000b */
[----:B0123--:R-:W-:Y:S01]  /*12b00*/  ENDCOLLECTIVE ;  /* 0x000000000000791b */ /* 0x00ffe20003800000 */
.L_x_2636:
[----:B------:R-:W-:Y:S05]  /*12b10*/  BSYNC B0 ;  /* 0x0000000000007941 */ /* 0x000fea0003800000 */
.L_x_2635:
[----:B------:R-:W-:Y:S05]  /*12b20*/  BRA `(.L_x_2637) ;  /* 0xffffffb4000c7947 */ /* 0x000fea000383ffff */
.L_x_2536:
[----:B------:R-:W-:Y:S01]  /*12b30*/  BSSY B0, `(.L_x_2638) ;  /* 0x0000006000007945 */ /* 0x000fe20003800000 */
[----:B------:R-:W-:-:S07]  /*12b40*/  IMAD.MOV.U32 R15, RZ, RZ, -0x1 ;  /* 0xffffffffff0f7424 */ /* 0x000fce00078e00ff */
[----:B0123--:R-:W-:Y:S05]  /*12b50*/  WARPSYNC.COLLECTIVE R15, `(.L_x_2639) ;  /* 0x000000000f0c7348 */ /* 0x00ffea0003c00000 */
[----:B------:R-:W-:Y:S02]  /*12b60*/  ELECT P6, UR62, PT ;  /* 0x00000000003e782f */ /* 0x000fe400038c0000 */
[----:B------:R-:W-:Y:S01]  /*12b70*/  MOV R14, UR62 ;  /* 0x0000003e000e7c02 */ /* 0x000fe20008000f00 */
[----:B0123--:R-:W-:Y:S10]  /*12b80*/  ENDCOLLECTIVE ;  /* 0x000000000000791b */ /* 0x00fff40003800000 */
.L_x_2639:
[----:B------:R-:W-:Y:S05]  /*12b90*/  BSYNC B0 ;  /* 0x0000000000007941 */ /* 0x000fea0003800000 */
.L_x_2638:
[----:B------:R-:W-:Y:S05]  /*12ba0*/  BRA `(.L_x_2640) ;  /* 0xffffffb400147947 */ /* 0x000fea000383ffff */
.L_x_2538:
[----:B---3--:R3:W4:Y:S02]  /*12bb0*/  SYNCS.PHASECHK.TRANS64.TRYWAIT P0, [R0+URZ+0x28840], R2 ;  /* 0x02884002000075a7 */ /* 0x008724000800017f */
[----:B----4-:R-:W-:Y:S05]  /*12bc0*/  @!P0 NANOSLEEP.SYNCS 0x989680 ;  /* 0x009896800000895d */ /* 0x010fea0003900000 */
[----:B------:R-:W4:Y:S02]  /*12bd0*/  @!P0 SYNCS.PHASECHK.TRANS64 P0, [R0+URZ+0x28840], R2 ;  /* 0x02884002000085a7 */ /* 0x000f24000800007f */
[----:B----4-:R-:W-:Y:S05]  /*12be0*/  @!P0 BRA `(.L_x_2538) ;  /* 0xfffffffc00f08947 */ /* 0x010fea000383ffff */
[----:B------:R-:W-:Y:S05]  /*12bf0*/  BRA `(.L_x_2641) ;  /* 0xffffffb400807947 */ /* 0x000fea000383ffff */
.L_x_2542:
[----:B------:R-:W-:Y:S01]  /*12c00*/  IMAD.MOV.U32 R13, RZ, RZ, R0 ;  /* 0x000000ffff0d7224 */ /* 0x000fe200078e0000 */
[----:B------:R-:W0:Y:S01]  /*12c10*/  S2R R6, SR_TID.X ;  /* 0x0000000000067919 */ /* 0x000e220000002100 */
[----:B------:R-:W-:Y:S02]  /*12c20*/  IMAD.MOV.U32 R12, RZ, RZ, RZ ;  /* 0x000000ffff0c7224 */ /* 0x000fe400078e00ff */
[----:B------:R-:W-:Y:S02]  /*12c30*/  IMAD.MOV.U32 R11, RZ, RZ, 0x181f ;  /* 0x0000181fff0b7424 */ /* 0x000fe400078e00ff */
[----:B------:R-:W-:Y:S02]  /*12c40*/  IMAD.MOV.U32 R15, RZ, RZ, -0x1 ;  /* 0xffffffffff0f7424 */ /* 0x000fe400078e00ff */
[----:B-----5:R-:W-:-:S07]  /*12c50*/  IMAD R2, R10, R7, RZ ;  /* 0x000000070a027224 */ /* 0x020fce00078e02ff */
[----:B0-----:R-:W-:Y:S05]  /*12c60*/  WARPSYNC.COLLECTIVE R15, `(.L_x_2642) ;  /* 0x000000000f087348 */ /* 0x001fea0003c00000 */
[----:B------:R1:W2:Y:S02]  /*12c70*/  SHFL.IDX P6, R14, R13, R12, R11 ;  /* 0x0000000c0d0e7389 */ /* 0x0002a400000c000b */
[----:B012---:R-:W-:Y:S01]  /*12c80*/  ENDCOLLECTIVE ;  /* 0x000000000000791b */ /* 0x007fe20003800000 */
.L_x_2642:
[----:B------:R-:W-:Y:S01]  /*12c90*/  IMAD.MOV.U32 R13, RZ, RZ, R3 ;  /* 0x000000ffff0d7224 */ /* 0x000fe200078e0003 */
[----:B------:R-:W-:Y:S01]  /*12ca0*/  LOP3.LUT R6, R6, 0x7f, RZ, 0xc0, !PT ;  /* 0x0000007f06067812 */ /* 0x000fe200078ec0ff */
[----:B------:R-:W-:-:S07]  /*12cb0*/  IMAD.MOV.U32 R4, RZ, RZ, R14 ;  /* 0x000000ffff047224 */ /* 0x000fce00078e000e */
[----:B------:R-:W-:Y:S05]  /*12cc0*/  WARPSYNC.COLLECTIVE R15, `(.L_x_2643) ;  /* 0x000000000f087348 */ /* 0x000fea0003c00000 */
[----:B------:R0:W1:Y:S02]  /*12cd0*/  SHFL.IDX P6, R14, R13, R12, R11 ;  /* 0x0000000c0d0e7389 */ /* 0x00006400000c000b */
[----:B01----:R-:W-:Y:S01]  /*12ce0*/  ENDCOLLECTIVE ;  /* 0x000000000000791b */ /* 0x003fe20003800000 */
.L_x_2643:
[----:B------:R-:W-:-:S05]  /*12cf0*/  SHF.R.U32.HI R6, RZ, 0x3, R6 ;  /* 0x00000003ff067819 */ /* 0x000fca0000011606 */
[----:B------:R-:W-:-:S05]  /*12d00*/  IMAD R17, R17, 0x80, R6 ;  /* 0x0000008011117824 */ /* 0x000fca00078e0206 */
[----:B------:R-:W-:Y:S01]  /*12d10*/  ISETP.GE.AND P2, PT, R17, R2, PT ;  /* 0x000000021100720c */ /* 0x000fe20003f46270 */
[----:B------:R-:W-:Y:S02]  /*12d20*/  IMAD.MOV.U32 R13, RZ, RZ, R0 ;  /* 0x000000ffff0d7224 */ /* 0x000fe400078e0000 */
[----:B------:R-:W-:Y:S02]  /*12d30*/  IMAD.MOV.U32 R12, RZ, RZ, 0x1 ;  /* 0x00000001ff0c7424 */ /* 0x000fe400078e00ff */
[----:B------:R-:W-:-:S08]  /*12d40*/  IMAD.MOV.U32 R5, RZ, RZ, R14 ;  /* 0x000000ffff057224 */ /* 0x000fd000078e000e */
[----:B------:R-:W-:Y:S05]  /*12d50*/  WARPSYNC.COLLECTIVE R15, `(.L_x_2644) ;  /* 0x000000000f087348 */ /* 0x000fea0003c00000 */
[----:B------:R0:W1:Y:S02]  /*12d60*/  SHFL.IDX P6, R14, R13, R12, R11 ;  /* 0x0000000c0d0e7389 */ /* 0x00006400000c000b */
[----:B01----:R-:W-:Y:S01]  /*12d70*/  ENDCOLLECTIVE ;  /* 0x000000000000791b */ /* 0x003fe20003800000 */
.L_x_2644:
        /* <DEDUP_REMOVED lines=10> */
.L_x_2645:
[----:B------:R-:W-:Y:S01]  /*12e20*/  @!PT LDS RZ, [RZ] ;  /* 0x00000000fffff984 */ /* 0x000fe20000000800 */
[----:B------:R-:W-:Y:S01]  /*12e30*/  @!PT LDS RZ, [RZ] ;  /* 0x00000000fffff984 */ /* 0x000fe20000000800 */
[----:B------:R-:W-:Y:S01]  /*12e40*/  @!PT LDS RZ, [RZ] ;  /* 0x00000000fffff984 */ /* 0x000fe20000000800 */
[----:B------:R-:W-:Y:S04]  /*12e50*/  @!P2 LDGSTS.E.BYPASS.LTC128B.128 [R8+0x10400], desc[UR40][R4.64], !P0 ;  /* 0x104000000408afae */ /* 0x000fe8000c101d68 */
[----:B------:R0:W-:Y:S01]  /*12e60*/  @!P2 LDGSTS.E.BYPASS.LTC128B.128 [R8+0x14400], desc[UR40][R4.64+0x80], !P1 ;  /* 0x144000800408afae */ /* 0x0001e2000c901d68 */
[----:B------:R-:W-:Y:S02]  /*12e70*/  IMAD.MOV.U32 R13, RZ, RZ, R0 ;  /* 0x000000ffff0d7224 */ /* 0x000fe400078e0000 */
[----:B------:R-:W-:Y:S02]  /*12e80*/  IMAD.MOV.U32 R12, RZ, RZ, 0x2 ;  /* 0x00000002ff0c7424 */ /* 0x000fe400078e00ff */
[----:B0-----:R-:W-:Y:S02]  /*12e90*/  VIADD R4, R17, 0x10 ;  /* 0x0000001011047836 */ /* 0x001fe40000000000 */
[----:B------:R-:W-:-:S03]  /*12ea0*/  IMAD.MOV.U32 R6, RZ, RZ, R14 ;  /* 0x000000ffff067224 */ /* 0x000fc600078e000e */
[----:B------:R-:W-:-:S13]  /*12eb0*/  ISETP.GE.AND P2, PT, R4, R2, PT ;  /* 0x000000020400720c */ /* 0x000fda0003f46270 */
[----:B------:R-:W-:Y:S05]  /*12ec0*/  WARPSYNC.COLLECTIVE R15, `(.L_x_2646) ;  /* 0x000000000f087348 */ /* 0x000fea0003c00000 */
[----:B------:R0:W1:Y:S02]  /*12ed0*/  SHFL.IDX P6, R14, R13, R12, R11 ;  /* 0x0000000c0d0e7389 */ /* 0x00006400000c000b */
[----:B01----:R-:W-:Y:S01]  /*12ee0*/  ENDCOLLECTIVE ;  /* 0x000000000000791b */ /* 0x003fe20003800000 */
.L_x_2646:
[----:B------:R-:W-:Y:S01]  /*12ef0*/  @!P2 LEA R5, P3, R9, R6, 0x1 ;  /* 0x000000060905a211 */ /* 0x000fe200078608ff */
[----:B------:R-:W-:-:S04]  /*12f00*/  IMAD.MOV.U32 R13, RZ, RZ, R3 ;  /* 0x000000ffff0d7224 */ /* 0x000fc800078e0003 */
        /* <DEDUP_REMOVED lines=8> */
[----:B------:R-:W-:Y:S04]  /*12f90*/  @!P2 LDGSTS.E.BYPASS.LTC128B.128 [R8+0x10c00], desc[UR40][R4.64], !P0 ;  /* 0x10c000000408afae */ /* 0x000fe8000c101d68 */
[----:B------:R0:W-:Y:S02]  /*12fa0*/  @!P2 LDGSTS.E.BYPASS.LTC128B.128 [R8+0x14c00], desc[UR40][R4.64+0x80], !P1 ;  /* 0x14c000800408afae */ /* 0x0001e4000c901d68 */
[----:B0-----:R-:W-:-:S05]  /*12fb0*/  VIADD R4, R17, 0x20 ;  /* 0x0000002011047836 */ /* 0x001fca0000000000 */
[----:B------:R-:W-:Y:S01]  /*12fc0*/  ISETP.GE.AND P2, PT, R4, R2, PT ;  /* 0x000000020400720c */ /* 0x000fe20003f46270 */
[----:B------:R-:W-:-:S12]  /*12fd0*/  IMAD.MOV.U32 R4, RZ, RZ, R14 ;  /* 0x000000ffff047224 */ /* 0x000fd800078e000e */
[----:B------:R-:W-:Y:S05]  /*12fe0*/  WARPSYNC.COLLECTIVE R15, `(.L_x_2647) ;  /* 0x000000000f087348 */ /* 0x000fea0003c00000 */
[----:B------:R0:W1:Y:S02]  /*12ff0*/  SHFL.IDX P6, R14, R13, R12, R11 ;  /* 0x0000000c0d0e7389 */ /* 0x00006400000c000b */
[----:B01----:R-:W-:Y:S01]  /*13000*/  ENDCOLLECTIVE ;  /* 0x000000000000791b */ /* 0x003fe20003800000 */
.L_x_2647:
[----:B------:R-:W-:Y:S02]  /*13010*/  IMAD.MOV.U32 R13, RZ, RZ, R0 ;  /* 0x000000ffff0d7224 */ /* 0x000fe400078e0000 */
[----:B------:R-:W-:Y:S02]  /*13020*/  IMAD.MOV.U32 R12, RZ, RZ, 0x3 ;  /* 0x00000003ff0c7424 */ /* 0x000fe400078e00ff */
[----:B------:R-:W-:-:S07]  /*13030*/  IMAD.MOV.U32 R5, RZ, RZ, R14 ;  /* 0x000000ffff057224 */ /* 0x000fce00078e000e */
[----:B------:R-:W-:Y:S05]  /*13040*/  WARPSYNC.COLLECTIVE R15, `(.L_x_2648) ;  /* 0x000000000f087348 */ /* 0x000fea0003c00000 */
[----:B------:R0:W1:Y:S02]  /*13050*/  SHFL.IDX P6, R14, R13, R12, R11 ;  /* 0x0000000c0d0e7389 */ /* 0x00006400000c000b */
[----:B01----:R-:W-:Y:S01]  /*13060*/  ENDCOLLECTIVE ;  /* 0x000000000000791b */ /* 0x003fe20003800000 */
.L_x_2648:
[----:B------:R-:W-:-:S05]  /*13070*/  @!P2 LEA R5, P3, R9, R5, 0x1 ;  /* 0x000000050905a211 */ /* 0x000fca00078608ff */
        /* <DEDUP_REMOVED lines=16> */
.L_x_2649:
[----:B------:R-:W-:Y:S02]  /*13180*/  IMAD.MOV.U32 R13, RZ, RZ, R0 ;  /* 0x000000ffff0d7224 */ /* 0x000fe400078e0000 */
[----:B------:R-:W-:Y:S02]  /*13190*/  IMAD.MOV.U32 R12, RZ, RZ, 0x4 ;  /* 0x00000004ff0c7424 */ /* 0x000fe400078e00ff */
[----:B------:R-:W-:-:S07]  /*131a0*/  IMAD.MOV.U32 R5, RZ, RZ, R14 ;  /* 0x000000ffff057224 */ /* 0x000fce00078e000e */
[----:B------:R-:W-:Y:S05]  /*131b0*/  WARPSYNC.COLLECTIVE R15, `(.L_x_2650) ;  /* 0x000000000f087348 */ /* 0x000fea0003c00000 */
[----:B------:R0:W1:Y:S02]  /*131c0*/  SHFL.IDX P6, R14, R13, R12, R11 ;  /* 0x0000000c0d0e7389 */ /* 0x00006400000c000b */
[----:B01----:R-:W-:Y:S01]  /*131d0*/  ENDCOLLECTIVE ;  /* 0x000000000000791b */ /* 0x003fe20003800000 */
.L_x_2650:
        /* <DEDUP_REMOVED lines=17> */
.L_x_2651:
[----:B------:R-:W-:Y:S02]  /*132f0*/  IMAD.MOV.U32 R13, RZ, RZ, R0 ;  /* 0x000000ffff0d7224 */ /* 0x000fe400078e0000 */
[----:B------:R-:W-:Y:S02]  /*13300*/  IMAD.MOV.U32 R12, RZ, RZ, 0x5 ;  /* 0x00000005ff0c7424 */ /* 0x000fe400078e00ff */
[----:B------:R-:W-:-:S07]  /*13310*/  IMAD.MOV.U32 R5, RZ, RZ, R14 ;  /* 0x000000ffff057224 */ /* 0x000fce00078e000e */
[----:B------:R-:W-:Y:S05]  /*13320*/  WARPSYNC.COLLECTIVE R15, `(.L_x_2652) ;  /* 0x000000000f087348 */ /* 0x000fea0003c00000 */
[----:B------:R0:W1:Y:S02]  /*13330*/  SHFL.IDX P6, R14, R13, R12, R11 ;  /* 0x0000000c0d0e7389 */ /* 0x00006400000c000b */
[----:B01----:R-:W-:Y:S01]  /*13340*/  ENDCOLLECTIVE ;  /* 0x000000000000791b */ /* 0x003fe20003800000 */
.L_x_2652:
        /* <DEDUP_REMOVED lines=17> */
.L_x_2653:
[----:B------:R-:W-:Y:S02]  /*13460*/  IMAD.MOV.U32 R13, RZ, RZ, R0 ;  /* 0x000000ffff0d7224 */ /* 0x000fe400078e0000 */
[----:B------:R-:W-:Y:S02]  /*13470*/  IMAD.MOV.U32 R12, RZ, RZ, 0x6 ;  /* 0x00000006ff0c7424 */ /* 0x000fe400078e00ff */
[----:B------:R-:W-:-:S07]  /*13480*/  IMAD.MOV.U32 R5, RZ, RZ, R14 ;  /* 0x000000ffff057224 */ /* 0x000fce00078e000e */
[----:B------:R-:W-:Y:S05]  /*13490*/  WARPSYNC.COLLECTIVE R15, `(.L_x_2654) ;  /* 0x000000000f087348 */ /* 0x000fea0003c00000 */
[----:B------:R0:W1:Y:S02]  /*134a0*/  SHFL.IDX P6, R14, R13, R12, R11 ;  /* 0x0000000c0d0e7389 */ /* 0x00006400000c000b */
[----:B01----:R-:W-:Y:S01]  /*134b0*/  ENDCOLLECTIVE ;  /* 0x000000000000791b */ /* 0x003fe20003800000 */
.L_x_2654:
        /* <DEDUP_REMOVED lines=16> */
.L_x_2655:
[----:B------:R-:W-:Y:S02]  /*135c0*/  IMAD.MOV.U32 R13, RZ, RZ, R0 ;  /* 0x000000ffff0d7224 */ /* 0x000fe400078e0000 */
[----:B------:R-:W-:Y:S02]  /*135d0*/  IMAD.MOV.U32 R12, RZ, RZ, 0x7 ;  /* 0x00000007ff0c7424 */ /* 0x000fe400078e00ff */
[----:B------:R-:W-:-:S07]  /*135e0*/  IMAD.MOV.U32 R5, RZ, RZ, R14 ;  /* 0x000000ffff057224 */ /* 0x000fce00078e000e */
[----:B------:R-:W-:Y:S05]  /*135f0*/  WARPSYNC.COLLECTIVE R15, `(.L_x_2656) ;  /* 0x000000000f087348 */ /* 0x000fea0003c00000 */
[----:B------:R0:W1:Y:S02]  /*13600*/  SHFL.IDX P6, R14, R13, R12, R11 ;  /* 0x0000000c0d0e7389 */ /* 0x00006400000c000b */
[----:B01----:R-:W-:Y:S01]  /*13610*/  ENDCOLLECTIVE ;  /* 0x000000000000791b */ /* 0x003fe20003800000 */
.L_x_2656:
        /* <DEDUP_REMOVED lines=10> */
.L_x_2657:
[----:B------:R-:W-:Y:S01]  /*136c0*/  @!PT LDS RZ, [RZ] ;  /* 0x00000000fffff984 */ /* 0x000fe20000000800 */
[----:B------:R-:W-:Y:S01]  /*136d0*/  @!PT LDS RZ, [RZ] ;  /* 0x00000000fffff984 */ /* 0x000fe20000000800 */
[----:B------:R-:W-:Y:S01]  /*136e0*/  @!PT LDS RZ, [RZ] ;  /* 0x00000000fffff984 */ /* 0x000fe20000000800 */
[----:B------:R0:W-:Y:S04]  /*136f0*/  @!P2 LDGSTS.E.BYPASS.LTC128B.128 [R8+0x13400], desc[UR40][R4.64], !P0 ;  /* 0x134000000408afae */ /* 0x0001e8000c101d68 */
[----:B------:R0:W-:Y:S01]  /*13700*/  @!P2 LDGSTS.E.BYPASS.LTC128B.128 [R8+0x17400], desc[UR40][R4.64+0x80], !P1 ;  /* 0x174000800408afae */ /* 0x0001e2000c901d68 */
[----:B------:R-:W-:Y:S01]  /*13710*/  IMAD.MOV.U32 R3, RZ, RZ, R14 ;  /* 0x000000ffff037224 */ /* 0x000fe200078e000e */
[----:B------:R-:W-:Y:S06]  /*13720*/  BRA `(.L_x_2658) ;  /* 0xffffffb800447947 */ /* 0x000fec000383ffff */
.L_x_2547:
[----:B0-----:R-:W2:Y:S02]  /*13730*/  LDL R2, [R1+0x4] ;  /* 0x0000040001027983 */ /* 0x001ea40000100800 */
[----:B--2---:R0:W1:Y:S02]  /*13740*/  SYNCS.PHASECHK.TRANS64.TRYWAIT P0, [R2+URZ+0x28820], R0 ;  /* 0x02882000020075a7 */ /* 0x004064000800017f */
[----:B-1----:R-:W-:Y:S05]  /*13750*/  @!P0 NANOSLEEP.SYNCS 0x989680 ;  /* 0x009896800000895d */ /* 0x002fea0003900000 */
[----:B------:R-:W1:Y:S02]  /*13760*/  @!P0 SYNCS.PHASECHK.TRANS64 P0, [R2+URZ+0x28820], R0 ;  /* 0x02882000020085a7 */ /* 0x000e64000800007f */
[----:B-1----:R-:W-:Y:S05]  /*13770*/  @!P0 BRA `(.L_x_2547) ;  /* 0xfffffffc00ec8947 */ /* 0x002fea000383ffff */
[----:B------:R-:W-:Y:S05]  /*13780*/  BRA `(.L_x_2659) ;  /* 0xffffffb800b87947 */ /* 0x000fea000383ffff */
.L_x_2556:
[----:B-1----:R1:W2:Y:S02]  /*13790*/  SYNCS.PHASECHK.TRANS64.TRYWAIT P0, [R2+URZ+0x28840], R0 ;  /* 0x02884000020075a7 */ /* 0x0022a4000800017f */
[----:B--2---:R-:W-:Y:S05]  /*137a0*/  @!P0 NANOSLEEP.SYNCS 0x989680 ;  /* 0x009896800000895d */ /* 0x004fea0003900000 */
[----:B------:R-:W2:Y:S02]  /*137b0*/  @!P0 SYNCS.PHASECHK.TRANS64 P0, [R2+URZ+0x28840], R0 ;  /* 0x02884000020085a7 */ /* 0x000ea4000800007f */
[----:B--2---:R-:W-:Y:S05]  /*137c0*/  @!P0 BRA `(.L_x_2556) ;  /* 0xfffffffc00f08947 */ /* 0x004fea000383ffff */
[----:B------:R-:W-:Y:S05]  /*137d0*/  BRA `(.L_x_2660) ;  /* 0xffffffbc007c7947 */ /* 0x000fea000383ffff */
.L_x_2562:
[----:B0-----:R0:W1:Y:S02]  /*137e0*/  SYNCS.PHASECHK.TRANS64.TRYWAIT P0, [R2+URZ+0x60], R0 ;  /* 0x00006000020075a7 */ /* 0x001064000800017f */
[----:B-1----:R-:W-:Y:S05]  /*137f0*/  @!P0 NANOSLEEP.SYNCS 0x989680 ;  /* 0x009896800000895d */ /* 0x002fea0003900000 */
[----:B------:R-:W1:Y:S02]  /*13800*/  @!P0 SYNCS.PHASECHK.TRANS64 P0, [R2+URZ+0x60], R0 ;  /* 0x00006000020085a7 */ /* 0x000e64000800007f */
[----:B-1----:R-:W-:Y:S05]  /*13810*/  @!P0 BRA `(.L_x_2562) ;  /* 0xfffffffc00f08947 */ /* 0x002fea000383ffff */
[----:B------:R-:W-:Y:S05]  /*13820*/  BRA `(.L_x_2661) ;  /* 0xffffffc000587947 */ /* 0x000fea000383ffff */
.L_x_2571:
[----:B--2---:R2:W3:Y:S02]  /*13830*/  SYNCS.PHASECHK.TRANS64.TRYWAIT P0, [R3+URZ+0x28840], R2 ;  /* 0x02884002030075a7 */ /* 0x0044e4000800017f */
[----:B---3--:R-:W-:Y:S05]  /*13840*/  @!P0 NANOSLEEP.SYNCS 0x989680 ;  /* 0x009896800000895d */ /* 0x008fea0003900000 */
[----:B------:R-:W3:Y:S02]  /*13850*/  @!P0 SYNCS.PHASECHK.TRANS64 P0, [R3+URZ+0x28840], R2 ;  /* 0x02884002030085a7 */ /* 0x000ee4000800007f */
[----:B---3--:R-:W-:Y:S05]  /*13860*/  @!P0 BRA `(.L_x_2571) ;  /* 0xfffffffc00f08947 */ /* 0x008fea000383ffff */
[----:B------:R-:W-:Y:S05]  /*13870*/  BRA `(.L_x_2662) ;  /* 0xffffffc400f87947 */ /* 0x000fea000383ffff */
.L_x_2577:
[----:B0-----:R0:W2:Y:S02]  /*13880*/  SYNCS.PHASECHK.TRANS64.TRYWAIT P0, [R2+URZ+0x60], R3 ;  /* 0x00006003020075a7 */ /* 0x0010a4000800017f */
[----:B--2---:R-:W-:Y:S05]  /*13890*/  @!P0 NANOSLEEP.SYNCS 0x989680 ;  /* 0x009896800000895d */ /* 0x004fea0003900000 */
[----:B------:R-:W2:Y:S02]  /*138a0*/  @!P0 SYNCS.PHASECHK.TRANS64 P0, [R2+URZ+0x60], R3 ;  /* 0x00006003020085a7 */ /* 0x000ea4000800007f */
[----:B--2---:R-:W-:Y:S05]  /*138b0*/  @!P0 BRA `(.L_x_2577) ;  /* 0xfffffffc00f08947 */ /* 0x004fea000383ffff */
[----:B------:R-:W-:Y:S05]  /*138c0*/  BRA `(.L_x_2663) ;  /* 0xffffffc800d47947 */ /* 0x000fea000383ffff */
.L_x_2586:
[----:B---3--:R3:W4:Y:S02]  /*138d0*/  SYNCS.PHASECHK.TRANS64.TRYWAIT P0, [R2+URZ+0x28840], R3 ;  /* 0x02884003020075a7 */ /* 0x008724000800017f */
[----:B----4-:R-:W-:Y:S05]  /*138e0*/  @!P0 NANOSLEEP.SYNCS 0x989680 ;  /* 0x009896800000895d */ /* 0x010fea0003900000 */
[----:B------:R-:W4:Y:S02]  /*138f0*/  @!P0 SYNCS.PHASECHK.TRANS64 P0, [R2+URZ+0x28840], R3 ;  /* 0x02884003020085a7 */ /* 0x000f24000800007f */
[----:B----4-:R-:W-:Y:S05]  /*13900*/  @!P0 BRA `(.L_x_2586) ;  /* 0xfffffffc00f08947 */ /* 0x010fea000383ffff */
[----:B------:R-:W-:Y:S05]  /*13910*/  BRA `(.L_x_2664) ;  /* 0xffffffd000487947 */ /* 0x000fea000383ffff */
.L_x_2592:
[----:B0-----:R0:W2:Y:S02]  /*13920*/  SYNCS.PHASECHK.TRANS64.TRYWAIT P0, [R2+URZ+0x60], R5 ;  /* 0x00006005020075a7 */ /* 0x0010a4000800017f */
[----:B--2---:R-:W-:Y:S05]  /*13930*/  @!P0 NANOSLEEP.SYNCS 0x989680 ;  /* 0x009896800000895d */ /* 0x004fea0003900000 */
[----:B------:R-:W2:Y:S02]  /*13940*/  @!P0 SYNCS.PHASECHK.TRANS64 P0, [R2+URZ+0x60], R5 ;  /* 0x00006005020085a7 */ /* 0x000ea4000800007f */
[----:B--2---:R-:W-:Y:S05]  /*13950*/  @!P0 BRA `(.L_x_2592) ;  /* 0xfffffffc00f08947 */ /* 0x004fea000383ffff */
[----:B------:R-:W-:Y:S05]  /*13960*/  BRA `(.L_x_2665) ;  /* 0xffffffd400247947 */ /* 0x000fea000383ffff */
.L_x_2603:
[----:B0-----:R0:W2:Y:S02]  /*13970*/  SYNCS.PHASECHK.TRANS64.TRYWAIT P0, [R0+URZ+0x28860], R2 ;  /* 0x02886002000075a7 */ /* 0x0010a4000800017f */
[----:B--2---:R-:W-:Y:S05]  /*13980*/  @!P0 NANOSLEEP.SYNCS 0x989680 ;  /* 0x009896800000895d */ /* 0x004fea0003900000 */
[----:B------:R-:W2:Y:S02]  /*13990*/  @!P0 SYNCS.PHASECHK.TRANS64 P0, [R0+URZ+0x28860], R2 ;  /* 0x02886002000085a7 */ /* 0x000ea4000800007f */
[----:B--2---:R-:W-:Y:S05]  /*139a0*/  @!P0 BRA `(.L_x_2603) ;  /* 0xfffffffc00f08947 */ /* 0x004fea000383ffff */
[----:B------:R-:W-:Y:S05]  /*139b0*/  BRA `(.L_x_2666) ;  /* 0xffffffd8007c7947 */ /* 0x000fea000383ffff */
.L_x_2610:
[----:B------:R-:W-:Y:S01]  /*139c0*/  BSSY B0, `(.L_x_2667) ;  /* 0x0000008000007945 */ /* 0x000fe20003800000 */
[----:B------:R-:W-:Y:S02]  /*139d0*/  IMAD.MOV.U32 R13, RZ, RZ, R16 ;  /* 0x000000ffff0d7224 */ /* 0x000fe400078e0010 */
[----:B------:R-:W-:Y:S02]  /*139e0*/  IMAD.MOV.U32 R12, RZ, RZ, RZ ;  /* 0x000000ffff0c7224 */ /* 0x000fe400078e00ff */
[----:B------:R-:W-:Y:S02]  /*139f0*/  IMAD.MOV.U32 R11, RZ, RZ, 0x1f ;  /* 0x0000001fff0b7424 */ /* 0x000fe400078e00ff */
[----:B------:R-:W-:-:S07]  /*13a00*/  IMAD.MOV.U32 R15, RZ, RZ, -0x1 ;  /* 0xffffffffff0f7424 */ /* 0x000fce00078e00ff */
[----:B0123-5:R-:W-:Y:S05]  /*13a10*/  WARPSYNC.COLLECTIVE R15, `(.L_x_2668) ;  /* 0x000000000f087348 */ /* 0x02ffea0003c00000 */
[----:B------:R4:W0:Y:S02]  /*13a20*/  SHFL.IDX P6, R14, R13, R12, R11 ;  /* 0x0000000c0d0e7389 */ /* 0x00082400000c000b */
[----:B012345:R-:W-:Y:S01]  /*13a30*/  ENDCOLLECTIVE ;  /* 0x000000000000791b */ /* 0x03ffe20003800000 */
.L_x_2668:
[----:B------:R-:W-:Y:S05]  /*13a40*/  BSYNC B0 ;  /* 0x0000000000007941 */ /* 0x000fea0003800000 */
.L_x_2667:
        /* <DEDUP_REMOVED lines=9> */
.L_x_2669:
        /* <DEDUP_REMOVED lines=18> */
.L_x_2670:
[----:B------:R-:W-:Y:S01]  /*13c00*/  IMAD.MOV.U32 R12, RZ, RZ, 0x2 ;  /* 0x00000002ff0c7424 */ /* 0x000fe200078e00ff */
[----:B------:R-:W-:-:S05]  /*13c10*/  SEL R7, R14, RZ, P1 ;  /* 0x000000ff0e077207 */ /* 0x000fca0000800000 */
[----:B------:R-:W-:-:S04]  /*13c20*/  IMAD.IADD R3, R2, 0x1, R7 ;  /* 0x0000000102037824 */ /* 0x000fc800078e0207 */
[----:B------:R-:W-:-:S07]  /*13c30*/  IMAD.MOV.U32 R13, RZ, RZ, R3 ;  /* 0x000000ffff0d7224 */ /* 0x000fce00078e0003 */
[----:B------:R-:W-:Y:S05]  /*13c40*/  WARPSYNC.COLLECTIVE R15, `(.L_x_2671) ;  /* 0x000000000f087348 */ /* 0x000fea0003c00000 */
[----:B------:R0:W1:Y:S02]  /*13c50*/  SHFL.UP P6, R14, R13, R12, R11 ;  /* 0x0400000c0d0e7389 */ /* 0x00006400000c000b */
[----:B01----:R-:W-:Y:S01]  /*13c60*/  ENDCOLLECTIVE ;  /* 0x000000000000791b */ /* 0x003fe20003800000 */
.L_x_2671:
[----:B------:R-:W-:Y:S01]  /*13c70*/  IMAD.MOV.U32 R12, RZ, RZ, 0x4 ;  /* 0x00000004ff0c7424 */ /* 0x000fe200078e00ff */
[----:B------:R-:W-:-:S05]  /*13c80*/  SEL R14, R14, RZ, P2 ;  /* 0x000000ff0e0e7207 */ /* 0x000fca0001000000 */
[----:B------:R-:W-:-:S04]  /*13c90*/  IMAD.IADD R3, R3, 0x1, R14 ;  /* 0x0000000103037824 */ /* 0x000fc800078e020e */
[----:B------:R-:W-:-:S07]  /*13ca0*/  IMAD.MOV.U32 R13, RZ, RZ, R3 ;  /* 0x000000ffff0d7224 */ /* 0x000fce00078e0003 */
[----:B------:R-:W-:Y:S05]  /*13cb0*/  WARPSYNC.COLLECTIVE R15, `(.L_x_2672) ;  /* 0x000000000f087348 */ /* 0x000fea0003c00000 */
[----:B------:R0:W1:Y:S02]  /*13cc0*/  SHFL.UP P6, R14, R13, R12, R11 ;  /* 0x0400000c0d0e7389 */ /* 0x00006400000c000b */
[----:B01----:R-:W-:Y:S01]  /*13cd0*/  ENDCOLLECTIVE ;  /* 0x000000000000791b */ /* 0x003fe20003800000 */
.L_x_2672:
[----:B------:R-:W-:Y:S01]  /*13ce0*/  IMAD.MOV.U32 R12, RZ, RZ, 0x8 ;  /* 0x00000008ff0c7424 */ /* 0x000fe200078e00ff */
[----:B------:R-:W-:-:S05]  /*13cf0*/  SEL R14, R14, RZ, P3 ;  /* 0x000000ff0e0e7207 */ /* 0x000fca0001800000 */
[----:B------:R-:W-:-:S04]  /*13d00*/  IMAD.IADD R3, R3, 0x1, R14 ;  /* 0x0000000103037824 */ /* 0x000fc800078e020e */
[----:B------:R-:W-:-:S07]  /*13d10*/  IMAD.MOV.U32 R13, RZ, RZ, R3 ;  /* 0x000000ffff0d7224 */ /* 0x000fce00078e0003 */
[----:B------:R-:W-:Y:S05]  /*13d20*/  WARPSYNC.COLLECTIVE R15, `(.L_x_2673) ;  /* 0x000000000f087348 */ /* 0x000fea0003c00000 */
[----:B------:R0:W1:Y:S02]  /*13d30*/  SHFL.UP P6, R14, R13, R12, R11 ;  /* 0x0400000c0d0e7389 */ /* 0x00006400000c000b */
[----:B01----:R-:W-:Y:S01]  /*13d40*/  ENDCOLLECTIVE ;  /* 0x000000000000791b */ /* 0x003fe20003800000 */
.L_x_2673:
[----:B------:R-:W-:Y:S01]  /*13d50*/  IMAD.MOV.U32 R12, RZ, RZ, 0x10 ;  /* 0x00000010ff0c7424 */ /* 0x000fe200078e00ff */
[----:B------:R-:W-:-:S05]  /*13d60*/  SEL R14, R14, RZ, P4 ;  /* 0x000000ff0e0e7207 */ /* 0x000fca0002000000 */
[----:B------:R-:W-:-:S04]  /*13d70*/  IMAD.IADD R3, R3, 0x1, R14 ;  /* 0x0000000103037824 */ /* 0x000fc800078e020e */
[----:B------:R-:W-:-:S07]  /*13d80*/  IMAD.MOV.U32 R13, RZ, RZ, R3 ;  /* 0x000000ffff0d7224 */ /* 0x000fce00078e0003 */
[----:B------:R-:W-:Y:S05]  /*13d90*/  WARPSYNC.COLLECTIVE R15, `(.L_x_2674) ;  /* 0x000000000f087348 */ /* 0x000fea0003c00000 */
[----:B------:R0:W1:Y:S02]  /*13da0*/  SHFL.UP P6, R14, R13, R12, R11 ;  /* 0x0400000c0d0e7389 */ /* 0x00006400000c000b */
[----:B01----:R-:W-:Y:S01]  /*13db0*/  ENDCOLLECTIVE ;  /* 0x000000000000791b */ /* 0x003fe20003800000 */
.L_x_2674:
        /* <DEDUP_REMOVED lines=8> */
.L_x_2675:
[----:B------:R-:W-:Y:S05]  /*13e40*/  BRA `(.L_x_2676) ;  /* 0xffffffdc00187947 */ /* 0x000fea000383ffff */
.L_x_2615:
[----:B------:R-:W-:Y:S01]  /*13e50*/  BSSY B0, `(.L_x_2677) ;  /* 0x0000008000007945 */ /* 0x000fe20003800000 */
[----:B-----5:R-:W-:Y:S02]  /*13e60*/  IMAD.MOV.U32 R13, RZ, RZ, R2 ;  /* 0x000000ffff0d7224 */ /* 0x020fe400078e0002 */
[----:B------:R-:W-:Y:S02]  /*13e70*/  IMAD.MOV.U32 R12, RZ, RZ, 0x1 ;  /* 0x00000001ff0c7424 */ /* 0x000fe400078e00ff */
[----:B------:R-:W-:Y:S02]  /*13e80*/  IMAD.MOV.U32 R11, RZ, RZ, RZ ;  /* 0x000000ffff0b7224 */ /* 0x000fe400078e00ff */
[----:B------:R-:W-:-:S07]  /*13e90*/  IMAD.MOV.U32 R15, RZ, RZ, -0x1 ;  /* 0xffffffffff0f7424 */ /* 0x000fce00078e00ff */
[----:B012---:R-:W-:Y:S05]  /*13ea0*/  WARPSYNC.COLLECTIVE R15, `(.L_x_2678) ;  /* 0x000000000f087348 */ /* 0x007fea0003c00000 */
[----:B------:R3:W4:Y:S02]  /*13eb0*/  SHFL.UP P6, R14, R13, R12, R11 ;  /* 0x0400000c0d0e7389 */ /* 0x00072400000c000b */
[----:B01234-:R-:W-:Y:S01]  /*13ec0*/  ENDCOLLECTIVE ;  /* 0x000000000000791b */ /* 0x01ffe20003800000 */
.L_x_2678:
[----:B------:R-:W-:Y:S05]  /*13ed0*/  BSYNC B0 ;  /* 0x0000000000007941 */ /* 0x000fea0003800000 */
.L_x_2677:
        /* <DEDUP_REMOVED lines=9> */
.L_x_2679:
[----:B------:R-:W-:Y:S01]  /*13f70*/  IMAD.MOV.U32 R12, RZ, RZ, 0x4 ;  /* 0x00000004ff0c7424 */ /* 0x000fe200078e00ff */
[----:B------:R-:W-:-:S05]  /*13f80*/  SEL R14, R14, RZ, P2 ;  /* 0x000000ff0e0e7207 */ /* 0x000fca0001000000 */
[----:B------:R-:W-:-:S04]  /*13f90*/  IMAD.IADD R3, R3, 0x1, R14 ;  /* 0x0000000103037824 */ /* 0x000fc800078e020e */
[----:B------:R-:W-:-:S07]  /*13fa0*/  IMAD.MOV.U32 R13, RZ, RZ, R3 ;  /* 0x000000ffff0d7224 */ /* 0x000fce00078e0003 */
[----:B------:R-:W-:Y:S05]  /*13fb0*/  WARPSYNC.COLLECTIVE R15, `(.L_x_2680) ;  /* 0x000000000f087348 */ /* 0x000fea0003c00000 */
[----:B------:R0:W1:Y:S02]  /*13fc0*/  SHFL.UP P6, R14, R13, R12, R11 ;  /* 0x0400000c0d0e7389 */ /* 0x00006400000c000b */
[----:B01----:R-:W-:Y:S01]  /*13fd0*/  ENDCOLLECTIVE ;  /* 0x000000000000791b */ /* 0x003fe20003800000 */
.L_x_2680:
[----:B------:R-:W-:Y:S01]  /*13fe0*/  IMAD.MOV.U32 R12, RZ, RZ, 0x8 ;  /* 0x00000008ff0c7424 */ /* 0x000fe200078e00ff */
[----:B------:R-:W-:-:S05]  /*13ff0*/  SEL R14, R14, RZ, P3 ;  /* 0x000000ff0e0e7207 */ /* 0x000fca0001800000 */
[----:B------:R-:W-:-:S04]  /*14000*/  IMAD.IADD R3, R3, 0x1, R14 ;  /* 0x0000000103037824 */ /* 0x000fc800078e020e */
[----:B------:R-:W-:-:S07]  /*14010*/  IMAD.MOV.U32 R13, RZ, RZ, R3 ;  /* 0x000000ffff0d7224 */ /* 0x000fce00078e0003 */
[----:B------:R-:W-:Y:S05]  /*14020*/  WARPSYNC.COLLECTIVE R15, `(.L_x_2681) ;  /* 0x000000000f087348 */ /* 0x000fea0003c00000 */
[----:B------:R0:W1:Y:S02]  /*14030*/  SHFL.UP P6, R14, R13, R12, R11 ;  /* 0x0400000c0d0e7389 */ /* 0x00006400000c000b */
[----:B01----:R-:W-:Y:S01]  /*14040*/  ENDCOLLECTIVE ;  /* 0x000000000000791b */ /* 0x003fe20003800000 */
.L_x_2681:
[----:B------:R-:W-:Y:S01]  /*14050*/  IMAD.MOV.U32 R12, RZ, RZ, 0x10 ;  /* 0x00000010ff0c7424 */ /* 0x000fe200078e00ff */
[----:B------:R-:W-:-:S05]  /*14060*/  SEL R14, R14, RZ, P4 ;  /* 0x000000ff0e0e7207 */ /* 0x000fca0002000000 */
[----:B------:R-:W-:-:S04]  /*14070*/  IMAD.IADD R3, R3, 0x1, R14 ;  /* 0x0000000103037824 */ /* 0x000fc800078e020e */
[----:B------:R-:W-:-:S07]  /*14080*/  IMAD.MOV.U32 R13, RZ, RZ, R3 ;  /* 0x000000ffff0d7224 */ /* 0x000fce00078e0003 */
[----:B------:R-:W-:Y:S05]  /*14090*/  WARPSYNC.COLLECTIVE R15, `(.L_x_2682) ;  /* 0x000000000f087348 */ /* 0x000fea0003c00000 */
[----:B------:R0:W1:Y:S02]  /*140a0*/  SHFL.UP P6, R14, R13, R12, R11 ;  /* 0x0400000c0d0e7389 */ /* 0x00006400000c000b */
[----:B01----:R-:W-:Y:S01]  /*140b0*/  ENDCOLLECTIVE ;  /* 0x000000000000791b */ /* 0x003fe20003800000 */
.L_x_2682:
        /* <DEDUP_REMOVED lines=8> */
.L_x_2683:
[----:B------:R-:W-:Y:S05]  /*14140*/  BRA `(.L_x_2684) ;  /* 0xffffffd800f47947 */ /* 0x000fea000383ffff */
.L_x_2617:
[----:B------:R-:W-:Y:S01]  /*14150*/  BSSY B0, `(.L_x_2685) ;  /* 0x0000006000007945 */ /* 0x000fe20003800000 */
[----:B------:R-:W-:Y:S01]  /*14160*/  PLOP3.LUT P6, PT, P6, PT, PT, 0x8, 0x0 ;  /* 0x000000000000781c */ /* 0x000fe200037ce170 */
[----:B------:R-:W-:-:S12]  /*14170*/  IMAD.MOV.U32 R15, RZ, RZ, -0x1 ;  /* 0xffffffffff0f7424 */ /* 0x000fd800078e00ff */
[----:B0123-5:R-:W-:Y:S05]  /*14180*/  WARPSYNC.COLLECTIVE R15, `(.L_x_2686) ;  /* 0x000000000f087348 */ /* 0x02ffea0003c00000 */
[----:B------:R-:W-:Y:S01]  /*14190*/  VOTE.ANY R14, PT, P6 ;  /* 0x00000000000e7806 */ /* 0x000fe200030e0100 */
[----:B0123-5:R-:W-:Y:S06]  /*141a0*/  ENDCOLLECTIVE ;  /* 0x000000000000791b */ /* 0x02ffec0003800000 */
.L_x_2686:
[----:B------:R-:W-:Y:S05]  /*141b0*/  BSYNC B0 ;  /* 0x0000000000007941 */ /* 0x000fea0003800000 */
.L_x_2685:
        /* <DEDUP_REMOVED lines=9> */
.L_x_2687:
[----:B------:R-:W-:Y:S01]  /*14250*/  IMAD.MOV.U32 R17, RZ, RZ, R14 ;  /* 0x000000ffff117224 */ /* 0x000fe200078e000e */
[----:B------:R-:W-:Y:S06]  /*14260*/  BRA `(.L_x_2688) ;  /* 0xffffffd800e47947 */ /* 0x000fec000383ffff */
.L_x_2619:
[----:B------:R-:W-:Y:S01]  /*14270*/  BSSY B0, `(.L_x_2689) ;  /* 0x0000007000007945 */ /* 0x000fe20003800000 */
[----:B------:R-:W-:Y:S02]  /*14280*/  IMAD.MOV.U32 R13, RZ, RZ, R3 ;  /* 0x000000ffff0d7224 */ /* 0x000fe400078e0003 */
[----:B------:R-:W-:Y:S02]  /*14290*/  IMAD.MOV.U32 R11, RZ, RZ, 0x1f ;  /* 0x0000001fff0b7424 */ /* 0x000fe400078e00ff */
[----:B------:R-:W-:-:S07]  /*142a0*/  IMAD.MOV.U32 R15, RZ, RZ, -0x1 ;  /* 0xffffffffff0f7424 */ /* 0x000fce00078e00ff */
[----:B012345:R-:W-:Y:S05]  /*142b0*/  WARPSYNC.COLLECTIVE R15, `(.L_x_2690) ;  /* 0x000000000f087348 */ /* 0x03ffea0003c00000 */
[----:B------:R0:W0:Y:S02]  /*142c0*/  SHFL.IDX P6, R14, R13, R12, R11 ;  /* 0x0000000c0d0e7389 */ /* 0x00002400000c000b */
[----:B012345:R-:W-:Y:S01]  /*142d0*/  ENDCOLLECTIVE ;  /* 0x000000000000791b */ /* 0x03ffe20003800000 */
.L_x_2690:
[----:B------:R-:W-:Y:S05]  /*142e0*/  BSYNC B0 ;  /* 0x0000000000007941 */ /* 0x000fea0003800000 */
.L_x_2689:
[----:B------:R-:W-:Y:S01]  /*142f0*/  IMAD.MOV.U32 R5, RZ, RZ, R14 ;  /* 0x000000ffff057224 */ /* 0x000fe200078e000e */
[----:B------:R-:W-:Y:S06]  /*14300*/  BRA `(.L_x_2618) ;  /* 0xffffffd800d87947 */ /* 0x000fec000383ffff */
.L_x_2623:
[----:B0-----:R0:W4:Y:S02]  /*14310*/  SYNCS.PHASECHK.TRANS64.TRYWAIT P0, [R0+URZ+0x28820], R3 ;  /* 0x02882003000075a7 */ /* 0x001124000800017f */
[----:B----4-:R-:W-:Y:S05]  /*14320*/  @!P0 NANOSLEEP.SYNCS 0x989680 ;  /* 0x009896800000895d */ /* 0x010fea0003900000 */
[----:B------:R-:W4:Y:S02]  /*14330*/  @!P0 SYNCS.PHASECHK.TRANS64 P0, [R0+URZ+0x28820], R3 ;  /* 0x02882003000085a7 */ /* 0x000f24000800007f */
[----:B----4-:R-:W-:Y:S05]  /*14340*/  @!P0 BRA `(.L_x_2623) ;  /* 0xfffffffc00f08947 */ /* 0x010fea000383ffff */
[----:B------:R-:W-:Y:S05]  /*14350*/  BRA `(.L_x_2691) ;  /* 0xffffffe000587947 */ /* 0x000fea000383ffff */
.L_x_2624:
[----:B------:R-:W4:Y:S01]  /*14360*/  S2R R2, SR_TID.X ;  /* 0x0000000000027919 */ /* 0x000f220000002100 */
[----:B------:R-:W-:Y:S01]  /*14370*/  BSSY B0, `(.L_x_2692) ;  /* 0x000000a000007945 */ /* 0x000fe20003800000 */
[----:B------:R-:W-:Y:S02]  /*14380*/  IMAD.MOV.U32 R12, RZ, RZ, RZ ;  /* 0x000000ffff0c7224 */ /* 0x000fe400078e00ff */
[----:B------:R-:W-:Y:S02]  /*14390*/  IMAD.MOV.U32 R11, RZ, RZ, 0x1f ;  /* 0x0000001fff0b7424 */ /* 0x000fe400078e00ff */
[----:B------:R-:W-:Y:S01]  /*143a0*/  IMAD.MOV.U32 R15, RZ, RZ, -0x1 ;  /* 0xffffffffff0f7424 */ /* 0x000fe200078e00ff */
[----:B----4-:R-:W-:-:S04]  /*143b0*/  SHF.R.U32.HI R2, RZ, 0x5, R2 ;  /* 0x00000005ff027819 */ /* 0x010fc80000011602 */
[----:B------:R-:W-:-:S05]  /*143c0*/  LOP3.LUT R2, R2, 0x3, RZ, 0xc0, !PT ;  /* 0x0000000302027812 */ /* 0x000fca00078ec0ff */
[----:B------:R-:W-:-:S07]  /*143d0*/  IMAD.MOV.U32 R13, RZ, RZ, R2 ;  /* 0x000000ffff0d7224 */ /* 0x000fce00078e0002 */
[----:B0123-5:R-:W-:Y:S05]  /*143e0*/  WARPSYNC.COLLECTIVE R15, `(.L_x_2693) ;  /* 0x000000000f087348 */ /* 0x02ffea0003c00000 */
[----:B------:R4:W0:Y:S02]  /*143f0*/  SHFL.IDX P6, R14, R13, R12, R11 ;  /* 0x0000000c0d0e7389 */ /* 0x00082400000c000b */
[----:B012345:R-:W-:Y:S01]  /*14400*/  ENDCOLLECTIVE ;  /* 0x000000000000791b */ /* 0x03ffe20003800000 */
.L_x_2693:
[----:B------:R-:W-:Y:S05]  /*14410*/  BSYNC B0 ;  /* 0x0000000000007941 */ /* 0x000fea0003800000 */
.L_x_2692:
[----:B------:R-:W-:Y:S05]  /*14420*/  BRA `(.L_x_2694) ;  /* 0xffffffe000407947 */ /* 0x000fea000383ffff */
.L_x_2627:
[----:B------:R-:W-:Y:S01]  /*14430*/  BSSY B1, `(.L_x_2695) ;  /* 0x0000006000017945 */ /* 0x000fe20003800000 */
[----:B------:R-:W-:-:S07]  /*14440*/  IMAD.MOV.U32 R15, RZ, RZ, -0x1 ;  /* 0xffffffffff0f7424 */ /* 0x000fce00078e00ff */
[----:B-12345:R-:W-:Y:S05]  /*14450*/  WARPSYNC.COLLECTIVE R15, `(.L_x_2696) ;  /* 0x000000000f0c7348 */ /* 0x03efea0003c00000 */
[----:B------:R-:W-:Y:S02]  /*14460*/  ELECT P6, UR62, PT ;  /* 0x00000000003e782f */ /* 0x000fe400038c0000 */
[----:B------:R-:W-:Y:S01]  /*14470*/  MOV R14, UR62 ;  /* 0x0000003e000e7c02 */ /* 0x000fe20008000f00 */
[----:B-12345:R-:W-:Y:S10]  /*14480*/  ENDCOLLECTIVE ;  /* 0x000000000000791b */ /* 0x03eff40003800000 */
.L_x_2696:
[----:B------:R-:W-:Y:S05]  /*14490*/  BSYNC B1 ;  /* 0x0000000000017941 */ /* 0x000fea0003800000 */
.L_x_2695:
[----:B------:R-:W-:Y:S05]  /*144a0*/  BRA `(.L_x_2697) ;  /* 0xffffffe000387947 */ /* 0x000fea000383ffff */
.L_x_2629:
[----:B0-----:R0:W2:Y:S02]  /*144b0*/  SYNCS.PHASECHK.TRANS64.TRYWAIT P0, [R6+URZ], R5 ;  /* 0x00000005060075a7 */ /* 0x0010a4000800017f */
[----:B--2---:R-:W-:Y:S05]  /*144c0*/  @!P0 NANOSLEEP.SYNCS 0x989680 ;  /* 0x009896800000895d */ /* 0x004fea0003900000 */
[----:B------:R-:W2:Y:S02]  /*144d0*/  @!P0 SYNCS.PHASECHK.TRANS64 P0, [R6+URZ], R5 ;  /* 0x00000005060085a7 */ /* 0x000ea4000800007f */
[----:B--2---:R-:W-:Y:S05]  /*144e0*/  @!P0 BRA `(.L_x_2629) ;  /* 0xfffffffc00f08947 */ /* 0x004fea000383ffff */
[----:B------:R-:W-:Y:S05]  /*144f0*/  BRA `(.L_x_2698) ;  /* 0xffffffe000747947 */ /* 0x000fea000383ffff */
.L_x_2630:
[----:B--2---:R2:W3:Y:S02]  /*14500*/  SYNCS.PHASECHK.TRANS64.TRYWAIT P0, [R7+URZ], R2 ;  /* 0x00000002070075a7 */ /* 0x0044e4000800017f */
[----:B---3--:R-:W-:Y:S05]  /*14510*/  @!P0 NANOSLEEP.SYNCS 0x989680 ;  /* 0x009896800000895d */ /* 0x008fea0003900000 */
[----:B------:R-:W3:Y:S02]  /*14520*/  @!P0 SYNCS.PHASECHK.TRANS64 P0, [R7+URZ], R2 ;  /* 0x00000002070085a7 */ /* 0x000ee4000800007f */
[----:B---3--:R-:W-:Y:S05]  /*14530*/  @!P0 BRA `(.L_x_2630) ;  /* 0xfffffffc00f08947 */ /* 0x008fea000383ffff */
[----:B------:R-:W-:Y:S05]  /*14540*/  BRA `(.L_x_2699) ;  /* 0xffffffe000687947 */ /* 0x000fea000383ffff */
.L_x_2632:
[----:B---3--:R3:W4:Y:S02]  /*14550*/  SYNCS.PHASECHK.TRANS64.TRYWAIT P0, [R4+URZ], R5 ;  /* 0x00000005040075a7 */ /* 0x008724000800017f */
[----:B----4-:R-:W-:Y:S05]  /*14560*/  @!P0 NANOSLEEP.SYNCS 0x989680 ;  /* 0x009896800000895d */ /* 0x010fea0003900000 */
[----:B------:R-:W4:Y:S02]  /*14570*/  @!P0 SYNCS.PHASECHK.TRANS64 P0, [R4+URZ], R5 ;  /* 0x00000005040085a7 */ /* 0x000f24000800007f */
[----:B----4-:R-:W-:Y:S05]  /*14580*/  @!P0 BRA `(.L_x_2632) ;  /* 0xfffffffc00f08947 */ /* 0x010fea000383ffff */
[----:B------:R-:W-:Y:S05]  /*14590*/  BRA `(.L_x_2700) ;  /* 0xffffffe000707947 */ /* 0x000fea000383ffff */
.L_x_2701:
        /* <DEDUP_REMOVED lines=14> */
.L_x_3225:


//--------------------- .text._ZN7cutlass13device_kernelIN5flash11enable_sm90INS1_16FlashAttnFwdSm90INS1_25CollectiveMainloopFwdSm90ILi2EN4cute5tupleIJNS5_1CILi1EEES8_S8_EEENS6_IJNS7_ILi128EEESA_SA_EEELi128ENS_6half_tEfNS_4arch4Sm90ELb1ELb0ELb1ELb1ELb0ELb1ELb0ELb1ELb1ELb1ELb0ELb0EEENS1_21CollectiveEpilogueFwdISB_S9_SC_SE_Li256ELb1ELb1ELb0ELb0EEENS1_36VarlenDynamicPersistentTileSchedulerILi128ELi128ELi256ELi128ELb0ELb1ELb1ELb1ELb1ELb1EEEEEEEEEvNT_6ParamsE --------------------------
	.section	.text._ZN7cutlass13device_kernelIN5flash11enable_sm90INS1_16FlashAttnFwdSm90INS1_25CollectiveMainloopFwdSm90ILi2EN4cute5tupleIJNS5_1CILi1EEES8_S8_EEENS6_IJNS7_ILi128EEESA_SA_EEELi128ENS_6half_tEfNS_4arch4Sm90ELb1ELb0ELb1ELb1ELb0ELb1ELb0ELb1ELb1ELb1ELb0ELb0EEENS1_21CollectiveEpilogueFwdISB_S9_SC_SE_Li256ELb1ELb1ELb0ELb0EEENS1_36VarlenDynamicPersistentTileSchedulerILi128ELi128ELi256ELi128ELb0ELb1ELb1ELb1ELb1ELb1EEEEEEEEEvNT_6ParamsE,"ax",@progbits
	.align	128
.text._ZN7cutlass13device_kernelIN5flash11enable_sm90INS1_16FlashAttnFwdSm90INS1_25CollectiveMainloopFwdSm90ILi2EN4cute5tupleIJNS5_1CILi1EEES8_S8_EEENS6_IJNS7_ILi128EEESA_SA_EEELi128ENS_6half_tEfNS_4arch4Sm90ELb1ELb0ELb1ELb1ELb0ELb1ELb0ELb1ELb1ELb1ELb0ELb0EEENS1_21CollectiveEpilogueFwdISB_S9_SC_SE_Li256ELb1ELb1ELb0ELb0EEENS1_36VarlenDynamicPersistentTileSchedulerILi128ELi128ELi256ELi128ELb0ELb1ELb1ELb1ELb1ELb1EEEEEEEEEvNT_6ParamsE:
        .type           _ZN7cutlass13device_kernelIN5flash11enable_sm90INS1_16FlashAttnFwdSm90INS1_25CollectiveMainloopFwdSm90ILi2EN4cute5tupleIJNS5_1CILi1EEES8_S8_EEENS6_IJNS7_ILi128EEESA_SA_EEELi128ENS_6half_tEfNS_4arch4Sm90ELb1ELb0ELb1ELb1ELb0ELb1ELb0ELb1ELb1ELb1ELb0ELb0EEENS1_21CollectiveEpilogueFwdISB_S9_SC_SE_Li256ELb1ELb1ELb0ELb0EEENS1_36VarlenDynamicPersistentTileSchedulerILi128ELi128ELi256ELi128ELb0ELb1ELb1ELb1ELb1ELb1EEEEEEEEEvNT_6ParamsE,@function
        .size           _ZN7cutlass13device_kernelIN5flash11enable_sm90INS1_16FlashAttnFwdSm90INS1_25CollectiveMainloopFwdSm90ILi2EN4cute5tupleIJNS5_1CILi1EEES8_S8_EEENS6_IJNS7_ILi128EEESA_SA_EEELi128ENS_6half_tEfNS_4arch4Sm90ELb1ELb0ELb1ELb1ELb0ELb1ELb0ELb1ELb1ELb1ELb0ELb0EEENS1_21CollectiveEpilogueFwdISB_S9_SC_SE_Li256ELb1ELb1ELb0ELb0EEENS1_36VarlenDynamicPersistentTileSchedulerILi128ELi128ELi256ELi128ELb0ELb1ELb1ELb1ELb1ELb1EEEEEEEEEvNT_6ParamsE,(.L_x_3226 - _ZN7cutlass13device_kernelIN5flash11enable_sm90INS1_16FlashAttnFwdSm90INS1_25CollectiveMainloopFwdSm90ILi2EN4cute5tupleIJNS5_1CILi1EEES8_S8_EEENS6_IJNS7_ILi128EEESA_SA_EEELi128ENS_6half_tEfNS_4arch4Sm90ELb1ELb0ELb1ELb1ELb0ELb1ELb0ELb1ELb1ELb1ELb0ELb0EEENS1_21CollectiveEpilogueFwdISB_S9_SC_SE_Li256ELb1ELb1ELb0ELb0EEENS1_36VarlenDynamicPersistentTileSchedulerILi128ELi128ELi256ELi128ELb0ELb1ELb1ELb1ELb1ELb1EEEEEEEEEvNT_6ParamsE)
        .other          _ZN7cutlass13device_kernelIN5flash11enable_sm90INS1_16FlashAttnFwdSm90INS1_25CollectiveMainloopFwdSm90ILi2EN4cute5tupleIJNS5_1CILi1EEES8_S8_EEENS6_IJNS7_ILi128EEESA_SA_EEELi128ENS_6half_tEfNS_4arch4Sm90ELb1ELb0ELb1ELb1ELb0ELb1ELb0ELb1ELb1ELb1ELb0ELb0EEENS1_21CollectiveEpilogueFwdISB_S9_SC_SE_Li256ELb1ELb1ELb0ELb0EEENS1_36VarlenDynamicPersistentTileSchedulerILi128ELi128ELi256ELi128ELb0ELb1ELb1ELb1ELb1ELb1EEEEEEEEEvNT_6ParamsE,@"STO_CUDA_ENTRY STV_DEFAULT"
_ZN7cutlass13device_kernelIN5flash11enable_sm90INS1_16FlashAttnFwdSm90INS1_25CollectiveMainloopFwdSm90ILi2EN4cute5tupleIJNS5_1CILi1EEES8_S8_EEENS6_IJNS7_ILi128EEESA_SA_EEELi128ENS_6half_tEfNS_4arch4Sm90ELb1ELb0ELb1ELb1ELb0ELb1ELb0ELb1ELb1ELb1ELb0ELb0EEENS1_21CollectiveEpilogueFwdISB_S9_SC_SE_Li256ELb1ELb1ELb0ELb0EEENS1_36VarlenDynamicPersistentTileSchedulerILi128ELi128ELi256ELi128ELb0ELb1ELb1ELb1ELb1ELb1EEEEEEEEEvNT_6ParamsE:
        /* <DEDUP_REMOVED lines=23> */
.L_x_2703:
[----:B------:R-:W-:Y:S05]  /*0170*/  BSYNC B0 ;  /* 0x0000000000007941 */ /* 0x000fea0003800000 */
.L_x_2702:
        /* <DEDUP_REMOVED lines=40> */
.L_x_2704:
        /* <DEDUP_REMOVED lines=22> */
.L_x_2705:
        /* <DEDUP_REMOVED lines=18> */
.L_x_2706:
        /* <DEDUP_REMOVED lines=22> */
.L_x_2707:
        /* <DEDUP_REMOVED lines=22> */
.L_x_2708:
        /* <DEDUP_REMOVED lines=9> */
.L_x_2711:
        /* <DEDUP_REMOVED lines=19> */
[----:B------:R-:W-:Y:S01]  /*0b00*/  VIADD R231, R4, 0xffffff80 ;  /* 0xffffff8004e77836 */ /* 0x000fe20000000000 */
[----:B------:R-:W-:Y:S01]  /*0b10*/  MOV R188, RZ ;  /* 0x000000ff00bc7202 */ /* 0x000fe20000000f00 */
[----:B------:R-:W-:Y:S02]  /*0b20*/  VIADD R219, R2, 0x10400 ;  /* 0x0001040002db7836 */ /* 0x000fe40000000000 */
[----:B------:R-:W-:Y:S01]  /*0b30*/  IMAD.MOV.U32 R214, RZ, RZ, RZ ;  /* 0x000000ffffd67224 */ /* 0x000fe200078e00ff */
[----:B------:R-:W-:Y:S01]  /*0b40*/  SHF.R.S32.HI R0, RZ, 0x1f, R231 ;  /* 0x0000001fff007819 */ /* 0x000fe200000114e7 */
[----:B------:R-:W-:Y:S02]  /*0b50*/  IMAD.MOV.U32 R23, RZ, RZ, RZ ;  /* 0x000000ffff177224 */ /* 0x000fe400078e00ff */
[----:B------:R-:W-:Y:S01]  /*0b60*/  IMAD.MOV.U32 R186, RZ, RZ, RZ ;  /* 0x000000ffffba7224 */ /* 0x000fe200078e00ff */
[CC--:B------:R-:W-:Y:S01]  /*0b70*/  LEA.HI R3, R0.reuse, R231.reuse, RZ, 0x7 ;  /* 0x000000e700037211 */ /* 0x0c0fe200078f38ff */
[----:B------:R-:W-:Y:S01]  /*0b80*/  IMAD.MOV.U32 R184, RZ, RZ, RZ ;  /* 0x000000ffffb87224 */ /* 0x000fe200078e00ff */
[----:B------:R-:W-:-:S02]  /*0b90*/  LEA.HI R5, R0, R231, RZ, 0x5 ;  /* 0x000000e700057211 */ /* 0x000fc400078f28ff */
[----:B------:R-:W-:Y:S02]  /*0ba0*/  LOP3.LUT R220, R3, 0xffffff80, RZ, 0xc0, !PT ;  /* 0xffffff8003dc7812 */ /* 0x000fe400078ec0ff */
[----:B------:R-:W-:Y:S01]  /*0bb0*/  LEA.HI R4, R0, R231, RZ, 0x4 ;  /* 0x000000e700047211 */ /* 0x000fe200078f20ff */
[----:B------:R-:W-:Y:S01]  /*0bc0*/  IMAD.SHL.U32 R5, R5, 0x20, RZ ;  /* 0x0000002005057824 */ /* 0x000fe200078e00ff */
[----:B------:R-:W-:Y:S02]  /*0bd0*/  IADD3 R220, R231, -R220, RZ ;  /* 0x800000dce7dc7210 */ /* 0x000fe40007ffe0ff */
[----:B------:R-:W-:Y:S02]  /*0be0*/  LOP3.LUT R6, R4, 0x3fffff0, RZ, 0xc0, !PT ;  /* 0x03fffff004067812 */ /* 0x000fe400078ec0ff */
[----:B------:R-:W-:Y:S02]  /*0bf0*/  SHF.R.S32.HI R9, RZ, 0x1f, R220 ;  /* 0x0000001fff097819 */ /* 0x000fe400000114dc */
[----:B------:R-:W-:Y:S01]  /*0c00*/  LOP3.LUT R5, R5, 0xfffffc00, RZ, 0xc0, !PT ;  /* 0xfffffc0005057812 */ /* 0x000fe200078ec0ff */
[----:B------:R-:W-:Y:S01]  /*0c10*/  IMAD.IADD R6, R231, 0x1, -R6 ;  /* 0x00000001e7067824 */ /* 0x000fe200078e0a06 */
[----:B------:R-:W-:-:S02]  /*0c20*/  LEA.HI R8, R9, R220, RZ, 0x2 ;  /* 0x000000dc09087211 */ /* 0x000fc400078f10ff */
[-C--:B------:R-:W-:Y:S02]  /*0c30*/  LEA.HI R12, R0, R231.reuse, RZ, 0x2 ;  /* 0x000000e7000c7211 */ /* 0x080fe400078f10ff */
[--C-:B------:R-:W-:Y:S02]  /*0c40*/  SHF.R.S32.HI R10, RZ, 0x2, R8.reuse ;  /* 0x00000002ff0a7819 */ /* 0x100fe40000011408 */
[----:B------:R-:W-:Y:S02]  /*0c50*/  SHF.R.S32.HI R7, RZ, 0x1f, R8 ;  /* 0x0000001fff077819 */ /* 0x000fe40000011408 */
[----:B------:R-:W-:Y:S02]  /*0c60*/  LOP3.LUT R12, R12, 0xfffffffc, RZ, 0xc0, !PT ;  /* 0xfffffffc0c0c7812 */ /* 0x000fe400078ec0ff */
[----:B------:R-:W-:Y:S02]  /*0c70*/  LEA.HI R7, R7, R10, RZ, 0x3 ;  /* 0x0000000a07077211 */ /* 0x000fe400078f18ff */
[----:B------:R-:W-:-:S02]  /*0c80*/  LEA.HI R22, R0, R231, RZ, 0x3 ;  /* 0x000000e700167211 */ /* 0x000fc400078f18ff */
[----:B------:R-:W-:Y:S01]  /*0c90*/  LOP3.LUT R11, R7, 0xfffffff8, RZ, 0xc0, !PT ;  /* 0xfffffff8070b7812 */ /* 0x000fe200078ec0ff */
[----:B------:R-:W-:Y:S01]  /*0ca0*/  IMAD R7, R6, 0x40, R5 ;  /* 0x0000004006077824 */ /* 0x000fe200078e0205 */
[----:B------:R-:W-:Y:S02]  /*0cb0*/  SHF.R.S32.HI R5, RZ, 0x4, R4 ;  /* 0x00000004ff057819 */ /* 0x000fe40000011404 */
[----:B------:R-:W-:Y:S01]  /*0cc0*/  IADD3 R12, R231, -R12, RZ ;  /* 0x8000000ce70c7210 */ /* 0x000fe20007ffe0ff */
[----:B------:R-:W-:Y:S01]  /*0cd0*/  IMAD.IADD R10, R10, 0x1, -R11 ;  /* 0x000000010a0a7824 */ /* 0x000fe200078e0a0b */
[----:B------:R-:W-:Y:S02]  /*0ce0*/  LEA.HI R4, R4, R5, RZ, 0x1 ;  /* 0x0000000504047211 */ /* 0x000fe400078f08ff */
[----:B------:R-:W-:Y:S02]  /*0cf0*/  LEA.HI R0, R0, R231, RZ, 0x6 ;  /* 0x000000e700007211 */ /* 0x000fe400078f30ff */
[----:B------:R-:W-:-:S02]  /*0d00*/  LOP3.LUT R4, R4, 0x1ffffffe, RZ, 0xc0, !PT ;  /* 0x1ffffffe04047812 */ /* 0x000fc400078ec0ff */
[----:B------:R-:W-:Y:S01]  /*0d10*/  LOP3.LUT R206, R22, 0xfffffff8, RZ, 0xc0, !PT ;  /* 0xfffffff816ce7812 */ /* 0x000fe200078ec0ff */
[----:B------:R-:W-:Y:S01]  /*0d20*/  IMAD.SHL.U32 R0, R0, 0x8, RZ ;  /* 0x0000000800007824 */ /* 0x000fe200078e00ff */
[----:B------:R-:W-:Y:S01]  /*0d30*/  SHF.R.S32.HI R22, RZ, 0x3, R22 ;  /* 0x00000003ff167819 */ /* 0x000fe20000011416 */
[----:B------:R-:W-:Y:S01]  /*0d40*/  IMAD.IADD R4, R5, 0x1, -R4 ;  /* 0x0000000105047824 */ /* 0x000fe200078e0a04 */
[----:B------:R-:W-:Y:S01]  /*0d50*/  SHF.R.S32.HI R224, RZ, 0x7, R3 ;  /* 0x00000007ffe07819 */ /* 0x000fe20000011403 */
[----:B------:R-:W-:Y:S01]  /*0d60*/  IMAD.IADD R206, R231, 0x1, -R206 ;  /* 0x00000001e7ce7824 */ /* 0x000fe200078e0ace */
[----:B------:R-:W-:Y:S01]  /*0d70*/  LEA.HI R6, R12, R12, RZ, 0x1 ;  /* 0x0000000c0c067211 */ /* 0x000fe200078f08ff */
[C---:B------:R-:W-:Y:S01]  /*0d80*/  VIADD R213, R22.reuse, 0x20 ;  /* 0x0000002016d57836 */ /* 0x040fe20000000000 */
[----:B------:R-:W-:Y:S01]  /*0d90*/  LEA.HI R9, R9, R220, RZ, 0x5 ;  /* 0x000000dc09097211 */ /* 0x000fe200078f28ff */
[C---:B------:R-:W-:Y:S01]  /*0da0*/  VIADD R212, R22.reuse, 0x40 ;  /* 0x0000004016d47836 */ /* 0x040fe20000000000 */
[----:B------:R-:W-:Y:S01]  /*0db0*/  LEA.HI R3, R3, R224, RZ, 0x1 ;  /* 0x000000e003037211 */ /* 0x000fe200078f08ff */
[----:B------:R-:W-:Y:S01]  /*0dc0*/  VIADD R211, R22, 0x60 ;  /* 0x0000006016d37836 */ /* 0x000fe20000000000 */
[----:B------:R-:W-:Y:S01]  /*0dd0*/  LOP3.LUT R5, R6, 0x1ffffffe, RZ, 0xc0, !PT ;  /* 0x1ffffffe06057812 */ /* 0x000fe200078ec0ff */
[----:B------:R-:W-:Y:S01]  /*0de0*/  IMAD R226, R4, 0x8, R7 ;  /* 0x0000000804e27824 */ /* 0x000fe200078e0207 */
[----:B------:R-:W-:Y:S01]  /*0df0*/  SHF.R.S32.HI R9, RZ, 0x5, R9 ;  /* 0x00000005ff097819 */ /* 0x000fe20000011409 */
[----:B------:R-:W-:Y:S01]  /*0e00*/  IMAD.SHL.U32 R195, R212, 0x40, RZ ;  /* 0x00000040d4c37824 */ /* 0x000fe200078e00ff */
[----:B------:R-:W-:Y:S01]  /*0e10*/  LOP3.LUT R3, R3, 0x3fffffe, RZ, 0xc0, !PT ;  /* 0x03fffffe03037812 */ /* 0x000fe200078ec0ff */
[----:B------:R-:W-:Y:S01]  /*0e20*/  IMAD.SHL.U32 R194, R211, 0x40, RZ ;  /* 0x00000040d3c27824 */ /* 0x000fe200078e00ff */
[----:B------:R-:W-:Y:S01]  /*0e30*/  IADD3 R204, R12, -R5, RZ ;  /* 0x800000050ccc7210 */ /* 0x000fe20007ffe0ff */
[----:B------:R-:W-:Y:S01]  /*0e40*/  IMAD R10, R9, 0x10, R10 ;  /* 0x00000010090a7824 */ /* 0x000fe200078e020a */
[----:B------:R-:W-:Y:S01]  /*0e50*/  LOP3.LUT R201, R0, 0xfffffe00, RZ, 0xc0, !PT ;  /* 0xfffffe0000c97812 */ /* 0x000fe200078ec0ff */
[----:B------:R-:W-:Y:S01]  /*0e60*/  IMAD.IADD R3, R224, 0x1, -R3 ;  /* 0x00000001e0037824 */ /* 0x000fe200078e0a03 */
[----:B------:R-:W-:Y:S01]  /*0e70*/  SHF.R.S32.HI R0, RZ, 0x1f, R213 ;  /* 0x0000001fff007819 */ /* 0x000fe200000114d5 */
[C---:B------:R-:W-:Y:S01]  /*0e80*/  IMAD.SHL.U32 R16, R206.reuse, 0x8, RZ ;  /* 0x00000008ce107824 */ /* 0x040fe200078e00ff */
[----:B------:R-:W-:Y:S01]  /*0e90*/  SHF.R.S32.HI R5, RZ, 0x1f, R212 ;  /* 0x0000001fff057819 */ /* 0x000fe200000114d4 */
[----:B------:R-:W-:Y:S01]  /*0ea0*/  IMAD R225, R3, 0x40, R10 ;  /* 0x0000004003e17824 */ /* 0x000fe200078e020a */
[----:B------:R-:W-:Y:S01]  /*0eb0*/  SHF.R.S32.HI R4, RZ, 0x1f, R211 ;  /* 0x0000001fff047819 */ /* 0x000fe200000114d3 */
[----:B------:R-:W-:Y:S01]  /*0ec0*/  IMAD.SHL.U32 R18, R206, 0x4, RZ ;  /* 0x00000004ce127824 */ /* 0x000fe200078e00ff */
[----:B------:R-:W-:Y:S01]  /*0ed0*/  LEA.HI R0, R0, R213, RZ, 0x3 ;  /* 0x000000d500007211 */ /* 0x000fe200078f18ff */
[----:B------:R-:W-:Y:S01]  /*0ee0*/  IMAD R204, R204, 0x8, R225 ;  /* 0x00000008cccc7824 */ /* 0x000fe200078e02e1 */
[----:B------:R-:W-:Y:S01]  /*0ef0*/  LEA.HI R5, R5, R212, RZ, 0x3 ;  /* 0x000000d405057211 */ /* 0x000fe200078f18ff */
[----:B------:R-:W-:Y:S01]  /*0f00*/  VIADD R185, R18, 0x20 ;  /* 0x0000002012b97836 */ /* 0x000fe20000000000 */
[----:B------:R-:W-:Y:S01]  /*0f10*/  LEA.HI R4, R4, R211, RZ, 0x3 ;  /* 0x000000d304047211 */ /* 0x000fe200078f18ff */
[----:B------:R-:W-:Y:S01]  /*0f20*/  IMAD.SHL.U32 R0, R0, 0x40, RZ ;  /* 0x0000004000007824 */ /* 0x000fe200078e00ff */
[----:B------:R-:W-:Y:S01]  /*0f30*/  SHF.L.U32 R227, R22, 0x6, RZ ;  /* 0x0000000616e37819 */ /* 0x000fe200000006ff */
[----:B------:R-:W-:Y:S01]  /*0f40*/  IMAD.SHL.U32 R5, R5, 0x40, RZ ;  /* 0x0000004005057824 */ /* 0x000fe200078e00ff */
[----:B------:R-:W-:Y:S01]  /*0f50*/  SHF.L.U32 R196, R213, 0x6, RZ ;  /* 0x00000006d5c47819 */ /* 0x000fe200000006ff */
[----:B------:R-:W-:Y:S01]  /*0f60*/  IMAD.SHL.U32 R4, R4, 0x40, RZ ;  /* 0x0000004004047824 */ /* 0x000fe200078e00ff */
[----:B------:R-:W-:-:S02]  /*0f70*/  LOP3.LUT R3, R227, 0x1c0, RZ, 0xc0, !PT ;  /* 0x000001c0e3037812 */ /* 0x000fc400078ec0ff */
[----:B------:R-:W-:Y:S02]  /*0f80*/  LOP3.LUT R196, R196, 0x1c0, RZ, 0xc0, !PT ;  /* 0x000001c0c4c47812 */ /* 0x000fe400078ec0ff */
[----:B------:R-:W-:Y:S02]  /*0f90*/  LOP3.LUT R195, R195, 0x1c0, RZ, 0xc0, !PT ;  /* 0x000001c0c3c37812 */ /* 0x000fe400078ec0ff */
[----:B------:R-:W-:Y:S02]  /*0fa0*/  LOP3.LUT R194, R194, 0x1c0, RZ, 0xc0, !PT ;  /* 0x000001c0c2c27812 */ /* 0x000fe400078ec0ff */
[----:B------:R-:W-:Y:S02]  /*0fb0*/  SHF.R.U32.HI R200, RZ, 0x3, R3 ;  /* 0x00000003ffc87819 */ /* 0x000fe40000011603 */
[----:B------:R-:W-:Y:S02]  /*0fc0*/  LOP3.LUT R205, R3, 0x38, R16, 0xf8, !PT ;  /* 0x0000003803cd7812 */ /* 0x000fe400078ef810 */
[----:B------:R-:W-:-:S02]  /*0fd0*/  SHF.R.U32.HI R230, RZ, 0x3, R196 ;  /* 0x00000003ffe67819 */ /* 0x000fc400000116c4 */
[--C-:B------:R-:W-:Y:S02]  /*0fe0*/  LOP3.LUT R3, R196, 0x38, R16.reuse, 0xf8, !PT ;  /* 0x00000038c4037812 */ /* 0x100fe400078ef810 */
[----:B------:R-:W-:Y:S02]  /*0ff0*/  SHF.R.U32.HI R229, RZ, 0x3, R195 ;  /* 0x00000003ffe57819 */ /* 0x000fe400000116c3 */
[----:B------:R-:W-:Y:S02]  /*1000*/  LOP3.LUT R6, R195, 0x38, R16, 0xf8, !PT ;  /* 0x00000038c3067812 */ /* 0x000fe400078ef810 */
[----:B------:R-:W-:Y:S02]  /*1010*/  SHF.R.U32.HI R228, RZ, 0x3, R194 ;  /* 0x00000003ffe47819 */ /* 0x000fe400000116c2 */
[----:B------:R-:W-:Y:S02]  /*1020*/  LOP3.LUT R7, R194, 0x38, R16, 0xf8, !PT ;  /* 0x00000038c2077812 */ /* 0x000fe400078ef810 */
[----:B------:R-:W-:-:S02]  /*1030*/  LOP3.LUT R199, R0, 0xfffffe00, RZ, 0xc0, !PT ;  /* 0xfffffe0000c77812 */ /* 0x000fc400078ec0ff */
[----:B------:R-:W-:Y:S02]  /*1040*/  LOP3.LUT R198, R5, 0xfffffe00, RZ, 0xc0, !PT ;  /* 0xfffffe0005c67812 */ /* 0x000fe400078ec0ff */
[----:B------:R-:W-:Y:S02]  /*1050*/  LOP3.LUT R197, R4, 0xfffffe00, RZ, 0xc0, !PT ;  /* 0xfffffe0004c57812 */ /* 0x000fe400078ec0ff */
[----:B------:R-:W-:Y:S02]  /*1060*/  LOP3.LUT R203, R8, 0x7ffffffc, RZ, 0xc0, !PT ;  /* 0x7ffffffc08cb7812 */ /* 0x000fe400078ec0ff */
[----:B------:R-:W-:Y:S02]  /*1070*/  LOP3.LUT R0, R199, R3, R230, 0xf6, !PT ;  /* 0x00000003c7007212 */ /* 0x000fe400078ef6e6 */
[----:B------:R-:W-:Y:S01]  /*1080*/  LOP3.LUT R6, R198, R6, R229, 0xf6, !PT ;  /* 0x00000006c6067212 */ /* 0x000fe200078ef6e5 */
[----:B------:R-:W-:Y:S01]  /*1090*/  IMAD.IADD R203, R220, 0x1, -R203 ;  /* 0x00000001dccb7824 */ /* 0x000fe200078e0acb */
[----:B------:R-:W-:Y:S01]  /*10a0*/  LOP3.LUT R4, R197, R7, R228, 0xf6, !PT ;  /* 0x00000007c5047212 */ /* 0x000fe200078ef6e4 */
[--C-:B------:R-:W-:Y:S01]  /*10b0*/  IMAD R223, R0, 0x2, R219.reuse ;  /* 0x0000000200df7824 */ /* 0x100fe200078e02db */
[----:B------:R-:W-:Y:S01]  /*10c0*/  IADD3 R187, R16, 0x40, RZ ;  /* 0x0000004010bb7810 */ /* 0x000fe20007ffe0ff */
[--C-:B------:R-:W-:Y:S01]  /*10d0*/  IMAD R222, R6, 0x2, R219.reuse ;  /* 0x0000000206de7824 */ /* 0x100fe200078e02db */
[----:B------:R-:W-:Y:S01]  /*10e0*/  LOP3.LUT R205, R201, R205, R200, 0xf6, !PT ;  /* 0x000000cdc9cd7212 */ /* 0x000fe200078ef6c8 */
[----:B------:R-:W-:Y:S01]  /*10f0*/  IMAD R221, R4, 0x2, R219 ;  /* 0x0000000204dd7824 */ /* 0x000fe200078e02db */
[----:B------:R-:W-:-:S02]  /*1100*/  SHF.R.S32.HI R216, RZ, 0x1f, R22 ;  /* 0x0000001fffd87819 */ /* 0x000fc40000011416 */
[----:B------:R-:W-:Y:S02]  /*1110*/  SHF.R.S32.HI R17, RZ, 0x1f, R16 ;  /* 0x0000001fff117819 */ /* 0x000fe40000011410 */
[----:B------:R-:W-:Y:S02]  /*1120*/  SHF.R.S32.HI R19, RZ, 0x1f, R18 ;  /* 0x0000001fff137819 */ /* 0x000fe40000011412 */
[----:B------:R-:W-:Y:S02]  /*1130*/  SHF.R.S32.HI R218, RZ, 0x1f, R185 ;  /* 0x0000001fffda7819 */ /* 0x000fe400000114b9 */
[----:B------:R-:W-:Y:S02]  /*1140*/  SHF.R.S32.HI R215, RZ, 0x1f, R187 ;  /* 0x0000001fffd77819 */ /* 0x000fe400000114bb */
[----:B------:R-:W-:Y:S02]  /*1150*/  LEA R202, R205, R219, 0x1 ;  /* 0x000000dbcdca7211 */ /* 0x000fe400078e08ff */
[----:B--2---:R-:W-:-:S07]  /*1160*/  LOP3.LUT R189, R13, 0x1, RZ, 0xfc, !PT ;  /* 0x000000010dbd7812 */ /* 0x004fce00078efcff */
.L_x_2915:
[----:B0---4-:R-:W0:Y:S02]  /*1170*/  LDC.64 R4, c[0x0][0xc88] ;  /* 0x00032200ff047b82 */ /* 0x011e240000000a00 */
[----:B0-----:R-:W-:-:S05]  /*1180*/  IMAD.WIDE R4, R31, 0x4, R4 ;  /* 0x000000041f047825 */ /* 0x001fca00078e0204 */
[----:B--2---:R-:W2:Y:S01]  /*1190*/  LDG.E R210, desc[UR40][R4.64] ;  /* 0x0000002804d27981 */ /* 0x004ea2000c1e1900 */
[----:B------:R-:W-:Y:S05]  /*11a0*/  YIELD ;  /* 0x0000000000007946 */ /* 0x000fea0003800000 */
[----:B------:R-:W-:Y:S01]  /*11b0*/  ULDC.64 UR4, c[0x0][0xa28] ;  /* 0x00028a0000047ab9 */ /* 0x000fe20000000a00 */
[----:B------:R-:W-:Y:S01]  /*11c0*/  ULDC.64 UR8, c[0x0][0xa18] ;  /* 0x0002860000087ab9 */ /* 0x000fe20000000a00 */
[----:B------:R-:W-:Y:S01]  /*11d0*/  ISETP.NE.U32.AND P1, PT, RZ, UR4, PT ;  /* 0x00000004ff007c0c */ /* 0x000fe2000bf25070 */
[----:B------:R-:W-:Y:S01]  /*11e0*/  ULDC.64 UR6, c[0x0][0xa08] ;  /* 0x0002820000067ab9 */ /* 0x000fe20000000a00 */
[----:B------:R-:W-:Y:S01]  /*11f0*/  IMAD.MOV.U32 R3, RZ, RZ, RZ ;  /* 0x000000ffff037224 */ /* 0x000fe200078e00ff */
[----:B------:R-:W-:Y:S01]  /*1200*/  ISETP.NE.U32.AND P0, PT, RZ, UR6, PT ;  /* 0x00000006ff007c0c */ /* 0x000fe2000bf05070 */
[----:B------:R-:W-:Y:S01]  /*1210*/  IMAD.MOV.U32 R31, RZ, RZ, RZ ;  /* 0x000000ffff1f7224 */ /* 0x000fe200078e00ff */
[----:B------:R-:W-:-:S02]  /*1220*/  ISETP.NE.AND.EX P1, PT, RZ, UR5, PT, P1 ;  /* 0x00000005ff007c0c */ /* 0x000fc4000bf25310 */
[----:B------:R-:W-:Y:S02]  /*1230*/  ISETP.NE.AND.EX P0, PT, RZ, UR7, PT, P0 ;  /* 0x00000007ff007c0c */ /* 0x000fe4000bf05300 */
[----:B--2---:R-:W-:-:S09]  /*1240*/  SHF.R.S32.HI R217, RZ, 0x1f, R210 ;  /* 0x0000001fffd97819 */ /* 0x004fd200000114d2 */
[C---:B------:R-:W-:Y:S02]  /*1250*/  @P1 LEA R6, P2, R210.reuse, UR4, 0x2 ;  /* 0x00000004d2061c11 */ /* 0x040fe4000f8410ff */
[C---:B------:R-:W-:Y:S02]  /*1260*/  SHF.L.U32 R208, R210.reuse, 0x2, RZ ;  /* 0x00000002d2d07819 */ /* 0x040fe400000006ff */
[C-C-:B------:R-:W-:Y:S02]  /*1270*/  @P1 LEA.HI.X R7, R210.reuse, UR5, R217.reuse, 0x2, P2 ;  /* 0x00000005d2071c11 */ /* 0x140fe400090f14d9 */
[----:B------:R-:W-:Y:S01]  /*1280*/  ISETP.NE.U32.AND P2, PT, RZ, UR8, PT ;  /* 0x00000008ff007c0c */ /* 0x000fe2000bf45070 */
[----:B------:R-:W-:Y:S01]  /*1290*/  ULDC UR4, c[0x0][0x288] ;  /* 0x0000a20000047ab9 */ /* 0x000fe20000000800 */
[----:B------:R-:W-:Y:S01]  /*12a0*/  SHF.L.U64.HI R209, R210, 0x2, R217 ;  /* 0x00000002d2d17819 */ /* 0x000fe200000102d9 */
[----:B------:R0:W5:Y:S01]  /*12b0*/  @P1 LDG.E R3, desc[UR40][R6.64] ;  /* 0x0000002806031981 */ /* 0x000162000c1e1900 */
[----:B------:R-:W-:-:S02]  /*12c0*/  ISETP.NE.AND.EX P2, PT, RZ, UR9, PT, P2 ;  /* 0x00000009ff007c0c */ /* 0x000fc4000bf45320 */
[----:B------:R-:W-:Y:S01]  /*12d0*/  IADD3 R8, P3, R208, UR6, RZ ;  /* 0x00000006d0087c10 */ /* 0x000fe2000ff7e0ff */
[----:B------:R-:W-:Y:S01]  /*12e0*/  IMAD.U32 R192, RZ, RZ, UR4 ;  /* 0x00000004ffc07e24 */ /* 0x000fe2000f8e00ff */
[----:B------:R-:W-:Y:S02]  /*12f0*/  ULDC.64 UR4, c[0x0][0x418] ;  /* 0x0001060000047ab9 */ /* 0x000fe40000000a00 */
[----:B------:R-:W-:-:S05]  /*1300*/  IADD3.X R9, R209, UR7, RZ, P3, !PT ;  /* 0x00000007d1097c10 */ /* 0x000fca0009ffe4ff */
[----:B------:R0:W5:Y:S02]  /*1310*/  @P0 LDG.E R31, desc[UR40][R8.64] ;  /* 0x00000028081f0981 */ /* 0x000164000c1e1900 */
[----:B------:R-:W-:-:S04]  /*1320*/  @P2 IADD3 R4, P1, R208, UR8, RZ ;  /* 0x00000008d0042c10 */ /* 0x000fc8000ff3e0ff */
[----:B------:R-:W-:-:S05]  /*1330*/  @P2 IADD3.X R5, R209, UR9, RZ, P1, !PT ;  /* 0x00000009d1052c10 */ /* 0x000fca0008ffe4ff */
        /* <DEDUP_REMOVED lines=10> */
[----:B------:R-:W-:Y:S01]  /*13e0*/  MOV R27, R210 ;  /* 0x000000d2001b7202 */ /* 0x000fe20000000f00 */
[----:B0--3--:R-:W-:Y:S06]  /*13f0*/  @P2 BRA `(.L_x_2713) ;  /* 0x0000000000242947 */ /* 0x009fec0003800000 */
        /* <DEDUP_REMOVED lines=9> */
.L_x_2713:
[----:B------:R-:W-:Y:S01]  /*1490*/  ULDC.64 UR4, c[0x0][0xa20] ;  /* 0x0002880000047ab9 */ /* 0x000fe20000000a00 */
[----:B------:R-:W-:Y:S01]  /*14a0*/  IMAD.MOV.U32 R207, RZ, RZ, R30 ;  /* 0x000000ffffcf7224 */ /* 0x000fe200078e001e */
[----:B------:R-:W-:-:S04]  /*14b0*/  ISETP.NE.U32.AND P1, PT, RZ, UR4, PT ;  /* 0x00000004ff007c0c */ /* 0x000fc8000bf25070 */
[----:B------:R-:W-:-:S13]  /*14c0*/  ISETP.NE.AND.EX P1, PT, RZ, UR5, PT, P1 ;  /* 0x00000005ff007c0c */ /* 0x000fda000bf25310 */
[----:B------:R-:W-:Y:S05]  /*14d0*/  @!P1 BRA `(.L_x_2714) ;  /* 0x0000000000109947 */ /* 0x000fea0003800000 */
[----:B------:R-:W-:-:S04]  /*14e0*/  IADD3 R4, P0, R208, UR4, RZ ;  /* 0x00000004d0047c10 */ /* 0x000fc8000ff1e0ff */
[----:B------:R-:W-:-:S05]  /*14f0*/  IADD3.X R5, R209, UR5, RZ, P0, !PT ;  /* 0x00000005d1057c10 */ /* 0x000fca00087fe4ff */
[----:B------:R0:W5:Y:S01]  /*1500*/  LDG.E R28, desc[UR40][R4.64] ;  /* 0x00000028041c7981 */ /* 0x000162000c1e1900 */
[----:B------:R-:W-:Y:S05]  /*1510*/  BRA `(.L_x_2715) ;  /* 0x0000000000107947 */ /* 0x000fea0003800000 */
.L_x_2714:
[----:B------:R-:W-:Y:S05]  /*1520*/  @!P0 BRA `(.L_x_2715) ;  /* 0x00000000000c8947 */ /* 0x000fea0003800000 */
[----:B------:R-:W2:Y:S04]  /*1530*/  LDG.E R5, desc[UR40][R8.64] ;  /* 0x0000002808057981 */ /* 0x000ea8000c1e1900 */
[----:B------:R-:W2:Y:S02]  /*1540*/  LDG.E R28, desc[UR40][R8.64+0x4] ;  /* 0x00000428081c7981 */ /* 0x000ea4000c1e1900 */
[----:B--2---:R-:W-:-:S07]  /*1550*/  IMAD.IADD R28, R28, 0x1, -R5 ;  /* 0x000000011c1c7824 */ /* 0x004fce00078e0a05 */
.L_x_2715:
[----:B------:R-:W-:Y:S01]  /*1560*/  ULDC.64 UR4, c[0x0][0xa10] ;  /* 0x0002840000047ab9 */ /* 0x000fe20000000a00 */
[----:B------:R-:W1:Y:S01]  /*1570*/  LDC R8, c[0x0][0x448] ;  /* 0x00011200ff087b82 */ /* 0x000e620000000800 */
[----:B------:R-:W-:-:S04]  /*1580*/  ISETP.NE.U32.AND P0, PT, RZ, UR4, PT ;  /* 0x00000004ff007c0c */ /* 0x000fc8000bf05070 */
[----:B------:R-:W-:Y:S01]  /*1590*/  ISETP.NE.AND.EX P0, PT, RZ, UR5, PT, P0 ;  /* 0x00000005ff007c0c */ /* 0x000fe2000bf05300 */
[----:B------:R-:W-:-:S12]  /*15a0*/  ULDC.64 UR4, c[0x0][0xa30] ;  /* 0x00028c0000047ab9 */ /* 0x000fd80000000a00 */
[----:B0-----:R-:W0:Y:S02]  /*15b0*/  @P0 LDC.64 R4, c[0x0][0xa10] ;  /* 0x00028400ff040b82 */ /* 0x001e240000000a00 */
[----:B0-----:R-:W-:-:S05]  /*15c0*/  @P0 IMAD.WIDE R4, R27, 0x4, R4 ;  /* 0x000000041b040825 */ /* 0x001fca00078e0204 */
[----:B------:R-:W2:Y:S04]  /*15d0*/  @P0 LDG.E R0, desc[UR40][R4.64] ;  /* 0x0000002804000981 */ /* 0x000ea8000c1e1900 */
[----:B------:R0:W2:Y:S01]  /*15e0*/  @P0 LDG.E R9, desc[UR40][R4.64+0x4] ;  /* 0x0000042804090981 */ /* 0x0000a2000c1e1900 */
[----:B------:R-:W-:Y:S02]  /*15f0*/  ISETP.NE.U32.AND P1, PT, RZ, UR4, PT ;  /* 0x00000004ff007c0c */ /* 0x000fe4000bf25070 */
[----:B-----5:R-:W-:Y:S02]  /*1600*/  MOV R113, R28 ;  /* 0x0000001c00717202 */ /* 0x020fe40000000f00 */
[----:B------:R-:W-:-:S13]  /*1610*/  ISETP.NE.AND.EX P1, PT, RZ, UR5, PT, P1 ;  /* 0x00000005ff007c0c */ /* 0x000fda000bf25310 */
[----:B------:R-:W-:-:S04]  /*1620*/  @P1 IADD3 R6, P2, R208, UR4, RZ ;  /* 0x00000004d0061c10 */ /* 0x000fc8000ff5e0ff */
[----:B------:R-:W-:-:S05]  /*1630*/  @P1 IADD3.X R7, R209, UR5, RZ, P2, !PT ;  /* 0x00000005d1071c10 */ /* 0x000fca00097fe4ff */
[----:B------:R3:W5:Y:S01]  /*1640*/  @P1 LDG.E R113, desc[UR40][R6.64] ;  /* 0x0000002806711981 */ /* 0x000762000c1e1900 */
[----:B-1----:R-:W-:Y:S01]  /*1650*/  ISETP.NE.AND P1, PT, R8, 0x1, PT ;  /* 0x000000010800780c */ /* 0x002fe20003f25270 */
[----:B------:R-:W-:-:S04]  /*1660*/  IMAD.SHL.U32 R191, R29, 0x80, RZ ;  /* 0x000000801dbf7824 */ /* 0x000fc800078e00ff */
[----:B0-----:R-:W-:-:S08]  /*1670*/  VIADD R4, R191, 0x7f ;  /* 0x0000007fbf047836 */ /* 0x001fd00000000000 */
[----:B------:R-:W0:Y:S08]  /*1680*/  @P1 LDC R11, c[0x0][0x44c] ;  /* 0x00011300ff0b1b82 */ /* 0x000e300000000800 */
[----:B------:R-:W1:Y:S01]  /*1690*/  @P1 LDC R5, c[0x0][0x450] ;  /* 0x00011400ff051b82 */ /* 0x000e620000000800 */
[----:B--2---:R-:W-:Y:S02]  /*16a0*/  @P0 IMAD.IADD R24, R9, 0x1, -R0 ;  /* 0x0000000109180824 */ /* 0x004fe400078e0a00 */
[----:B------:R-:W-:-:S02]  /*16b0*/  IMAD.IADD R9, R28, 0x1, -R3 ;  /* 0x000000011c097824 */ /* 0x000fc400078e0a03 */
[----:B0-----:R-:W-:-:S03]  /*16c0*/  @P1 IMAD.HI.U32 R0, R4, R11, RZ ;  /* 0x0000000b04001227 */ /* 0x001fc600078e00ff */
[----:B------:R-:W-:Y:S01]  /*16d0*/  IADD3 R193, R9, R24, RZ ;  /* 0x0000001809c17210 */ /* 0x000fe20007ffe0ff */
[----:B------:R-:W-:Y:S01]  /*16e0*/  IMAD.MOV R25, RZ, RZ, -R9 ;  /* 0x000000ffff197224 */ /* 0x000fe200078e0a09 */
[----:B-1----:R-:W-:Y:S02]  /*16f0*/  @P1 SHF.R.U32.HI R4, RZ, R5, R0 ;  /* 0x00000005ff041219 */ /* 0x002fe40000011600 */
[C---:B------:R-:W-:Y:S01]  /*1700*/  IADD3 R128, R193.reuse, 0x80, -R192 ;  /* 0x00000080c1807810 */ /* 0x040fe20007ffe8c0 */
[----:B------:R-:W-:Y:S01]  /*1710*/  VIADD R0, R193, 0x7f ;  /* 0x0000007fc1007836 */ /* 0x000fe20000000000 */
[----:B------:R-:W-:-:S03]  /*1720*/  VIMNMX R25, RZ, R25, !PT ;  /* 0x00000019ff197248 */ /* 0x000fc60007fe0100 */
[----:B------:R-:W-:Y:S01]  /*1730*/  IMAD.IADD R4, R128, 0x1, R4 ;  /* 0x0000000180047824 */ /* 0x000fe200078e0204 */
[----:B------:R-:W-:-:S04]  /*1740*/  SHF.R.S32.HI R3, RZ, 0x1f, R0 ;  /* 0x0000001fff037819 */ /* 0x000fc80000011400 */
[----:B------:R-:W-:Y:S02]  /*1750*/  SHF.R.S32.HI R5, RZ, 0x1f, R4 ;  /* 0x0000001fff057819 */ /* 0x000fe40000011404 */
[----:B------:R-:W-:Y:S02]  /*1760*/  LEA.HI R3, R3, R0, RZ, 0x7 ;  /* 0x0000000003037211 */ /* 0x000fe400078f38ff */
[----:B------:R-:W-:Y:S02]  /*1770*/  LEA.HI R5, R5, R4, RZ, 0x7 ;  /* 0x0000000405057211 */ /* 0x000fe400078f38ff */
[----:B------:R-:W-:Y:S02]  /*1780*/  SHF.R.S32.HI R129, RZ, 0x7, R3 ;  /* 0x00000007ff817819 */ /* 0x000fe40000011403 */
[----:B------:R-:W-:-:S04]  /*1790*/  SHF.R.S32.HI R0, RZ, 0x7, R5 ;  /* 0x00000007ff007819 */ /* 0x000fc80000011405 */
[----:B------:R-:W-:-:S05]  /*17a0*/  VIMNMX R0, R129, R0, PT ;  /* 0x0000000081007248 */ /* 0x000fca0003fe0100 */
[----:B------:R-:W-:-:S05]  /*17b0*/  IMAD R3, R0, 0x80, -R9 ;  /* 0x0000008000037824 */ /* 0x000fca00078e0a09 */
[----:B------:R-:W-:-:S04]  /*17c0*/  VIMNMX R0, R3, R24, PT ;  /* 0x0000001803007248 */ /* 0x000fc80003fe0100 */
[----:B------:R-:W-:Y:S02]  /*17d0*/  ISETP.GT.AND P0, PT, R0, R25, PT ;  /* 0x000000190000720c */ /* 0x000fe40003f04270 */
[----:B------:R-:W-:-:S05]  /*17e0*/  SHF.R.U32.HI R25, RZ, 0x7, R25 ;  /* 0x00000007ff197819 */ /* 0x000fca0000011619 */
[----:B------:R-:W-:-:S06]  /*17f0*/  IMAD.MOV.U32 R26, RZ, RZ, R25 ;  /* 0x000000ffff1a7224 */ /* 0x000fcc00078e0019 */
[----:B------:R-:W-:-:S04]  /*1800*/  @P0 IADD3 R0, R0, 0x7f, RZ ;  /* 0x0000007f00000810 */ /* 0x000fc80007ffe0ff */
[----:B------:R-:W-:-:S04]  /*1810*/  @P0 SHF.R.S32.HI R3, RZ, 0x1f, R0 ;  /* 0x0000001fff030819 */ /* 0x000fc80000011400 */
[----:B------:R-:W-:-:S04]  /*1820*/  @P0 LEA.HI R3, R3, R0, RZ, 0x7 ;  /* 0x0000000003030211 */ /* 0x000fc800078f38ff */
[----:B------:R-:W-:Y:S02]  /*1830*/  @P0 SHF.R.S32.HI R26, RZ, 0x7, R3 ;  /* 0x00000007ff1a0819 */ /* 0x000fe40000011403 */
[----:B------:R-:W-:Y:S02]  /*1840*/  PLOP3.LUT P0, PT, PT, PT, PT, 0x80, 0x0 ;  /* 0x000000000000781c */ /* 0x000fe40003f0f070 */
[----:B------:R-:W-:-:S13]  /*1850*/  ISETP.GT.AND P1, PT, R26, R25, PT ;  /* 0x000000191a00720c */ /* 0x000fda0003f24270 */
[----:B---3--:R-:W-:Y:S05]  /*1860*/  @!P1 BRA `(.L_x_2716) ;  /* 0x0000006c00089947 */ /* 0x008fea0003800000 */
        /* <DEDUP_REMOVED lines=20> */
.L_x_2718:
[----:B------:R-:W-:Y:S05]  /*19b0*/  BSYNC B6 ;  /* 0x0000000000067941 */ /* 0x000fea0003800000 */
.L_x_2717:
        /* <DEDUP_REMOVED lines=20> */
.L_x_2720:
[----:B------:R-:W-:Y:S05]  /*1b00*/  BSYNC B6 ;  /* 0x0000000000067941 */ /* 0x000fea0003800000 */
.L_x_2719:
[----:B------:R-:W-:Y:S01]  /*1b10*/  ULDC.64 UR4, c[0x0][0x9f8] ;  /* 0x00027e0000047ab9 */ /* 0x000fe20000000a00 */
[----:B------:R-:W0:Y:S01]  /*1b20*/  S2R R33, SR_TID.X ;  /* 0x0000000000217919 */ /* 0x000e220000002100 */
[----:B------:R-:W-:Y:S01]  /*1b30*/  ISETP.NE.U32.AND P0, PT, RZ, UR4, PT ;  /* 0x00000004ff007c0c */ /* 0x000fe2000bf05070 */
[----:B------:R-:W1:Y:S01]  /*1b40*/  LDC.64 R102, c[0x0][0x300] ;  /* 0x0000c000ff667b82 */ /* 0x000e620000000a00 */
[----:B------:R-:W-:Y:S01]  /*1b50*/  IMAD.IADD R47, R31, 0x1, R28 ;  /* 0x000000011f2f7824 */ /* 0x000fe200078e021c */
[----:B------:R-:W-:Y:S01]  /*1b60*/  ULDC.64 UR6, c[0x0][0xa08] ;  /* 0x0002820000067ab9 */ /* 0x000fe20000000a00 */
[----:B------:R-:W-:Y:S02]  /*1b70*/  ISETP.NE.AND.EX P0, PT, RZ, UR5, PT, P0 ;  /* 0x00000005ff007c0c */ /* 0x000fe4000bf05300 */
[----:B------:R-:W-:-:S03]  /*1b80*/  SHF.R.S32.HI R8, RZ, 0x1f, R30 ;  /* 0x0000001fff087819 */ /* 0x000fc6000001141e */
[----:B------:R-:W2:Y:S08]  /*1b90*/  LDC R39, c[0x0][0x3f4] ;  /* 0x0000fd00ff277b82 */ /* 0x000eb00000000800 */
[----:B------:R-:W-:Y:S01]  /*1ba0*/  @P0 IADD3 R4, P1, R208, UR4, RZ ;  /* 0x00000004d0040c10 */ /* 0x000fe2000ff3e0ff */
[----:B------:R-:W3:Y:S03]  /*1bb0*/  LDC.64 R12, c[0x0][0x3f8] ;  /* 0x0000fe00ff0c7b82 */ /* 0x000ee60000000a00 */
[----:B------:R-:W-:Y:S01]  /*1bc0*/  @P0 IADD3.X R5, R209, UR5, RZ, P1, !PT ;  /* 0x00000005d1050c10 */ /* 0x000fe20008ffe4ff */
[----:B------:R-:W-:-:S04]  /*1bd0*/  ULDC.64 UR4, c[0x0][0x308] ;  /* 0x0000c20000047ab9 */ /* 0x000fc80000000a00 */
[----:B------:R4:W4:Y:S01]  /*1be0*/  @P0 LDG.E R27, desc[UR40][R4.64] ;  /* 0x00000028041b0981 */ /* 0x000922000c1e1900 */
[----:B------:R-:W-:Y:S01]  /*1bf0*/  SHF.R.S32.HI R43, RZ, 0x1f, R47 ;  /* 0x0000001fff2b7819 */ /* 0x000fe2000001142f */
[-C--:B-1----:R-:W-:Y:S01]  /*1c00*/  IMAD.WIDE.U32 R6, R47, R102.reuse, RZ ;  /* 0x000000662f067225 */ /* 0x082fe200078e00ff */
[----:B------:R-:W-:Y:S02]  /*1c10*/  ISETP.NE.U32.AND P0, PT, RZ, UR6, PT ;  /* 0x00000006ff007c0c */ /* 0x000fe4000bf05070 */
[----:B0-----:R-:W-:Y:S01]  /*1c20*/  SHF.R.U32.HI R33, RZ, 0x7, R33 ;  /* 0x00000007ff217819 */ /* 0x001fe20000011621 */
[-C--:B------:R-:W-:Y:S01]  /*1c30*/  IMAD R0, R43, R102.reuse, RZ ;  /* 0x000000662b007224 */ /* 0x080fe200078e02ff */
[----:B------:R-:W-:Y:S01]  /*1c40*/  ISETP.NE.AND.EX P0, PT, RZ, UR7, PT, P0 ;  /* 0x00000007ff007c0c */ /* 0x000fe2000bf05300 */
[----:B------:R-:W-:Y:S01]  /*1c50*/  IMAD.SHL.U32 R92, R102, 0x20, RZ ;  /* 0x00000020665c7824 */ /* 0x000fe200078e00ff */
[----:B------:R-:W-:Y:S01]  /*1c60*/  ISETP.NE.AND P6, PT, R33, 0x1, PT ;  /* 0x000000012100780c */ /* 0x000fe20003fc5270 */
[----:B------:R-:W-:Y:S01]  /*1c70*/  IMAD R3, R47, R103, R0 ;  /* 0x000000672f037224 */ /* 0x000fe200078e0200 */
[----:B--2---:R-:W-:Y:S01]  /*1c80*/  ISETP.GE.AND P2, PT, R16, R39, PT ;  /* 0x000000271000720c */ /* 0x004fe20003f46270 */
[----:B------:R-:W-:Y:S01]  /*1c90*/  IMAD.WIDE.U32 R44, R22, R102, R16 ;  /* 0x00000066162c7225 */ /* 0x000fe200078e0010 */
[----:B-----5:R-:W-:-:S02]  /*1ca0*/  SHF.R.S32.HI R31, RZ, 0x1f, R113 ;  /* 0x0000001fff1f7819 */ /* 0x020fc40000011471 */
[----:B------:R-:W-:Y:S01]  /*1cb0*/  SHF.L.U64.HI R93, R102, 0x5, R103 ;  /* 0x00000005665d7819 */ /* 0x000fe20000010267 */
[----:B------:R-:W-:Y:S01]  /*1cc0*/  IMAD.IADD R7, R7, 0x1, R3 ;  /* 0x0000000107077824 */ /* 0x000fe200078e0203 */
[----:B------:R-:W-:Y:S01]  /*1cd0*/  SHF.L.U32 R112, R39, 0x1, RZ ;  /* 0x0000000127707819 */ /* 0x000fe200000006ff */
[----:B------:R-:W-:Y:S01]  /*1ce0*/  IMAD R3, R8, UR4, RZ ;  /* 0x0000000408037c24 */ /* 0x000fe2000f8e02ff */
[----:B---3--:R-:W-:Y:S01]  /*1cf0*/  SHF.L.U64.HI R21, R12, 0x5, R13 ;  /* 0x000000050c157819 */ /* 0x008fe2000001020d */
[C---:B----4-:R-:W-:Y:S01]  /*1d00*/  IMAD.WIDE.U32 R4, R30.reuse, UR4, R6 ;  /* 0x000000041e047c25 */ /* 0x050fe2000f8e0006 */
[----:B------:R-:W-:Y:S01]  /*1d10*/  SHF.R.S32.HI R118, RZ, 0x1f, R213 ;  /* 0x0000001fff767819 */ /* 0x000fe200000114d5 */
[----:B------:R-:W0:Y:S01]  /*1d20*/  LDC.64 R6, c[0x0][0x408] ;  /* 0x00010200ff067b82 */ /* 0x000e220000000a00 */
[----:B------:R-:W-:Y:S01]  /*1d30*/  SHF.R.S32.HI R117, RZ, 0x1f, R212 ;  /* 0x0000001fff757819 */ /* 0x000fe200000114d4 */
[----:B------:R-:W-:Y:S01]  /*1d40*/  IMAD R3, R30, UR5, R3 ;  /* 0x000000051e037c24 */ /* 0x000fe2000f8e0203 */
[----:B------:R-:W-:Y:S01]  /*1d50*/  ULDC.64 UR4, c[0x0][0x310] ;  /* 0x0000c40000047ab9 */ /* 0x000fe20000000a00 */
[----:B------:R-:W-:Y:S01]  /*1d60*/  IMAD.WIDE.U32 R10, R22, R12, R16 ;  /* 0x0000000c160a7225 */ /* 0x000fe200078e0010 */
[----:B------:R-:W-:-:S03]  /*1d70*/  SHF.R.S32.HI R116, RZ, 0x1f, R211 ;  /* 0x0000001fff747819 */ /* 0x000fc600000114d3 */
[----:B------:R-:W-:Y:S02]  /*1d80*/  IMAD.IADD R5, R5, 0x1, R3 ;  /* 0x0000000105057824 */ /* 0x000fe400078e0203 */
[----:B------:R-:W-:-:S04]  /*1d90*/  IMAD.WIDE.U32 R130, R22, R102, R92 ;  /* 0x0000006616827225 */ /* 0x000fc800078e005c */
[----:B------:R-:W-:Y:S02]  /*1da0*/  IMAD R32, R31, R12, RZ ;  /* 0x0000000c1f207224 */ /* 0x000fe400078e02ff */
[----:B------:R-:W-:Y:S02]  /*1db0*/  VIADD R126, R33, 0x8 ;  /* 0x00000008217e7836 */ /* 0x000fe40000000000 */
[----:B------:R-:W-:Y:S02]  /*1dc0*/  IMAD R37, R113, R13, R32 ;  /* 0x0000000d71257224 */ /* 0x000fe400078e0220 */
        /* <DEDUP_REMOVED lines=9> */
[----:B------:R-:W-:Y:S01]  /*1e60*/  IADD3 R42, P4, R100, 0x40, RZ ;  /* 0x00000040642a7810 */ /* 0x000fe20007f9e0ff */
[----:B------:R-:W-:Y:S02]  /*1e70*/  IMAD.X R47, R216, 0x1, R43, P0 ;  /* 0x00000001d82f7824 */ /* 0x000fe400000e062b */
[----:B------:R-:W-:Y:S01]  /*1e80*/  IMAD R41, R99, UR5, R0 ;  /* 0x0000000563297c24 */ /* 0x000fe2000f8e0200 */
[----:B------:R-:W-:Y:S05]  /*1e90*/  @!P6 WARPSYNC.ALL ;  /* 0x000000000000e948 */ /* 0x000fea0003800000 */
[----:B------:R-:W-:Y:S01]  /*1ea0*/  ULDC.64 UR4, c[0x0][0x330] ;  /* 0x0000cc0000047ab9 */ /* 0x000fe20000000a00 */
[----:B------:R-:W-:-:S02]  /*1eb0*/  IMAD.IADD R41, R101, 0x1, R41 ;  /* 0x0000000165297824 */ /* 0x000fc400078e0229 */
[----:B------:R-:W-:Y:S02]  /*1ec0*/  IMAD R3, R8, UR4, RZ ;  /* 0x0000000408037c24 */ /* 0x000fe4000f8e02ff */
[----:B------:R-:W-:Y:S01]  /*1ed0*/  IMAD.WIDE.U32 R4, R30, UR4, R16 ;  /* 0x000000041e047c25 */ /* 0x000fe2000f8e0010 */
[----:B------:R-:W-:-:S03]  /*1ee0*/  IADD3.X R107, RZ, R41, RZ, P4, !PT ;  /* 0x00000029ff6b7210 */ /* 0x000fc600027fe4ff */
[----:B------:R-:W-:Y:S01]  /*1ef0*/  IMAD R3, R30, UR5, R3 ;  /* 0x000000051e037c24 */ /* 0x000fe2000f8e0203 */
[----:B------:R-:W-:Y:S02]  /*1f00*/  ULDC.64 UR4, c[0x0][0x338] ;  /* 0x0000ce0000047ab9 */ /* 0x000fe40000000a00 */
[----:B------:R-:W-:Y:S02]  /*1f10*/  IMAD R0, R9, UR4, RZ ;  /* 0x0000000409007c24 */ /* 0x000fe4000f8e02ff */
[----:B------:R-:W-:Y:S01]  /*1f20*/  IADD3 R5, R5, R3, RZ ;  /* 0x0000000305057210 */ /* 0x000fe20007ffe0ff */
[----:B------:R-:W-:Y:S01]  /*1f30*/  IMAD.WIDE.U32 R8, R22, R6, R18 ;  /* 0x0000000616087225 */ /* 0x000fe200078e0012 */
[----:B------:R-:W-:Y:S01]  /*1f40*/  SEL R3, R39, RZ, P2 ;  /* 0x000000ff27037207 */ /* 0x000fe20001000000 */
[----:B------:R-:W-:Y:S01]  /*1f50*/  @!P6 BAR.SYNC.DEFER_BLOCKING 0x9, 0x100 ;  /* 0x024400000000eb1d */ /* 0x000fe20000010000 */
[----:B------:R-:W-:Y:S01]  /*1f60*/  IADD3 R39, P0, R100, R44, RZ ;  /* 0x0000002c64277210 */ /* 0x000fe20007f1e0ff */
[----:B------:R-:W-:-:S02]  /*1f70*/  IMAD R109, R99, UR5, R0 ;  /* 0x00000005636d7c24 */ /* 0x000fc4000f8e0200 */
[----:B------:R-:W-:Y:S01]  /*1f80*/  IMAD.IADD R3, R16, 0x1, R3 ;  /* 0x0000000110037824 */ /* 0x000fe200078e0203 */
[----:B------:R-:W-:Y:S01]  /*1f90*/  IADD3 R43, P3, R39, 0x40, RZ ;  /* 0x00000040272b7810 */ /* 0x000fe20007f7e0ff */
[-C--:B------:R-:W-:Y:S02]  /*1fa0*/  IMAD R0, R216, R12.reuse, RZ ;  /* 0x0000000cd8007224 */ /* 0x080fe400078e02ff */
[----:B------:R-:W-:Y:S01]  /*1fb0*/  IMAD.WIDE.U32 R98, R99, UR4, R4 ;  /* 0x0000000463627c25 */ /* 0x000fe2000f8e0004 */
[----:B------:R-:W-:Y:S01]  /*1fc0*/  SHF.R.S32.HI R20, RZ, 0x1f, R3 ;  /* 0x0000001fff147819 */ /* 0x000fe20000011403 */
[----:B------:R-:W-:Y:S02]  /*1fd0*/  ULDC UR4, c[0x0][0x2f4] ;  /* 0x0000bd0000047ab9 */ /* 0x000fe40000000800 */
[----:B------:R-:W-:Y:S01]  /*1fe0*/  IMAD.MOV.U32 R90, RZ, RZ, R8 ;  /* 0x000000ffff5a7224 */ /* 0x000fe200078e0008 */
[-C--:B------:R-:W-:Y:S01]  /*1ff0*/  LEA.HI R8, R20, R3.reuse, RZ, 0x6 ;  /* 0x0000000314087211 */ /* 0x080fe200078f30ff */
[----:B------:R-:W-:Y:S01]  /*2000*/  IMAD.WIDE.U32 R4, R22, R12, R18 ;  /* 0x0000000c16047225 */ /* 0x000fe200078e0012 */
[----:B------:R-:W-:-:S03]  /*2010*/  LEA.HI R105, R20, R3, RZ, 0x3 ;  /* 0x0000000314697211 */ /* 0x000fc600078f18ff */
[----:B------:R-:W-:Y:S01]  /*2020*/  IMAD R15, R22, R13, R0 ;  /* 0x0000000d160f7224 */ /* 0x000fe200078e0200 */
[----:B------:R-:W-:Y:S01]  /*2030*/  LOP3.LUT R20, R195, 0x38, R105, 0xf8, !PT ;  /* 0x00000038c3147812 */ /* 0x000fe200078ef869 */
[----:B------:R-:W-:Y:S01]  /*2040*/  IMAD.SHL.U32 R3, R8, 0x80, RZ ;  /* 0x0000008008037824 */ /* 0x000fe200078e00ff */
[----:B------:R-:W-:Y:S01]  /*2050*/  LOP3.LUT R8, R105, 0x38, RZ, 0xc0, !PT ;  /* 0x0000003869087812 */ /* 0x000fe200078ec0ff */
[----:B------:R-:W-:Y:S01]  /*2060*/  IMAD.IADD R5, R5, 0x1, R15 ;  /* 0x0000000105057824 */ /* 0x000fe200078e020f */
[----:B------:R-:W-:Y:S01]  /*2070*/  LOP3.LUT R29, R20, R229, RZ, 0x3c, !PT ;  /* 0x000000e5141d7212 */ /* 0x000fe200078e3cff */
[----:B------:R-:W-:Y:S01]  /*2080*/  IMAD.IADD R11, R15, 0x1, R11 ;  /* 0x000000010f0b7824 */ /* 0x000fe200078e020b */
[----:B------:R-:W-:Y:S01]  /*2090*/  LOP3.LUT R40, R105, 0xfffffff8, RZ, 0xc0, !PT ;  /* 0xfffffff869287812 */ /* 0x000fe200078ec0ff */
[----:B------:R-:W-:Y:S01]  /*20a0*/  IMAD.WIDE.U32 R14, R22, R6, R16 ;  /* 0x00000006160e7225 */ /* 0x000fe200078e0010 */
[----:B------:R-:W-:Y:S02]  /*20b0*/  SHF.L.U64.HI R20, R12, 0x6, R13 ;  /* 0x000000060c147819 */ /* 0x000fe4000001020d */
[----:B------:R-:W-:Y:S01]  /*20c0*/  P2R R0, PR, RZ, 0x4 ;  /* 0x00000004ff007803 */ /* 0x000fe20000000000 */
[----:B------:R-:W-:Y:S01]  /*20d0*/  IMAD.MOV.U32 R88, RZ, RZ, R14 ;  /* 0x000000ffff587224 */ /* 0x000fe200078e000e */
[----:B------:R-:W-:Y:S01]  /*20e0*/  LOP3.LUT R14, R3, 0xffffe000, RZ, 0xc0, !PT ;  /* 0xffffe000030e7812 */ /* 0x000fe200078ec0ff */
[----:B------:R-:W-:Y:S01]  /*20f0*/  IMAD.WIDE.U32 R96, R113, R12, R4 ;  /* 0x0000000c71607225 */ /* 0x000fe200078e0004 */
[----:B------:R-:W-:-:S02]  /*2100*/  LOP3.LUT R3, R8, 0x1c0, R227, 0xf8, !PT ;  /* 0x000001c008037812 */ /* 0x000fc400078ef8e3 */
[----:B------:R-:W-:Y:S01]  /*2110*/  IADD3 R29, R29, R14, R198 ;  /* 0x0000000e1d1d7210 */ /* 0x000fe20007ffe0c6 */
[----:B------:R-:W-:Y:S01]  /*2120*/  IMAD R4, R31, R6, RZ ;  /* 0x000000061f047224 */ /* 0x000fe200078e02ff */
[----:B------:R-:W-:Y:S01]  /*2130*/  LOP3.LUT R3, R3, R200, RZ, 0x3c, !PT ;  /* 0x000000c803037212 */ /* 0x000fe200078e3cff */
[----:B------:R-:W-:Y:S01]  /*2140*/  IMAD.IADD R91, R9, 0x1, R89 ;  /* 0x00000001095b7824 */ /* 0x000fe200078e0259 */
[----:B------:R-:W-:Y:S01]  /*2150*/  IADD3 R89, R89, R15, RZ ;  /* 0x0000000f59597210 */ /* 0x000fe20007ffe0ff */
[----:B------:R-:W-:Y:S01]  /*2160*/  IMAD R49, R113, R7, R4 ;  /* 0x0000000771317224 */ /* 0x000fe200078e0204 */
[----:B------:R-:W-:Y:S01]  /*2170*/  IADD3 R27, R3, R14, R201 ;  /* 0x0000000e031b7210 */ /* 0x000fe20007ffe0c9 */
[----:B------:R-:W-:Y:S01]  /*2180*/  IMAD R3, R216, R102, RZ ;  /* 0x00000066d8037224 */ /* 0x000fe200078e02ff */
[----:B------:R-:W-:Y:S01]  /*2190*/  IADD3 R4, P1, R92, R130, RZ ;  /* 0x000000825c047210 */ /* 0x000fe20007f3e0ff */
[----:B------:R-:W-:Y:S01]  /*21a0*/  IMAD.WIDE.U32 R94, R113, R12, R10 ;  /* 0x0000000c715e7225 */ /* 0x000fe200078e000a */
[----:B------:R-:W-:-:S02]  /*21b0*/  LOP3.LUT R9, R196, 0x38, R105, 0xf8, !PT ;  /* 0x00000038c4097812 */ /* 0x000fc400078ef869 */
[----:B------:R-:W-:Y:S01]  /*21c0*/  LOP3.LUT R15, R194, 0x38, R105, 0xf8, !PT ;  /* 0x00000038c20f7812 */ /* 0x000fe200078ef869 */
[----:B------:R-:W-:Y:S01]  /*21d0*/  IMAD R35, R22, R103, R3 ;  /* 0x0000006716237224 */ /* 0x000fe200078e0203 */
[----:B------:R-:W-:Y:S01]  /*21e0*/  LOP3.LUT R9, R9, R230, RZ, 0x3c, !PT ;  /* 0x000000e609097212 */ /* 0x000fe200078e3cff */
[----:B------:R-:W-:Y:S01]  /*21f0*/  IMAD.WIDE.U32 R90, R113, R6, R90 ;  /* 0x00000006715a7225 */ /* 0x000fe200078e005a */
[----:B------:R-:W-:Y:S02]  /*2200*/  LOP3.LUT R15, R15, R228, RZ, 0x3c, !PT ;  /* 0x000000e40f0f7212 */ /* 0x000fe400078e3cff */
[C---:B------:R-:W-:Y:S01]  /*2210*/  SHF.L.U64.HI R3, R102.reuse, 0x7, R103 ;  /* 0x0000000766037819 */ /* 0x040fe20000010267 */
[----:B------:R-:W-:Y:S01]  /*2220*/  IMAD.IADD R5, R35, 0x1, R131 ;  /* 0x0000000123057824 */ /* 0x000fe200078e0283 */
[----:B------:R-:W-:Y:S01]  /*2230*/  SHF.L.U64.HI R31, R102, 0x6, R103 ;  /* 0x00000006661f7819 */ /* 0x000fe20000010267 */
[----:B------:R-:W-:Y:S01]  /*2240*/  IMAD.IADD R34, R45, 0x1, R35 ;  /* 0x000000012d227824 */ /* 0x000fe200078e0223 */
[----:B------:R-:W-:Y:S01]  /*2250*/  IADD3 R30, R9, R14, R199 ;  /* 0x0000000e091e7210 */ /* 0x000fe20007ffe0c7 */
[----:B------:R-:W-:Y:S01]  /*2260*/  IMAD.X R32, R5, 0x1, R93, P1 ;  /* 0x0000000105207824 */ /* 0x000fe200008e065d */
[----:B------:R-:W-:Y:S01]  /*2270*/  IADD3 R33, P1, R4, R92, RZ ;  /* 0x0000005c04217210 */ /* 0x000fe20007f3e0ff */
[----:B------:R-:W-:Y:S01]  /*2280*/  IMAD.WIDE.U32 R88, R113, R6, R88 ;  /* 0x0000000671587225 */ /* 0x000fe200078e0058 */
[----:B------:R-:W-:-:S02]  /*2290*/  IADD3 R28, R15, R14, R197 ;  /* 0x0000000e0f1c7210 */ /* 0x000fc40007ffe0c5 */
[----:B------:R-:W-:Y:S01]  /*22a0*/  SHF.L.U64.HI R15, R12, 0x7, R13 ;  /* 0x000000070c0f7819 */ /* 0x000fe2000001020d */
[----:B------:R-:W-:Y:S01]  /*22b0*/  IMAD.X R103, R34, 0x1, R41, P0 ;  /* 0x0000000122677824 */ /* 0x000fe200000e0629 */
[--C-:B------:R-:W-:Y:S01]  /*22c0*/  SHF.L.U64.HI R11, R6, 0x5, R7.reuse ;  /* 0x00000005060b7819 */ /* 0x100fe20000010207 */
[----:B------:R-:W-:Y:S01]  /*22d0*/  IMAD.SHL.U32 R14, R12, 0x20, RZ ;  /* 0x000000200c0e7824 */ /* 0x000fe200078e00ff */
[C-C-:B------:R-:W-:Y:S01]  /*22e0*/  SHF.L.U64.HI R10, R6.reuse, 0x6, R7.reuse ;  /* 0x00000006060a7819 */ /* 0x140fe20000010207 */
[C---:B------:R-:W-:Y:S01]  /*22f0*/  IMAD.SHL.U32 R8, R6.reuse, 0x20, RZ ;  /* 0x0000002006087824 */ /* 0x040fe200078e00ff */
[C---:B------:R-:W-:Y:S01]  /*2300*/  SHF.L.U64.HI R9, R6.reuse, 0x7, R7 ;  /* 0x0000000706097819 */ /* 0x040fe20000010207 */
[----:B------:R-:W-:Y:S01]  /*2310*/  IMAD.SHL.U32 R7, R6, 0x40, RZ ;  /* 0x0000004006077824 */ /* 0x000fe200078e00ff */
[----:B------:R-:W-:Y:S01]  /*2320*/  SHF.L.U32 R13, R12, 0x6, RZ ;  /* 0x000000060c0d7819 */ /* 0x000fe200000006ff */
[----:B------:R-:W-:Y:S01]  /*2330*/  IMAD.X R35, R32, 0x1, R93, P1 ;  /* 0x0000000120237824 */ /* 0x000fe200008e065d */
[----:B------:R-:W-:Y:S01]  /*2340*/  SHF.L.U32 R6, R6, 0x7, RZ ;  /* 0x0000000706067819 */ /* 0x000fe200000006ff */
[----:B------:R-:W-:Y:S01]  /*2350*/  IMAD.IADD R36, R97, 0x1, R37 ;  /* 0x0000000161247824 */ /* 0x000fe200078e0225 */
[----:B------:R-:W-:Y:S01]  /*2360*/  IADD3 R37, R37, R95, RZ ;  /* 0x0000005f25257210 */ /* 0x000fe20007ffe0ff */
[----:B------:R-:W-:Y:S01]  /*2370*/  IMAD.SHL.U32 R12, R12, 0x80, RZ ;  /* 0x000000800c0c7824 */ /* 0x000fe200078e00ff */
[----:B------:R-:W-:Y:S01]  /*2380*/  ISETP.GE.AND P2, PT, R16, UR4, PT ;  /* 0x0000000410007c0c */ /* 0x000fe2000bf46270 */
[----:B------:R-:W-:Y:S01]  /*2390*/  IMAD.IADD R38, R91, 0x1, R49 ;  /* 0x000000015b267824 */ /* 0x000fe200078e0231 */
[----:B------:R-:W-:Y:S01]  /*23a0*/  ISETP.GE.AND P1, PT, R187, UR4, PT ;  /* 0x00000004bb007c0c */ /* 0x000fe2000bf26270 */
[----:B------:R-:W-:Y:S01]  /*23b0*/  IMAD.IADD R104, R49, 0x1, R89 ;  /* 0x0000000131687824 */ /* 0x000fe200078e0259 */
[----:B------:R-:W-:Y:S01]  /*23c0*/  SHF.R.S32.HI R105, RZ, 0x3, R105 ;  /* 0x00000003ff697819 */ /* 0x000fe20000011469 */
[----:B------:R-:W-:Y:S01]  /*23d0*/  IMAD.X R108, RZ, RZ, R103, P3 ;  /* 0x000000ffff6c7224 */ /* 0x000fe200018e0667 */
[----:B------:R-:W-:Y:S01]  /*23e0*/  SHF.R.S32.HI R106, RZ, 0x1f, R40 ;  /* 0x0000001fff6a7819 */ /* 0x000fe20000011428 */
[----:B------:R-:W-:-:S08]  /*23f0*/  IMAD.IADD R109, R99, 0x1, R109 ;  /* 0x00000001636d7824 */ /* 0x000fd000078e026d */
.L_x_2806:
[----:B0-----:R-:W0:Y:S01]  /*2400*/  LDC R123, c[0x0][0x3f4] ;  /* 0x0000fd00ff7b7b82 */ /* 0x001e220000000800 */
[----:B------:R-:W-:Y:S01]  /*2410*/  VIADD R26, R26, 0xffffffff ;  /* 0xffffffff1a1a7836 */ /* 0x000fe20000000000 */
[----:B------:R-:W-:Y:S05]  /*2420*/  YIELD ;  /* 0x0000000000007946 */ /* 0x000fea0003800000 */
[----:B------:R-:W-:Y:S01]  /*2430*/  IMAD R49, R23, 0x4000, R205 ;  /* 0x0000400017317824 */ /* 0x000fe200078e02cd */
[----:B------:R-:W-:Y:S01]  /*2440*/  ISETP.GT.AND P3, PT, R26, R25, PT ;  /* 0x000000191a00720c */ /* 0x000fe20003f64270 */
[----:B------:R-:W-:Y:S03]  /*2450*/  BSSY B0, `(.L_x_2721) ;  /* 0x0000585000007945 */ /* 0x000fe60003800000 */
[----:B------:R-:W-:-:S02]  /*2460*/  LEA R114, R49, R2, 0x1 ;  /* 0x0000000231727211 */ /* 0x000fc400078e08ff */
[----:B------:R-:W-:Y:S02]  /*2470*/  P2R R111, PR, RZ, 0x8 ;  /* 0x00000008ff6f7803 */ /* 0x000fe40000000000 */
        /* <DEDUP_REMOVED lines=11> */
[----:B------:R-:W-:Y:S02]  /*2530*/  IMAD R49, R49, R6, R52 ;  /* 0x0000000631317224 */ /* 0x000fe400078e0234 */
[----:B------:R-:W-:Y:S01]  /*2540*/  IMAD.WIDE.U32 R120, R127, R26, RZ ;  /* 0x0000001a7f787225 */ /* 0x000fe200078e00ff */
[----:B------:R-:W-:-:S03]  /*2550*/  VIMNMX R115, R115, 0x80, PT ;  /* 0x0000008073737848 */ /* 0x000fc60003fe0100 */
[----:B------:R-:W-:-:S04]  /*2560*/  IMAD.WIDE.U32 R82, R12, R26, RZ ;  /* 0x0000001a0c527225 */ /* 0x000fc800078e00ff */
[----:B------:R-:W-:-:S04]  /*2570*/  IMAD.WIDE.U32 R80, R6, R26, RZ ;  /* 0x0000001a06507225 */ /* 0x000fc800078e00ff */
[----:B------:R-:W-:Y:S02]  /*2580*/  IMAD.IADD R122, R121, 0x1, R51 ;  /* 0x00000001797a7824 */ /* 0x000fe400078e0233 */
        /* <DEDUP_REMOVED lines=19> */
[----:B------:R-:W-:-:S04]  /*26c0*/  IADD3 R51, P0, R90, R80, RZ ;  /* 0x000000505a337210 */ /* 0x000fc80007f1e0ff */
[----:B------:R-:W-:Y:S02]  /*26d0*/  IADD3.X R52, R110, R38, RZ, P0, !PT ;  /* 0x000000266e347210 */ /* 0x000fe400007fe4ff */
        /* <DEDUP_REMOVED lines=10> */
.L_x_2725:
[----:B------:R-:W-:Y:S05]  /*2780*/  BSYNC B1 ;  /* 0x0000000000017941 */ /* 0x000fea0003800000 */
.L_x_2724:
[----:B------:R-:W-:Y:S01]  /*2790*/  ISETP.GE.AND P4, PT, R213, R115, PT ;  /* 0x00000073d500720c */ /* 0x000fe20003f86270 */
[----:B0----5:R-:W-:Y:S01]  /*27a0*/  IMAD.MOV.U32 R48, RZ, RZ, R76 ;  /* 0x000000ffff307224 */ /* 0x021fe200078e004c */
[----:B------:R-:W-:Y:S01]  /*27b0*/  BSSY B1, `(.L_x_2726) ;  /* 0x0000026000017945 */ /* 0x000fe20003800000 */
[----:B------:R-:W-:Y:S01]  /*27c0*/  IMAD.MOV.U32 R49, RZ, RZ, R77 ;  /* 0x000000ffff317224 */ /* 0x000fe200078e004d */
[----:B------:R-:W-:Y:S01]  /*27d0*/  CS2R R72, SRZ ;  /* 0x0000000000487805 */ /* 0x000fe2000001ff00 */
[----:B------:R-:W-:Y:S01]  /*27e0*/  IMAD.MOV.U32 R50, RZ, RZ, R84 ;  /* 0x000000ffff327224 */ /* 0x000fe200078e0054 */
[----:B------:R-:W-:Y:S01]  /*27f0*/  CS2R R70, SRZ ;  /* 0x0000000000467805 */ /* 0x000fe2000001ff00 */
        /* <DEDUP_REMOVED lines=8> */
[----:B------:R-:W-:Y:S02]  /*2880*/  CS2R R74, SRZ ;  /* 0x00000000004a7805 */ /* 0x000fe4000001ff00 */
[----:B------:R-:W-:Y:S02]  /*2890*/  PRMT R147, R50, 0x7610, R147 ;  /* 0x0000761032937816 */ /* 0x000fe40000000093 */
[----:B------:R-:W-:Y:S02]  /*28a0*/  PRMT R138, R48, 0x5410, R49 ;  /* 0x00005410308a7816 */ /* 0x000fe40000000031 */
        /* <DEDUP_REMOVED lines=22> */
.L_x_2727:
[----:B------:R-:W-:Y:S05]  /*2a10*/  BSYNC B1 ;  /* 0x0000000000017941 */ /* 0x000fea0003800000 */
.L_x_2726:
        /* <DEDUP_REMOVED lines=18> */
[----:B------:R-:W-:-:S02]  /*2b40*/  CS2R R66, SRZ ;  /* 0x0000000000427805 */ /* 0x000fc4000001ff00 */
[----:B------:R-:W-:Y:S02]  /*2b50*/  CS2R R56, SRZ ;  /* 0x0000000000387805 */ /* 0x000fe4000001ff00 */
[----:B------:R-:W-:Y:S02]  /*2b60*/  CS2R R54, SRZ ;  /* 0x0000000000367805 */ /* 0x000fe4000001ff00 */
        /* <DEDUP_REMOVED lines=23> */
.L_x_2729:
[----:B------:R-:W-:Y:S05]  /*2ce0*/  BSYNC B1 ;  /* 0x0000000000017941 */ /* 0x000fea0003800000 */
.L_x_2728:
[----:B------:R-:W-:Y:S01]  /*2cf0*/  ISETP.GE.AND P5, PT, R211, R115, PT ;  /* 0x00000073d300720c */ /* 0x000fe20003fa6270 */
[----:B------:R-:W-:-:S12]  /*2d00*/  BSSY B1, `(.L_x_2730) ;  /* 0x000001e000017945 */ /* 0x000fd80003800000 */
[----:B------:R-:W-:Y:S05]  /*2d10*/  @P5 BRA `(.L_x_2731) ;  /* 0x0000000000705947 */ /* 0x000fea0003800000 */
[----:B0-----:R-:W0:Y:S01]  /*2d20*/  LDC.64 R48, c[0x0][0x3f8] ;  /* 0x0000fe00ff307b82 */ /* 0x001e220000000a00 */
[----:B------:R-:W-:Y:S01]  /*2d30*/  IMAD.MOV.U32 R83, RZ, RZ, R119 ;  /* 0x000000ffff537224 */ /* 0x000fe200078e0077 */
[----:B------:R-:W-:Y:S01]  /*2d40*/  ULDC.64 UR4, c[0x0][0x3e8] ;  /* 0x0000fa0000047ab9 */ /* 0x000fe20000000a00 */
[----:B------:R-:W-:Y:S01]  /*2d50*/  IMAD.MOV.U32 R81, RZ, RZ, R110 ;  /* 0x000000ffff517224 */ /* 0x000fe200078e006e */
        /* <DEDUP_REMOVED lines=24> */
.L_x_2731:
[----:B------:R-:W-:Y:S05]  /*2ee0*/  BSYNC B1 ;  /* 0x0000000000017941 */ /* 0x000fea0003800000 */
.L_x_2730:
[----:B01---5:R-:W-:Y:S01]  /*2ef0*/  IMAD.MOV.U32 R48, RZ, RZ, R60 ;  /* 0x000000ffff307224 */ /* 0x023fe200078e003c */
        /* <DEDUP_REMOVED lines=19> */
[----:B------:R-:W-:Y:S02]  /*3030*/  IMAD.MOV.U32 R49, RZ, RZ, R55 ;  /* 0x000000ffff317224 */ /* 0x000fe400078e0037 */
[----:B------:R-:W-:Y:S02]  /*3040*/  IMAD.MOV.U32 R50, RZ, RZ, R58 ;  /* 0x000000ffff327224 */ /* 0x000fe400078e003a */
[----:B------:R-:W-:Y:S01]  /*3050*/  IMAD.MOV.U32 R51, RZ, RZ, R59 ;  /* 0x000000ffff337224 */ /* 0x000fe200078e003b */
[----:B------:R-:W-:-:S04]  /*3060*/  PRMT R83, R48, 0x5410, R49 ;  /* 0x0000541030537816 */ /* 0x000fc80000000031 */
[----:B------:R-:W-:Y:S01]  /*3070*/  PRMT R135, R50, 0x5410, R51 ;  /* 0x0000541032877816 */ /* 0x000fe20000000033 */
[----:B------:R-:W-:Y:S06]  /*3080*/  @!P0 BRA `(.L_x_2732) ;  /* 0x0000000000048947 */ /* 0x000fec0003800000 */
[----:B------:R-:W-:Y:S01]  /*3090*/  BPT.TRAP 0x1 ;  /* 0x000000040000795c */ /* 0x000fe20000300000 */
.L_x_2732:
[----:B------:R-:W-:Y:S01]  /*30a0*/  LEA R110, R23, R2, 0x3 ;  /* 0x00000002176e7211 */ /* 0x000fe200078e18ff */
[----:B------:R-:W-:Y:S01]  /*30b0*/  BSSY B1, `(.L_x_2733) ;  /* 0x0000004000017945 */ /* 0x000fe20003800000 */
[----:B------:R-:W-:-:S04]  /*30c0*/  SHF.L.U32 R119, R188, 0x1f, RZ ;  /* 0x0000001fbc777819 */ /* 0x000fc800000006ff */
[----:B------:R-:W0:Y:S02]  /*30d0*/  SYNCS.PHASECHK.TRANS64.TRYWAIT P6, [R110+URZ+0x28890], R119 ;  /* 0x028890776e0075a7 */ /* 0x000e2400080c017f */
[----:B0-----:R-:W-:Y:S05]  /*30e0*/  @!P6 BRA `(.L_x_2734) ;  /* 0x000001d40004e947 */ /* 0x001fea0003800000 */
.L_x_3071:
[----:B------:R-:W-:Y:S05]  /*30f0*/  BSYNC B1 ;  /* 0x0000000000017941 */ /* 0x000fea0003800000 */
.L_x_2733:
        /* <DEDUP_REMOVED lines=12> */
[----:B------:R-:W-:Y:S01]  /*31c0*/  SHF.R.U64 R150, R84, 0x10, R85 ;  /* 0x0000001054967819 */ /* 0x000fe20000001255 */
[----:B--2---:R-:W-:Y:S01]  /*31d0*/  IMAD.MOV.U32 R80, RZ, RZ, R50 ;  /* 0x000000ffff507224 */ /* 0x004fe200078e0032 */
[--C-:B------:R-:W-:Y:S01]  /*31e0*/  SHF.R.U64 R84, R86, 0x10, R87.reuse ;  /* 0x0000001056547819 */ /* 0x100fe20000001257 */
[--C-:B------:R-:W-:Y:S01]  /*31f0*/  HADD2.F32 R50, -RZ, R49.reuse.H1_H1 ;  /* 0x30000031ff327230 */ /* 0x100fe20000004100 */
[----:B------:R-:W-:Y:S01]  /*3200*/  SHF.R.U32.HI R148, RZ, 0x10, R87 ;  /* 0x00000010ff947819 */ /* 0x000fe20000011657 */
[----:B------:R-:W-:Y:S01]  /*3210*/  HADD2.F32 R49, -RZ, R49.H0_H0 ;  /* 0x20000031ff317230 */ /* 0x000fe20000004100 */
[----:B------:R-:W-:Y:S01]  /*3220*/  SHF.R.U32.HI R149, RZ, 0x10, R85 ;  /* 0x00000010ff957819 */ /* 0x000fe20000011655 */
[----:B------:R-:W-:Y:S02]  /*3230*/  HADD2.F32 R87, -RZ, R84.H0_H0 ;  /* 0x20000054ff577230 */ /* 0x000fe40000004100 */
[----:B------:R-:W-:Y:S02]  /*3240*/  HADD2.F32 R148, -RZ, R148.H0_H0 ;  /* 0x20000094ff947230 */ /* 0x000fe40000004100 */
[----:B------:R-:W-:-:S02]  /*3250*/  HADD2.F32 R84, -RZ, R51.H1_H1 ;  /* 0x30000033ff547230 */ /* 0x000fc40000004100 */
[----:B------:R-:W-:Y:S02]  /*3260*/  HADD2.F32 R85, -RZ, R150.H0_H0 ;  /* 0x20000096ff557230 */ /* 0x000fe40000004100 */
[-C--:B------:R-:W-:Y:S01]  /*3270*/  FMUL.FTZ R150, R50, R87.reuse ;  /* 0x0000005732967220 */ /* 0x080fe20000410000 */
[----:B------:R-:W-:Y:S02]  /*3280*/  HADD2.F32 R51, -RZ, R51.H0_H0 ;  /* 0x20000033ff337230 */ /* 0x000fe40000004100 */
[-C--:B------:R-:W-:Y:S01]  /*3290*/  FMUL.FTZ R152, R84, R148.reuse ;  /* 0x0000009454987220 */ /* 0x080fe20000410000 */
[----:B------:R-:W-:Y:S02]  /*32a0*/  HADD2.F32 R86, -RZ, R149.H0_H0 ;  /* 0x20000095ff567230 */ /* 0x000fe40000004100 */
[C---:B------:R-:W-:Y:S01]  /*32b0*/  FMUL.FTZ R87, R49.reuse, R87 ;  /* 0x0000005731577220 */ /* 0x040fe20000410000 */
[----:B------:R-:W-:Y:S01]  /*32c0*/  FFMA.FTZ R150, R49, R85, -R150 ;  /* 0x0000005531967223 */ /* 0x000fe20000010896 */
[----:B------:R-:W-:Y:S01]  /*32d0*/  FMUL.FTZ R151, R51, R148 ;  /* 0x0000009433977220 */ /* 0x000fe20000410000 */
[----:B------:R-:W-:-:S02]  /*32e0*/  HADD2.F32 R49, -RZ, R48.H1_H1 ;  /* 0x30000030ff317230 */ /* 0x000fc40000004100 */
[-C--:B------:R-:W-:Y:S01]  /*32f0*/  FFMA.FTZ R152, R51, R86.reuse, -R152 ;  /* 0x0000005633987223 */ /* 0x080fe20000010898 */
[--C-:B------:R-:W-:Y:S02]  /*3300*/  HADD2.F32 R51, -RZ, R147.reuse.H1_H1 ;  /* 0x30000093ff337230 */ /* 0x100fe40000004100 */
[----:B------:R-:W-:Y:S01]  /*3310*/  FFMA.FTZ R149, R50, R85, R87 ;  /* 0x0000005532957223 */ /* 0x000fe20000010057 */
[----:B------:R-:W-:Y:S02]  /*3320*/  HADD2.F32 R147, -RZ, R147.H0_H0 ;  /* 0x20000093ff937230 */ /* 0x000fe40000004100 */
[----:B------:R-:W-:Y:S01]  /*3330*/  FFMA.FTZ R151, R84, R86, R151 ;  /* 0x0000005654977223 */ /* 0x000fe20000010097 */
[----:B------:R-:W-:Y:S02]  /*3340*/  HADD2.F32 R48, -RZ, R48.H0_H0 ;  /* 0x20000030ff307230 */ /* 0x000fe40000004100 */
[----:B------:R-:W-:Y:S02]  /*3350*/  HADD2.F32 R85, -RZ, R145.H1_H1 ;  /* 0x30000091ff557230 */ /* 0x000fe40000004100 */
[----:B------:R-:W-:Y:S01]  /*3360*/  FMUL.FTZ R87, R49, R147 ;  /* 0x0000009331577220 */ /* 0x000fe20000410000 */
[----:B------:R-:W-:-:S02]  /*3370*/  HADD2.F32 R50, -RZ, R80.H1_H1 ;  /* 0x30000050ff327230 */ /* 0x000fc40000004100 */
        /* <DEDUP_REMOVED lines=13> */
.L_x_2740:
[----:B------:R-:W-:Y:S05]  /*3450*/  BSYNC B3 ;  /* 0x0000000000037941 */ /* 0x000fea0003800000 */
.L_x_2739:
[----:B------:R-:W-:Y:S02]  /*3460*/  ULDC.64 UR4, c[0x0][0x2e8] ;  /* 0x0000ba0000047ab9 */ /* 0x000fe40000000a00 */
[----:B------:R-:W-:-:S04]  /*3470*/  LEA R80, P3, R81, UR4, 0x1 ;  /* 0x0000000451507c11 */ /* 0x000fc8000f8608ff */
[----:B------:R-:W-:-:S05]  /*3480*/  LEA.HI.X R81, R81, UR5, R146, 0x1, P3 ;  /* 0x0000000551517c11 */ /* 0x000fca00098f0c92 */
[----:B--2---:R1:W-:Y:S04]  /*3490*/  STG.E.128 desc[UR40][R80.64], R48 ;  /* 0x0000003050007986 */ /* 0x0043e8000c101d28 */
.L_x_2738:
[----:B------:R-:W-:Y:S05]  /*34a0*/  BSYNC B2 ;  /* 0x0000000000027941 */ /* 0x000fea0003800000 */
.L_x_2737:
[----:B------:R-:W-:Y:S05]  /*34b0*/  @P1 BRA `(.L_x_2736) ;  /* 0x0000000000d01947 */ /* 0x000fea0003800000 */
[----:B-1----:R1:W2:Y:S01]  /*34c0*/  LDS.128 R48, [R114+0x1c400] ;  /* 0x01c4000072307984 */ /* 0x0022a20000000c00 */
[----:B------:R-:W-:Y:S01]  /*34d0*/  IADD3 R143, P3, R143, R42, RZ ;  /* 0x0000002a8f8f7210 */ /* 0x000fe20007f7e0ff */
[----:B------:R-:W-:Y:S04]  /*34e0*/  BSSY B2, `(.L_x_2741) ;  /* 0x000002d000027945 */ /* 0x000fe80003800000 */
[----:B------:R-:W-:Y:S01]  /*34f0*/  IMAD.X R144, R144, 0x1, R107, P3 ;  /* 0x0000000190907824 */ /* 0x000fe200018e066b */
[----:B------:R-:W-:-:S13]  /*3500*/  ISETP.GE.AND P3, PT, R185, R123, PT ;  /* 0x0000007bb900720c */ /* 0x000fda0003f66270 */
[----:B-1----:R-:W-:Y:S05]  /*3510*/  @P3 BRA `(.L_x_2742) ;  /* 0x0000000000a43947 */ /* 0x002fea0003800000 */
        /* <DEDUP_REMOVED lines=8> */
[----:B------:R-:W-:-:S02]  /*35a0*/  HADD2.F32 R84, -RZ, R84.H0_H0 ;  /* 0x20000054ff547230 */ /* 0x000fc40000004100 */
[----:B------:R-:W-:Y:S02]  /*35b0*/  HADD2.F32 R50, -RZ, R49.H1_H1 ;  /* 0x30000031ff327230 */ /* 0x000fe40000004100 */
[--C-:B------:R-:W-:Y:S02]  /*35c0*/  HADD2.F32 R77, -RZ, R51.reuse.H1_H1 ;  /* 0x30000033ff4d7230 */ /* 0x100fe40000004100 */
[----:B------:R-:W-:Y:S02]  /*35d0*/  HADD2.F32 R51, -RZ, R51.H0_H0 ;  /* 0x20000033ff337230 */ /* 0x000fe40000004100 */
[----:B------:R-:W-:Y:S01]  /*35e0*/  FMUL.FTZ R86, R50, R79 ;  /* 0x0000004f32567220 */ /* 0x000fe20000410000 */
[----:B------:R-:W-:Y:S02]  /*35f0*/  HADD2.F32 R49, -RZ, R49.H0_H0 ;  /* 0x20000031ff317230 */ /* 0x000fe40000004100 */
[-C--:B------:R-:W-:Y:S01]  /*3600*/  FMUL.FTZ R146, R77, R84.reuse ;  /* 0x000000544d927220 */ /* 0x080fe20000410000 */
[----:B------:R-:W-:-:S02]  /*3610*/  FMUL.FTZ R84, R51, R84 ;  /* 0x0000005433547220 */ /* 0x000fc40000410000 */
[C---:B------:R-:W-:Y:S01]  /*3620*/  FMUL.FTZ R79, R49.reuse, R79 ;  /* 0x0000004f314f7220 */ /* 0x040fe20000410000 */
[----:B------:R-:W-:Y:S01]  /*3630*/  FFMA.FTZ R86, R49, R78, -R86 ;  /* 0x0000004e31567223 */ /* 0x000fe20000010856 */
[----:B------:R-:W-:Y:S01]  /*3640*/  FFMA.FTZ R87, R77, R80, R84 ;  /* 0x000000504d577223 */ /* 0x000fe20000010054 */
[----:B------:R-:W-:Y:S02]  /*3650*/  HADD2.F32 R49, -RZ, R48.H1_H1 ;  /* 0x30000030ff317230 */ /* 0x000fe40000004100 */
[----:B------:R-:W-:Y:S01]  /*3660*/  FFMA.FTZ R85, R50, R78, R79 ;  /* 0x0000004e32557223 */ /* 0x000fe2000001004f */
[----:B------:R-:W-:Y:S02]  /*3670*/  HADD2.F32 R77, -RZ, R138.H0_H0 ;  /* 0x2000008aff4d7230 */ /* 0x000fe40000004100 */
[----:B------:R-:W-:Y:S01]  /*3680*/  FFMA.FTZ R146, R51, R80, -R146 ;  /* 0x0000005033927223 */ /* 0x000fe20000010892 */
[----:B------:R-:W-:Y:S02]  /*3690*/  HADD2.F32 R48, -RZ, R48.H0_H0 ;  /* 0x20000030ff307230 */ /* 0x000fe40000004100 */
[----:B------:R-:W-:-:S02]  /*36a0*/  HADD2.F32 R79, -RZ, R138.H1_H1 ;  /* 0x3000008aff4f7230 */ /* 0x000fc40000004100 */
[CC--:B------:R-:W-:Y:S01]  /*36b0*/  FMUL.FTZ R81, R49.reuse, R77.reuse ;  /* 0x0000004d31517220 */ /* 0x0c0fe20000410000 */
[--C-:B------:R-:W-:Y:S02]  /*36c0*/  HADD2.F32 R50, -RZ, R76.reuse.H1_H1 ;  /* 0x3000004cff327230 */ /* 0x100fe40000004100 */
[----:B------:R-:W-:Y:S01]  /*36d0*/  FMUL.FTZ R78, R48, R77 ;  /* 0x0000004d304e7220 */ /* 0x000fe20000410000 */
[----:B------:R-:W-:Y:S02]  /*36e0*/  HADD2.F32 R76, -RZ, R76.H0_H0 ;  /* 0x2000004cff4c7230 */ /* 0x000fe40000004100 */
        /* <DEDUP_REMOVED lines=12> */
.L_x_2742:
[----:B------:R-:W-:Y:S05]  /*37b0*/  BSYNC B2 ;  /* 0x0000000000027941 */ /* 0x000fea0003800000 */
.L_x_2741:
[----:B------:R-:W-:Y:S02]  /*37c0*/  ULDC.64 UR4, c[0x0][0x2e8] ;  /* 0x0000ba0000047ab9 */ /* 0x000fe40000000a00 */
[----:B------:R-:W-:-:S04]  /*37d0*/  LEA R76, P3, R143, UR4, 0x1 ;  /* 0x000000048f4c7c11 */ /* 0x000fc8000f8608ff */
[----:B------:R-:W-:-:S05]  /*37e0*/  LEA.HI.X R77, R143, UR5, R144, 0x1, P3 ;  /* 0x000000058f4d7c11 */ /* 0x000fca00098f0c90 */
[----:B--2---:R2:W-:Y:S04]  /*37f0*/  STG.E.128 desc[UR40][R76.64], R48 ;  /* 0x000000304c007986 */ /* 0x0045e8000c101d28 */
.L_x_2736:
[----:B------:R-:W-:Y:S05]  /*3800*/  BSYNC B1 ;  /* 0x0000000000017941 */ /* 0x000fea0003800000 */
.L_x_2735:
        /* <DEDUP_REMOVED lines=53> */
.L_x_2748:
[----:B------:R-:W-:Y:S05]  /*3b60*/  BSYNC B3 ;  /* 0x0000000000037941 */ /* 0x000fea0003800000 */
.L_x_2747:
[----:B------:R-:W-:Y:S02]  /*3b70*/  ULDC.64 UR4, c[0x0][0x2e8] ;  /* 0x0000ba0000047ab9 */ /* 0x000fe40000000a00 */
[----:B------:R-:W-:-:S04]  /*3b80*/  LEA R72, P3, R78, UR4, 0x1 ;  /* 0x000000044e487c11 */ /* 0x000fc8000f8608ff */
[----:B------:R-:W-:-:S05]  /*3b90*/  LEA.HI.X R73, R78, UR5, R79, 0x1, P3 ;  /* 0x000000054e497c11 */ /* 0x000fca00098f0c4f */
[----:B--2---:R2:W-:Y:S04]  /*3ba0*/  STG.E.128 desc[UR40][R72.64], R48 ;  /* 0x0000003048007986 */ /* 0x0045e8000c101d28 */
.L_x_2746:
[----:B------:R-:W-:Y:S05]  /*3bb0*/  BSYNC B2 ;  /* 0x0000000000027941 */ /* 0x000fea0003800000 */
.L_x_2745:
        /* <DEDUP_REMOVED lines=48> */
.L_x_2750:
[----:B------:R-:W-:Y:S05]  /*3ec0*/  BSYNC B2 ;  /* 0x0000000000027941 */ /* 0x000fea0003800000 */
.L_x_2749:
[----:B------:R-:W-:Y:S02]  /*3ed0*/  ULDC.64 UR4, c[0x0][0x2e8] ;  /* 0x0000ba0000047ab9 */ /* 0x000fe40000000a00 */
[----:B------:R-:W-:-:S04]  /*3ee0*/  LEA R68, P3, R79, UR4, 0x1 ;  /* 0x000000044f447c11 */ /* 0x000fc8000f8608ff */
[----:B------:R-:W-:-:S05]  /*3ef0*/  LEA.HI.X R69, R79, UR5, R80, 0x1, P3 ;  /* 0x000000054f457c11 */ /* 0x000fca00098f0c50 */
[----:B--2---:R3:W-:Y:S04]  /*3f00*/  STG.E.128 desc[UR40][R68.64], R48 ;  /* 0x0000003044007986 */ /* 0x0047e8000c101d28 */
.L_x_2744:
[----:B------:R-:W-:Y:S05]  /*3f10*/  BSYNC B1 ;  /* 0x0000000000017941 */ /* 0x000fea0003800000 */
.L_x_2743:
        /* <DEDUP_REMOVED lines=54> */
.L_x_2756:
[----:B------:R-:W-:Y:S05]  /*4280*/  BSYNC B3 ;  /* 0x0000000000037941 */ /* 0x000fea0003800000 */
.L_x_2755:
[----:B------:R-:W-:Y:S02]  /*4290*/  ULDC.64 UR4, c[0x0][0x2e8] ;  /* 0x0000ba0000047ab9 */ /* 0x000fe40000000a00 */
[----:B------:R-:W-:-:S04]  /*42a0*/  LEA R64, P3, R75, UR4, 0x1 ;  /* 0x000000044b407c11 */ /* 0x000fc8000f8608ff */
[----:B------:R-:W-:-:S05]  /*42b0*/  LEA.HI.X R65, R75, UR5, R76, 0x1, P3 ;  /* 0x000000054b417c11 */ /* 0x000fca00098f0c4c */
[----:B--2---:R2:W-:Y:S04]  /*42c0*/  STG.E.128 desc[UR40][R64.64], R48 ;  /* 0x0000003040007986 */ /* 0x0045e8000c101d28 */
.L_x_2754:
[----:B------:R-:W-:Y:S05]  /*42d0*/  BSYNC B2 ;  /* 0x0000000000027941 */ /* 0x000fea0003800000 */
.L_x_2753:
        /* <DEDUP_REMOVED lines=48> */
.L_x_2758:
[----:B------:R-:W-:Y:S05]  /*45e0*/  BSYNC B2 ;  /* 0x0000000000027941 */ /* 0x000fea0003800000 */
.L_x_2757:
[----:B------:R-:W-:Y:S02]  /*45f0*/  ULDC.64 UR4, c[0x0][0x2e8] ;  /* 0x0000ba0000047ab9 */ /* 0x000fe40000000a00 */
[----:B------:R-:W-:-:S04]  /*4600*/  LEA R60, P3, R71, UR4, 0x1 ;  /* 0x00000004473c7c11 */ /* 0x000fc8000f8608ff */
[----:B------:R-:W-:-:S05]  /*4610*/  LEA.HI.X R61, R71, UR5, R72, 0x1, P3 ;  /* 0x00000005473d7c11 */ /* 0x000fca00098f0c48 */
[----:B--2---:R4:W-:Y:S04]  /*4620*/  STG.E.128 desc[UR40][R60.64], R48 ;  /* 0x000000303c007986 */ /* 0x0049e8000c101d28 */
.L_x_2752:
[----:B------:R-:W-:Y:S05]  /*4630*/  BSYNC B1 ;  /* 0x0000000000017941 */ /* 0x000fea0003800000 */
.L_x_2751:
        /* <DEDUP_REMOVED lines=51> */
.L_x_2763:
[----:B------:R-:W-:Y:S05]  /*4970*/  BSYNC B2 ;  /* 0x0000000000027941 */ /* 0x000fea0003800000 */
.L_x_2762:
[----:B------:R-:W-:Y:S01]  /*4980*/  ULDC.64 UR4, c[0x0][0x2e8] ;  /* 0x0000ba0000047ab9 */ /* 0x000fe20000000a00 */
[----:B------:R-:W-:Y:S02]  /*4990*/  IADD3.X R58, R122, R41, RZ, P3, !PT ;  /* 0x000000297a3a7210 */ /* 0x000fe40001ffe4ff */
[----:B------:R-:W-:-:S04]  /*49a0*/  LEA R56, P3, R67, UR4, 0x1 ;  /* 0x0000000443387c11 */ /* 0x000fc8000f8608ff */
[----:B------:R-:W-:-:S05]  /*49b0*/  LEA.HI.X R57, R67, UR5, R58, 0x1, P3 ;  /* 0x0000000543397c11 */ /* 0x000fca00098f0c3a */
[----:B--2---:R1:W-:Y:S04]  /*49c0*/  STG.E.128 desc[UR40][R56.64], R48 ;  /* 0x0000003038007986 */ /* 0x0043e8000c101d28 */
.L_x_2761:
[----:B------:R-:W-:Y:S05]  /*49d0*/  BSYNC B1 ;  /* 0x0000000000017941 */ /* 0x000fea0003800000 */
.L_x_2760:
        /* <DEDUP_REMOVED lines=47> */
.L_x_2765:
[----:B------:R-:W-:Y:S05]  /*4cd0*/  BSYNC B1 ;  /* 0x0000000000017941 */ /* 0x000fea0003800000 */
.L_x_2764:
[----:B------:R-:W-:Y:S01]  /*4ce0*/  ULDC.64 UR4, c[0x0][0x2e8] ;  /* 0x0000ba0000047ab9 */ /* 0x000fe20000000a00 */
[----:B------:R-:W-:Y:S01]  /*4cf0*/  IMAD.X R122, R122, 0x1, R107, P3 ;  /* 0x000000017a7a7824 */ /* 0x000fe200018e066b */
[----:B------:R-:W-:-:S04]  /*4d00*/  LEA R52, P3, R63, UR4, 0x1 ;  /* 0x000000043f347c11 */ /* 0x000fc8000f8608ff */
[----:B------:R-:W-:-:S05]  /*4d10*/  LEA.HI.X R53, R63, UR5, R122, 0x1, P3 ;  /* 0x000000053f357c11 */ /* 0x000fca00098f0c7a */
[----:B--2---:R1:W-:Y:S01]  /*4d20*/  STG.E.128 desc[UR40][R52.64], R48 ;  /* 0x0000003034007986 */ /* 0x0043e2000c101d28 */
[----:B------:R-:W-:Y:S05]  /*4d30*/  BRA `(.L_x_2759) ;  /* 0x0000002c00d87947 */ /* 0x000fea0003800000 */
.L_x_2723:
        /* <DEDUP_REMOVED lines=64> */
[----:B------:R-:W-:Y:S01]  /*5140*/  MOV R76, R82 ;  /* 0x00000052004c7202 */ /* 0x000fe20000000f00 */
[----:B------:R-:W-:Y:S01]  /*5150*/  IMAD.MOV.U32 R77, RZ, RZ, R119 ;  /* 0x000000ffff4d7224 */ /* 0x000fe200078e0077 */
[----:B------:R-:W-:Y:S01]  /*5160*/  ULDC.64 UR4, c[0x0][0x3e8] ;  /* 0x0000fa0000047ab9 */ /* 0x000fe20000000a00 */
[----:B------:R-:W-:Y:S01]  /*5170*/  IMAD.MOV.U32 R81, RZ, RZ, R110 ;  /* 0x000000ffff517224 */ /* 0x000fe200078e006e */
        /* <DEDUP_REMOVED lines=16> */
.L_x_2767:
[----:B------:R-:W-:Y:S05]  /*5280*/  BSYNC B1 ;  /* 0x0000000000017941 */ /* 0x000fea0003800000 */
.L_x_2766:
[----:B-----5:R-:W-:Y:S01]  /*5290*/  IMAD.MOV.U32 R83, RZ, RZ, R73 ;  /* 0x000000ffff537224 */ /* 0x020fe200078e0049 */
[----:B------:R-:W-:Y:S01]  /*52a0*/  MOV R82, R72 ;  /* 0x0000004800527202 */ /* 0x000fe20000000f00 */
[----:B------:R-:W-:Y:S01]  /*52b0*/  IMAD.MOV.U32 R80, RZ, RZ, R74 ;  /* 0x000000ffff507224 */ /* 0x000fe200078e004a */
[----:B------:R-:W-:Y:S01]  /*52c0*/  ISETP.NE.AND P0, PT, R189, 0x3, PT ;  /* 0x00000003bd00780c */ /* 0x000fe20003f05270 */
        /* <DEDUP_REMOVED lines=27> */
[----:B------:R-:W-:Y:S02]  /*5480*/  PRMT R153, R81, 0x7610, R153 ;  /* 0x0000761051997816 */ /* 0x000fe40000000099 */
[----:B------:R-:W-:Y:S02]  /*5490*/  MOV R81, R59 ;  /* 0x0000003b00517202 */ /* 0x000fe40000000f00 */
        /* <DEDUP_REMOVED lines=22> */
.L_x_2768:
[----:B------:R-:W-:Y:S01]  /*5600*/  LEA R110, R23, R2, 0x3 ;  /* 0x00000002176e7211 */ /* 0x000fe200078e18ff */
[----:B------:R-:W0:Y:S01]  /*5610*/  LDC R133, c[0x0][0x2f4] ;  /* 0x0000bd00ff857b82 */ /* 0x000e220000000800 */
[----:B------:R-:W-:Y:S01]  /*5620*/  SHF.L.U32 R119, R188, 0x1f, RZ ;  /* 0x0000001fbc777819 */ /* 0x000fe200000006ff */
[----:B------:R-:W-:Y:S01]  /*5630*/  IMAD.MOV.U32 R121, RZ, RZ, R122 ;  /* 0x000000ffff797224 */ /* 0x000fe200078e007a */
[----:B------:R-:W-:Y:S02]  /*5640*/  BSSY B1, `(.L_x_2769) ;  /* 0x0000005000017945 */ /* 0x000fe40003800000 */
[----:B------:R-:W1:Y:S03]  /*5650*/  SYNCS.PHASECHK.TRANS64.TRYWAIT P4, [R110+URZ+0x28890], R119 ;  /* 0x028890776e0075a7 */ /* 0x000e66000808017f */
[----:B------:R-:W2:Y:S01]  /*5660*/  LDC.64 R122, c[0x0][0x300] ;  /* 0x0000c000ff7a7b82 */ /* 0x000ea20000000a00 */
[----:B0-----:R-:W-:Y:S01]  /*5670*/  IMAD.IADD R135, R133, 0x1, -R112 ;  /* 0x0000000185877824 */ /* 0x001fe200078e0a70 */
[----:B-1----:R-:W-:Y:S06]  /*5680*/  @!P4 BRA `(.L_x_2770) ;  /* 0x000001ac00b0c947 */ /* 0x002fec0003800000 */
.L_x_3072:
[----:B------:R-:W-:Y:S05]  /*5690*/  BSYNC B1 ;  /* 0x0000000000017941 */ /* 0x000fea0003800000 */
.L_x_2769:
        /* <DEDUP_REMOVED lines=18> */
[----:B------:R-:W-:Y:S02]  /*57c0*/  LOP3.LUT R80, R145, 0x38, RZ, 0xc0, !PT ;  /* 0x0000003891507812 */ /* 0x000fe400078ec0ff */
[----:B------:R-:W-:Y:S02]  /*57d0*/  SHF.L.U32 R82, R81, 0xa, RZ ;  /* 0x0000000a51527819 */ /* 0x000fe400000006ff */
[----:B------:R-:W-:Y:S02]  /*57e0*/  LOP3.LUT R81, R80, 0x1c0, R227, 0xf8, !PT ;  /* 0x000001c050517812 */ /* 0x000fe400078ef8e3 */
        /* <DEDUP_REMOVED lines=10> */
[--C-:B------:R-:W-:Y:S01]  /*5890*/  SHF.R.U64 R48, R48, 0x10, R49.reuse ;  /* 0x0000001030307819 */ /* 0x100fe20000001231 */
[--C-:B------:R-:W-:Y:S01]  /*58a0*/  HADD2.F32 R156, -RZ, R154.reuse.H1_H1 ;  /* 0x3000009aff9c7230 */ /* 0x100fe20000004100 */
[----:B------:R-:W-:Y:S01]  /*58b0*/  SHF.R.U32.HI R152, RZ, 0x10, R49 ;  /* 0x00000010ff987819 */ /* 0x000fe20000011631 */
[----:B------:R-:W-:Y:S01]  /*58c0*/  HADD2.F32 R155, -RZ, R154.H0_H0 ;  /* 0x2000009aff9b7230 */ /* 0x000fe20000004100 */
[--C-:B------:R-:W-:Y:S02]  /*58d0*/  SHF.R.U32.HI R158, RZ, 0x10, R53.reuse ;  /* 0x00000010ff9e7819 */ /* 0x100fe40000011635 */
[----:B------:R-:W-:Y:S01]  /*58e0*/  SHF.R.U64 R49, R52, 0x10, R53 ;  /* 0x0000001034317819 */ /* 0x000fe20000001235 */
[--C-:B-1----:R-:W-:Y:S01]  /*58f0*/  HADD2.F32 R53, -RZ, R81.reuse.H0_H0 ;  /* 0x20000051ff357230 */ /* 0x102fe20000004100 */
[--C-:B------:R-:W-:Y:S01]  /*5900*/  SHF.R.U64 R50, R50, 0x10, R51.reuse ;  /* 0x0000001032327819 */ /* 0x100fe20000001233 */
[----:B------:R-:W-:Y:S01]  /*5910*/  HADD2.F32 R158, -RZ, R158.H0_H0 ;  /* 0x2000009eff9e7230 */ /* 0x000fe20000004100 */
[----:B------:R-:W-:Y:S01]  /*5920*/  SHF.R.U32.HI R52, RZ, 0x10, R51 ;  /* 0x00000010ff347819 */ /* 0x000fe20000011633 */
[----:B------:R-:W-:Y:S01]  /*5930*/  HADD2.F32 R81, -RZ, R81.H1_H1 ;  /* 0x30000051ff517230 */ /* 0x000fe20000004100 */
[----:B------:R-:W-:Y:S01]  /*5940*/  SHF.R.U64 R51, R54, 0x10, R55 ;  /* 0x0000001036337819 */ /* 0x000fe20000001237 */
[----:B--2---:R-:W-:-:S02]  /*5950*/  HADD2.F32 R54, -RZ, R85.H0_H0 ;  /* 0x20000055ff367230 */ /* 0x004fc40000004100 */
[-C--:B------:R-:W-:Y:S01]  /*5960*/  FMUL.FTZ R157, R53, R156.reuse ;  /* 0x0000009c359d7220 */ /* 0x080fe20000410000 */
[----:B------:R-:W-:Y:S01]  /*5970*/  HADD2.F32 R85, -RZ, R85.H1_H1 ;  /* 0x30000055ff557230 */ /* 0x000fe20000004100 */
[----:B------:R-:W-:Y:S01]  /*5980*/  SHF.R.U32.HI R55, RZ, 0x10, R55 ;  /* 0x00000010ff377819 */ /* 0x000fe20000011637 */
[----:B------:R-:W-:Y:S02]  /*5990*/  HADD2.F32 R154, -RZ, R152.H0_H0 ;  /* 0x20000098ff9a7230 */ /* 0x000fe40000004100 */
[C---:B------:R-:W-:Y:S01]  /*59a0*/  FMUL.FTZ R152, R54.reuse, R156 ;  /* 0x0000009c36987220 */ /* 0x040fe20000410000 */
[-C--:B------:R-:W-:Y:S01]  /*59b0*/  FFMA.FTZ R54, R54, R155.reuse, R157 ;  /* 0x0000009b36367223 */ /* 0x080fe2000001009d */
[-C--:B------:R-:W-:Y:S01]  /*59c0*/  FMUL.FTZ R156, R85, R158.reuse ;  /* 0x0000009e559c7220 */ /* 0x080fe20000410000 */
[----:B------:R-:W-:Y:S01]  /*59d0*/  FMUL.FTZ R158, R81, R158 ;  /* 0x0000009e519e7220 */ /* 0x000fe20000410000 */
[----:B------:R-:W-:Y:S01]  /*59e0*/  FFMA.FTZ R53, R53, R155, -R152 ;  /* 0x0000009b35357223 */ /* 0x000fe20000010898 */
[----:B------:R-:W-:-:S02]  /*59f0*/  HADD2.F32 R160, -RZ, R55.H0_H0 ;  /* 0x20000037ffa07230 */ /* 0x000fc40000004100 */
[-C--:B------:R-:W-:Y:S01]  /*5a00*/  FFMA.FTZ R152, R81, R154.reuse, -R156 ;  /* 0x0000009a51987223 */ /* 0x080fe2000001089c */
[----:B------:R-:W-:Y:S01]  /*5a10*/  FFMA.FTZ R81, R85, R154, R158 ;  /* 0x0000009a55517223 */ /* 0x000fe2000001009e */
[--C-:B------:R-:W-:Y:S02]  /*5a20*/  HADD2.F32 R154, -RZ, R153.reuse.H1_H1 ;  /* 0x30000099ff9a7230 */ /* 0x100fe40000004100 */
[----:B------:R-:W-:Y:S01]  /*5a30*/  HADD2.F32 R158, -RZ, R153.H0_H0 ;  /* 0x20000099ff9e7230 */ /* 0x000fe20000004100 */
[----:B------:R-:W-:Y:S01]  /*5a40*/  F2FP.F16.F32.PACK_AB R53, R152, R53 ;  /* 0x000000359835723e */ /* 0x000fe200000000ff */
[--C-:B------:R-:W-:Y:S02]  /*5a50*/  HADD2.F32 R153, -RZ, R87.reuse.H0_H0 ;  /* 0x20000057ff997230 */ /* 0x100fe40000004100 */
[----:B------:R-:W-:Y:S02]  /*5a60*/  HADD2.F32 R87, -RZ, R87.H1_H1 ;  /* 0x30000057ff577230 */ /* 0x000fe40000004100 */
[----:B------:R-:W-:-:S02]  /*5a70*/  HADD2.F32 R85, -RZ, R83.H0_H0 ;  /* 0x20000053ff557230 */ /* 0x000fc40000004100 */
[----:B------:R-:W-:Y:S02]  /*5a80*/  HADD2.F32 R83, -RZ, R83.H1_H1 ;  /* 0x30000053ff537230 */ /* 0x000fe40000004100 */
[----:B------:R-:W-:Y:S01]  /*5a90*/  FMUL.FTZ R162, R87, R160 ;  /* 0x000000a057a27220 */ /* 0x000fe20000410000 */
[----:B------:R-:W-:Y:S02]  /*5aa0*/  HADD2.F32 R156, -RZ, R52.H0_H0 ;  /* 0x20000034ff9c7230 */ /* 0x000fe40000004100 */
[-C--:B------:R-:W-:Y:S01]  /*5ab0*/  FMUL.FTZ R52, R153, R158.reuse ;  /* 0x0000009e99347220 */ /* 0x080fe20000410000 */
[----:B------:R-:W-:Y:S01]  /*5ac0*/  FMUL.FTZ R158, R85, R158 ;  /* 0x0000009e559e7220 */ /* 0x000fe20000410000 */
[----:B------:R-:W-:Y:S02]  /*5ad0*/  FMUL.FTZ R160, R83, R160 ;  /* 0x000000a053a07220 */ /* 0x000fe40000410000 */
[-C--:B------:R-:W-:Y:S01]  /*5ae0*/  FFMA.FTZ R52, R85, R154.reuse, -R52 ;  /* 0x0000009a55347223 */ /* 0x080fe20000010834 */
[----:B------:R-:W-:Y:S01]  /*5af0*/  FFMA.FTZ R55, R153, R154, R158 ;  /* 0x0000009a99377223 */ /* 0x000fe2000001009e */
[-C--:B------:R-:W-:Y:S01]  /*5b00*/  FFMA.FTZ R83, R83, R156.reuse, -R162 ;  /* 0x0000009c53537223 */ /* 0x080fe200000108a2 */
[----:B------:R-:W-:Y:S01]  /*5b10*/  FFMA.FTZ R154, R87, R156, R160 ;  /* 0x0000009c579a7223 */ /* 0x000fe200000100a0 */
[----:B------:R-:W-:-:S02]  /*5b20*/  HADD2.F32 R156, -RZ, R151.H0_H0 ;  /* 0x20000097ff9c7230 */ /* 0x000fc40000004100 */
[----:B------:R-:W-:Y:S01]  /*5b30*/  HADD2.F32 R158, -RZ, R151.H1_H1 ;  /* 0x30000097ff9e7230 */ /* 0x000fe20000004100 */
[----:B------:R-:W-:Y:S01]  /*5b40*/  F2FP.F16.F32.PACK_AB R83, R83, R52 ;  /* 0x000000345353723e */ /* 0x000fe200000000ff */
[----:B------:R-:W-:Y:S02]  /*5b50*/  HADD2.F32 R151, -RZ, R49.H0_H0 ;  /* 0x20000031ff977230 */ /* 0x000fe40000004100 */
[----:B------:R-:W-:Y:S02]  /*5b60*/  HADD2.F32 R85, -RZ, R84.H0_H0 ;  /* 0x20000054ff557230 */ /* 0x000fe40000004100 */
[----:B------:R-:W-:Y:S02]  /*5b70*/  HADD2.F32 R49, -RZ, R80.H0_H0 ;  /* 0x20000050ff317230 */ /* 0x000fe40000004100 */
[----:B------:R-:W-:Y:S02]  /*5b80*/  HADD2.F32 R84, -RZ, R84.H1_H1 ;  /* 0x30000054ff547230 */ /* 0x000fe40000004100 */
[----:B------:R-:W-:-:S02]  /*5b90*/  HADD2.F32 R80, -RZ, R80.H1_H1 ;  /* 0x30000050ff507230 */ /* 0x000fc40000004100 */
[----:B------:R-:W-:Y:S02]  /*5ba0*/  HADD2.F32 R87, -RZ, R48.H0_H0 ;  /* 0x20000030ff577230 */ /* 0x000fe40000004100 */
[-C--:B------:R-:W-:Y:S01]  /*5bb0*/  FMUL.FTZ R48, R85, R158.reuse ;  /* 0x0000009e55307220 */ /* 0x080fe20000410000 */
[C---:B------:R-:W-:Y:S01]  /*5bc0*/  FMUL.FTZ R158, R49.reuse, R158 ;  /* 0x0000009e319e7220 */ /* 0x040fe20000410000 */
[-C--:B------:R-:W-:Y:S01]  /*5bd0*/  FMUL.FTZ R153, R84, R151.reuse ;  /* 0x0000009754997220 */ /* 0x080fe20000410000 */
[C---:B------:R-:W-:Y:S01]  /*5be0*/  FMUL.FTZ R151, R80.reuse, R151 ;  /* 0x0000009750977220 */ /* 0x040fe20000410000 */
[-C--:B------:R-:W-:Y:S01]  /*5bf0*/  FFMA.FTZ R48, R49, R156.reuse, -R48 ;  /* 0x0000009c31307223 */ /* 0x080fe20000010830 */
[----:B------:R-:W-:Y:S01]  /*5c00*/  FFMA.FTZ R49, R85, R156, R158 ;  /* 0x0000009c55317223 */ /* 0x000fe2000001009e */
[-C--:B------:R-:W-:Y:S01]  /*5c10*/  FFMA.FTZ R153, R80, R87.reuse, -R153 ;  /* 0x0000005750997223 */ /* 0x080fe20000010899 */
[----:B------:R-:W-:Y:S01]  /*5c20*/  FFMA.FTZ R156, R84, R87, R151 ;  /* 0x00000057549c7223 */ /* 0x000fe20000010097 */
[----:B------:R-:W-:-:S02]  /*5c30*/  HADD2.F32 R87, -RZ, R51.H0_H0 ;  /* 0x20000033ff577230 */ /* 0x000fc40000004100 */
[----:B------:R-:W-:Y:S02]  /*5c40*/  HADD2.F32 R80, -RZ, R86.H0_H0 ;  /* 0x20000056ff507230 */ /* 0x000fe40000004100 */
[----:B------:R-:W-:Y:S02]  /*5c50*/  HADD2.F32 R84, -RZ, R150.H0_H0 ;  /* 0x20000096ff547230 */ /* 0x000fe40000004100 */
[----:B------:R-:W-:Y:S02]  /*5c60*/  HADD2.F32 R51, -RZ, R82.H0_H0 ;  /* 0x20000052ff337230 */ /* 0x000fe40000004100 */
[----:B------:R-:W-:Y:S02]  /*5c70*/  HADD2.F32 R86, -RZ, R86.H1_H1 ;  /* 0x30000056ff567230 */ /* 0x000fe40000004100 */
[----:B------:R-:W-:Y:S02]  /*5c80*/  HADD2.F32 R150, -RZ, R150.H1_H1 ;  /* 0x30000096ff967230 */ /* 0x000fe40000004100 */
[----:B------:R-:W-:-:S02]  /*5c90*/  HADD2.F32 R82, -RZ, R82.H1_H1 ;  /* 0x30000052ff527230 */ /* 0x000fc40000004100 */
[-C--:B------:R-:W-:Y:S01]  /*5ca0*/  FMUL.FTZ R155, R86, R87.reuse ;  /* 0x00000057569b7220 */ /* 0x080fe20000410000 */
[----:B------:R-:W-:Y:S02]  /*5cb0*/  HADD2.F32 R85, -RZ, R50.H0_H0 ;  /* 0x20000032ff557230 */ /* 0x000fe40000004100 */
[-C--:B------:R-:W-:Y:S01]  /*5cc0*/  FMUL.FTZ R50, R80, R150.reuse ;  /* 0x0000009650327220 */ /* 0x080fe20000410000 */
[C---:B------:R-:W-:Y:S01]  /*5cd0*/  FMUL.FTZ R151, R51.reuse, R150 ;  /* 0x0000009633977220 */ /* 0x040fe20000410000 */
[----:B------:R-:W-:Y:S02]  /*5ce0*/  FMUL.FTZ R87, R82, R87 ;  /* 0x0000005752577220 */ /* 0x000fe40000410000 */
[-C--:B------:R-:W-:Y:S01]  /*5cf0*/  FFMA.FTZ R50, R51, R84.reuse, -R50 ;  /* 0x0000005433327223 */ /* 0x080fe20000010832 */
[----:B------:R-:W-:Y:S01]  /*5d00*/  FFMA.FTZ R151, R80, R84, R151 ;  /* 0x0000005450977223 */ /* 0x000fe20000010097 */
[-C--:B------:R-:W-:Y:S01]  /*5d10*/  FFMA.FTZ R155, R82, R85.reuse, -R155 ;  /* 0x00000055529b7223 */ /* 0x080fe2000001089b */
[----:B------:R-:W-:Y:S01]  /*5d20*/  FFMA.FTZ R86, R86, R85, R87 ;  /* 0x0000005556567223 */ /* 0x000fe20000010057 */
[----:B------:R-:W-:-:S02]  /*5d30*/  F2FP.F16.F32.PACK_AB R85, R81, R54 ;  /* 0x000000365155723e */ /* 0x000fc400000000ff */
[----:B------:R-:W-:Y:S02]  /*5d40*/  F2FP.F16.F32.PACK_AB R87, R154, R55 ;  /* 0x000000379a57723e */ /* 0x000fe400000000ff */
[----:B------:R-:W-:Y:S02]  /*5d50*/  F2FP.F16.F32.PACK_AB R80, R153, R48 ;  /* 0x000000309950723e */ /* 0x000fe400000000ff */
[----:B------:R-:W-:Y:S02]  /*5d60*/  F2FP.F16.F32.PACK_AB R84, R156, R49 ;  /* 0x000000319c54723e */ /* 0x000fe400000000ff */
[----:B------:R-:W-:Y:S02]  /*5d70*/  F2FP.F16.F32.PACK_AB R82, R155, R50 ;  /* 0x000000329b52723e */ /* 0x000fe400000000ff */
[----:B------:R-:W-:Y:S02]  /*5d80*/  F2FP.F16.F32.PACK_AB R86, R86, R151 ;  /* 0x000000975656723e */ /* 0x000fe400000000ff */
[----:B------:R-:W-:-:S07]  /*5d90*/  MOV R81, R53 ;  /* 0x0000003500517202 */ /* 0x000fce0000000f00 */
.L_x_2774:
[----:B------:R-:W-:Y:S05]  /*5da0*/  BSYNC B2 ;  /* 0x0000000000027941 */ /* 0x000fea0003800000 */
.L_x_2773:
        /* <DEDUP_REMOVED lines=11> */
.L_x_2772:
[----:B------:R-:W-:Y:S05]  /*5e60*/  BSYNC B1 ;  /* 0x0000000000017941 */ /* 0x000fea0003800000 */
.L_x_2771:
        /* <DEDUP_REMOVED lines=20> */
[----:B------:R-:W-:Y:S01]  /*5fb0*/  LOP3.LUT R48, R49, R230, RZ, 0x3c, !PT ;  /* 0x000000e631307212 */ /* 0x000fe200078e3cff */
[----:B------:R-:W-:-:S03]  /*5fc0*/  IMAD R49, R23, 0x4000, R30 ;  /* 0x0000400017317824 */ /* 0x000fc600078e021e */
[----:B------:R-:W-:Y:S01]  /*5fd0*/  LOP3.LUT R50, R50, 0x7fffe000, RZ, 0xc0, !PT ;  /* 0x7fffe00032327812 */ /* 0x000fe200078ec0ff */
[----:B------:R-:W-:-:S03]  /*5fe0*/  IMAD R49, R49, 0x2, R2 ;  /* 0x0000000231317824 */ /* 0x000fc600078e0202 */
[----:B------:R-:W-:-:S04]  /*5ff0*/  IADD3 R48, R48, R50, R199 ;  /* 0x0000003230307210 */ /* 0x000fc80007ffe0c7 */
[----:B------:R-:W-:-:S05]  /*6000*/  LEA R51, R23, R48, 0xe ;  /* 0x0000003017337211 */ /* 0x000fca00078e70ff */
[----:B------:R-:W-:Y:S02]  /*6010*/  IMAD R52, R51, 0x2, R2 ;  /* 0x0000000233347824 */ /* 0x000fe400078e0202 */
[----:B------:R-:W1:Y:S04]  /*6020*/  LDS.128 R48, [R49+0x18400] ;  /* 0x0184000031307984 */ /* 0x000e680000000c00 */
[----:B------:R-:W2:Y:S01]  /*6030*/  LDS.128 R52, [R52+0x18400] ;  /* 0x0184000034347984 */ /* 0x000ea20000000c00 */
[----:B------:R-:W-:Y:S05]  /*6040*/  @P3 BRA `(.L_x_2778) ;  /* 0x00000004005c3947 */ /* 0x000fea0003800000 */
[----:B------:R-:W-:Y:S01]  /*6050*/  SHF.R.U64 R86, R56, 0x10, R57 ;  /* 0x0000001038567819 */ /* 0x000fe20000001239 */
[----:B------:R-:W-:Y:S01]  /*6060*/  HADD2.F32 R87, -RZ, R149.H1_H1 ;  /* 0x30000095ff577230 */ /* 0x000fe20000004100 */
[----:B------:R-:W-:Y:S01]  /*6070*/  SHF.R.U64 R56, R58, 0x10, R59 ;  /* 0x000000103a387819 */ /* 0x000fe2000000123b */
[----:B-1----:R-:W-:Y:S01]  /*6080*/  IMAD.MOV.U32 R58, RZ, RZ, R48 ;  /* 0x000000ffff3a7224 */ /* 0x002fe200078e0030 */
[----:B------:R-:W-:Y:S01]  /*6090*/  SHF.R.U32.HI R124, RZ, 0x10, R61 ;  /* 0x00000010ff7c7819 */ /* 0x000fe2000001163d */
[----:B--2---:R-:W-:Y:S01]  /*60a0*/  IMAD.MOV.U32 R48, RZ, RZ, R53 ;  /* 0x000000ffff307224 */ /* 0x004fe200078e0035 */
[----:B------:R-:W-:Y:S01]  /*60b0*/  SHF.R.U64 R60, R60, 0x10, R61 ;  /* 0x000000103c3c7819 */ /* 0x000fe2000000123d */
[----:B------:R-:W-:Y:S01]  /*60c0*/  IMAD.MOV.U32 R61, RZ, RZ, R55 ;  /* 0x000000ffff3d7224 */ /* 0x000fe200078e0037 */
[----:B------:R-:W-:Y:S01]  /*60d0*/  SHF.R.U32.HI R143, RZ, 0x10, R59 ;  /* 0x00000010ff8f7819 */ /* 0x000fe2000001163b */
[----:B------:R-:W-:Y:S01]  /*60e0*/  IMAD.MOV.U32 R53, RZ, RZ, R51 ;  /* 0x000000ffff357224 */ /* 0x000fe200078e0033 */
[----:B------:R-:W-:Y:S01]  /*60f0*/  MOV R59, R52 ;  /* 0x00000034003b7202 */ /* 0x000fe20000000f00 */
[--C-:B------:R-:W-:Y:S01]  /*6100*/  HADD2.F32 R52, -RZ, R48.reuse.H0_H0 ;  /* 0x20000030ff347230 */ /* 0x100fe20000004100 */
[----:B------:R-:W-:Y:S01]  /*6110*/  SHF.R.U32.HI R142, RZ, 0x10, R57 ;  /* 0x00000010ff8e7819 */ /* 0x000fe20000011639 */
[----:B------:R-:W-:Y:S01]  /*6120*/  HADD2.F32 R55, -RZ, R48.H1_H1 ;  /* 0x30000030ff377230 */ /* 0x000fe20000004100 */
[--C-:B------:R-:W-:Y:S01]  /*6130*/  SHF.R.U64 R57, R62, 0x10, R63.reuse ;  /* 0x000000103e397819 */ /* 0x100fe2000000123f */
[----:B------:R-:W-:Y:S01]  /*6140*/  HADD2.F32 R48, -RZ, R49.H0_H0 ;  /* 0x20000031ff307230 */ /* 0x000fe20000004100 */
[----:B------:R-:W-:Y:S01]  /*6150*/  SHF.R.U32.HI R125, RZ, 0x10, R63 ;  /* 0x00000010ff7d7819 */ /* 0x000fe2000001163f */
[----:B------:R-:W-:-:S02]  /*6160*/  HADD2.F32 R124, -RZ, R124.H0_H0 ;  /* 0x2000007cff7c7230 */ /* 0x000fc40000004100 */
[----:B------:R-:W-:Y:S02]  /*6170*/  HADD2.F32 R51, -RZ, R49.H1_H1 ;  /* 0x30000031ff337230 */ /* 0x000fe40000004100 */
[-C--:B------:R-:W-:Y:S01]  /*6180*/  FMUL.FTZ R49, R52, R87.reuse ;  /* 0x0000005734317220 */ /* 0x080fe20000410000 */
[----:B------:R-:W-:Y:S02]  /*6190*/  HADD2.F32 R63, -RZ, R147.H1_H1 ;  /* 0x30000093ff3f7230 */ /* 0x000fe40000004100 */
        /* <DEDUP_REMOVED lines=11> */
[----:B------:R-:W-:Y:S02]  /*6250*/  HADD2.F32 R63, -RZ, R61.H1_H1 ;  /* 0x3000003dff3f7230 */ /* 0x000fe40000004100 */
[----:B------:R-:W-:Y:S02]  /*6260*/  HADD2.F32 R142, -RZ, R125.H0_H0 ;  /* 0x2000007dff8e7230 */ /* 0x000fe40000004100 */
[----:B------:R-:W-:Y:S01]  /*6270*/  FMUL.FTZ R144, R62, R149 ;  /* 0x000000953e907220 */ /* 0x000fe20000410000 */
[--C-:B------:R-:W-:Y:S02]  /*6280*/  HADD2.F32 R55, -RZ, R53.reuse.H0_H0 ;  /* 0x20000035ff377230 */ /* 0x100fe40000004100 */
[----:B------:R-:W-:Y:S02]  /*6290*/  HADD2.F32 R61, -RZ, R53.H1_H1 ;  /* 0x30000035ff3d7230 */ /* 0x000fe40000004100 */
[----:B------:R-:W-:Y:S01]  /*62a0*/  FMUL.FTZ R150, R63, R142 ;  /* 0x0000008e3f967220 */ /* 0x000fe20000410000 */
[----:B------:R-:W-:-:S02]  /*62b0*/  HADD2.F32 R87, -RZ, R146.H1_H1 ;  /* 0x30000092ff577230 */ /* 0x000fc40000004100 */
[----:B------:R-:W-:Y:S01]  /*62c0*/  FMUL.FTZ R149, R55, R149 ;  /* 0x0000009537957220 */ /* 0x000fe20000410000 */
[----:B------:R-:W-:Y:S02]  /*62d0*/  HADD2.F32 R124, -RZ, R143.H0_H0 ;  /* 0x2000008fff7c7230 */ /* 0x000fe40000004100 */
[----:B------:R-:W-:Y:S01]  /*62e0*/  FMUL.FTZ R142, R61, R142 ;  /* 0x0000008e3d8e7220 */ /* 0x000fe20000410000 */
[----:B------:R-:W-:Y:S02]  /*62f0*/  HADD2.F32 R146, -RZ, R146.H0_H0 ;  /* 0x20000092ff927230 */ /* 0x000fe40000004100 */
[-C--:B------:R-:W-:Y:S01]  /*6300*/  FFMA.FTZ R53, R55, R87.reuse, -R144 ;  /* 0x0000005737357223 */ /* 0x080fe20000010890 */
[----:B------:R-:W-:Y:S01]  /*6310*/  FFMA.FTZ R55, R62, R87, R149 ;  /* 0x000000573e377223 */ /* 0x000fe20000010095 */
[-C--:B------:R-:W-:Y:S01]  /*6320*/  FFMA.FTZ R150, R61, R124.reuse, -R150 ;  /* 0x0000007c3d967223 */ /* 0x080fe20000010896 */
[----:B------:R-:W-:Y:S01]  /*6330*/  FFMA.FTZ R142, R63, R124, R142 ;  /* 0x0000007c3f8e7223 */ /* 0x000fe2000001008e */
[----:B------:R-:W-:-:S02]  /*6340*/  HADD2.F32 R62, -RZ, R148.H1_H1 ;  /* 0x30000094ff3e7230 */ /* 0x000fc40000004100 */
[----:B------:R-:W-:Y:S01]  /*6350*/  HADD2.F32 R63, -RZ, R60.H0_H0 ;  /* 0x2000003cff3f7230 */ /* 0x000fe20000004100 */
[----:B------:R-:W-:Y:S01]  /*6360*/  F2FP.F16.F32.PACK_AB R150, R150, R53 ;  /* 0x000000359696723e */ /* 0x000fe200000000ff */
[--C-:B------:R-:W-:Y:S01]  /*6370*/  HADD2.F32 R61, -RZ, R59.reuse.H0_H0 ;  /* 0x2000003bff3d7230 */ /* 0x100fe20000004100 */
[----:B------:R-:W-:Y:S01]  /*6380*/  F2FP.F16.F32.PACK_AB R53, R52, R49 ;  /* 0x000000313435723e */ /* 0x000fe200000000ff */
[--C-:B------:R-:W-:Y:S01]  /*6390*/  HADD2.F32 R60, -RZ, R58.reuse.H0_H0 ;  /* 0x2000003aff3c7230 */ /* 0x100fe20000004100 */
[----:B------:R-:W-:Y:S01]  /*63a0*/  F2FP.F16.F32.PACK_AB R55, R142, R55 ;  /* 0x000000378e37723e */ /* 0x000fe200000000ff */
[----:B------:R-:W-:Y:S02]  /*63b0*/  HADD2.F32 R59, -RZ, R59.H1_H1 ;  /* 0x3000003bff3b7230 */ /* 0x000fe40000004100 */
[-C--:B------:R-:W-:Y:S01]  /*63c0*/  FMUL.FTZ R87, R61, R62.reuse ;  /* 0x0000003e3d577220 */ /* 0x080fe20000410000 */
[----:B------:R-:W-:Y:S02]  /*63d0*/  HADD2.F32 R58, -RZ, R58.H1_H1 ;  /* 0x3000003aff3a7230 */ /* 0x000fe40000004100 */
[----:B------:R-:W-:Y:S01]  /*63e0*/  FMUL.FTZ R62, R60, R62 ;  /* 0x0000003e3c3e7220 */ /* 0x000fe20000410000 */
[----:B------:R-:W-:-:S02]  /*63f0*/  HADD2.F32 R86, -RZ, R86.H0_H0 ;  /* 0x20000056ff567230 */ /* 0x000fc40000004100 */
[-C--:B------:R-:W-:Y:S01]  /*6400*/  FMUL.FTZ R125, R59, R63.reuse ;  /* 0x0000003f3b7d7220 */ /* 0x080fe20000410000 */
[-C--:B------:R-:W-:Y:S01]  /*6410*/  FFMA.FTZ R87, R60, R146.reuse, -R87 ;  /* 0x000000923c577223 */ /* 0x080fe20000010857 */
[C---:B------:R-:W-:Y:S01]  /*6420*/  FMUL.FTZ R124, R58.reuse, R63 ;  /* 0x0000003f3a7c7220 */ /* 0x040fe20000410000 */
[----:B------:R-:W-:Y:S01]  /*6430*/  FFMA.FTZ R62, R61, R146, R62 ;  /* 0x000000923d3e7223 */ /* 0x000fe2000001003e */
[-C--:B------:R-:W-:Y:S01]  /*6440*/  FFMA.FTZ R60, R58, R86.reuse, -R125 ;  /* 0x000000563a3c7223 */ /* 0x080fe2000001087d */
[----:B------:R-:W-:Y:S02]  /*6450*/  HADD2.F32 R61, -RZ, R57.H0_H0 ;  /* 0x20000039ff3d7230 */ /* 0x000fe40000004100 */
[----:B------:R-:W-:Y:S01]  /*6460*/  FFMA.FTZ R63, R59, R86, R124 ;  /* 0x000000563b3f7223 */ /* 0x000fe2000001007c */
[----:B------:R-:W-:Y:S02]  /*6470*/  HADD2.F32 R58, -RZ, R54.H0_H0 ;  /* 0x20000036ff3a7230 */ /* 0x000fe40000004100 */
[----:B------:R-:W-:Y:S01]  /*6480*/  HADD2.F32 R57, -RZ, R50.H0_H0 ;  /* 0x20000032ff397230 */ /* 0x000fe20000004100 */
[----:B------:R-:W-:Y:S01]  /*6490*/  F2FP.F16.F32.PACK_AB R48, R60, R87 ;  /* 0x000000573c30723e */ /* 0x000fe200000000ff */
[----:B------:R-:W-:Y:S01]  /*64a0*/  HADD2.F32 R54, -RZ, R54.H1_H1 ;  /* 0x30000036ff367230 */ /* 0x000fe20000004100 */
[----:B------:R-:W-:Y:S01]  /*64b0*/  F2FP.F16.F32.PACK_AB R52, R63, R62 ;  /* 0x0000003e3f34723e */ /* 0x000fe200000000ff */
[----:B------:R-:W-:-:S02]  /*64c0*/  HADD2.F32 R148, -RZ, R148.H0_H0 ;  /* 0x20000094ff947230 */ /* 0x000fc40000004100 */
[----:B------:R-:W-:Y:S02]  /*64d0*/  HADD2.F32 R50, -RZ, R50.H1_H1 ;  /* 0x30000032ff327230 */ /* 0x000fe40000004100 */
[-C--:B------:R-:W-:Y:S01]  /*64e0*/  FMUL.FTZ R143, R54, R61.reuse ;  /* 0x0000003d368f7220 */ /* 0x080fe20000410000 */
[----:B------:R-:W-:Y:S02]  /*64f0*/  HADD2.F32 R147, -RZ, R147.H0_H0 ;  /* 0x20000093ff937230 */ /* 0x000fe40000004100 */
[-C--:B------:R-:W-:Y:S01]  /*6500*/  FMUL.FTZ R125, R57, R148.reuse ;  /* 0x00000094397d7220 */ /* 0x080fe20000410000 */
[----:B------:R-:W-:Y:S02]  /*6510*/  HADD2.F32 R59, -RZ, R56.H0_H0 ;  /* 0x20000038ff3b7230 */ /* 0x000fe40000004100 */
[----:B------:R-:W-:Y:S01]  /*6520*/  FMUL.FTZ R56, R58, R148 ;  /* 0x000000943a387220 */ /* 0x000fe20000410000 */
[----:B------:R-:W-:Y:S01]  /*6530*/  FMUL.FTZ R61, R50, R61 ;  /* 0x0000003d323d7220 */ /* 0x000fe20000410000 */
[----:B------:R-:W-:Y:S01]  /*6540*/  FFMA.FTZ R125, R58, R147, R125 ;  /* 0x000000933a7d7223 */ /* 0x000fe2000001007d */
[----:B------:R-:W-:-:S02]  /*6550*/  IMAD.MOV.U32 R49, RZ, RZ, R51 ;  /* 0x000000ffff317224 */ /* 0x000fc400078e0033 */
[----:B------:R-:W-:Y:S01]  /*6560*/  FFMA.FTZ R56, R57, R147, -R56 ;  /* 0x0000009339387223 */ /* 0x000fe20000010838 */
[-C--:B------:R-:W-:Y:S01]  /*6570*/  FFMA.FTZ R143, R50, R59.reuse, -R143 ;  /* 0x0000003b328f7223 */ /* 0x080fe2000001088f */
[----:B------:R-:W-:Y:S01]  /*6580*/  FFMA.FTZ R54, R54, R59, R61 ;  /* 0x0000003b36367223 */ /* 0x000fe2000001003d */
[----:B------:R-:W-:-:S03]  /*6590*/  IMAD.MOV.U32 R51, RZ, RZ, R150 ;  /* 0x000000ffff337224 */ /* 0x000fc600078e0096 */
[----:B------:R-:W-:Y:S02]  /*65a0*/  F2FP.F16.F32.PACK_AB R50, R143, R56 ;  /* 0x000000388f32723e */ /* 0x000fe400000000ff */
[----:B------:R-:W-:-:S07]  /*65b0*/  F2FP.F16.F32.PACK_AB R54, R54, R125 ;  /* 0x0000007d3636723e */ /* 0x000fce00000000ff */
.L_x_2778:
[----:B------:R-:W-:Y:S05]  /*65c0*/  BSYNC B2 ;  /* 0x0000000000027941 */ /* 0x000fea0003800000 */
.L_x_2777:
        /* <DEDUP_REMOVED lines=11> */
.L_x_2776:
[----:B------:R-:W-:Y:S05]  /*6680*/  BSYNC B1 ;  /* 0x0000000000017941 */ /* 0x000fea0003800000 */
.L_x_2775:
        /* <DEDUP_REMOVED lines=9> */
[----:B------:R-:W-:Y:S02]  /*6720*/  IADD3 R58, P4, P5, R100, R56, R40 ;  /* 0x00000038643a7210 */ /* 0x000fe40007d9e028 */
[----:B------:R-:W-:-:S02]  /*6730*/  IADD3 R60, R57, R49, RZ ;  /* 0x00000031393c7210 */ /* 0x000fc40007ffe0ff */
[----:B------:R-:W-:Y:S02]  /*6740*/  SHF.R.S32.HI R49, RZ, 0x1f, R48 ;  /* 0x0000001fff317819 */ /* 0x000fe40000011430 */
[----:B------:R-:W-:Y:S02]  /*6750*/  IADD3.X R59, R41, R60, R106, P4, P5 ;  /* 0x0000003c293b7210 */ /* 0x000fe400027ea46a */
[----:B------:R-:W-:-:S04]  /*6760*/  LEA.HI R48, R49, R48, RZ, 0x4 ;  /* 0x0000003031307211 */ /* 0x000fc800078f20ff */
        /* <DEDUP_REMOVED lines=10> */
[----:B------:R-:W-:Y:S01]  /*6810*/  IMAD R51, R23, 0x4000, R48 ;  /* 0x0000400017337824 */ /* 0x000fe200078e0230 */
[----:B------:R-:W-:-:S03]  /*6820*/  LEA R49, R49, R2, 0x1 ;  /* 0x0000000231317211 */ /* 0x000fc600078e08ff */
[----:B------:R-:W-:-:S03]  /*6830*/  IMAD R52, R51, 0x2, R2 ;  /* 0x0000000233347824 */ /* 0x000fc600078e0202 */
[----:B------:R-:W1:Y:S04]  /*6840*/  LDS.128 R48, [R49+0x18400] ;  /* 0x0184000031307984 */ /* 0x000e680000000c00 */
[----:B------:R-:W2:Y:S01]  /*6850*/  LDS.128 R52, [R52+0x18400] ;  /* 0x0184000034347984 */ /* 0x000ea20000000c00 */
[----:B------:R-:W-:Y:S05]  /*6860*/  @P3 BRA `(.L_x_2782) ;  /* 0x0000000400583947 */ /* 0x000fea0003800000 */
[----:B------:R-:W-:Y:S02]  /*6870*/  SHF.R.U32.HI R80, RZ, 0x10, R69 ;  /* 0x00000010ff507819 */ /* 0x000fe40000011645 */
[--C-:B------:R-:W-:Y:S01]  /*6880*/  SHF.R.U64 R62, R66, 0x10, R67.reuse ;  /* 0x00000010423e7819 */ /* 0x100fe20000001243 */
[----:B--2---:R-:W-:Y:S01]  /*6890*/  IMAD.MOV.U32 R66, RZ, RZ, R52 ;  /* 0x000000ffff427224 */ /* 0x004fe200078e0034 */
[----:B------:R-:W-:Y:S01]  /*68a0*/  SHF.R.U32.HI R85, RZ, 0x10, R67 ;  /* 0x00000010ff557819 */ /* 0x000fe20000011643 */
[----:B-1----:R-:W-:Y:S01]  /*68b0*/  IMAD.MOV.U32 R52, RZ, RZ, R51 ;  /* 0x000000ffff347224 */ /* 0x002fe200078e0033 */
[----:B------:R-:W-:Y:S01]  /*68c0*/  MOV R67, R55 ;  /* 0x0000003700437202 */ /* 0x000fe20000000f00 */
[--C-:B------:R-:W-:Y:S01]  /*68d0*/  HADD2.F32 R55, -RZ, R53.reuse.H0_H0 ;  /* 0x20000035ff377230 */ /* 0x100fe20000004100 */
[--C-:B------:R-:W-:Y:S01]  /*68e0*/  SHF.R.U32.HI R82, RZ, 0x10, R65.reuse ;  /* 0x00000010ff527819 */ /* 0x100fe20000011641 */
[----:B------:R-:W-:Y:S01]  /*68f0*/  HADD2.F32 R53, -RZ, R53.H1_H1 ;  /* 0x30000035ff357230 */ /* 0x000fe20000004100 */
[----:B------:R-:W-:Y:S01]  /*6900*/  SHF.R.U64 R64, R64, 0x10, R65 ;  /* 0x0000001040407819 */ /* 0x000fe20000001241 */
[----:B------:R-:W-:Y:S01]  /*6910*/  HADD2.F32 R80, -RZ, R80.H0_H0 ;  /* 0x20000050ff507230 */ /* 0x000fe20000004100 */
[----:B------:R-:W-:Y:S01]  /*6920*/  SHF.R.U64 R83, R68, 0x10, R69 ;  /* 0x0000001044537819 */ /* 0x000fe20000001245 */
[----:B------:R-:W-:Y:S01]  /*6930*/  HADD2.F32 R51, -RZ, R49.H1_H1 ;  /* 0x30000031ff337230 */ /* 0x000fe20000004100 */
[----:B------:R-:W-:Y:S01]  /*6940*/  SHF.R.U64 R63, R70, 0x10, R71 ;  /* 0x00000010463f7819 */ /* 0x000fe20000001247 */
[----:B------:R-:W-:-:S02]  /*6950*/  IMAD.MOV.U32 R65, RZ, RZ, R48 ;  /* 0x000000ffff417224 */ /* 0x000fc400078e0030 */
[-C--:B------:R-:W-:Y:S01]  /*6960*/  FMUL.FTZ R84, R53, R80.reuse ;  /* 0x0000005035547220 */ /* 0x080fe20000410000 */
[----:B------:R-:W-:Y:S02]  /*6970*/  HADD2.F32 R69, -RZ, R141.H1_H1 ;  /* 0x3000008dff457230 */ /* 0x000fe40000004100 */
[----:B------:R-:W-:Y:S01]  /*6980*/  FMUL.FTZ R80, R51, R80 ;  /* 0x0000005033507220 */ /* 0x000fe20000410000 */
[----:B------:R-:W-:Y:S01]  /*6990*/  HADD2.F32 R70, -RZ, R82.H0_H0 ;  /* 0x20000052ff467230 */ /* 0x000fe20000004100 */
[----:B------:R-:W-:Y:S01]  /*69a0*/  SHF.R.U32.HI R81, RZ, 0x10, R71 ;  /* 0x00000010ff517819 */ /* 0x000fe20000011647 */
[----:B------:R-:W-:Y:S02]  /*69b0*/  HADD2.F32 R48, -RZ, R49.H0_H0 ;  /* 0x20000031ff307230 */ /* 0x000fe40000004100 */
[----:B------:R-:W-:Y:S01]  /*69c0*/  FMUL.FTZ R49, R55, R69 ;  /* 0x0000004537317220 */ /* 0x000fe20000410000 */
[----:B------:R-:W-:Y:S02]  /*69d0*/  HADD2.F32 R68, -RZ, R139.H1_H1 ;  /* 0x3000008bff447230 */ /* 0x000fe40000004100 */
[----:B------:R-:W-:Y:S01]  /*69e0*/  FFMA.FTZ R80, R53, R70, R80 ;  /* 0x0000004635507223 */ /* 0x000fe20000010050 */
[----:B------:R-:W-:-:S02]  /*69f0*/  HADD2.F32 R53, -RZ, R67.H0_H0 ;  /* 0x20000043ff357230 */ /* 0x000fc40000004100 */
[C---:B------:R-:W-:Y:S01]  /*6a00*/  FMUL.FTZ R82, R48.reuse, R69 ;  /* 0x0000004530527220 */ /* 0x040fe20000410000 */
[----:B------:R-:W-:Y:S01]  /*6a10*/  FFMA.FTZ R71, R51, R70, -R84 ;  /* 0x0000004633477223 */ /* 0x000fe20000010854 */
[----:B------:R-:W-:Y:S02]  /*6a20*/  HADD2.F32 R67, -RZ, R67.H1_H1 ;  /* 0x30000043ff437230 */ /* 0x000fe40000004100 */
[-C--:B------:R-:W-:Y:S01]  /*6a30*/  FFMA.FTZ R48, R48, R68.reuse, -R49 ;  /* 0x0000004430307223 */ /* 0x080fe20000010831 */
[----:B------:R-:W-:Y:S02]  /*6a40*/  HADD2.F32 R69, -RZ, R81.H0_H0 ;  /* 0x20000051ff457230 */ /* 0x000fe40000004100 */
[----:B------:R-:W-:Y:S01]  /*6a50*/  FFMA.FTZ R49, R55, R68, R82 ;  /* 0x0000004437317223 */ /* 0x000fe20000010052 */
[----:B------:R-:W-:Y:S02]  /*6a60*/  HADD2.F32 R70, -RZ, R140.H1_H1 ;  /* 0x3000008cff467230 */ /* 0x000fe40000004100 */
[----:B------:R-:W-:-:S02]  /*6a70*/  HADD2.F32 R51, -RZ, R52.H0_H0 ;  /* 0x20000034ff337230 */ /* 0x000fc40000004100 */
[-C--:B------:R-:W-:Y:S01]  /*6a80*/  FMUL.FTZ R81, R67, R69.reuse ;  /* 0x0000004543517220 */ /* 0x080fe20000410000 */
[----:B------:R-:W-:Y:S02]  /*6a90*/  HADD2.F32 R52, -RZ, R52.H1_H1 ;  /* 0x30000034ff347230 */ /* 0x000fe40000004100 */
[-C--:B------:R-:W-:Y:S01]  /*6aa0*/  FMUL.FTZ R82, R53, R70.reuse ;  /* 0x0000004635527220 */ /* 0x080fe20000410000 */
[----:B------:R-:W-:Y:S02]  /*6ab0*/  HADD2.F32 R55, -RZ, R85.H0_H0 ;  /* 0x20000055ff377230 */ /* 0x000fe40000004100 */
[----:B------:R-:W-:Y:S01]  /*6ac0*/  FMUL.FTZ R70, R51, R70 ;  /* 0x0000004633467220 */ /* 0x000fe20000410000 */
[----:B------:R-:W-:Y:S02]  /*6ad0*/  HADD2.F32 R68, -RZ, R138.H1_H1 ;  /* 0x3000008aff447230 */ /* 0x000fe40000004100 */
[----:B------:R-:W-:Y:S01]  /*6ae0*/  FMUL.FTZ R84, R52, R69 ;  /* 0x0000004534547220 */ /* 0x000fe20000410000 */
[----:B------:R-:W-:-:S02]  /*6af0*/  HADD2.F32 R141, -RZ, R141.H0_H0 ;  /* 0x2000008dff8d7230 */ /* 0x000fc40000004100 */
[----:B------:R-:W-:Y:S01]  /*6b00*/  FFMA.FTZ R81, R52, R55, -R81 ;  /* 0x0000003734517223 */ /* 0x000fe20000010851 */
[----:B------:R-:W-:Y:S02]  /*6b10*/  HADD2.F32 R52, -RZ, R66.H0_H0 ;  /* 0x20000042ff347230 */ /* 0x000fe40000004100 */
[-C--:B------:R-:W-:Y:S01]  /*6b20*/  FFMA.FTZ R82, R51, R68.reuse, -R82 ;  /* 0x0000004433527223 */ /* 0x080fe20000010852 */
[----:B------:R-:W-:Y:S02]  /*6b30*/  HADD2.F32 R51, -RZ, R65.H0_H0 ;  /* 0x20000041ff337230 */ /* 0x000fe40000004100 */
        /* <DEDUP_REMOVED lines=9> */
[----:B------:R-:W-:Y:S02]  /*6bd0*/  HADD2.F32 R64, -RZ, R64.H0_H0 ;  /* 0x20000040ff407230 */ /* 0x000fe40000004100 */
[----:B------:R-:W-:Y:S01]  /*6be0*/  FMUL.FTZ R70, R66, R53 ;  /* 0x0000003542467220 */ /* 0x000fe20000410000 */
[----:B------:R-:W-:-:S02]  /*6bf0*/  HADD2.F32 R52, -RZ, R54.H0_H0 ;  /* 0x20000036ff347230 */ /* 0x000fc40000004100 */
[C---:B------:R-:W-:Y:S01]  /*6c00*/  FMUL.FTZ R53, R65.reuse, R53 ;  /* 0x0000003541357220 */ /* 0x040fe20000410000 */
[----:B------:R-:W-:Y:S02]  /*6c10*/  HADD2.F32 R63, -RZ, R63.H0_H0 ;  /* 0x2000003fff3f7230 */ /* 0x000fe40000004100 */
[-C--:B------:R-:W-:Y:S01]  /*6c20*/  FFMA.FTZ R65, R65, R64.reuse, -R70 ;  /* 0x0000004041417223 */ /* 0x080fe20000010846 */
[----:B------:R-:W-:Y:S02]  /*6c30*/  HADD2.F32 R51, -RZ, R50.H0_H0 ;  /* 0x20000032ff337230 */ /* 0x000fe40000004100 */
[----:B------:R-:W-:Y:S01]  /*6c40*/  FFMA.FTZ R84, R67, R55, R84 ;  /* 0x0000003743547223 */ /* 0x000fe20000010054 */
[----:B------:R-:W-:Y:S02]  /*6c50*/  HADD2.F32 R54, -RZ, R54.H1_H1 ;  /* 0x30000036ff367230 */ /* 0x000fe40000004100 */
[----:B------:R-:W-:Y:S01]  /*6c60*/  FFMA.FTZ R64, R66, R64, R53 ;  /* 0x0000004042407223 */ /* 0x000fe20000010035 */
[----:B------:R-:W-:Y:S01]  /*6c70*/  HADD2.F32 R140, -RZ, R140.H0_H0 ;  /* 0x2000008cff8c7230 */ /* 0x000fe20000004100 */
[----:B------:R-:W-:Y:S01]  /*6c80*/  F2FP.F16.F32.PACK_AB R71, R71, R48 ;  /* 0x000000304747723e */ /* 0x000fe200000000ff */
[----:B------:R-:W-:-:S02]  /*6c90*/  HADD2.F32 R50, -RZ, R50.H1_H1 ;  /* 0x30000032ff327230 */ /* 0x000fc40000004100 */
[-C--:B------:R-:W-:Y:S01]  /*6ca0*/  FMUL.FTZ R67, R54, R63.reuse ;  /* 0x0000003f36437220 */ /* 0x080fe20000410000 */
[----:B------:R-:W-:Y:S02]  /*6cb0*/  HADD2.F32 R138, -RZ, R138.H0_H0 ;  /* 0x2000008aff8a7230 */ /* 0x000fe40000004100 */
[CC--:B------:R-:W-:Y:S01]  /*6cc0*/  FMUL.FTZ R55, R51.reuse, R140.reuse ;  /* 0x0000008c33377220 */ /* 0x0c0fe20000410000 */
[----:B------:R-:W-:Y:S02]  /*6cd0*/  HADD2.F32 R53, -RZ, R62.H0_H0 ;  /* 0x2000003eff357230 */ /* 0x000fe40000004100 */
[----:B------:R-:W-:Y:S01]  /*6ce0*/  FMUL.FTZ R63, R50, R63 ;  /* 0x0000003f323f7220 */ /* 0x000fe20000410000 */
[C---:B------:R-:W-:Y:S01]  /*6cf0*/  FMUL.FTZ R62, R52.reuse, R140 ;  /* 0x0000008c343e7220 */ /* 0x040fe20000410000 */
[-C--:B------:R-:W-:Y:S01]  /*6d00*/  FFMA.FTZ R55, R52, R138.reuse, R55 ;  /* 0x0000008a34377223 */ /* 0x080fe20000010037 */
[----:B------:R-:W-:Y:S01]  /*6d10*/  F2FP.F16.F32.PACK_AB R69, R84, R69 ;  /* 0x000000455445723e */ /* 0x000fe200000000ff */
[-C--:B------:R-:W-:Y:S01]  /*6d20*/  FFMA.FTZ R54, R54, R53.reuse, R63 ;  /* 0x0000003536367223 */ /* 0x080fe2000001003f */
[----:B------:R-:W-:Y:S01]  /*6d30*/  FFMA.FTZ R62, R51, R138, -R62 ;  /* 0x0000008a333e7223 */ /* 0x000fe2000001083e */
[----:B------:R-:W-:Y:S01]  /*6d40*/  FFMA.FTZ R67, R50, R53, -R67 ;  /* 0x0000003532437223 */ /* 0x000fe20000010843 */
[----:B------:R-:W-:Y:S01]  /*6d50*/  F2FP.F16.F32.PACK_AB R53, R80, R49 ;  /* 0x000000315035723e */ /* 0x000fe200000000ff */
[----:B------:R-:W-:Y:S01]  /*6d60*/  IMAD.MOV.U32 R49, RZ, RZ, R71 ;  /* 0x000000ffff317224 */ /* 0x000fe200078e0047 */
[----:B------:R-:W-:Y:S01]  /*6d70*/  F2FP.F16.F32.PACK_AB R54, R54, R55 ;  /* 0x000000373636723e */ /* 0x000fe200000000ff */
[----:B------:R-:W-:Y:S01]  /*6d80*/  IMAD.MOV.U32 R55, RZ, RZ, R69 ;  /* 0x000000ffff377224 */ /* 0x000fe200078e0045 */
[----:B------:R-:W-:-:S02]  /*6d90*/  F2FP.F16.F32.PACK_AB R51, R81, R82 ;  /* 0x000000525133723e */ /* 0x000fc400000000ff */
[----:B------:R-:W-:Y:S02]  /*6da0*/  F2FP.F16.F32.PACK_AB R48, R65, R68 ;  /* 0x000000444130723e */ /* 0x000fe400000000ff */
[----:B------:R-:W-:Y:S02]  /*6db0*/  F2FP.F16.F32.PACK_AB R52, R64, R141 ;  /* 0x0000008d4034723e */ /* 0x000fe400000000ff */
[----:B------:R-:W-:-:S07]  /*6dc0*/  F2FP.F16.F32.PACK_AB R50, R67, R62 ;  /* 0x0000003e4332723e */ /* 0x000fce00000000ff */
.L_x_2782:
[----:B------:R-:W-:Y:S05]  /*6dd0*/  BSYNC B2 ;  /* 0x0000000000027941 */ /* 0x000fea0003800000 */
.L_x_2781:
        /* <DEDUP_REMOVED lines=11> */
.L_x_2780:
[----:B------:R-:W-:Y:S05]  /*6e90*/  BSYNC B1 ;  /* 0x0000000000017941 */ /* 0x000fea0003800000 */
.L_x_2779:
[C---:B------:R-:W-:Y:S01]  /*6ea0*/  ISETP.GE.OR P4, PT, R211.reuse, R115, P2 ;  /* 0x00000073d300720c */ /* 0x040fe20001786670 */
        /* <DEDUP_REMOVED lines=16> */
[----:B------:R-:W-:Y:S01]  /*6fb0*/  SHF.R.S32.HI R49, RZ, 0x1f, R48 ;  /* 0x0000001fff317819 */ /* 0x000fe20000011430 */
[----:B------:R-:W-:-:S03]  /*6fc0*/  IMAD.SHL.U32 R61, R48, 0x8, RZ ;  /* 0x00000008303d7824 */ /* 0x000fc600078e00ff */
[----:B------:R-:W-:Y:S02]  /*6fd0*/  LEA.HI R48, R49, R48, RZ, 0x3 ;  /* 0x0000003031307211 */ /* 0x000fe400078f18ff */
[----:B------:R-:W-:Y:S02]  /*6fe0*/  LOP3.LUT R49, R194, 0x38, R61, 0xf8, !PT ;  /* 0x00000038c2317812 */ /* 0x000fe400078ef83d */
[----:B------:R-:W-:Y:S02]  /*6ff0*/  SHF.L.U32 R50, R48, 0xa, RZ ;  /* 0x0000000a30327819 */ /* 0x000fe400000006ff */
[----:B------:R-:W-:Y:S01]  /*7000*/  LOP3.LUT R48, R49, R228, RZ, 0x3c, !PT ;  /* 0x000000e431307212 */ /* 0x000fe200078e3cff */
[----:B------:R-:W-:Y:S01]  /*7010*/  IMAD R49, R23, 0x4000, R28 ;  /* 0x0000400017317824 */ /* 0x000fe200078e021c */
[----:B------:R-:W-:-:S03]  /*7020*/  LOP3.LUT R50, R50, 0x7fffe000, RZ, 0xc0, !PT ;  /* 0x7fffe00032327812 */ /* 0x000fc600078ec0ff */
[----:B------:R-:W-:Y:S01]  /*7030*/  IMAD R49, R49, 0x2, R2 ;  /* 0x0000000231317824 */ /* 0x000fe200078e0202 */
[----:B------:R-:W-:-:S05]  /*7040*/  IADD3 R48, R48, R50, R197 ;  /* 0x0000003230307210 */ /* 0x000fca0007ffe0c5 */
[----:B------:R-:W-:-:S04]  /*7050*/  IMAD R51, R23, 0x4000, R48 ;  /* 0x0000400017337824 */ /* 0x000fc800078e0230 */
[----:B------:R-:W-:Y:S02]  /*7060*/  IMAD R52, R51, 0x2, R2 ;  /* 0x0000000233347824 */ /* 0x000fe400078e0202 */
[----:B------:R-:W1:Y:S04]  /*7070*/  LDS.128 R48, [R49+0x18400] ;  /* 0x0184000031307984 */ /* 0x000e680000000c00 */
[----:B------:R-:W2:Y:S01]  /*7080*/  LDS.128 R52, [R52+0x18400] ;  /* 0x0184000034347984 */ /* 0x000ea20000000c00 */
[----:B------:R-:W-:Y:S05]  /*7090*/  @P3 BRA `(.L_x_2784) ;  /* 0x0000000400583947 */ /* 0x000fea0003800000 */
[----:B------:R-:W-:Y:S01]  /*70a0*/  SHF.R.U32.HI R66, RZ, 0x10, R77 ;  /* 0x00000010ff427819 */ /* 0x000fe2000001164d */
[----:B--2---:R-:W-:Y:S01]  /*70b0*/  IMAD.MOV.U32 R63, RZ, RZ, R54 ;  /* 0x000000ffff3f7224 */ /* 0x004fe200078e0036 */
[----:B------:R-:W-:Y:S01]  /*70c0*/  MOV R62, R52 ;  /* 0x00000034003e7202 */ /* 0x000fe20000000f00 */
[----:B-1----:R-:W-:Y:S01]  /*70d0*/  IMAD.MOV.U32 R52, RZ, RZ, R50 ;  /* 0x000000ffff347224 */ /* 0x002fe200078e0032 */
[----:B------:R-:W-:Y:S01]  /*70e0*/  SHF.R.U32.HI R64, RZ, 0x10, R73 ;  /* 0x00000010ff407819 */ /* 0x000fe20000011649 */
[--C-:B------:R-:W-:Y:S01]  /*70f0*/  HADD2.F32 R54, -RZ, R53.reuse.H0_H0 ;  /* 0x20000035ff367230 */ /* 0x100fe20000004100 */
[--C-:B------:R-:W-:Y:S01]  /*7100*/  SHF.R.U64 R71, R78, 0x10, R79.reuse ;  /* 0x000000104e477819 */ /* 0x100fe2000000124f */
[----:B------:R-:W-:Y:S01]  /*7110*/  HADD2.F32 R53, -RZ, R53.H1_H1 ;  /* 0x30000035ff357230 */ /* 0x000fe20000004100 */
[----:B------:R-:W-:Y:S01]  /*7120*/  SHF.R.U32.HI R78, RZ, 0x10, R79 ;  /* 0x00000010ff4e7819 */ /* 0x000fe2000001164f */
[--C-:B------:R-:W-:Y:S01]  /*7130*/  HADD2.F32 R50, -RZ, R49.reuse.H0_H0 ;  /* 0x20000031ff327230 */ /* 0x100fe20000004100 */
[----:B------:R-:W-:Y:S01]  /*7140*/  SHF.R.U64 R76, R76, 0x10, R77 ;  /* 0x000000104c4c7819 */ /* 0x000fe2000000124d */
        /* <DEDUP_REMOVED lines=18> */
[--C-:B------:R-:W-:Y:S02]  /*7270*/  HADD2.F32 R50, -RZ, R55.reuse.H0_H0 ;  /* 0x20000037ff327230 */ /* 0x100fe40000004100 */
[----:B------:R-:W-:Y:S02]  /*7280*/  HADD2.F32 R55, -RZ, R55.H1_H1 ;  /* 0x30000037ff377230 */ /* 0x000fe40000004100 */
[-C--:B------:R-:W-:Y:S01]  /*7290*/  FMUL.FTZ R65, R49, R64.reuse ;  /* 0x0000004031417220 */ /* 0x080fe20000410000 */
[----:B------:R-:W-:Y:S02]  /*72a0*/  HADD2.F32 R66, -RZ, R78.H0_H0 ;  /* 0x2000004eff427230 */ /* 0x000fe40000004100 */
[----:B------:R-:W-:Y:S01]  /*72b0*/  FMUL.FTZ R72, R50, R64 ;  /* 0x0000004032487220 */ /* 0x000fe20000410000 */
[----:B------:R-:W-:Y:S01]  /*72c0*/  HADD2.F32 R51, -RZ, R51.H1_H1 ;  /* 0x30000033ff337230 */ /* 0x000fe20000004100 */
[----:B------:R-:W-:Y:S01]  /*72d0*/  F2FP.F16.F32.PACK_AB R67, R70, R67 ;  /* 0x000000434643723e */ /* 0x000fe200000000ff */
[----:B------:R-:W-:-:S02]  /*72e0*/  HADD2.F32 R53, -RZ, R137.H0_H0 ;  /* 0x20000089ff357230 */ /* 0x000fc40000004100 */
[-C--:B------:R-:W-:Y:S01]  /*72f0*/  FMUL.FTZ R64, R55, R66.reuse ;  /* 0x0000004237407220 */ /* 0x080fe20000410000 */
[----:B------:R-:W-:Y:S02]  /*7300*/  HADD2.F32 R54, -RZ, R74.H0_H0 ;  /* 0x2000004aff367230 */ /* 0x000fe40000004100 */
[----:B------:R-:W-:Y:S01]  /*7310*/  FMUL.FTZ R74, R51, R66 ;  /* 0x00000042334a7220 */ /* 0x000fe20000410000 */
[----:B------:R-:W-:Y:S02]  /*7320*/  HADD2.F32 R132, -RZ, R132.H1_H1 ;  /* 0x30000084ff847230 */ /* 0x000fe40000004100 */
[-C--:B------:R-:W-:Y:S01]  /*7330*/  FFMA.FTZ R66, R50, R53.reuse, R65 ;  /* 0x0000003532427223 */ /* 0x080fe20000010041 */
[----:B------:R-:W-:Y:S01]  /*7340*/  FFMA.FTZ R72, R49, R53, -R72 ;  /* 0x0000003531487223 */ /* 0x000fe20000010848 */
[----:B------:R-:W-:Y:S02]  /*7350*/  HADD2.F32 R50, -RZ, R62.H0_H0 ;  /* 0x2000003eff327230 */ /* 0x000fe40000004100 */
[----:B------:R-:W-:Y:S01]  /*7360*/  FFMA.FTZ R73, R51, R54, -R64 ;  /* 0x0000003633497223 */ /* 0x000fe20000010840 */
[----:B------:R-:W-:-:S02]  /*7370*/  HADD2.F32 R53, -RZ, R76.H0_H0 ;  /* 0x2000004cff357230 */ /* 0x000fc40000004100 */
[----:B------:R-:W-:Y:S01]  /*7380*/  FFMA.FTZ R75, R55, R54, R74 ;  /* 0x00000036374b7223 */ /* 0x000fe2000001004a */
[----:B------:R-:W-:Y:S02]  /*7390*/  HADD2.F32 R49, -RZ, R48.H0_H0 ;  /* 0x20000030ff317230 */ /* 0x000fe40000004100 */
[-C--:B------:R-:W-:Y:S01]  /*73a0*/  FMUL.FTZ R54, R50, R132.reuse ;  /* 0x0000008432367220 */ /* 0x080fe20000410000 */
[----:B------:R-:W-:Y:S02]  /*73b0*/  HADD2.F32 R62, -RZ, R62.H1_H1 ;  /* 0x3000003eff3e7230 */ /* 0x000fe40000004100 */
[----:B------:R-:W-:Y:S02]  /*73c0*/  HADD2.F32 R48, -RZ, R48.H1_H1 ;  /* 0x30000030ff307230 */ /* 0x000fe40000004100 */
[----:B------:R-:W-:Y:S01]  /*73d0*/  FMUL.FTZ R55, R49, R132 ;  /* 0x0000008431377220 */ /* 0x000fe20000410000 */
[----:B------:R-:W-:Y:S02]  /*73e0*/  HADD2.F32 R136, -RZ, R136.H1_H1 ;  /* 0x30000088ff887230 */ /* 0x000fe40000004100 */
[----:B------:R-:W-:Y:S01]  /*73f0*/  FMUL.FTZ R65, R62, R53 ;  /* 0x000000353e417220 */ /* 0x000fe20000410000 */
[----:B------:R-:W-:-:S02]  /*7400*/  HADD2.F32 R51, -RZ, R80.H0_H0 ;  /* 0x20000050ff337230 */ /* 0x000fc40000004100 */
[C---:B------:R-:W-:Y:S01]  /*7410*/  FMUL.FTZ R53, R48.reuse, R53 ;  /* 0x0000003530357220 */ /* 0x040fe20000410000 */
[----:B------:R-:W-:Y:S02]  /*7420*/  HADD2.F32 R134, -RZ, R134.H1_H1 ;  /* 0x30000086ff867230 */ /* 0x000fe40000004100 */
[-C--:B------:R-:W-:Y:S01]  /*7430*/  FFMA.FTZ R54, R49, R136.reuse, -R54 ;  /* 0x0000008831367223 */ /* 0x080fe20000010836 */
[----:B------:R-:W-:Y:S02]  /*7440*/  HADD2.F32 R49, -RZ, R63.H0_H0 ;  /* 0x2000003fff317230 */ /* 0x000fe40000004100 */
[-C--:B------:R-:W-:Y:S01]  /*7450*/  FFMA.FTZ R65, R48, R51.reuse, -R65 ;  /* 0x0000003330417223 */ /* 0x080fe20000010841 */
[----:B------:R-:W-:Y:S01]  /*7460*/  FFMA.FTZ R62, R62, R51, R53 ;  /* 0x000000333e3e7223 */ /* 0x000fe20000010035 */
[----:B------:R-:W-:Y:S02]  /*7470*/  HADD2.F32 R51, -RZ, R71.H0_H0 ;  /* 0x20000047ff337230 */ /* 0x000fe40000004100 */
[----:B------:R-:W-:Y:S01]  /*7480*/  FFMA.FTZ R55, R50, R136, R55 ;  /* 0x0000008832377223 */ /* 0x000fe20000010037 */
[----:B------:R-:W-:-:S02]  /*7490*/  HADD2.F32 R48, -RZ, R52.H0_H0 ;  /* 0x20000034ff307230 */ /* 0x000fc40000004100 */
[----:B------:R-:W-:Y:S01]  /*74a0*/  FMUL.FTZ R53, R49, R134 ;  /* 0x0000008631357220 */ /* 0x000fe20000410000 */
[----:B------:R-:W-:Y:S01]  /*74b0*/  HADD2.F32 R63, -RZ, R63.H1_H1 ;  /* 0x3000003fff3f7230 */ /* 0x000fe20000004100 */
[----:B------:R-:W-:Y:S01]  /*74c0*/  F2FP.F16.F32.PACK_AB R75, R75, R66 ;  /* 0x000000424b4b723e */ /* 0x000fe200000000ff */
[----:B------:R-:W-:Y:S02]  /*74d0*/  HADD2.F32 R52, -RZ, R52.H1_H1 ;  /* 0x30000034ff347230 */ /* 0x000fe40000004100 */
[----:B------:R-:W-:Y:S01]  /*74e0*/  FMUL.FTZ R134, R48, R134 ;  /* 0x0000008630867220 */ /* 0x000fe20000410000 */
[----:B------:R-:W-:Y:S02]  /*74f0*/  HADD2.F32 R137, -RZ, R137.H1_H1 ;  /* 0x30000089ff897230 */ /* 0x000fe40000004100 */
        /* <DEDUP_REMOVED lines=8> */
[----:B------:R-:W-:-:S02]  /*7580*/  F2FP.F16.F32.PACK_AB R48, R65, R54 ;  /* 0x000000364130723e */ /* 0x000fc400000000ff */
[----:B------:R-:W-:Y:S02]  /*7590*/  F2FP.F16.F32.PACK_AB R49, R68, R69 ;  /* 0x000000454431723e */ /* 0x000fe400000000ff */
[----:B------:R-:W-:Y:S01]  /*75a0*/  F2FP.F16.F32.PACK_AB R50, R52, R53 ;  /* 0x000000353432723e */ /* 0x000fe200000000ff */
[----:B------:R-:W-:Y:S01]  /*75b0*/  IMAD.MOV.U32 R52, RZ, RZ, R66 ;  /* 0x000000ffff347224 */ /* 0x000fe200078e0042 */
[----:B------:R-:W-:Y:S01]  /*75c0*/  F2FP.F16.F32.PACK_AB R51, R73, R72 ;  /* 0x000000484933723e */ /* 0x000fe200000000ff */
[----:B------:R-:W-:Y:S01]  /*75d0*/  IMAD.MOV.U32 R53, RZ, RZ, R67 ;  /* 0x000000ffff357224 */ /* 0x000fe200078e0043 */
[----:B------:R-:W-:Y:S02]  /*75e0*/  F2FP.F16.F32.PACK_AB R54, R63, R134 ;  /* 0x000000863f36723e */ /* 0x000fe400000000ff */
[----:B------:R-:W-:-:S07]  /*75f0*/  MOV R55, R75 ;  /* 0x0000004b00377202 */ /* 0x000fce0000000f00 */
.L_x_2784:
[----:B------:R-:W-:Y:S05]  /*7600*/  BSYNC B1 ;  /* 0x0000000000017941 */ /* 0x000fea0003800000 */
.L_x_2783:
        /* <DEDUP_REMOVED lines=10> */
.L_x_2722:
[----:B------:R-:W-:-:S13]  /*76b0*/  ISETP.NE.AND P0, PT, R189, 0x3, PT ;  /* 0x00000003bd00780c */ /* 0x000fda0003f05270 */
[----:B------:R-:W-:Y:S05]  /*76c0*/  @!P0 BRA `(.L_x_2785) ;  /* 0x0000000000048947 */ /* 0x000fea0003800000 */
[----:B------:R-:W-:Y:S01]  /*76d0*/  BPT.TRAP 0x1 ;  /* 0x000000040000795c */ /* 0x000fe20000300000 */
.L_x_2785:
        /* <DEDUP_REMOVED lines=9> */
.L_x_3073:
[----:B------:R-:W-:Y:S05]  /*7770*/  BSYNC B1 ;  /* 0x0000000000017941 */ /* 0x000fea0003800000 */
.L_x_2786:
        /* <DEDUP_REMOVED lines=9> */
[----:B------:R-:W3:Y:S02]  /*7810*/  @!P1 LDS.128 R52, [R114+0x1c400] ;  /* 0x01c4000072349984 */ /* 0x000ee40000000c00 */
[----:B------:R-:W-:Y:S01]  /*7820*/  @!P2 IMAD.X R63, R65, 0x1, R103, P3 ;  /* 0x00000001413fa824 */ /* 0x000fe200018e0667 */
        /* <DEDUP_REMOVED lines=9> */
.L_x_2789:
[----:B------:R-:W-:Y:S05]  /*78c0*/  BSYNC B1 ;  /* 0x0000000000017941 */ /* 0x000fea0003800000 */
.L_x_2788:
[----:B------:R-:W-:Y:S01]  /*78d0*/  ISETP.GE.AND P3, PT, R213, R115, PT ;  /* 0x00000073d500720c */ /* 0x000fe20003f66270 */
[----:B------:R-:W-:-:S12]  /*78e0*/  BSSY B1, `(.L_x_2790) ;  /* 0x0000012000017945 */ /* 0x000fd80003800000 */
[----:B------:R-:W-:Y:S05]  /*78f0*/  @P3 BRA `(.L_x_2791) ;  /* 0x0000000000403947 */ /* 0x000fea0003800000 */
[----:B-1----:R-:W1:Y:S01]  /*7900*/  @!P2 LDC.64 R58, c[0x0][0x2e8] ;  /* 0x0000ba00ff3aab82 */ /* 0x002e620000000a00 */
[----:B------:R-:W2:Y:S01]  /*7910*/  @!P2 LDS.128 R48, [R114+0x19400] ;  /* 0x019400007230a984 */ /* 0x000ea20000000c00 */
[----:B------:R-:W-:-:S03]  /*7920*/  IADD3 R64, P3, R92, R56, RZ ;  /* 0x000000385c407210 */ /* 0x000fc60007f7e0ff */
[----:B------:R-:W3:Y:S01]  /*7930*/  @!P1 LDS.128 R52, [R114+0x1d400] ;  /* 0x01d4000072349984 */ /* 0x000ee20000000c00 */
[----:B------:R-:W-:Y:S02]  /*7940*/  IADD3.X R66, R65, R93, RZ, P3, !PT ;  /* 0x0000005d41427210 */ /* 0x000fe40001ffe4ff */
        /* <DEDUP_REMOVED lines=11> */
.L_x_2791:
[----:B------:R-:W-:Y:S05]  /*7a00*/  BSYNC B1 ;  /* 0x0000000000017941 */ /* 0x000fea0003800000 */
.L_x_2790:
        /* <DEDUP_REMOVED lines=19> */
.L_x_2793:
[----:B------:R-:W-:Y:S05]  /*7b40*/  BSYNC B1 ;  /* 0x0000000000017941 */ /* 0x000fea0003800000 */
.L_x_2792:
        /* <DEDUP_REMOVED lines=21> */
.L_x_2759:
[----:B------:R-:W-:Y:S05]  /*7ca0*/  BSYNC B0 ;  /* 0x0000000000007941 */ /* 0x000fea0003800000 */
.L_x_2721:
        /* <DEDUP_REMOVED lines=12> */
[----:B------:R-:W-:-:S04]  /*7d70*/  @!P3 IADD3 R48, R110, 0x288a0, RZ ;  /* 0x000288a06e30b810 */ /* 0x000fc80007ffe0ff */
[----:B------:R-:W-:-:S04]  /*7d80*/  @!P3 PRMT R48, RZ, 0x654, R48 ;  /* 0x00000654ff30b816 */ /* 0x000fc80000000030 */
[----:B------:R1:W-:Y:S01]  /*7d90*/  @!P3 SYNCS.ARRIVE.TRANS64.RED.A1T0 RZ, [R48+URZ], RZ ;  /* 0x000000ff30ffb9a7 */ /* 0x0003e2000810043f */
[----:B------:R-:W-:Y:S05]  /*7da0*/  @!P0 BRA `(.L_x_2795) ;  /* 0x0000000000048947 */ /* 0x000fea0003800000 */
[----:B------:R-:W-:Y:S01]  /*7db0*/  BPT.TRAP 0x1 ;  /* 0x000000040000795c */ /* 0x000fe20000300000 */
.L_x_2795:
[----:B------:R-:W-:Y:S05]  /*7dc0*/  BSYNC B0 ;  /* 0x0000000000007941 */ /* 0x000fea0003800000 */
.L_x_2794:
[----:B------:R-:W2:Y:S01]  /*7dd0*/  SYNCS.PHASECHK.TRANS64.TRYWAIT P0, [R110+URZ+0x288b0], R119 ;  /* 0x0288b0776e0075a7 */ /* 0x000ea2000800017f */
[----:B------:R-:W-:Y:S01]  /*7de0*/  ULDC UR36, c[0x0][0x2f4] ;  /* 0x0000bd0000247ab9 */ /* 0x000fe20000000800 */
[----:B------:R-:W-:Y:S01]  /*7df0*/  ULDC.64 UR38, c[0x0][0x328] ;  /* 0x0000ca0000267ab9 */ /* 0x000fe20000000a00 */
[----:B------:R-:W-:Y:S01]  /*7e00*/  ULDC.64 UR42, c[0x0][0x318] ;  /* 0x0000c600002a7ab9 */ /* 0x000fe20000000a00 */
[----:B------:R-:W-:Y:S04]  /*7e10*/  BSSY B0, `(.L_x_2796) ;  /* 0x0000002000007945 */ /* 0x000fe80003800000 */
[----:B--2---:R-:W-:Y:S05]  /*7e20*/  @!P0 BRA `(.L_x_2797) ;  /* 0x0000018400f08947 */ /* 0x004fea0003800000 */
.L_x_3074:
[----:B------:R-:W-:Y:S05]  /*7e30*/  BSYNC B0 ;  /* 0x0000000000007941 */ /* 0x000fea0003800000 */
.L_x_2796:
[----:B------:R-:W-:Y:S01]  /*7e40*/  ISETP.GE.AND P0, PT, R22, R115, PT ;  /* 0x000000731600720c */ /* 0x000fe20003f06270 */
[----:B------:R-:W-:Y:S01]  /*7e50*/  BSSY B0, `(.L_x_2798) ;  /* 0x0000011000007945 */ /* 0x000fe20003800000 */
[----:B------:R-:W-:-:S11]  /*7e60*/  IMAD.WIDE R52, R26, 0x80, R46 ;  /* 0x000000801a347825 */ /* 0x000fd600078e022e */
[----:B------:R-:W-:Y:S05]  /*7e70*/  @P0 BRA `(.L_x_2799) ;  /* 0x0000000000380947 */ /* 0x000fea0003800000 */
[----:B------:R-:W-:Y:S02]  /*7e80*/  IMAD R51, R53, UR38, RZ ;  /* 0x0000002635337c24 */ /* 0x000fe4000f8e02ff */
[----:B-1----:R-:W-:Y:S02]  /*7e90*/  IMAD.MOV.U32 R48, RZ, RZ, R98 ;  /* 0x000000ffff307224 */ /* 0x002fe400078e0062 */
[----:B------:R-:W-:Y:S02]  /*7ea0*/  IMAD.MOV.U32 R49, RZ, RZ, R109 ;  /* 0x000000ffff317224 */ /* 0x000fe400078e006d */
        /* <DEDUP_REMOVED lines=11> */
.L_x_2799:
[----:B------:R-:W-:Y:S05]  /*7f60*/  BSYNC B0 ;  /* 0x0000000000007941 */ /* 0x000fea0003800000 */
.L_x_2798:
[----:B------:R-:W-:Y:S01]  /*7f70*/  ISETP.GE.AND P0, PT, R213, R115, PT ;  /* 0x00000073d500720c */ /* 0x000fe20003f06270 */
[----:B------:R-:W-:-:S12]  /*7f80*/  BSSY B0, `(.L_x_2800) ;  /* 0x0000012000007945 */ /* 0x000fd80003800000 */
[----:B------:R-:W-:Y:S05]  /*7f90*/  @P0 BRA `(.L_x_2801) ;  /* 0x0000000000400947 */ /* 0x000fea0003800000 */
[----:B---3--:R-:W-:Y:S01]  /*7fa0*/  IADD3 R51, P0, R52, 0x20, RZ ;  /* 0x0000002034337810 */ /* 0x008fe20007f1e0ff */
        /* <DEDUP_REMOVED lines=15> */
.L_x_2801:
[----:B------:R-:W-:Y:S05]  /*80a0*/  BSYNC B0 ;  /* 0x0000000000007941 */ /* 0x000fea0003800000 */
.L_x_2800:
[----:B------:R-:W-:Y:S01]  /*80b0*/  ISETP.GE.AND P0, PT, R212, R115, PT ;  /* 0x00000073d400720c */ /* 0x000fe20003f06270 */
[----:B------:R-:W-:-:S12]  /*80c0*/  BSSY B0, `(.L_x_2802) ;  /* 0x0000012000007945 */ /* 0x000fd80003800000 */
[----:B------:R-:W-:Y:S05]  /*80d0*/  @P0 BRA `(.L_x_2803) ;  /* 0x0000000000400947 */ /* 0x000fea0003800000 */
[----:B---34-:R-:W-:Y:S02]  /*80e0*/  IADD3 R51, P0, R52, 0x40, RZ ;  /* 0x0000004034337810 */ /* 0x018fe40007f1e0ff */
[----:B------:R-:W-:-:S03]  /*80f0*/  MOV R49, R109 ;  /* 0x0000006d00317202 */ /* 0x000fc60000000f00 */
        /* <DEDUP_REMOVED lines=14> */
.L_x_2803:
[----:B------:R-:W-:Y:S05]  /*81e0*/  BSYNC B0 ;  /* 0x0000000000007941 */ /* 0x000fea0003800000 */
.L_x_2802:
        /* <DEDUP_REMOVED lines=14> */
[----:B------:R-:W1:Y:S04]  /*82d0*/  @!P0 LDS.128 R48, [R114+0x3400] ;  /* 0x0034000072308984 */ /* 0x000e680000000c00 */
[----:B-1----:R-:W-:Y:S01]  /*82e0*/  @!P0 STG.E.128 desc[UR40][R52.64], R48 ;  /* 0x0000003034008986 */ /* 0x002fe2000c101d28 */
[----:B------:R-:W-:-:S13]  /*82f0*/  ISETP.GE.AND P0, PT, R187, UR36, PT ;  /* 0x00000024bb007c0c */ /* 0x000fda000bf06270 */
[----:B------:R-:W1:Y:S04]  /*8300*/  @!P0 LDS.128 R48, [R114+0x7400] ;  /* 0x0074000072308984 */ /* 0x000e680000000c00 */
[----:B-1----:R1:W-:Y:S02]  /*8310*/  @!P0 STG.E.128 desc[UR40][R52.64+0x80], R48 ;  /* 0x0000803034008986 */ /* 0x0023e4000c101d28 */
.L_x_2805:
[----:B------:R-:W-:Y:S05]  /*8320*/  BSYNC B0 ;  /* 0x0000000000007941 */ /* 0x000fea0003800000 */
.L_x_2804:
        /* <DEDUP_REMOVED lines=8> */
[----:B------:R-:W-:-:S02]  /*83b0*/  VIADD R23, R23, 0x1 ;  /* 0x0000000117177836 */ /* 0x000fc40000000000 */
[----:B0-2---:R-:W-:-:S03]  /*83c0*/  @!P3 VIADD R110, R110, 0x288c0 ;  /* 0x000288c06e6eb836 */ /* 0x005fc60000000000 */
        /* <DEDUP_REMOVED lines=12> */
.L_x_2716:
[----:B------:R-:W1:Y:S01]  /*8490*/  LDC R0, c[0x0][0x448] ;  /* 0x00011200ff007b82 */ /* 0x000e620000000800 */
[----:B------:R-:W-:Y:S01]  /*84a0*/  VIADD R3, R191, 0x7f ;  /* 0x0000007fbf037836 */ /* 0x000fe20000000000 */
        /* <DEDUP_REMOVED lines=9> */
[----:B------:R-:W-:Y:S01]  /*8540*/  IMAD.MOV.U32 R137, RZ, RZ, RZ ;  /* 0x000000ffff897224 */ /* 0x000fe200078e00ff */
[----:B------:R-:W-:-:S02]  /*8550*/  CS2R R134, SRZ ;  /* 0x0000000000867805 */ /* 0x000fc4000001ff00 */
[----:B------:R-:W-:Y:S02]  /*8560*/  MOV R133, RZ ;  /* 0x000000ff00857202 */ /* 0x000fe40000000f00 */
        /* <DEDUP_REMOVED lines=9> */
[----:B------:R-:W-:Y:S01]  /*8600*/  IMAD.MOV.U32 R112, RZ, RZ, RZ ;  /* 0x000000ffff707224 */ /* 0x000fe200078e00ff */
[----:B-1----:R-:W-:Y:S02]  /*8610*/  ISETP.NE.AND P1, PT, R0, 0x1, PT ;  /* 0x000000010000780c */ /* 0x002fe40003f25270 */
[----:B0-----:R-:W-:-:S02]  /*8620*/  CS2R R110, SRZ ;  /* 0x00000000006e7805 */ /* 0x001fc4000001ff00 */
        /* <DEDUP_REMOVED lines=10> */
[----:B------:R-:W-:Y:S01]  /*86d0*/  IMAD.MOV.U32 R93, RZ, RZ, RZ ;  /* 0x000000ffff5d7224 */ /* 0x000fe200078e00ff */
[----:B------:R-:W0:Y:S08]  /*86e0*/  @P1 LDC R0, c[0x0][0x44c] ;  /* 0x00011300ff001b82 */ /* 0x000e300000000800 */
[----:B------:R-:W1:Y:S01]  /*86f0*/  @P1 LDC R5, c[0x0][0x450] ;  /* 0x00011400ff051b82 */ /* 0x000e620000000800 */
[----:B0-----:R-:W-:-:S05]  /*8700*/  @P1 IMAD.HI.U32 R0, R3, R0, RZ ;  /* 0x0000000003001227 */ /* 0x001fca00078e00ff */
[----:B-1----:R-:W-:Y:S02]  /*8710*/  @P1 SHF.R.U32.HI R3, RZ, R5, R0 ;  /* 0x00000005ff031219 */ /* 0x002fe40000011600 */
[----:B------:R-:W-:-:S03]  /*8720*/  PLOP3.LUT P1, PT, PT, PT, PT, 0x80, 0x0 ;  /* 0x000000000000781c */ /* 0x000fc60003f2f070 */
[----:B------:R-:W-:Y:S02]  /*8730*/  IMAD.IADD R3, R128, 0x1, R3 ;  /* 0x0000000180037824 */ /* 0x000fe400078e0203 */
[----:B------:R-:W-:-:S03]  /*8740*/  IMAD.MOV.U32 R128, RZ, RZ, RZ ;  /* 0x000000ffff807224 */ /* 0x000fc600078e00ff */
[----:B------:R-:W-:-:S04]  /*8750*/  SHF.R.S32.HI R0, RZ, 0x1f, R3 ;  /* 0x0000001fff007819 */ /* 0x000fc80000011403 */
[----:B------:R-:W-:Y:S01]  /*8760*/  LEA.HI R0, R0, R3, RZ, 0x7 ;  /* 0x0000000300007211 */ /* 0x000fe200078f38ff */
[----:B------:R-:W-:-:S03]  /*8770*/  IMAD.MOV.U32 R3, RZ, RZ, RZ ;  /* 0x000000ffff037224 */ /* 0x000fc600078e00ff */
[----:B------:R-:W-:Y:S02]  /*8780*/  SHF.R.S32.HI R4, RZ, 0x7, R0 ;  /* 0x00000007ff047819 */ /* 0x000fe40000011400 */
[----:B------:R-:W-:Y:S02]  /*8790*/  MOV R0, RZ ;  /* 0x000000ff00007202 */ /* 0x000fe40000000f00 */
[----:B------:R-:W-:-:S04]  /*87a0*/  VIMNMX R129, R129, R4, PT ;  /* 0x0000000481817248 */ /* 0x000fc80003fe0100 */
[----:B------:R-:W-:Y:S01]  /*87b0*/  ISETP.GE.AND P2, PT, R129, 0x1, PT ;  /* 0x000000018100780c */ /* 0x000fe20003f46270 */
[----:B------:R-:W-:-:S12]  /*87c0*/  @P0 BRA `(.L_x_2807) ;  /* 0x00000000000c0947 */ /* 0x000fd80003800000 */
[----:B------:R-:W0:Y:S01]  /*87d0*/  FENCE.VIEW.ASYNC.G ;  /* 0x00000000000073c6 */ /* 0x000e220000000100 */
[----:B------:R-:W-:Y:S05]  /*87e0*/  WARPSYNC.ALL ;  /* 0x0000000000007948 */ /* 0x000fea0003800000 */
[----:B0-----:R-:W-:Y:S06]  /*87f0*/  BAR.ARV 0xc, 0x180 ;  /* 0x0306000000007b1d */ /* 0x001fec0000002000 */
.L_x_2807:
[----:B------:R-:W-:Y:S01]  /*8800*/  CS2R R88, SRZ ;  /* 0x0000000000587805 */ /* 0x000fe2000001ff00 */
[----:B------:R-:W-:Y:S06]  /*8810*/  @!P2 BRA `(.L_x_2808) ;  /* 0x000000e4008ca947 */ /* 0x000fec0003800000 */
[----:B------:R-:W-:-:S03]  /*8820*/  UMOV UR4, 0xffffffff ;  /* 0xffffffff00047882 */ /* 0x000fc60000000000 */
[----:B------:R-:W-:Y:S05]  /*8830*/  BRA.DIV UR4, `(.L_x_2809) ;  /* 0x0000017e04807947 */ /* 0x000fea000b800000 */
[----:B------:R0:W1:Y:S02]  /*8840*/  SHFL.IDX PT, R190, R224, RZ, 0x1f ;  /* 0x00001fffe0be7589 */ /* 0x00006400000e0000 */
.L_x_3077:
        /* <DEDUP_REMOVED lines=18> */
[----:B------:R-:W-:Y:S01]  /*8970*/  IMAD.U32 R10, RZ, RZ, UR4 ;  /* 0x00000004ff0a7e24 */ /* 0x000fe2000f8e00ff */
[----:B------:R-:W-:Y:S01]  /*8980*/  MOV R13, RZ ;  /* 0x000000ff000d7202 */ /* 0x000fe20000000f00 */
[----:B------:R-:W-:-:S02]  /*8990*/  IMAD.U32 R11, RZ, RZ, UR5 ;  /* 0x00000005ff0b7e24 */ /* 0x000fc4000f8e00ff */
[----:B------:R-:W-:Y:S02]  /*89a0*/  IMAD.MOV.U32 R8, RZ, RZ, 0x70 ;  /* 0x00000070ff087424 */ /* 0x000fe400078e00ff */
[----:B-1----:R-:W-:-:S07]  /*89b0*/  IMAD.MOV.U32 R12, RZ, RZ, 0x1 ;  /* 0x00000001ff0c7424 */ /* 0x002fce00078e00ff */
[----:B------:R-:W-:-:S07]  /*89c0*/  LEPC R20, `(.L_x_2810) ;  /* 0x000000001014794e */ /* 0x000fce0000000000 */
[----:B0-2--5:R-:W-:Y:S05]  /*89d0*/  CALL.ABS.NOINC R14 ;  /* 0x000000000e007343 */ /* 0x025fea0003c00000 */
.L_x_2810:
        /* <DEDUP_REMOVED lines=12> */
.L_x_2814:
[----:B--2---:R2:W3:Y:S02]  /*8aa0*/  SYNCS.PHASECHK.TRANS64.TRYWAIT P0, [R2+URZ+0x28800], R3 ;  /* 0x02880003020075a7 */ /* 0x0044e4000800017f */
[----:B---3--:R-:W-:Y:S05]  /*8ab0*/  @!P0 NANOSLEEP.SYNCS 0x989680 ;  /* 0x009896800000895d */ /* 0x008fea0003900000 */
[----:B------:R-:W3:Y:S02]  /*8ac0*/  @!P0 SYNCS.PHASECHK.TRANS64 P0, [R2+URZ+0x28800], R3 ;  /* 0x02880003020085a7 */ /* 0x000ee4000800007f */
[----:B---3--:R-:W-:Y:S05]  /*8ad0*/  @!P0 BRA `(.L_x_2814) ;  /* 0xfffffffc00f08947 */ /* 0x008fea000383ffff */
.L_x_2813:
[----:B------:R-:W-:Y:S05]  /*8ae0*/  BSYNC B0 ;  /* 0x0000000000007941 */ /* 0x000fea0003800000 */
.L_x_2812:
[----:B------:R-:W-:Y:S05]  /*8af0*/  BRA `(.L_x_2815) ;  /* 0x0000004c00907947 */ /* 0x000fea0003800000 */
.L_x_2811:
        /* <DEDUP_REMOVED lines=16> */
[----:B------:R-:W-:Y:S01]  /*8c00*/  IMAD.U32 R4, RZ, RZ, UR4 ;  /* 0x00000004ff047e24 */ /* 0x000fe2000f8e00ff */
[----:B------:R1:W2:Y:S01]  /*8c10*/  LDC.64 R14, c[0x4][R0] ;  /* 0x01000000000e7b82 */ /* 0x0002a20000000a00 */
[----:B------:R-:W-:Y:S01]  /*8c20*/  MOV R5, UR5 ;  /* 0x0000000500057c02 */ /* 0x000fe20008000f00 */
        /* <DEDUP_REMOVED lines=10> */
.L_x_2816:
        /* <DEDUP_REMOVED lines=8> */
[----:B------:R-:W-:Y:S01]  /*8d50*/  MOV R6, R24 ;  /* 0x0000001800067202 */ /* 0x000fe20000000f00 */
[----:B------:R-:W-:Y:S01]  /*8d60*/  ULDC.64 UR6, c[0x0][0x408] ;  /* 0x0001020000067ab9 */ /* 0x000fe20000000a00 */
        /* <DEDUP_REMOVED lines=20> */
[----:B------:R-:W-:-:S02]  /*8eb0*/  LEA R7, P1, R8, UR6, 0x1 ;  /* 0x0000000608077c11 */ /* 0x000fc4000f8208ff */
[----:B------:R-:W-:Y:S02]  /*8ec0*/  IADD3 R3, R9, R3, RZ ;  /* 0x0000000309037210 */ /* 0x000fe40007ffe0ff */
[----:B------:R-:W-:Y:S02]  /*8ed0*/  LEA.HI.X R6, R6, UR5, R11, 0x1, P0 ;  /* 0x0000000506067c11 */ /* 0x000fe400080f0c0b */
[----:B------:R-:W-:Y:S01]  /*8ee0*/  LEA.HI.X R8, R8, UR7, R3, 0x1, P1 ;  /* 0x0000000708087c11 */ /* 0x000fe200088f0c03 */
[----:B------:R-:W-:Y:S06]  /*8ef0*/  BRA.DIV UR4, `(.L_x_2819) ;  /* 0x0000017604fc7947 */ /* 0x000fec000b800000 */
[----:B------:R1:W2:Y:S04]  /*8f00*/  SHFL.IDX PT, R0, R6, RZ, 0x181f ;  /* 0x00181fff06007589 */ /* 0x0002a800000e0000 */
[----:B------:R1:W3:Y:S04]  /*8f10*/  SHFL.IDX PT, R3, R5, RZ, 0x181f ;  /* 0x00181fff05037589 */ /* 0x0002e800000e0000 */
[----:B------:R1:W4:Y:S04]  /*8f20*/  SHFL.IDX PT, R4, R8, RZ, 0x181f ;  /* 0x00181fff08047589 */ /* 0x00032800000e0000 */
[----:B------:R1:W0:Y:S02]  /*8f30*/  SHFL.IDX PT, R14, R7, RZ, 0x181f ;  /* 0x00181fff070e7589 */ /* 0x00022400000e0000 */
.L_x_3083:
        /* <DEDUP_REMOVED lines=31> */
.L_x_2821:
[----:B------:R-:W-:Y:S05]  /*9130*/  BSYNC B1 ;  /* 0x0000000000017941 */ /* 0x000fea0003800000 */
.L_x_2820:
[----:B--2--5:R-:W-:Y:S01]  /*9140*/  IMAD.MOV.U32 R0, RZ, RZ, R48 ;  /* 0x000000ffff007224 */ /* 0x024fe200078e0030 */
[----:B------:R-:W-:Y:S01]  /*9150*/  MOV R9, R45 ;  /* 0x0000002d00097202 */ /* 0x000fe20000000f00 */
[----:B---3--:R-:W-:Y:S01]  /*9160*/  IMAD.MOV.U32 R3, RZ, RZ, R49 ;  /* 0x000000ffff037224 */ /* 0x008fe200078e0031 */
[----:B------:R-:W-:Y:S01]  /*9170*/  UMOV UR4, 0xffffffff ;  /* 0xffffffff00047882 */ /* 0x000fe20000000000 */
[----:B----4-:R-:W-:Y:S01]  /*9180*/  IMAD.MOV.U32 R4, RZ, RZ, R44 ;  /* 0x000000ffff047224 */ /* 0x010fe200078e002c */
        /* <DEDUP_REMOVED lines=8> */
[----:B------:R-:W-:-:S02]  /*9210*/  PRMT R65, R65, 0x5410, R0 ;  /* 0x0000541041417816 */ /* 0x000fc40000000000 */
[----:B------:R-:W-:Y:S02]  /*9220*/  CS2R R38, SRZ ;  /* 0x0000000000267805 */ /* 0x000fe4000001ff00 */
        /* <DEDUP_REMOVED lines=8> */
.L_x_3089:
[----:B------:R-:W-:Y:S01]  /*92b0*/  IADD3 R9, R55, 0x20, RZ ;  /* 0x0000002037097810 */ /* 0x000fe20007ffe0ff */
[----:B------:R-:W-:Y:S01]  /*92c0*/  BSSY B1, `(.L_x_2823) ;  /* 0x000001d000017945 */ /* 0x000fe20003800000 */
        /* <DEDUP_REMOVED lines=20> */
[----:B------:R-:W-:Y:S01]  /*9410*/  CS2R R38, SRZ ;  /* 0x0000000000267805 */ /* 0x000fe2000001ff00 */
[----:B------:R-:W-:Y:S01]  /*9420*/  @!P4 IMAD.X R11, R0, 0x1, R9, P0 ;  /* 0x00000001000bc824 */ /* 0x000fe200000e0609 */
[C---:B-1----:R-:W-:Y:S01]  /*9430*/  @!P4 IADD3.X R13, R4.reuse, R9, RZ, P1, !PT ;  /* 0x00000009040dc210 */ /* 0x042fe20000ffe4ff */
[----:B------:R-:W-:Y:S01]  /*9440*/  @!P5 IMAD.X R15, R4, 0x1, R15, P3 ;  /* 0x00000001040fd824 */ /* 0x000fe200018e060f */
[----:B------:R0:W5:Y:S04]  /*9450*/  @!P5 LD.E.64 R32, desc[UR40][R20.64] ;  /* 0x000000281420d980 */ /* 0x000168000c101b00 */
[----:B------:R0:W5:Y:S04]  /*9460*/  @!P5 LD.E.64 R34, desc[UR40][R14.64] ;  /* 0x000000280e22d980 */ /* 0x000168000c101b00 */
[----:B------:R0:W5:Y:S04]  /*9470*/  @!P4 LD.E.64 R36, desc[UR40][R10.64] ;  /* 0x000000280a24c980 */ /* 0x000168000c101b00 */
[----:B------:R0:W5:Y:S02]  /*9480*/  @!P4 LD.E.64 R38, desc[UR40][R12.64] ;  /* 0x000000280c26c980 */ /* 0x000164000c101b00 */
.L_x_2824:
[----:B------:R-:W-:Y:S05]  /*9490*/  BSYNC B1 ;  /* 0x0000000000017941 */ /* 0x000fea0003800000 */
.L_x_2823:
[----:B---3-5:R-:W-:Y:S01]  /*94a0*/  IMAD.MOV.U32 R0, RZ, RZ, R38 ;  /* 0x000000ffff007224 */ /* 0x028fe200078e0026 */
[----:B------:R-:W-:Y:S01]  /*94b0*/  MOV R9, R35 ;  /* 0x0000002300097202 */ /* 0x000fe20000000f00 */
[----:B----4-:R-:W-:Y:S01]  /*94c0*/  IMAD.MOV.U32 R3, RZ, RZ, R39 ;  /* 0x000000ffff037224 */ /* 0x010fe200078e0027 */
[----:B------:R-:W-:Y:S01]  /*94d0*/  UMOV UR4, 0xffffffff ;  /* 0xffffffff00047882 */ /* 0x000fe20000000000 */
[----:B-1----:R-:W-:Y:S01]  /*94e0*/  IMAD.MOV.U32 R4, RZ, RZ, R34 ;  /* 0x000000ffff047224 */ /* 0x002fe200078e0022 */
        /* <DEDUP_REMOVED lines=8> */
[----:B------:R-:W-:-:S04]  /*9570*/  PRMT R56, R3, 0x7610, R56 ;  /* 0x0000761003387816 */ /* 0x000fc80000000038 */
[----:B------:R-:W-:Y:S01]  /*9580*/  PRMT R52, R4, 0x5410, R9 ;  /* 0x0000541004347816 */ /* 0x000fe20000000009 */
[----:B------:R-:W-:Y:S06]  /*9590*/  BRA.DIV UR4, `(.L_x_2825) ;  /* 0x0000017604347947 */ /* 0x000fec000b800000 */
[----:B------:R1:W3:Y:S04]  /*95a0*/  SHFL.IDX PT, R0, R6, 0x2, 0x181f ;  /* 0x00581f0006007f89 */ /* 0x0002e800000e0000 */
[----:B------:R1:W4:Y:S04]  /*95b0*/  SHFL.IDX PT, R3, R5, 0x2, 0x181f ;  /* 0x00581f0005037f89 */ /* 0x00032800000e0000 */
[----:B------:R1:W1:Y:S04]  /*95c0*/  SHFL.IDX PT, R4, R8, 0x2, 0x181f ;  /* 0x00581f0008047f89 */ /* 0x00026800000e0000 */
[----:B0-----:R0:W0:Y:S02]  /*95d0*/  SHFL.IDX PT, R14, R7, 0x2, 0x181f ;  /* 0x00581f00070e7f89 */ /* 0x00102400000e0000 */
.L_x_3095:
[----:B------:R-:W-:Y:S01]  /*95e0*/  IADD3 R9, R55, 0x40, RZ ;  /* 0x0000004037097810 */ /* 0x000fe20007ffe0ff */
[----:B------:R-:W-:Y:S01]  /*95f0*/  BSSY B1, `(.L_x_2826) ;  /* 0x000001e000017945 */ /* 0x000fe20003800000 */
[----:B------:R-:W-:Y:S02]  /*9600*/  CS2R R30, SRZ ;  /* 0x00000000001e7805 */ /* 0x000fe4000001ff00 */
[----:B------:R-:W-:Y:S02]  /*9610*/  CS2R R20, SRZ ;  /* 0x0000000000147805 */ /* 0x000fe4000001ff00 */
[----:B------:R-:W-:Y:S02]  /*9620*/  ISETP.GE.AND P0, PT, R9, R64, PT ;  /* 0x000000400900720c */ /* 0x000fe40003f06270 */
[----:B------:R-:W-:Y:S02]  /*9630*/  CS2R R28, SRZ ;  /* 0x00000000001c7805 */ /* 0x000fe4000001ff00 */
[----:B------:R-:W-:-:S09]  /*9640*/  CS2R R24, SRZ ;  /* 0x0000000000187805 */ /* 0x000fd2000001ff00 */
        /* <DEDUP_REMOVED lines=24> */
.L_x_2827:
[----:B------:R-:W-:Y:S05]  /*97d0*/  BSYNC B1 ;  /* 0x0000000000017941 */ /* 0x000fea0003800000 */
.L_x_2826:
        /* <DEDUP_REMOVED lines=19> */
.L_x_3101:
[----:B------:R-:W-:Y:S01]  /*9910*/  IADD3 R55, R55, 0x60, RZ ;  /* 0x0000006037377810 */ /* 0x000fe20007ffe0ff */
[----:B------:R-:W-:Y:S01]  /*9920*/  BSSY B1, `(.L_x_2829) ;  /* 0x0000021000017945 */ /* 0x000fe20003800000 */
[----:B0-2---:R-:W-:Y:S02]  /*9930*/  LEA.HI R5, R214, R214, RZ, 0x1 ;  /* 0x000000d6d6057211 */ /* 0x005fe400078f08ff */
[----:B------:R-:W-:Y:S02]  /*9940*/  CS2R R10, SRZ ;  /* 0x00000000000a7805 */ /* 0x000fe4000001ff00 */
[----:B------:R-:W-:Y:S02]  /*9950*/  ISETP.GE.AND P0, PT, R55, R64, PT ;  /* 0x000000403700720c */ /* 0x000fe40003f06270 */
[----:B------:R-:W-:Y:S02]  /*9960*/  CS2R R12, SRZ ;  /* 0x00000000000c7805 */ /* 0x000fe4000001ff00 */
[----:B------:R-:W-:-:S02]  /*9970*/  LOP3.LUT R5, R5, 0xfffffffe, RZ, 0xc0, !PT ;  /* 0xfffffffe05057812 */ /* 0x000fc400078ec0ff */
[----:B------:R-:W-:-:S03]  /*9980*/  CS2R R8, SRZ ;  /* 0x0000000000087805 */ /* 0x000fc6000001ff00 */
[----:B------:R-:W-:-:S05]  /*9990*/  IMAD.IADD R5, R214, 0x1, -R5 ;  /* 0x00000001d6057824 */ /* 0x000fca00078e0a05 */
[----:B------:R-:W-:Y:S01]  /*99a0*/  SHF.L.U32 R5, R5, 0x1f, RZ ;  /* 0x0000001f05057819 */ /* 0x000fe200000006ff */
[----:B------:R-:W-:Y:S06]  /*99b0*/  @P0 BRA `(.L_x_2830) ;  /* 0x00000000005c0947 */ /* 0x000fec0003800000 */
[----:B------:R-:W-:Y:S01]  /*99c0*/  ULDC UR4, c[0x0][0x3f4] ;  /* 0x0000fd0000047ab9 */ /* 0x000fe20000000800 */
[----:B------:R-:W-:Y:S02]  /*99d0*/  CS2R R8, SRZ ;  /* 0x0000000000087805 */ /* 0x000fe4000001ff00 */
[----:B------:R-:W-:Y:S02]  /*99e0*/  ISETP.GE.AND P4, PT, R18, UR4, PT ;  /* 0x0000000412007c0c */ /* 0x000fe4000bf86270 */
[----:B------:R-:W-:-:S11]  /*99f0*/  ISETP.GE.AND P5, PT, R185, UR4, PT ;  /* 0x00000004b9007c0c */ /* 0x000fd6000bfa6270 */
[C---:B------:R-:W-:Y:S01]  /*9a00*/  @!P4 IMAD.SHL.U32 R60, R18.reuse, 0x2, RZ ;  /* 0x00000002123cc824 */ /* 0x040fe200078e00ff */
[----:B------:R-:W-:Y:S01]  /*9a10*/  @!P4 SHF.L.U64.HI R11, R18, 0x1, R19 ;  /* 0x00000001120bc819 */ /* 0x000fe20000010213 */
[C---:B------:R-:W-:Y:S01]  /*9a20*/  @!P5 IMAD.SHL.U32 R15, R185.reuse, 0x2, RZ ;  /* 0x00000002b90fd824 */ /* 0x040fe200078e00ff */
[----:B------:R-:W-:Y:S02]  /*9a30*/  @!P5 SHF.L.U64.HI R13, R185, 0x1, R218 ;  /* 0x00000001b90dd819 */ /* 0x000fe400000102da */
[CC--:B---3--:R-:W-:Y:S02]  /*9a40*/  @!P4 IADD3 R6, P0, R3.reuse, R60.reuse, RZ ;  /* 0x0000003c0306c210 */ /* 0x0c8fe40007f1e0ff */
[C---:B------:R-:W-:Y:S02]  /*9a50*/  @!P4 IADD3 R60, P1, R14.reuse, R60, RZ ;  /* 0x0000003c0e3cc210 */ /* 0x040fe40007f3e0ff */
[-C--:B------:R-:W-:Y:S02]  /*9a60*/  @!P5 IADD3 R62, P2, R3, R15.reuse, RZ ;  /* 0x0000000f033ed210 */ /* 0x080fe40007f5e0ff */
[----:B------:R-:W-:Y:S01]  /*9a70*/  @!P5 IADD3 R14, P3, R14, R15, RZ ;  /* 0x0000000f0e0ed210 */ /* 0x000fe20007f7e0ff */
[----:B----4-:R-:W-:Y:S01]  /*9a80*/  @!P4 IMAD.X R61, R4, 0x1, R11, P1 ;  /* 0x00000001043dc824 */ /* 0x010fe200008e060b */
[C---:B-1----:R-:W-:Y:S01]  /*9a90*/  @!P4 IADD3.X R7, R0.reuse, R11, RZ, P0, !PT ;  /* 0x0000000b0007c210 */ /* 0x042fe200007fe4ff */
[--C-:B------:R-:W-:Y:S01]  /*9aa0*/  @!P5 IMAD.X R63, R0, 0x1, R13.reuse, P2 ;  /* 0x00000001003fd824 */ /* 0x100fe200010e060d */
[----:B------:R-:W-:Y:S01]  /*9ab0*/  CS2R R10, SRZ ;  /* 0x00000000000a7805 */ /* 0x000fe2000001ff00 */
[----:B------:R-:W-:Y:S01]  /*9ac0*/  @!P5 IMAD.X R15, R4, 0x1, R13, P3 ;  /* 0x00000001040fd824 */ /* 0x000fe200018e060d */
[----:B------:R-:W-:-:S02]  /*9ad0*/  CS2R R12, SRZ ;  /* 0x00000000000c7805 */ /* 0x000fc4000001ff00 */
[----:B------:R-:W-:Y:S01]  /*9ae0*/  CS2R R26, SRZ ;  /* 0x00000000001a7805 */ /* 0x000fe2000001ff00 */
[----:B------:R0:W5:Y:S04]  /*9af0*/  @!P5 LD.E.64 R8, desc[UR40][R62.64] ;  /* 0x000000283e08d980 */ /* 0x000168000c101b00 */
[----:B------:R0:W5:Y:S04]  /*9b00*/  @!P5 LD.E.64 R10, desc[UR40][R14.64] ;  /* 0x000000280e0ad980 */ /* 0x000168000c101b00 */
[----:B------:R0:W5:Y:S04]  /*9b10*/  @!P4 LD.E.64 R12, desc[UR40][R6.64] ;  /* 0x00000028060cc980 */ /* 0x000168000c101b00 */
[----:B------:R0:W5:Y:S02]  /*9b20*/  @!P4 LD.E.64 R26, desc[UR40][R60.64] ;  /* 0x000000283c1ac980 */ /* 0x000164000c101b00 */
.L_x_2830:
[----:B------:R-:W-:Y:S05]  /*9b30*/  BSYNC B1 ;  /* 0x0000000000017941 */ /* 0x000fea0003800000 */
.L_x_2829:
[----:B------:R-:W2:Y:S01]  /*9b40*/  SYNCS.PHASECHK.TRANS64.TRYWAIT P0, [R2+URZ+0x28800], R5 ;  /* 0x02880005020075a7 */ /* 0x000ea2000800017f */
[----:B---3-5:R-:W-:Y:S01]  /*9b50*/  IMAD.MOV.U32 R3, RZ, RZ, R26 ;  /* 0x000000ffff037224 */ /* 0x028fe200078e001a */
[----:B-1----:R-:W-:Y:S01]  /*9b60*/  VIADDMNMX R0, R64, -R191, 0x80, PT ;  /* 0x0000008040007446 */ /* 0x002fe200038009bf */
[----:B----4-:R-:W-:Y:S01]  /*9b70*/  IMAD.MOV.U32 R4, RZ, RZ, R27 ;  /* 0x000000ffff047224 */ /* 0x010fe200078e001b */
[----:B------:R-:W-:Y:S01]  /*9b80*/  BSSY B1, `(.L_x_2831) ;  /* 0x000000c000017945 */ /* 0x000fe20003800000 */
[----:B0-----:R-:W-:Y:S01]  /*9b90*/  IMAD.MOV.U32 R6, RZ, RZ, R12 ;  /* 0x000000ffff067224 */ /* 0x001fe200078e000c */
[----:B------:R-:W-:Y:S01]  /*9ba0*/  ISETP.GE.AND P1, PT, R22, R0, PT ;  /* 0x000000001600720c */ /* 0x000fe20003f26270 */
[----:B------:R-:W-:Y:S01]  /*9bb0*/  IMAD.MOV.U32 R7, RZ, RZ, R13 ;  /* 0x000000ffff077224 */ /* 0x000fe200078e000d */
[----:B------:R-:W-:Y:S01]  /*9bc0*/  PRMT R15, R3, 0x5410, R4 ;  /* 0x00005410030f7816 */ /* 0x000fe20000000004 */
[----:B------:R-:W-:Y:S01]  /*9bd0*/  IMAD.MOV.U32 R4, RZ, RZ, R11 ;  /* 0x000000ffff047224 */ /* 0x000fe200078e000b */
[----:B------:R-:W-:-:S02]  /*9be0*/  MOV R3, R10 ;  /* 0x0000000a00037202 */ /* 0x000fc40000000f00 */
[----:B------:R-:W-:Y:S02]  /*9bf0*/  PRMT R55, R6, 0x5410, R7 ;  /* 0x0000541006377816 */ /* 0x000fe40000000007 */
[----:B------:R-:W-:Y:S01]  /*9c00*/  PRMT R3, R3, 0x5410, R4 ;  /* 0x0000541003037816 */ /* 0x000fe20000000004 */
[----:B------:R-:W-:Y:S01]  /*9c10*/  IMAD.MOV.U32 R4, RZ, RZ, R8 ;  /* 0x000000ffff047224 */ /* 0x000fe200078e0008 */
[----:B------:R-:W-:Y:S01]  /*9c20*/  MOV R6, R9 ;  /* 0x0000000900067202 */ /* 0x000fe20000000f00 */
[----:B--2---:R-:W-:Y:S06]  /*9c30*/  @!P0 BRA `(.L_x_2832) ;  /* 0x00000170006c8947 */ /* 0x004fec0003800000 */
.L_x_3102:
[----:B------:R-:W-:Y:S05]  /*9c40*/  BSYNC B1 ;  /* 0x0000000000017941 */ /* 0x000fea0003800000 */
.L_x_2831:
        /* <DEDUP_REMOVED lines=50> */
.L_x_2836:
[----:B------:R-:W-:Y:S05]  /*9f70*/  BSYNC B2 ;  /* 0x0000000000027941 */ /* 0x000fea0003800000 */
.L_x_2835:
        /* <DEDUP_REMOVED lines=20> */
[--C-:B------:R-:W-:Y:S02]  /*a0c0*/  HADD2.F32 R45, -RZ, R58.reuse.H0_H0 ;  /* 0x2000003aff2d7230 */ /* 0x100fe40000004100 */
[----:B------:R-:W-:Y:S01]  /*a0d0*/  FFMA.FTZ R49, R44, R47, -R49 ;  /* 0x0000002f2c317223 */ /* 0x000fe20000010831 */
[--C-:B------:R-:W-:Y:S02]  /*a0e0*/  HADD2.F32 R6, -RZ, R5.reuse.H0_H0 ;  /* 0x20000005ff067230 */ /* 0x100fe40000004100 */
[-C--:B------:R-:W-:Y:S01]  /*a0f0*/  FMUL.FTZ R48, R4, R46.reuse ;  /* 0x0000002e04307220 */ /* 0x080fe20000410000 */
[----:B------:R-:W-:Y:S02]  /*a100*/  HADD2.F32 R58, -RZ, R58.H1_H1 ;  /* 0x3000003aff3a7230 */ /* 0x000fe40000004100 */
        /* <DEDUP_REMOVED lines=18> */
.L_x_2834:
[----:B------:R-:W-:Y:S05]  /*a230*/  BSYNC B1 ;  /* 0x0000000000017941 */ /* 0x000fea0003800000 */
.L_x_2833:
        /* <DEDUP_REMOVED lines=50> */
.L_x_2840:
[----:B------:R-:W-:Y:S05]  /*a560*/  BSYNC B2 ;  /* 0x0000000000027941 */ /* 0x000fea0003800000 */
.L_x_2839:
        /* <DEDUP_REMOVED lines=43> */
.L_x_2838:
[----:B------:R-:W-:Y:S05]  /*a820*/  BSYNC B1 ;  /* 0x0000000000017941 */ /* 0x000fea0003800000 */
.L_x_2837:
        /* <DEDUP_REMOVED lines=50> */
.L_x_2844:
[----:B------:R-:W-:Y:S05]  /*ab50*/  BSYNC B2 ;  /* 0x0000000000027941 */ /* 0x000fea0003800000 */
.L_x_2843:
        /* <DEDUP_REMOVED lines=43> */
.L_x_2842:
[----:B------:R-:W-:Y:S05]  /*ae10*/  BSYNC B1 ;  /* 0x0000000000017941 */ /* 0x000fea0003800000 */
.L_x_2841:
        /* <DEDUP_REMOVED lines=49> */
.L_x_2847:
[----:B------:R-:W-:Y:S05]  /*b130*/  BSYNC B1 ;  /* 0x0000000000017941 */ /* 0x000fea0003800000 */
.L_x_2846:
        /* <DEDUP_REMOVED lines=44> */
.L_x_2818:
[----:B------:R-:W1:Y:S01]  /*b400*/  LDC R5, c[0x0][0x448] ;  /* 0x00011200ff057b82 */ /* 0x000e620000000800 */
[----:B------:R-:W-:Y:S01]  /*b410*/  ULDC.64 UR4, c[0x0][0x3f8] ;  /* 0x0000fe0000047ab9 */ /* 0x000fe20000000a00 */
[----:B------:R-:W-:Y:S01]  /*b420*/  ULDC.64 UR6, c[0x0][0x408] ;  /* 0x0001020000067ab9 */ /* 0x000fe20000000a00 */
        /* <DEDUP_REMOVED lines=32> */
[C---:B------:R-:W-:Y:S02]  /*b630*/  @!P1 SHF.L.U32 R7, R16.reuse, 0x1, RZ ;  /* 0x0000000110079819 */ /* 0x040fe400000006ff */
[----:B------:R-:W-:Y:S02]  /*b640*/  @!P1 SHF.L.U64.HI R6, R16, 0x1, R17 ;  /* 0x0000000110069819 */ /* 0x000fe40000010211 */
[----:B--2---:R-:W-:-:S05]  /*b650*/  @!P1 IADD3 R4, P2, R4, R7, RZ ;  /* 0x0000000704049210 */ /* 0x004fca0007f5e0ff */
[----:B---3--:R-:W-:Y:S02]  /*b660*/  @!P1 IMAD.X R3, R3, 0x1, R6, P2 ;  /* 0x0000000103039824 */ /* 0x008fe400010e0606 */
[----:B------:R-:W-:Y:S02]  /*b670*/  @!P1 IMAD.MOV.U32 R24, RZ, RZ, R4 ;  /* 0x000000ffff189224 */ /* 0x000fe400078e0004 */
[----:B------:R-:W-:-:S06]  /*b680*/  @!P1 IMAD.MOV.U32 R25, RZ, RZ, R3 ;  /* 0x000000ffff199224 */ /* 0x000fcc00078e0003 */
[----:B------:R-:W2:Y:S01]  /*b690*/  @!P1 LD.E.128 R24, desc[UR40][R24.64] ;  /* 0x0000002818189980 */ /* 0x000ea2000c101d00 */
[----:B----4-:R-:W-:-:S04]  /*b6a0*/  @!P1 IADD3 R14, P2, R14, R7, RZ ;  /* 0x000000070e0e9210 */ /* 0x010fc80007f5e0ff */
[----:B------:R-:W-:Y:S01]  /*b6b0*/  @!P1 MOV R4, R14 ;  /* 0x0000000e00049202 */ /* 0x000fe20000000f00 */
[----:B-----5:R-:W-:-:S06]  /*b6c0*/  @!P1 IMAD.X R5, R5, 0x1, R6, P2 ;  /* 0x0000000105059824 */ /* 0x020fcc00010e0606 */
        /* <DEDUP_REMOVED lines=18> */
[----:B---3--:R-:W-:Y:S01]  /*b7f0*/  @!P1 MOV R21, R5 ;  /* 0x0000000500159202 */ /* 0x008fe20000000f00 */
[----:B------:R-:W-:-:S02]  /*b800*/  @!P1 IMAD.MOV.U32 R20, RZ, RZ, R4 ;  /* 0x000000ffff149224 */ /* 0x000fc400078e0004 */
[----:B------:R1:W3:Y:S01]  /*b810*/  SHFL.IDX PT, R8, R32, 0x1, 0x181f ;  /* 0x00381f0020087f89 */ /* 0x0002e200000e0000 */
[----:B------:R-:W-:Y:S02]  /*b820*/  @!P1 IMAD.MOV.U32 R36, RZ, RZ, R6 ;  /* 0x000000ffff249224 */ /* 0x000fe400078e0006 */
[----:B------:R-:W-:Y:S02]  /*b830*/  @!P1 IMAD.MOV.U32 R37, RZ, RZ, R7 ;  /* 0x000000ffff259224 */ /* 0x000fe400078e0007 */
[----:B------:R-:W-:Y:S01]  /*b840*/  IMAD.MOV.U32 R11, RZ, RZ, R49 ;  /* 0x000000ffff0b7224 */ /* 0x000fe200078e0031 */
[----:B------:R-:W-:Y:S01]  /*b850*/  MOV R6, R36 ;  /* 0x0000002400067202 */ /* 0x000fe20000000f00 */
[----:B------:R-:W-:Y:S02]  /*b860*/  IMAD.MOV.U32 R4, RZ, RZ, R20 ;  /* 0x000000ffff047224 */ /* 0x000fe400078e0014 */
[----:B------:R-:W-:Y:S01]  /*b870*/  IMAD.MOV.U32 R5, RZ, RZ, R21 ;  /* 0x000000ffff057224 */ /* 0x000fe200078e0015 */
[----:B------:R-:W-:Y:S01]  /*b880*/  PRMT R43, R10, 0x5410, R11 ;  /* 0x000054100a2b7816 */ /* 0x000fe2000000000b */
[----:B------:R-:W-:Y:S01]  /*b890*/  IMAD.MOV.U32 R7, RZ, RZ, R37 ;  /* 0x000000ffff077224 */ /* 0x000fe200078e0025 */
[----:B------:R-:W-:-:S02]  /*b8a0*/  PRMT R65, R6, 0x5410, R4 ;  /* 0x0000541006417816 */ /* 0x000fc40000000004 */
[----:B------:R-:W-:Y:S02]  /*b8b0*/  PRMT R68, R5, 0x7610, R68 ;  /* 0x0000761005447816 */ /* 0x000fe40000000044 */
[----:B01--4-:R-:W-:-:S07]  /*b8c0*/  PRMT R64, R64, 0x5410, R7 ;  /* 0x0000541040407816 */ /* 0x013fce0000000007 */
.L_x_3112:
        /* <DEDUP_REMOVED lines=14> */
[----:B------:R-:W-:-:S03]  /*b9b0*/  IADD3 R14, P2, R14, R15, RZ ;  /* 0x0000000f0e0e7210 */ /* 0x000fc60007f5e0ff */
[----:B--2---:R-:W-:Y:S01]  /*b9c0*/  IMAD.X R5, R3, 0x1, R6, P1 ;  /* 0x0000000103057824 */ /* 0x004fe200008e0606 */
[----:B------:R-:W-:-:S05]  /*b9d0*/  IADD3.X R15, R9, R6, RZ, P2, !PT ;  /* 0x00000006090f7210 */ /* 0x000fca00017fe4ff */
[----:B------:R-:W5:Y:S04]  /*b9e0*/  LD.E.128 R4, desc[UR40][R4.64] ;  /* 0x0000002804047980 */ /* 0x000f68000c101d00 */
[----:B------:R0:W5:Y:S02]  /*b9f0*/  LD.E.128 R24, desc[UR40][R14.64] ;  /* 0x000000280e187980 */ /* 0x000164000c101d00 */
.L_x_2850:
[----:B------:R-:W-:Y:S05]  /*ba00*/  BSYNC B1 ;  /* 0x0000000000017941 */ /* 0x000fea0003800000 */
.L_x_2849:
        /* <DEDUP_REMOVED lines=20> */
[----:B------:R-:W-:-:S02]  /*bb50*/  @!P1 SHF.L.U32 R31, R16, 0x1, RZ ;  /* 0x00000001101f9819 */ /* 0x000fc400000006ff */
[----:B------:R-:W-:Y:S02]  /*bb60*/  @!P1 SHF.L.U64.HI R29, R16, 0x1, R17 ;  /* 0x00000001101d9819 */ /* 0x000fe40000010211 */
[----:B-1----:R-:W-:-:S05]  /*bb70*/  @!P1 IADD3 R8, P2, R8, R31, RZ ;  /* 0x0000001f08089210 */ /* 0x002fca0007f5e0ff */
[----:B--2---:R-:W-:-:S06]  /*bb80*/  @!P1 IMAD.X R9, R3, 0x1, R29, P2 ;  /* 0x0000000103099824 */ /* 0x004fcc00010e061d */
[----:B------:R-:W2:Y:S01]  /*bb90*/  @!P1 LD.E.128 R8, desc[UR40][R8.64] ;  /* 0x0000002808089980 */ /* 0x000ea2000c101d00 */
[----:B0-----:R-:W-:-:S05]  /*bba0*/  @!P1 IADD3 R14, P2, R14, R31, RZ ;  /* 0x0000001f0e0e9210 */ /* 0x001fca0007f5e0ff */
[----:B---3--:R-:W-:-:S04]  /*bbb0*/  @!P1 IMAD.X R3, R28, 0x1, R29, P2 ;  /* 0x000000011c039824 */ /* 0x008fc800010e061d */
[----:B------:R-:W-:-:S05]  /*bbc0*/  @!P1 IMAD.MOV.U32 R15, RZ, RZ, R3 ;  /* 0x000000ffff0f9224 */ /* 0x000fca00078e0003 */
        /* <DEDUP_REMOVED lines=8> */
[----:B--2---:R-:W-:Y:S01]  /*bc50*/  @!P1 MOV R51, R9 ;  /* 0x0000000900339202 */ /* 0x004fe20000000f00 */
[----:B------:R-:W-:Y:S02]  /*bc60*/  @!P1 IMAD.MOV.U32 R50, RZ, RZ, R8 ;  /* 0x000000ffff329224 */ /* 0x000fe400078e0008 */
[----:B------:R-:W-:Y:S02]  /*bc70*/  @!P1 IMAD.MOV.U32 R52, RZ, RZ, R10 ;  /* 0x000000ffff349224 */ /* 0x000fe400078e000a */
[----:B------:R-:W-:-:S02]  /*bc80*/  IMAD.MOV.U32 R3, RZ, RZ, R50 ;  /* 0x000000ffff037224 */ /* 0x000fc400078e0032 */
[----:B------:R-:W-:Y:S01]  /*bc90*/  IMAD.MOV.U32 R12, RZ, RZ, R51 ;  /* 0x000000ffff0c7224 */ /* 0x000fe200078e0033 */
[----:B------:R-:W-:Y:S01]  /*bca0*/  MOV R8, R52 ;  /* 0x0000003400087202 */ /* 0x000fe20000000f00 */
[----:B------:R-:W-:-:S03]  /*bcb0*/  @!P1 IMAD.MOV.U32 R53, RZ, RZ, R11 ;  /* 0x000000ffff359224 */ /* 0x000fc600078e000b */
[----:B------:R-:W-:Y:S01]  /*bcc0*/  PRMT R59, R3, 0x5410, R12 ;  /* 0x00005410033b7816 */ /* 0x000fe2000000000c */
[----:B------:R-:W-:Y:S01]  /*bcd0*/  IMAD.MOV.U32 R9, RZ, RZ, R53 ;  /* 0x000000ffff097224 */ /* 0x000fe200078e0035 */
[----:B------:R2:W0:Y:S01]  /*bce0*/  SHFL.IDX PT, R3, R35, 0x3, 0x181f ;  /* 0x00781f0023037f89 */ /* 0x00042200000e0000 */
[----:B---3--:R-:W-:Y:S01]  /*bcf0*/  @!P1 IMAD.MOV.U32 R38, RZ, RZ, R28 ;  /* 0x000000ffff269224 */ /* 0x008fe200078e001c */
[----:B------:R-:W-:Y:S01]  /*bd00*/  @!P1 MOV R41, R31 ;  /* 0x0000001f00299202 */ /* 0x000fe20000000f00 */
[----:B------:R-:W-:Y:S01]  /*bd10*/  @!P1 IMAD.MOV.U32 R39, RZ, RZ, R29 ;  /* 0x000000ffff279224 */ /* 0x000fe200078e001d */
[----:B------:R-:W-:Y:S01]  /*bd20*/  PRMT R44, R8, 0x5410, R9 ;  /* 0x00005410082c7816 */ /* 0x000fe20000000009 */
[----:B------:R-:W-:Y:S02]  /*bd30*/  @!P1 IMAD.MOV.U32 R40, RZ, RZ, R30 ;  /* 0x000000ffff289224 */ /* 0x000fe400078e001e */
[----:B------:R-:W-:Y:S02]  /*bd40*/  IMAD.MOV.U32 R8, RZ, RZ, R38 ;  /* 0x000000ffff087224 */ /* 0x000fe400078e0026 */
[----:B------:R-:W-:-:S02]  /*bd50*/  IMAD.MOV.U32 R9, RZ, RZ, R39 ;  /* 0x000000ffff097224 */ /* 0x000fc400078e0027 */
[----:B------:R-:W-:Y:S02]  /*bd60*/  IMAD.MOV.U32 R10, RZ, RZ, R40 ;  /* 0x000000ffff0a7224 */ /* 0x000fe400078e0028 */
[----:B------:R-:W-:Y:S01]  /*bd70*/  IMAD.MOV.U32 R11, RZ, RZ, R41 ;  /* 0x000000ffff0b7224 */ /* 0x000fe200078e0029 */
[----:B------:R-:W-:Y:S02]  /*bd80*/  PRMT R62, R8, 0x5410, R9 ;  /* 0x00005410083e7816 */ /* 0x000fe40000000009 */
[----:B------:R-:W-:Y:S02]  /*bd90*/  CS2R R8, SRZ ;  /* 0x0000000000087805 */ /* 0x000fe4000001ff00 */
[----:B-12-4-:R-:W-:-:S07]  /*bda0*/  PRMT R63, R10, 0x5410, R11 ;  /* 0x000054100a3f7816 */ /* 0x016fce000000000b */
.L_x_3122:
[----:B------:R-:W-:Y:S01]  /*bdb0*/  IADD3 R55, R55, 0x60, RZ ;  /* 0x0000006037377810 */ /* 0x000fe20007ffe0ff */
[----:B------:R-:W-:Y:S01]  /*bdc0*/  BSSY B1, `(.L_x_2852) ;  /* 0x0000016000017945 */ /* 0x000fe20003800000 */
[----:B------:R-:W-:Y:S02]  /*bdd0*/  LEA.HI R10, R214, R214, RZ, 0x1 ;  /* 0x000000d6d60a7211 */ /* 0x000fe400078f08ff */
[----:B------:R-:W-:Y:S02]  /*bde0*/  CS2R R12, SRZ ;  /* 0x00000000000c7805 */ /* 0x000fe4000001ff00 */
[----:B------:R-:W-:Y:S02]  /*bdf0*/  ISETP.GE.AND P1, PT, R55, R0, PT ;  /* 0x000000003700720c */ /* 0x000fe40003f26270 */
[----:B------:R-:W-:Y:S02]  /*be00*/  CS2R R14, SRZ ;  /* 0x00000000000e7805 */ /* 0x000fe4000001ff00 */
        /* <DEDUP_REMOVED lines=13> */
[--C-:B------:R-:W-:Y:S02]  /*bee0*/  IMAD.X R13, R3, 0x1, R10.reuse, P1 ;  /* 0x00000001030d7824 */ /* 0x100fe400008e060a */
[----:B------:R-:W-:-:S04]  /*bef0*/  IMAD.X R9, R33, 0x1, R10, P2 ;  /* 0x0000000121097824 */ /* 0x000fc800010e060a */
[----:B------:R-:W5:Y:S04]  /*bf00*/  LD.E.128 R12, desc[UR40][R12.64] ;  /* 0x000000280c0c7980 */ /* 0x000f68000c101d00 */
[----:B------:R-:W5:Y:S02]  /*bf10*/  LD.E.128 R8, desc[UR40][R8.64] ;  /* 0x0000002808087980 */ /* 0x000f64000c101d00 */
.L_x_2853:
[----:B------:R-:W-:Y:S05]  /*bf20*/  BSYNC B1 ;  /* 0x0000000000017941 */ /* 0x000fea0003800000 */
.L_x_2852:
[----:B------:R-:W1:Y:S01]  /*bf30*/  SYNCS.PHASECHK.TRANS64.TRYWAIT P4, [R2+URZ+0x28800], R29 ;  /* 0x0288001d020075a7 */ /* 0x000e62000808017f */
[----:B------:R-:W-:Y:S01]  /*bf40*/  VIADDMNMX R0, R0, -R191, 0x80, PT ;  /* 0x0000008000007446 */ /* 0x000fe200038009bf */
[----:B-----5:R-:W-:Y:S01]  /*bf50*/  IMAD.MOV.U32 R28, RZ, RZ, R9 ;  /* 0x000000ffff1c7224 */ /* 0x020fe200078e0009 */
[----:B0-----:R-:W-:Y:S01]  /*bf60*/  MOV R3, R8 ;  /* 0x0000000800037202 */ /* 0x001fe20000000f00 */
[----:B------:R-:W-:Y:S01]  /*bf70*/  BSSY B1, `(.L_x_2854) ;  /* 0x000000f000017945 */ /* 0x000fe20003800000 */
[-C--:B------:R-:W-:Y:S02]  /*bf80*/  ISETP.GE.OR P3, PT, R22, R0.reuse, P0 ;  /* 0x000000001600720c */ /* 0x080fe40000766670 */
[-C--:B------:R-:W-:Y:S02]  /*bf90*/  ISETP.GE.OR P2, PT, R213, R0.reuse, P0 ;  /* 0x00000000d500720c */ /* 0x080fe40000746670 */
[-C--:B------:R-:W-:Y:S02]  /*bfa0*/  ISETP.GE.OR P1, PT, R212, R0.reuse, P0 ;  /* 0x00000000d400720c */ /* 0x080fe40000726670 */
[----:B------:R-:W-:Y:S01]  /*bfb0*/  ISETP.GE.OR P0, PT, R211, R0, P0 ;  /* 0x00000000d300720c */ /* 0x000fe20000706670 */
        /* <DEDUP_REMOVED lines=9> */
[----:B-1----:R-:W-:Y:S06]  /*c050*/  @!P4 BRA `(.L_x_2855) ;  /* 0x00000158003cc947 */ /* 0x002fec0003800000 */
.L_x_3123:
[----:B------:R-:W-:Y:S05]  /*c060*/  BSYNC B1 ;  /* 0x0000000000017941 */ /* 0x000fea0003800000 */
.L_x_2854:
        /* <DEDUP_REMOVED lines=22> */
[----:B------:R-:W-:Y:S02]  /*c1d0*/  LEA R67, R33, R2, 0x1 ;  /* 0x0000000221437211 */ /* 0x000fe400078e08ff */
[--C-:B------:R-:W-:Y:S02]  /*c1e0*/  SHF.R.U32.HI R73, RZ, 0x10, R37.reuse ;  /* 0x00000010ff497819 */ /* 0x100fe40000011625 */
[----:B------:R-:W-:Y:S01]  /*c1f0*/  SHF.R.U64 R75, R36, 0x10, R37 ;  /* 0x00000010244b7819 */ /* 0x000fe20000001225 */
[----:B------:R-:W1:Y:S01]  /*c200*/  LDS.128 R32, [R67+0x10400] ;  /* 0x0104000043207984 */ /* 0x000e620000000c00 */
[----:B0-----:R-:W-:-:S02]  /*c210*/  HADD2.F32 R21, -RZ, R29.H0_H0 ;  /* 0x2000001dff157230 */ /* 0x001fc40000004100 */
[----:B------:R-:W-:Y:S02]  /*c220*/  HADD2.F32 R20, -RZ, R28.H0_H0 ;  /* 0x2000001cff147230 */ /* 0x000fe40000004100 */
[----:B------:R-:W-:Y:S02]  /*c230*/  HADD2.F32 R29, -RZ, R29.H1_H1 ;  /* 0x3000001dff1d7230 */ /* 0x000fe40000004100 */
[----:B------:R-:W-:Y:S02]  /*c240*/  HADD2.F32 R36, -RZ, R30.H0_H0 ;  /* 0x2000001eff247230 */ /* 0x000fe40000004100 */
[--C-:B------:R-:W-:Y:S02]  /*c250*/  HADD2.F32 R37, -RZ, R31.reuse.H0_H0 ;  /* 0x2000001fff257230 */ /* 0x100fe40000004100 */
[----:B------:R-:W-:Y:S02]  /*c260*/  HADD2.F32 R31, -RZ, R31.H1_H1 ;  /* 0x3000001fff1f7230 */ /* 0x000fe40000004100 */
[----:B-1----:R-:W-:-:S02]  /*c270*/  HADD2.F32 R46, -RZ, R33.H0_H0 ;  /* 0x20000021ff2e7230 */ /* 0x002fc40000004100 */
[----:B------:R-:W-:Y:S02]  /*c280*/  HADD2.F32 R47, -RZ, R33.H1_H1 ;  /* 0x30000021ff2f7230 */ /* 0x000fe40000004100 */
[----:B------:R-:W-:Y:S02]  /*c290*/  HADD2.F32 R33, -RZ, R32.H0_H0 ;  /* 0x20000020ff217230 */ /* 0x000fe40000004100 */
[C---:B------:R-:W-:Y:S01]  /*c2a0*/  FMUL.FTZ R72, R46.reuse, R68 ;  /* 0x000000442e487220 */ /* 0x040fe20000410000 */
[----:B------:R-:W-:Y:S01]  /*c2b0*/  FMUL.FTZ R74, R46, R66 ;  /* 0x000000422e4a7220 */ /* 0x000fe20000410000 */
[----:B------:R-:W-:Y:S02]  /*c2c0*/  HADD2.F32 R46, -RZ, R69.H0_H0 ;  /* 0x20000045ff2e7230 */ /* 0x000fe40000004100 */
[----:B------:R-:W-:Y:S01]  /*c2d0*/  FMUL.FTZ R76, R47, R70 ;  /* 0x000000462f4c7220 */ /* 0x000fe20000410000 */
[----:B------:R-:W-:Y:S01]  /*c2e0*/  FFMA.FTZ R72, R21, R66, -R72 ;  /* 0x0000004215487223 */ /* 0x000fe20000010848 */
[----:B------:R-:W-:-:S02]  /*c2f0*/  HADD2.F32 R66, -RZ, R65.H1_H1 ;  /* 0x30000041ff427230 */ /* 0x000fc40000004100 */
[----:B------:R-:W-:Y:S01]  /*c300*/  FFMA.FTZ R74, R21, R68, R74 ;  /* 0x00000044154a7223 */ /* 0x000fe2000001004a */
[----:B------:R-:W-:Y:S02]  /*c310*/  HADD2.F32 R21, -RZ, R64.H0_H0 ;  /* 0x20000040ff157230 */ /* 0x000fe40000004100 */
[----:B------:R-:W-:Y:S01]  /*c320*/  FMUL.FTZ R68, R47, R46 ;  /* 0x0000002e2f447220 */ /* 0x000fe20000410000 */
[----:B------:R-:W-:Y:S02]  /*c330*/  HADD2.F32 R48, -RZ, R34.H0_H0 ;  /* 0x20000022ff307230 */ /* 0x000fe40000004100 */
[C---:B------:R-:W-:Y:S01]  /*c340*/  FMUL.FTZ R47, R33.reuse, R66 ;  /* 0x00000042212f7220 */ /* 0x040fe20000410000 */
[----:B------:R-:W-:Y:S02]  /*c350*/  HADD2.F32 R65, -RZ, R65.H0_H0 ;  /* 0x20000041ff417230 */ /* 0x000fe40000004100 */
[----:B------:R-:W-:Y:S01]  /*c360*/  FMUL.FTZ R33, R33, R21 ;  /* 0x0000001521217220 */ /* 0x000fe20000410000 */
[----:B------:R-:W-:-:S02]  /*c370*/  HADD2.F32 R49, -RZ, R35.H0_H0 ;  /* 0x20000023ff317230 */ /* 0x000fc40000004100 */
[C---:B------:R-:W-:Y:S01]  /*c380*/  FFMA.FTZ R47, R20.reuse, R21, -R47 ;  /* 0x00000015142f7223 */ /* 0x040fe2000001082f */
[--C-:B------:R-:W-:Y:S02]  /*c390*/  HADD2.F32 R21, -RZ, R43.reuse.H0_H0 ;  /* 0x2000002bff157230 */ /* 0x100fe40000004100 */
[C---:B------:R-:W-:Y:S01]  /*c3a0*/  FFMA.FTZ R69, R29.reuse, R46, -R76 ;  /* 0x0000002e1d457223 */ /* 0x040fe2000001084c */
[----:B------:R-:W-:Y:S02]  /*c3b0*/  HADD2.F32 R64, -RZ, R64.H1_H1 ;  /* 0x30000040ff407230 */ /* 0x000fe40000004100 */
[----:B------:R-:W-:Y:S01]  /*c3c0*/  FFMA.FTZ R71, R29, R70, R68 ;  /* 0x000000461d477223 */ /* 0x000fe20000010044 */
[----:B------:R-:W-:Y:S01]  /*c3d0*/  FFMA.FTZ R66, R20, R66, R33 ;  /* 0x0000004214427223 */ /* 0x000fe20000010021 */
[C---:B------:R-:W-:Y:S01]  /*c3e0*/  FMUL.FTZ R29, R48.reuse, R65 ;  /* 0x00000041301d7220 */ /* 0x040fe20000410000 */
[----:B------:R-:W-:Y:S02]  /*c3f0*/  HADD2.F32 R20, -RZ, R43.H1_H1 ;  /* 0x3000002bff147230 */ /* 0x000fe40000004100 */
[----:B------:R-:W-:Y:S01]  /*c400*/  FMUL.FTZ R33, R48, R21 ;  /* 0x0000001530217220 */ /* 0x000fe20000410000 */
[----:B------:R-:W-:-:S02]  /*c410*/  HADD2.F32 R35, -RZ, R35.H1_H1 ;  /* 0x30000023ff237230 */ /* 0x000fc40000004100 */
        /* <DEDUP_REMOVED lines=21> */
[----:B------:R-:W-:Y:S01]  /*c570*/  FMUL.FTZ R32, R32, R21 ;  /* 0x0000001520207220 */ /* 0x000fe20000410000 */
[----:B------:R-:W-:Y:S02]  /*c580*/  HADD2.F32 R30, -RZ, R30.H1_H1 ;  /* 0x3000001eff1e7230 */ /* 0x000fe40000004100 */
        /* <DEDUP_REMOVED lines=8> */
[----:B------:R-:W-:Y:S02]  /*c610*/  F2FP.F16.F32.PACK_AB R30, R34, R43 ;  /* 0x0000002b221e723e */ /* 0x000fe400000000ff */
[----:B------:R-:W-:Y:S02]  /*c620*/  F2FP.F16.F32.PACK_AB R35, R48, R49 ;  /* 0x000000313023723e */ /* 0x000fe400000000ff */
[----:B------:R-:W-:Y:S01]  /*c630*/  F2FP.F16.F32.PACK_AB R33, R71, R74 ;  /* 0x0000004a4721723e */ /* 0x000fe200000000ff */
[----:B------:R1:W-:Y:S01]  /*c640*/  STS.128 [R202], R28 ;  /* 0x0000001cca007388 */ /* 0x0003e20000000c00 */
[----:B------:R-:W-:-:S02]  /*c650*/  F2FP.F16.F32.PACK_AB R32, R21, R66 ;  /* 0x000000421520723e */ /* 0x000fc400000000ff */
[----:B------:R-:W-:-:S05]  /*c660*/  F2FP.F16.F32.PACK_AB R34, R37, R36 ;  /* 0x000000242522723e */ /* 0x000fca00000000ff */
[----:B------:R1:W-:Y:S02]  /*c670*/  STS.128 [R67+0x10400], R32 ;  /* 0x0104002043007388 */ /* 0x0003e40000000c00 */
.L_x_2857:
[----:B------:R-:W-:Y:S05]  /*c680*/  BSYNC B1 ;  /* 0x0000000000017941 */ /* 0x000fea0003800000 */
.L_x_2856:
[----:B------:R-:W-:Y:S04]  /*c690*/  BSSY B1, `(.L_x_2858) ;  /* 0x0000060000017945 */ /* 0x000fe80003800000 */
[----:B------:R-:W-:Y:S05]  /*c6a0*/  @P2 BRA `(.L_x_2859) ;  /* 0x0000000400782947 */ /* 0x000fea0003800000 */
[----:B------:R-:W-:Y:S01]  /*c6b0*/  LEA.HI R20, R45, R206, RZ, 0x1d ;  /* 0x000000ce2d147211 */ /* 0x000fe200078fe8ff */
[----:B------:R-:W-:Y:S01]  /*c6c0*/  HADD2.F32 R36, -RZ, R54.H1_H1 ;  /* 0x30000036ff247230 */ /* 0x000fe20000004100 */
[--C-:B------:R-:W-:Y:S02]  /*c6d0*/  SHF.R.U64 R49, R24, 0x10, R25.reuse ;  /* 0x0000001018317819 */ /* 0x100fe40000001219 */
[----:B01----:R-:W-:Y:S01]  /*c6e0*/  SHF.R.S32.HI R29, RZ, 0x1f, R20 ;  /* 0x0000001fff1d7819 */ /* 0x003fe20000011414 */
[----:B------:R-:W-:Y:S01]  /*c6f0*/  IMAD.SHL.U32 R21, R20, 0x8, RZ ;  /* 0x0000000814157824 */ /* 0x000fe200078e00ff */
[----:B------:R-:W-:Y:S02]  /*c700*/  SHF.R.U32.HI R46, RZ, 0x10, R25 ;  /* 0x00000010ff2e7819 */ /* 0x000fe40000011619 */
[----:B------:R-:W-:Y:S02]  /*c710*/  LEA.HI R29, R29, R20, RZ, 0x3 ;  /* 0x000000141d1d7211 */ /* 0x000fe400078f18ff */
[----:B------:R-:W-:Y:S01]  /*c720*/  LOP3.LUT R21, R196, 0x38, R21, 0xf8, !PT ;  /* 0x00000038c4157812 */ /* 0x000fe200078ef815 */
[----:B------:R-:W-:Y:S01]  /*c730*/  HADD2.F32 R46, -RZ, R46.H0_H0 ;  /* 0x2000002eff2e7230 */ /* 0x000fe20000004100 */
[----:B------:R-:W-:Y:S01]  /*c740*/  SHF.R.U64 R47, R26, 0x10, R27 ;  /* 0x000000101a2f7819 */ /* 0x000fe2000000121b */
[----:B------:R-:W-:Y:S01]  /*c750*/  IMAD.SHL.U32 R29, R29, 0x400, RZ ;  /* 0x000004001d1d7824 */ /* 0x000fe200078e00ff */
[----:B------:R-:W-:-:S02]  /*c760*/  LOP3.LUT R20, R21, R230, RZ, 0x3c, !PT ;  /* 0x000000e615147212 */ /* 0x000fc400078e3cff */
[----:B------:R-:W-:Y:S01]  /*c770*/  SHF.R.U32.HI R43, RZ, 0x10, R27 ;  /* 0x00000010ff2b7819 */ /* 0x000fe2000001161b */
[--C-:B------:R-:W-:Y:S01]  /*c780*/  HADD2.F32 R27, -RZ, R57.reuse.H1_H1 ;  /* 0x30000039ff1b7230 */ /* 0x100fe20000004100 */
[----:B------:R-:W-:Y:S01]  /*c790*/  LOP3.LUT R21, R29, 0x7fffe000, RZ, 0xc0, !PT ;  /* 0x7fffe0001d157812 */ /* 0x000fe200078ec0ff */
[----:B------:R-:W-:Y:S01]  /*c7a0*/  HADD2.F32 R57, -RZ, R57.H0_H0 ;  /* 0x20000039ff397230 */ /* 0x000fe20000004100 */
[----:B------:R-:W0:Y:S01]  /*c7b0*/  LDS.128 R28, [R223] ;  /* 0x00000000df1c7984 */ /* 0x000e220000000c00 */
[----:B------:R-:W-:Y:S02]  /*c7c0*/  SHF.R.U64 R67, R4, 0x10, R5 ;  /* 0x0000001004437819 */ /* 0x000fe40000001205 */
[----:B------:R-:W-:Y:S02]  /*c7d0*/  IADD3 R21, R20, R21, R199 ;  /* 0x0000001514157210 */ /* 0x000fe40007ffe0c7 */
[----:B------:R-:W-:Y:S02]  /*c7e0*/  SHF.R.U32.HI R37, RZ, 0x10, R5 ;  /* 0x00000010ff257819 */ /* 0x000fe40000011605 */
[--C-:B------:R-:W-:Y:S01]  /*c7f0*/  SHF.R.U64 R66, R6, 0x10, R7.reuse ;  /* 0x0000001006427819 */ /* 0x100fe20000001207 */
[----:B------:R-:W-:Y:S01]  /*c800*/  IMAD R21, R21, 0x2, R2 ;  /* 0x0000000215157824 */ /* 0x000fe200078e0202 */
[----:B------:R-:W-:-:S04]  /*c810*/  SHF.R.U32.HI R65, RZ, 0x10, R7 ;  /* 0x00000010ff417819 */ /* 0x000fc80000011607 */
[----:B------:R-:W1:Y:S01]  /*c820*/  LDS.128 R32, [R21+0x10400] ;  /* 0x0104000015207984 */ /* 0x000e620000000c00 */
[--C-:B0-----:R-:W-:Y:S02]  /*c830*/  HADD2.F32 R5, -RZ, R29.reuse.H0_H0 ;  /* 0x2000001dff057230 */ /* 0x101fe40000004100 */
[----:B------:R-:W-:Y:S02]  /*c840*/  HADD2.F32 R29, -RZ, R29.H1_H1 ;  /* 0x3000001dff1d7230 */ /* 0x000fe40000004100 */
[----:B------:R-:W-:Y:S02]  /*c850*/  HADD2.F32 R4, -RZ, R28.H0_H0 ;  /* 0x2000001cff047230 */ /* 0x000fe40000004100 */
        /* <DEDUP_REMOVED lines=10> */
[----:B------:R-:W-:Y:S01]  /*c900*/  FFMA.FTZ R48, R5, R27, -R48 ;  /* 0x0000001b05307223 */ /* 0x000fe20000010830 */
[----:B------:R-:W-:Y:S02]  /*c910*/  HADD2.F32 R27, -RZ, R54.H0_H0 ;  /* 0x20000036ff1b7230 */ /* 0x000fe40000004100 */
[----:B------:R-:W-:Y:S01]  /*c920*/  FMUL.FTZ R54, R33, R46 ;  /* 0x0000002e21367220 */ /* 0x000fe20000410000 */
[----:B------:R-:W-:Y:S01]  /*c930*/  FFMA.FTZ R64, R5, R36, R64 ;  /* 0x0000002405407223 */ /* 0x000fe20000010040 */
[-C--:B------:R-:W-:Y:S01]  /*c940*/  FMUL.FTZ R36, R33, R24.reuse ;  /* 0x0000001821247220 */ /* 0x080fe20000410000 */
[----:B------:R-:W-:Y:S02]  /*c950*/  HADD2.F32 R25, -RZ, R34.H0_H0 ;  /* 0x20000022ff197230 */ /* 0x000fe40000004100 */
[----:B------:R-:W-:Y:S01]  /*c960*/  FFMA.FTZ R33, R29, R24, -R54 ;  /* 0x000000181d217223 */ /* 0x000fe20000010836 */
[----:B------:R-:W-:Y:S01]  /*c970*/  FMUL.FTZ R5, R20, R27 ;  /* 0x0000001b14057220 */ /* 0x000fe20000410000 */
[----:B------:R-:W-:-:S02]  /*c980*/  HADD2.F32 R24, -RZ, R56.H0_H0 ;  /* 0x20000038ff187230 */ /* 0x000fc40000004100 */
[-C--:B------:R-:W-:Y:S01]  /*c990*/  FMUL.FTZ R20, R20, R57.reuse ;  /* 0x0000003914147220 */ /* 0x080fe20000410000 */
[----:B------:R-:W-:Y:S01]  /*c9a0*/  FFMA.FTZ R37, R29, R46, R36 ;  /* 0x0000002e1d257223 */ /* 0x000fe20000010024 */
[C---:B------:R-:W-:Y:S01]  /*c9b0*/  FFMA.FTZ R57, R4.reuse, R57, -R5 ;  /* 0x0000003904397223 */ /* 0x040fe20000010805 */
[--C-:B------:R-:W-:Y:S02]  /*c9c0*/  HADD2.F32 R5, -RZ, R58.reuse.H0_H0 ;  /* 0x2000003aff057230 */ /* 0x100fe40000004100 */
[----:B------:R-:W-:Y:S01]  /*c9d0*/  FFMA.FTZ R29, R4, R27, R20 ;  /* 0x0000001b041d7223 */ /* 0x000fe20000010014 */
[----:B------:R-:W-:Y:S02]  /*c9e0*/  HADD2.F32 R26, -RZ, R35.H0_H0 ;  /* 0x20000023ff1a7230 */ /* 0x000fe40000004100 */
[C---:B------:R-:W-:Y:S01]  /*c9f0*/  FMUL.FTZ R27, R25.reuse, R24 ;  /* 0x00000018191b7220 */ /* 0x040fe20000410000 */
[----:B------:R-:W-:Y:S02]  /*ca00*/  HADD2.F32 R58, -RZ, R58.H1_H1 ;  /* 0x3000003aff3a7230 */ /* 0x000fe40000004100 */
[----:B------:R-:W-:Y:S01]  /*ca10*/  FMUL.FTZ R25, R25, R5 ;  /* 0x0000000519197220 */ /* 0x000fe20000410000 */
[----:B------:R-:W-:-:S02]  /*ca20*/  HADD2.F32 R56, -RZ, R56.H1_H1 ;  /* 0x30000038ff387230 */ /* 0x000fc40000004100 */
[----:B------:R-:W-:Y:S01]  /*ca30*/  FFMA.FTZ R36, R6, R5, -R27 ;  /* 0x0000000506247223 */ /* 0x000fe2000001081b */
[----:B------:R-:W-:Y:S02]  /*ca40*/  HADD2.F32 R35, -RZ, R35.H1_H1 ;  /* 0x30000023ff237230 */ /* 0x000fe40000004100 */
[C---:B------:R-:W-:Y:S01]  /*ca50*/  FMUL.FTZ R5, R26.reuse, R58 ;  /* 0x0000003a1a057220 */ /* 0x040fe20000410000 */
[----:B------:R-:W-:Y:S02]  /*ca60*/  HADD2.F32 R20, -RZ, R43.H0_H0 ;  /* 0x2000002bff147230 */ /* 0x000fe40000004100 */
[----:B------:R-:W-:Y:S01]  /*ca70*/  FMUL.FTZ R46, R26, R56 ;  /* 0x000000381a2e7220 */ /* 0x000fe20000410000 */
[----:B------:R-:W-:Y:S02]  /*ca80*/  HADD2.F32 R4, -RZ, R65.H0_H0 ;  /* 0x20000041ff047230 */ /* 0x000fe40000004100 */
[----:B------:R-:W-:Y:S01]  /*ca90*/  FFMA.FTZ R26, R6, R24, R25 ;  /* 0x00000018061a7223 */ /* 0x000fe20000010019 */
[----:B------:R-:W-:-:S02]  /*caa0*/  HADD2.F32 R32, -RZ, R32.H1_H1 ;  /* 0x30000020ff207230 */ /* 0x000fc40000004100 */
[----:B------:R-:W-:Y:S01]  /*cab0*/  FMUL.FTZ R6, R35, R20 ;  /* 0x0000001423067220 */ /* 0x000fe20000410000 */
[----:B------:R-:W-:Y:S02]  /*cac0*/  HADD2.F32 R34, -RZ, R34.H1_H1 ;  /* 0x30000022ff227230 */ /* 0x000fe40000004100 */
[C---:B------:R-:W-:Y:S01]  /*cad0*/  FFMA.FTZ R46, R7.reuse, R58, -R46 ;  /* 0x0000003a072e7223 */ /* 0x040fe2000001082e */
[----:B------:R-:W-:Y:S01]  /*cae0*/  FFMA.FTZ R56, R7, R56, R5 ;  /* 0x0000003807387223 */ /* 0x000fe20000010005 */
        /* <DEDUP_REMOVED lines=26> */
.L_x_2859:
[----:B------:R-:W-:Y:S05]  /*cc90*/  BSYNC B1 ;  /* 0x0000000000017941 */ /* 0x000fea0003800000 */
.L_x_2858:
        /* <DEDUP_REMOVED lines=12> */
[----:B------:R-:W-:Y:S02]  /*cd60*/  SHF.L.U32 R5, R5, 0xa, RZ ;  /* 0x0000000a05057819 */ /* 0x000fe400000006ff */
[----:B------:R-:W-:Y:S02]  /*cd70*/  LOP3.LUT R21, R4, R229, RZ, 0x3c, !PT ;  /* 0x000000e504157212 */ /* 0x000fe400078e3cff */
[----:B------:R-:W-:Y:S02]  /*cd80*/  LOP3.LUT R20, R5, 0x7fffe000, RZ, 0xc0, !PT ;  /* 0x7fffe00005147812 */ /* 0x000fe400078ec0ff */
[----:B------:R-:W1:Y:S01]  /*cd90*/  LDS.128 R4, [R222] ;  /* 0x00000000de047984 */ /* 0x000e620000000c00 */
[--C-:B------:R-:W-:Y:S02]  /*cda0*/  SHF.R.U64 R48, R38, 0x10, R39.reuse ;  /* 0x0000001026307819 */ /* 0x100fe40000001227 */
[----:B------:R-:W-:Y:S02]  /*cdb0*/  IADD3 R21, R21, R20, R198 ;  /* 0x0000001415157210 */ /* 0x000fe40007ffe0c6 */
[----:B------:R-:W-:-:S02]  /*cdc0*/  SHF.R.U32.HI R37, RZ, 0x10, R39 ;  /* 0x00000010ff257819 */ /* 0x000fc40000011627 */
[--C-:B------:R-:W-:Y:S01]  /*cdd0*/  SHF.R.U64 R47, R40, 0x10, R41.reuse ;  /* 0x00000010282f7819 */ /* 0x100fe20000001229 */
[----:B------:R-:W-:Y:S01]  /*cde0*/  IMAD R21, R21, 0x2, R2 ;  /* 0x0000000215157824 */ /* 0x000fe200078e0202 */
[----:B------:R-:W-:Y:S01]  /*cdf0*/  SHF.R.U32.HI R46, RZ, 0x10, R41 ;  /* 0x00000010ff2e7819 */ /* 0x000fe20000011629 */
[----:B------:R-:W-:Y:S01]  /*ce00*/  HADD2.F32 R37, -RZ, R37.H0_H0 ;  /* 0x20000025ff257230 */ /* 0x000fe20000004100 */
[--C-:B------:R-:W-:Y:S02]  /*ce10*/  SHF.R.U64 R49, R52, 0x10, R53.reuse ;  /* 0x0000001034317819 */ /* 0x100fe40000001235 */
[----:B------:R-:W2:Y:S01]  /*ce20*/  LDS.128 R24, [R21+0x10400] ;  /* 0x0104000015187984 */ /* 0x000ea20000000c00 */
[----:B------:R-:W-:Y:S01]  /*ce30*/  SHF.R.U32.HI R52, RZ, 0x10, R53 ;  /* 0x00000010ff347819 */ /* 0x000fe20000011635 */
[--C-:B-1----:R-:W-:Y:S02]  /*ce40*/  HADD2.F32 R20, -RZ, R5.reuse.H0_H0 ;  /* 0x20000005ff147230 */ /* 0x102fe40000004100 */
[----:B------:R-:W-:-:S02]  /*ce50*/  HADD2.F32 R28, -RZ, R5.H1_H1 ;  /* 0x30000005ff1c7230 */ /* 0x000fc40000004100 */
[----:B------:R-:W-:Y:S02]  /*ce60*/  HADD2.F32 R5, -RZ, R4.H0_H0 ;  /* 0x20000004ff057230 */ /* 0x000fe40000004100 */
[----:B0-----:R-:W-:Y:S02]  /*ce70*/  HADD2.F32 R29, -RZ, R6.H0_H0 ;  /* 0x20000006ff1d7230 */ /* 0x001fe40000004100 */
[--C-:B------:R-:W-:Y:S02]  /*ce80*/  HADD2.F32 R30, -RZ, R7.reuse.H0_H0 ;  /* 0x20000007ff1e7230 */ /* 0x100fe40000004100 */
[----:B------:R-:W-:Y:S02]  /*ce90*/  HADD2.F32 R7, -RZ, R7.H1_H1 ;  /* 0x30000007ff077230 */ /* 0x000fe40000004100 */
[----:B------:R-:W-:Y:S02]  /*cea0*/  HADD2.F32 R4, -RZ, R4.H1_H1 ;  /* 0x30000004ff047230 */ /* 0x000fe40000004100 */
[----:B--2---:R-:W-:-:S02]  /*ceb0*/  HADD2.F32 R31, -RZ, R25.H0_H0 ;  /* 0x20000019ff1f7230 */ /* 0x004fc40000004100 */
[----:B------:R-:W-:Y:S02]  /*cec0*/  HADD2.F32 R32, -RZ, R25.H1_H1 ;  /* 0x30000019ff207230 */ /* 0x000fe40000004100 */
[----:B------:R-:W-:Y:S02]  /*ced0*/  HADD2.F32 R25, -RZ, R24.H0_H0 ;  /* 0x20000018ff197230 */ /* 0x000fe40000004100 */
[CC--:B------:R-:W-:Y:S01]  /*cee0*/  FMUL.FTZ R39, R31.reuse, R36.reuse ;  /* 0x000000241f277220 */ /* 0x0c0fe20000410000 */
[-C--:B------:R-:W-:Y:S01]  /*cef0*/  FMUL.FTZ R41, R31, R35.reuse ;  /* 0x000000231f297220 */ /* 0x080fe20000410000 */
[----:B------:R-:W-:Y:S02]  /*cf00*/  HADD2.F32 R31, -RZ, R50.H0_H0 ;  /* 0x20000032ff1f7230 */ /* 0x000fe40000004100 */
[C---:B------:R-:W-:Y:S01]  /*cf10*/  FFMA.FTZ R39, R20.reuse, R35, -R39 ;  /* 0x0000002314277223 */ /* 0x040fe20000010827 */
[----:B------:R-:W-:Y:S01]  /*cf20*/  FFMA.FTZ R41, R20, R36, R41 ;  /* 0x0000002414297223 */ /* 0x000fe20000010029 */
[----:B------:R-:W-:-:S02]  /*cf30*/  HADD2.F32 R20, -RZ, R59.H0_H0 ;  /* 0x2000003bff147230 */ /* 0x000fc40000004100 */
[C---:B------:R-:W-:Y:S01]  /*cf40*/  FMUL.FTZ R35, R32.reuse, R37 ;  /* 0x0000002520237220 */ /* 0x040fe20000410000 */
[-C--:B------:R-:W-:Y:S01]  /*cf50*/  FMUL.FTZ R43, R32, R31.reuse ;  /* 0x0000001f202b7220 */ /* 0x080fe20000410000 */
[C---:B------:R-:W-:Y:S01]  /*cf60*/  FMUL.FTZ R36, R25.reuse, R62 ;  /* 0x0000003e19247220 */ /* 0x040fe20000410000 */
[----:B------:R-:W-:Y:S02]  /*cf70*/  HADD2.F32 R33, -RZ, R26.H0_H0 ;  /* 0x2000001aff217230 */ /* 0x000fe40000004100 */
[-C--:B------:R-:W-:Y:S01]  /*cf80*/  FMUL.FTZ R25, R25, R20.reuse ;  /* 0x0000001419197220 */ /* 0x080fe20000410000 */
[----:B------:R-:W-:Y:S02]  /*cf90*/  HADD2.F32 R32, -RZ, R63.H0_H0 ;  /* 0x2000003fff207230 */ /* 0x000fe40000004100 */
[----:B------:R-:W-:Y:S01]  /*cfa0*/  FFMA.FTZ R36, R5, R20, -R36 ;  /* 0x0000001405247223 */ /* 0x000fe20000010824 */
[----:B------:R-:W-:Y:S02]  /*cfb0*/  HADD2.F32 R34, -RZ, R27.H0_H0 ;  /* 0x2000001bff227230 */ /* 0x000fe40000004100 */
[C---:B------:R-:W-:Y:S01]  /*cfc0*/  FFMA.FTZ R38, R28.reuse, R31, -R35 ;  /* 0x0000001f1c267223 */ /* 0x040fe20000010823 */
[----:B------:R-:W-:Y:S01]  /*cfd0*/  FFMA.FTZ R40, R28, R37, R43 ;  /* 0x000000251c287223 */ /* 0x000fe2000001002b */
[----:B------:R-:W-:-:S02]  /*cfe0*/  HADD2.F32 R20, -RZ, R44.H0_H0 ;  /* 0x2000002cff147230 */ /* 0x000fc40000004100 */
[----:B------:R-:W-:Y:S01]  /*cff0*/  FFMA.FTZ R62, R5, R62, R25 ;  /* 0x0000003e053e7223 */ /* 0x000fe20000010019 */
[----:B------:R-:W-:Y:S02]  /*d000*/  HADD2.F32 R63, -RZ, R63.H1_H1 ;  /* 0x3000003fff3f7230 */ /* 0x000fe40000004100 */
[C---:B------:R-:W-:Y:S01]  /*d010*/  FMUL.FTZ R28, R33.reuse, R32 ;  /* 0x00000020211c7220 */ /* 0x040fe20000410000 */
[----:B------:R-:W-:Y:S02]  /*d020*/  HADD2.F32 R5, -RZ, R44.H1_H1 ;  /* 0x3000002cff057230 */ /* 0x000fe40000004100 */
[-C--:B------:R-:W-:Y:S01]  /*d030*/  FMUL.FTZ R44, R33, R20.reuse ;  /* 0x00000014212c7220 */ /* 0x080fe20000410000 */
[----:B------:R-:W-:Y:S02]  /*d040*/  HADD2.F32 R27, -RZ, R27.H1_H1 ;  /* 0x3000001bff1b7230 */ /* 0x000fe40000004100 */
[----:B------:R-:W-:Y:S01]  /*d050*/  FFMA.FTZ R35, R29, R20, -R28 ;  /* 0x000000141d237223 */ /* 0x000fe2000001081c */
[----:B------:R-:W-:Y:S01]  /*d060*/  FMUL.FTZ R25, R34, R63 ;  /* 0x0000003f22197220 */ /* 0x000fe20000410000 */
[----:B------:R-:W-:-:S02]  /*d070*/  HADD2.F32 R28, -RZ, R46.H0_H0 ;  /* 0x2000002eff1c7230 */ /* 0x000fc40000004100 */
[-C--:B------:R-:W-:Y:S01]  /*d080*/  FMUL.FTZ R34, R34, R5.reuse ;  /* 0x0000000522227220 */ /* 0x080fe20000410000 */
[----:B------:R-:W-:Y:S02]  /*d090*/  HADD2.F32 R20, -RZ, R52.H0_H0 ;  /* 0x20000034ff147230 */ /* 0x000fe40000004100 */
[----:B------:R-:W-:Y:S01]  /*d0a0*/  FFMA.FTZ R44, R29, R32, R44 ;  /* 0x000000201d2c7223 */ /* 0x000fe2000001002c */
[C---:B------:R-:W-:Y:S01]  /*d0b0*/  FFMA.FTZ R32, R30.reuse, R5, -R25 ;  /* 0x000000051e207223 */ /* 0x040fe20000010819 */
[----:B------:R-:W-:Y:S01]  /*d0c0*/  FFMA.FTZ R34, R30, R63, R34 ;  /* 0x0000003f1e227223 */ /* 0x000fe20000010022 */
[C---:B------:R-:W-:Y:S01]  /*d0d0*/  FMUL.FTZ R46, R27.reuse, R28 ;  /* 0x0000001c1b2e7220 */ /* 0x040fe20000410000 */
[----:B------:R-:W-:Y:S01]  /*d0e0*/  FMUL.FTZ R30, R27, R20 ;  /* 0x000000141b1e7220 */ /* 0x000fe20000410000 */
[----:B------:R-:W-:Y:S02]  /*d0f0*/  HADD2.F32 R24, -RZ, R24.H1_H1 ;  /* 0x30000018ff187230 */ /* 0x000fe40000004100 */
[----:B------:R-:W-:-:S02]  /*d100*/  HADD2.F32 R26, -RZ, R26.H1_H1 ;  /* 0x3000001aff1a7230 */ /* 0x000fc40000004100 */
[C---:B------:R-:W-:Y:S01]  /*d110*/  FFMA.FTZ R43, R7.reuse, R20, -R46 ;  /* 0x00000014072b7223 */ /* 0x040fe2000001082e */
[----:B------:R-:W-:Y:S02]  /*d120*/  HADD2.F32 R27, -RZ, R48.H0_H0 ;  /* 0x20000030ff1b7230 */ /* 0x000fe40000004100 */
[----:B------:R-:W-:Y:S02]  /*d130*/  HADD2.F32 R29, -RZ, R47.H0_H0 ;  /* 0x2000002fff1d7230 */ /* 0x000fe40000004100 */
[----:B------:R-:W-:Y:S01]  /*d140*/  FFMA.FTZ R47, R7, R28, R30 ;  /* 0x0000001c072f7223 */ /* 0x000fe2000001001e */
[----:B------:R-:W-:Y:S02]  /*d150*/  HADD2.F32 R5, -RZ, R54.H0_H0 ;  /* 0x20000036ff057230 */ /* 0x000fe40000004100 */
[----:B------:R-:W-:Y:S01]  /*d160*/  FMUL.FTZ R7, R24, R27 ;  /* 0x0000001b18077220 */ /* 0x000fe20000410000 */
[----:B------:R-:W-:Y:S02]  /*d170*/  HADD2.F32 R25, -RZ, R49.H0_H0 ;  /* 0x20000031ff197230 */ /* 0x000fe40000004100 */
[----:B------:R-:W-:Y:S01]  /*d180*/  FMUL.FTZ R37, R26, R29 ;  /* 0x0000001d1a257220 */ /* 0x000fe20000410000 */
[----:B------:R-:W-:-:S02]  /*d190*/  HADD2.F32 R6, -RZ, R6.H1_H1 ;  /* 0x30000006ff067230 */ /* 0x000fc40000004100 */
[-C--:B------:R-:W-:Y:S01]  /*d1a0*/  FMUL.FTZ R24, R24, R5.reuse ;  /* 0x0000000518187220 */ /* 0x080fe20000410000 */
[----:B------:R-:W-:Y:S01]  /*d1b0*/  FFMA.FTZ R31, R4, R5, -R7 ;  /* 0x00000005041f7223 */ /* 0x000fe20000010807 */
[-C--:B------:R-:W-:Y:S01]  /*d1c0*/  FMUL.FTZ R26, R26, R25.reuse ;  /* 0x000000191a1a7220 */ /* 0x080fe20000410000 */
[----:B------:R-:W-:Y:S01]  /*d1d0*/  F2FP.F16.F32.PACK_AB R7, R43, R32 ;  /* 0x000000202b07723e */ /* 0x000fe200000000ff */
[----:B------:R-:W-:Y:S01]  /*d1e0*/  FFMA.FTZ R20, R6, R25, -R37 ;  /* 0x0000001906147223 */ /* 0x000fe20000010825 */
[----:B------:R-:W-:Y:S01]  /*d1f0*/  FFMA.FTZ R33, R4, R27, R24 ;  /* 0x0000001b04217223 */ /* 0x000fe20000010018 */
[----:B------:R-:W-:Y:S01]  /*d200*/  FFMA.FTZ R29, R6, R29, R26 ;  /* 0x0000001d061d7223 */ /* 0x000fe2000001001a */
[----:B------:R-:W-:Y:S02]  /*d210*/  F2FP.F16.F32.PACK_AB R5, R38, R39 ;  /* 0x000000272605723e */ /* 0x000fe400000000ff */
[----:B------:R-:W-:Y:S02]  /*d220*/  F2FP.F16.F32.PACK_AB R4, R31, R36 ;  /* 0x000000241f04723e */ /* 0x000fe400000000ff */
[----:B------:R-:W-:-:S02]  /*d230*/  F2FP.F16.F32.PACK_AB R6, R20, R35 ;  /* 0x000000231406723e */ /* 0x000fc400000000ff */
[----:B------:R-:W-:Y:S02]  /*d240*/  F2FP.F16.F32.PACK_AB R27, R47, R34 ;  /* 0x000000222f1b723e */ /* 0x000fe400000000ff */
[----:B------:R-:W-:Y:S01]  /*d250*/  F2FP.F16.F32.PACK_AB R25, R40, R41 ;  /* 0x000000292819723e */ /* 0x000fe200000000ff */
[----:B------:R3:W-:Y:S01]  /*d260*/  STS.128 [R222], R4 ;  /* 0x00000004de007388 */ /* 0x0007e20000000c00 */
[----:B------:R-:W-:Y:S02]  /*d270*/  F2FP.F16.F32.PACK_AB R24, R33, R62 ;  /* 0x0000003e2118723e */ /* 0x000fe400000000ff */
[----:B------:R-:W-:-:S05]  /*d280*/  F2FP.F16.F32.PACK_AB R26, R29, R44 ;  /* 0x0000002c1d1a723e */ /* 0x000fca00000000ff */
[----:B------:R3:W-:Y:S02]  /*d290*/  STS.128 [R21+0x10400], R24 ;  /* 0x0104001815007388 */ /* 0x0007e40000000c00 */
.L_x_2861:
[----:B------:R-:W-:Y:S05]  /*d2a0*/  BSYNC B1 ;  /* 0x0000000000017941 */ /* 0x000fea0003800000 */
.L_x_2860:
[----:B-1----:R-:W-:Y:S01]  /*d2b0*/  PRMT R32, R0, 0x5410, R3 ;  /* 0x0000541000207816 */ /* 0x002fe20000000003 */
[----:B------:R-:W-:Y:S06]  /*d2c0*/  @P0 BRA `(.L_x_2845) ;  /* 0x0000000400780947 */ /* 0x000fec0003800000 */
[----:B------:R-:W-:Y:S01]  /*d2d0*/  LEA.HI R45, R45, R206, RZ, 0x1d ;  /* 0x000000ce2d2d7211 */ /* 0x000fe200078fe8ff */
[--C-:B--23--:R-:W-:Y:S01]  /*d2e0*/  HADD2.F32 R21, -RZ, R55.reuse.H1_H1 ;  /* 0x30000037ff157230 */ /* 0x10cfe20000004100 */
[----:B------:R-:W-:Y:S01]  /*d2f0*/  SHF.R.U32.HI R20, RZ, 0x10, R9 ;  /* 0x00000010ff147819 */ /* 0x000fe20000011609 */
[----:B------:R-:W-:Y:S01]  /*d300*/  HADD2.F32 R55, -RZ, R55.H0_H0 ;  /* 0x20000037ff377230 */ /* 0x000fe20000004100 */
[----:B------:R-:W-:Y:S01]  /*d310*/  SHF.R.S32.HI R0, RZ, 0x1f, R45 ;  /* 0x0000001fff007819 */ /* 0x000fe2000001142d */
[----:B------:R-:W-:Y:S01]  /*d320*/  IMAD.SHL.U32 R3, R45, 0x8, RZ ;  /* 0x000000082d037824 */ /* 0x000fe200078e00ff */
[----:B------:R-:W-:Y:S01]  /*d330*/  SHF.R.U64 R38, R12, 0x10, R13 ;  /* 0x000000100c267819 */ /* 0x000fe2000000120d */
[----:B------:R-:W-:Y:S01]  /*d340*/  HADD2.F32 R20, -RZ, R20.H0_H0 ;  /* 0x20000014ff147230 */ /* 0x000fe20000004100 */
[----:B------:R-:W-:Y:S02]  /*d350*/  LEA.HI R0, R0, R45, RZ, 0x3 ;  /* 0x0000002d00007211 */ /* 0x000fe400078f18ff */
        /* <DEDUP_REMOVED lines=8> */
[----:B------:R-:W1:Y:S01]  /*d3e0*/  LDS.128 R4, [R221] ;  /* 0x00000000dd047984 */ /* 0x000e620000000c00 */
[----:B------:R-:W-:Y:S02]  /*d3f0*/  SHF.R.U32.HI R28, RZ, 0x10, R13 ;  /* 0x00000010ff1c7819 */ /* 0x000fe4000001160d */
[----:B------:R-:W-:-:S02]  /*d400*/  IADD3 R3, R0, R3, R197 ;  /* 0x0000000300037210 */ /* 0x000fc40007ffe0c5 */
[----:B------:R-:W-:Y:S02]  /*d410*/  SHF.R.U64 R36, R8, 0x10, R9 ;  /* 0x0000001008247819 */ /* 0x000fe40000001209 */
[----:B------:R-:W-:Y:S02]  /*d420*/  LEA R3, R3, R2, 0x1 ;  /* 0x0000000203037211 */ /* 0x000fe400078e08ff */
[--C-:B------:R-:W-:Y:S02]  /*d430*/  SHF.R.U64 R35, R10, 0x10, R11.reuse ;  /* 0x000000100a237819 */ /* 0x100fe4000000120b */
[----:B------:R-:W-:Y:S01]  /*d440*/  SHF.R.U32.HI R33, RZ, 0x10, R11 ;  /* 0x00000010ff217819 */ /* 0x000fe2000001160b */
[----:B------:R-:W2:Y:S01]  /*d450*/  LDS.128 R24, [R3+0x10400] ;  /* 0x0104000003187984 */ /* 0x000ea20000000c00 */
[--C-:B-1----:R-:W-:Y:S02]  /*d460*/  HADD2.F32 R8, -RZ, R5.reuse.H0_H0 ;  /* 0x20000005ff087230 */ /* 0x102fe40000004100 */
[----:B------:R-:W-:-:S02]  /*d470*/  HADD2.F32 R5, -RZ, R5.H1_H1 ;  /* 0x30000005ff057230 */ /* 0x000fc40000004100 */
[----:B------:R-:W-:Y:S02]  /*d480*/  HADD2.F32 R0, -RZ, R4.H0_H0 ;  /* 0x20000004ff007230 */ /* 0x000fe40000004100 */
[----:B------:R-:W-:Y:S02]  /*d490*/  HADD2.F32 R9, -RZ, R6.H0_H0 ;  /* 0x20000006ff097230 */ /* 0x000fe40000004100 */
[--C-:B------:R-:W-:Y:S02]  /*d4a0*/  HADD2.F32 R10, -RZ, R7.reuse.H0_H0 ;  /* 0x20000007ff0a7230 */ /* 0x100fe40000004100 */
[----:B------:R-:W-:Y:S02]  /*d4b0*/  HADD2.F32 R7, -RZ, R7.H1_H1 ;  /* 0x30000007ff077230 */ /* 0x000fe40000004100 */
[--C-:B--2---:R-:W-:Y:S02]  /*d4c0*/  HADD2.F32 R12, -RZ, R25.reuse.H0_H0 ;  /* 0x20000019ff0c7230 */ /* 0x104fe40000004100 */
[----:B------:R-:W-:-:S02]  /*d4d0*/  HADD2.F32 R25, -RZ, R25.H1_H1 ;  /* 0x30000019ff197230 */ /* 0x000fc40000004100 */
[----:B------:R-:W-:Y:S02]  /*d4e0*/  HADD2.F32 R11, -RZ, R24.H0_H0 ;  /* 0x20000018ff0b7230 */ /* 0x000fe40000004100 */
[C---:B0-----:R-:W-:Y:S01]  /*d4f0*/  FMUL.FTZ R29, R12.reuse, R21 ;  /* 0x000000150c1d7220 */ /* 0x041fe20000410000 */
[-C--:B------:R-:W-:Y:S01]  /*d500*/  FMUL.FTZ R31, R12, R15.reuse ;  /* 0x0000000f0c1f7220 */ /* 0x080fe20000410000 */
[----:B------:R-:W-:Y:S02]  /*d510*/  HADD2.F32 R12, -RZ, R28.H0_H0 ;  /* 0x2000001cff0c7230 */ /* 0x000fe40000004100 */
[C---:B------:R-:W-:Y:S01]  /*d520*/  FMUL.FTZ R28, R25.reuse, R20 ;  /* 0x00000014191c7220 */ /* 0x040fe20000410000 */
[C---:B------:R-:W-:Y:S01]  /*d530*/  FFMA.FTZ R29, R8.reuse, R15, -R29 ;  /* 0x0000000f081d7223 */ /* 0x040fe2000001081d */
[----:B------:R-:W-:Y:S01]  /*d540*/  FFMA.FTZ R31, R8, R21, R31 ;  /* 0x00000015081f7223 */ /* 0x000fe2000001001f */
[----:B------:R-:W-:Y:S02]  /*d550*/  HADD2.F32 R13, -RZ, R26.H0_H0 ;  /* 0x2000001aff0d7230 */ /* 0x000fe40000004100 */
[-C--:B------:R-:W-:Y:S01]  /*d560*/  FMUL.FTZ R8, R25, R12.reuse ;  /* 0x0000000c19087220 */ /* 0x080fe20000410000 */
[----:B------:R-:W-:Y:S01]  /*d570*/  FFMA.FTZ R30, R5, R12, -R28 ;  /* 0x0000000c051e7223 */ /* 0x000fe2000001081c */
[----:B------:R-:W-:Y:S01]  /*d580*/  FMUL.FTZ R15, R11, R55 ;  /* 0x000000370b0f7220 */ /* 0x000fe20000410000 */
[----:B------:R-:W-:-:S02]  /*d590*/  HADD2.F32 R12, -RZ, R60.H0_H0 ;  /* 0x2000003cff0c7230 */ /* 0x000fc40000004100 */
[-C--:B------:R-:W-:Y:S01]  /*d5a0*/  FMUL.FTZ R28, R11, R61.reuse ;  /* 0x0000003d0b1c7220 */ /* 0x080fe20000410000 */
[----:B------:R-:W-:Y:S01]  /*d5b0*/  FFMA.FTZ R20, R5, R20, R8 ;  /* 0x0000001405147223 */ /* 0x000fe20000010008 */
[----:B------:R-:W-:Y:S02]  /*d5c0*/  HADD2.F32 R8, -RZ, R32.H0_H0 ;  /* 0x20000020ff087230 */ /* 0x000fe40000004100 */
[C---:B------:R-:W-:Y:S01]  /*d5d0*/  FFMA.FTZ R15, R0.reuse, R61, -R15 ;  /* 0x0000003d000f7223 */ /* 0x040fe2000001080f */
[----:B------:R-:W-:Y:S02]  /*d5e0*/  HADD2.F32 R14, -RZ, R27.H0_H0 ;  /* 0x2000001bff0e7230 */ /* 0x000fe40000004100 */
        /* <DEDUP_REMOVED lines=44> */
.L_x_2845:
[----:B------:R-:W-:Y:S05]  /*d8b0*/  BSYNC B0 ;  /* 0x0000000000007941 */ /* 0x000fea0003800000 */
.L_x_2817:
        /* <DEDUP_REMOVED lines=8> */
.L_x_2815:
[----:B------:R-:W-:-:S13]  /*d940*/  ISETP.NE.AND P0, PT, R189, 0x3, PT ;  /* 0x00000003bd00780c */ /* 0x000fda0003f05270 */
[----:B------:R-:W-:Y:S05]  /*d950*/  @!P0 BRA `(.L_x_2862) ;  /* 0x0000000000048947 */ /* 0x000fea0003800000 */
[----:B------:R-:W-:Y:S01]  /*d960*/  BPT.TRAP 0x1 ;  /* 0x000000040000795c */ /* 0x000fe20000300000 */
.L_x_2862:
[----:B------:R-:W-:Y:S01]  /*d970*/  IMAD R0, R184, 0x8, R2 ;  /* 0x00000008b8007824 */ /* 0x000fe200078e0202 */
[----:B012---:R-:W-:-:S04]  /*d980*/  SHF.L.U32 R3, R186, 0x1f, RZ ;  /* 0x0000001fba037819 */ /* 0x007fc800000006ff */
[----:B------:R0:W1:Y:S01]  /*d990*/  SYNCS.PHASECHK.TRANS64.TRYWAIT P2, [R0+URZ+0x28830], R3 ;  /* 0x02883003000075a7 */ /* 0x000062000804017f */
[----:B------:R-:W-:Y:S05]  /*d9a0*/  @!P0 BRA `(.L_x_2863) ;  /* 0x0000000000048947 */ /* 0x000fea0003800000 */
[----:B------:R-:W-:Y:S01]  /*d9b0*/  BPT.TRAP 0x1 ;  /* 0x000000040000795c */ /* 0x000fe20000300000 */
.L_x_2863:
[----:B---34-:R-:W2:Y:S02]  /*d9c0*/  S2R R4, SR_TID.X ;  /* 0x0000000000047919 */ /* 0x018ea40000002100 */
[----:B--2---:R-:W-:-:S04]  /*d9d0*/  LOP3.LUT R4, R4, 0x7f, RZ, 0xc0, !PT ;  /* 0x0000007f04047812 */ /* 0x004fc800078ec0ff */
[----:B------:R-:W-:Y:S01]  /*d9e0*/  ISETP.NE.AND P1, PT, R4, RZ, PT ;  /* 0x000000ff0400720c */ /* 0x000fe20003f25270 */
[----:B-1----:R-:W-:-:S12]  /*d9f0*/  @P2 BRA `(.L_x_2864) ;  /* 0x0000000000082947 */ /* 0x002fd80003800000 */
[----:B------:R-:W1:Y:S02]  /*da00*/  SYNCS.PHASECHK.TRANS64.TRYWAIT P2, [R0+URZ+0x28830], R3 ;  /* 0x02883003000075a7 */ /* 0x000e64000804017f */
[----:B-1----:R-:W-:Y:S05]  /*da10*/  @!P2 BRA `(.L_x_2865) ;  /* 0x0000013c00e0a947 */ /* 0x002fea0003800000 */
.L_x_2864:
[----:B------:R-:W-:Y:S05]  /*da20*/  WARPSYNC.ALL ;  /* 0x0000000000007948 */ /* 0x000fea0003800000 */
[----:B01----:R-:W-:Y:S01]  /*da30*/  VIADD R3, R2, 0x18400 ;  /* 0x0001840002037836 */ /* 0x003fe20000000000 */
[----:B------:R-:W-:Y:S01]  /*da40*/  R2UR UR44, R42 ;  /* 0x000000002a2c72ca */ /* 0x000fe200000e0000 */
[----:B------:R-:W-:Y:S01]  /*da50*/  UMOV UR45, 0x40000040 ;  /* 0x40000040002d7882 */ /* 0x000fe20000000000 */
[----:B------:R-:W-:Y:S01]  /*da60*/  MOV R7, 0x40000040 ;  /* 0x4000004000077802 */ /* 0x000fe20000000f00 */
[----:B------:R-:W-:Y:S01]  /*da70*/  WARPGROUP.ARRIVE ;  /* 0x00000000000079c5 */ /* 0x000fe20000000000 */
        /* <DEDUP_REMOVED lines=25> */
[----:B------:R-:W-:Y:S01]  /*dc10*/  UIADD3 UR20, UR44, 0x400, URZ ;  /* 0x000004002c147890 */ /* 0x000fe2000fffe03f */
[----:B------:R-:W-:Y:S01]  /*dc20*/  MOV R9, 0x40000040 ;  /* 0x4000004000097802 */ /* 0x000fe20000000f00 */
[----:B------:R-:W-:Y:S01]  /*dc30*/  UIADD3 UR24, UR44, 0x402, URZ ;  /* 0x000004022c187890 */ /* 0x000fe2000fffe03f */
[----:B------:R-:W-:Y:S01]  /*dc40*/  R2UR UR14, R8 ;  /* 0x00000000080e72ca */ /* 0x000fe200000e0000 */
[----:B------:R-:W-:Y:S01]  /*dc50*/  VIADD R8, R6, 0x6 ;  /* 0x0000000606087836 */ /* 0x000fe20000000000 */
[----:B------:R-:W-:Y:S01]  /*dc60*/  R2UR UR23, R9 ;  /* 0x00000000091772ca */ /* 0x000fe200000e0000 */
[----:B------:R-:W-:Y:S01]  /*dc70*/  HGMMA.64x128x16.F32 R24, gdesc[UR44], RZ, !UPT, gsb0 ;  /* 0x01e000002c1879f0 */ /* 0x000fe2000c0008ff */
[----:B------:R-:W-:Y:S01]  /*dc80*/  IMAD.MOV.U32 R9, RZ, RZ, 0x40000040 ;  /* 0x40000040ff097424 */ /* 0x000fe200078e00ff */
[----:B------:R-:W-:Y:S01]  /*dc90*/  UIADD3 UR28, UR44, 0x404, URZ ;  /* 0x000004042c1c7890 */ /* 0x000fe2000fffe03f */
[----:B------:R-:W-:Y:S01]  /*dca0*/  R2UR UR18, R8 ;  /* 0x00000000081272ca */ /* 0x000fe200000e0000 */
[----:B------:R-:W-:Y:S01]  /*dcb0*/  VIADD R8, R6, 0x400 ;  /* 0x0000040006087836 */ /* 0x000fe20000000000 */
[----:B------:R-:W-:Y:S01]  /*dcc0*/  UMOV UR29, 0x40000040 ;  /* 0x40000040001d7882 */ /* 0x000fe20000000000 */
[----:B------:R-:W-:Y:S01]  /*dcd0*/  R2UR UR27, R9 ;  /* 0x00000000091b72ca */ /* 0x000fe200000e0000 */
[----:B------:R-:W-:Y:S01]  /*dce0*/  UIADD3 UR32, UR44, 0x406, URZ ;  /* 0x000004062c207890 */ /* 0x000fe2000fffe03f */
[----:B------:R-:W-:Y:S01]  /*dcf0*/  MOV R9, 0x40000040 ;  /* 0x4000004000097802 */ /* 0x000fe20000000f00 */
[----:B------:R-:W-:Y:S01]  /*dd00*/  UMOV UR33, 0x40000040 ;  /* 0x4000004000217882 */ /* 0x000fe20000000000 */
[----:B------:R-:W-:Y:S01]  /*dd10*/  R2UR UR22, R8 ;  /* 0x00000000081672ca */ /* 0x000fe200000e0000 */
[----:B------:R-:W-:Y:S01]  /*dd20*/  VIADD R8, R6, 0x402 ;  /* 0x0000040206087836 */ /* 0x000fe20000000000 */
[----:B------:R-:W-:Y:S01]  /*dd30*/  R2UR UR31, R9 ;  /* 0x00000000091f72ca */ /* 0x000fe200000e0000 */
[----:B------:R-:W-:Y:S01]  /*dd40*/  ULDC UR4, c[0x0][0x9d8] ;  /* 0x0002760000047ab9 */ /* 0x000fe20000000800 */
[----:B------:R-:W-:Y:S01]  /*dd50*/  R2UR UR35, R7 ;  /* 0x00000000072372ca */ /* 0x000fe200000e0000 */
[----:B------:R-:W-:Y:S01]  /*dd60*/  ULDC UR5, c[0x0][0x988] ;  /* 0x0002620000057ab9 */ /* 0x000fe20000000800 */
[----:B------:R-:W-:Y:S01]  /*dd70*/  R2UR UR26, R8 ;  /* 0x00000000081a72ca */ /* 0x000fe200000e0000 */
[C---:B------:R-:W-:Y:S01]  /*dd80*/  VIADD R8, R6.reuse, 0x404 ;  /* 0x0000040406087836 */ /* 0x040fe20000000000 */
[----:B------:R-:W0:Y:S01]  /*dd90*/  LDC R7, c[0x0][0x448] ;  /* 0x00011200ff077b82 */ /* 0x000e220000000800 */
[----:B------:R-:W-:Y:S01]  /*dda0*/  VIADD R6, R6, 0x406 ;  /* 0x0000040606067836 */ /* 0x000fe20000000000 */
[----:B------:R-:W-:Y:S01]  /*ddb0*/  @!P1 IADD3 R0, R0, 0x28840, RZ ;  /* 0x0002884000009810 */ /* 0x000fe20007ffe0ff */
[----:B------:R-:W-:Y:S01]  /*ddc0*/  ULDC UR6, c[0x0][0x9d8] ;  /* 0x0002760000067ab9 */ /* 0x000fe20000000800 */
[----:B------:R-:W-:Y:S01]  /*ddd0*/  R2UR UR30, R8 ;  /* 0x00000000081e72ca */ /* 0x000fe200000e0000 */
[----:B------:R-:W-:Y:S01]  /*dde0*/  ULDC UR7, c[0x0][0x9d8] ;  /* 0x0002760000077ab9 */ /* 0x000fe20000000800 */
[----:B------:R-:W-:-:S02]  /*ddf0*/  R2UR UR34, R6 ;  /* 0x00000000062272ca */ /* 0x000fc400000e0000 */
[----:B------:R-:W-:Y:S02]  /*de00*/  CS2R R150, SRZ ;  /* 0x0000000000967805 */ /* 0x000fe4000001ff00 */
[----:B------:R-:W-:Y:S02]  /*de10*/  @!P1 PRMT R0, RZ, 0x654, R0 ;  /* 0x00000654ff009816 */ /* 0x000fe40000000000 */
        /* <DEDUP_REMOVED lines=15> */
[----:B0-----:R-:W-:-:S02]  /*df10*/  ISETP.NE.AND P2, PT, R7, 0x1, PT ;  /* 0x000000010700780c */ /* 0x001fc40003f45270 */
[----:B------:R-:W-:Y:S02]  /*df20*/  CS2R R116, SRZ ;  /* 0x0000000000747805 */ /* 0x000fe4000001ff00 */
[----:B------:R-:W-:-:S09]  /*df30*/  CS2R R114, SRZ ;  /* 0x0000000000727805 */ /* 0x000fd2000001ff00 */
[----:B------:R-:W0:Y:S01]  /*df40*/  @P2 LDC R7, c[0x0][0x44c] ;  /* 0x00011300ff072b82 */ /* 0x000e220000000800 */
        /* <DEDUP_REMOVED lines=34> */
[----:B-----5:R2:W3:Y:S01]  /*e170*/  MUFU.TANH R113, R26 ;  /* 0x0000001a00717308 */ /* 0x0204e20000002400 */
[----:B-1----:R-:W1:Y:S01]  /*e180*/  @P2 LDC R30, c[0x0][0x450] ;  /* 0x00011400ff1e2b82 */ /* 0x002e620000000800 */
[----:B------:R-:W-:Y:S01]  /*e190*/  FMUL.FTZ R46, R46, UR4 ;  /* 0x000000042e2e7c20 */ /* 0x000fe20008410000 */
[----:B------:R-:W-:Y:S01]  /*e1a0*/  FMUL.FTZ R47, R47, UR4 ;  /* 0x000000042f2f7c20 */ /* 0x000fe20008410000 */
[----:B------:R-:W-:Y:S01]  /*e1b0*/  FMUL.FTZ R50, R50, UR4 ;  /* 0x0000000432327c20 */ /* 0x000fe20008410000 */
[----:B------:R-:W-:Y:S01]  /*e1c0*/  FMUL.FTZ R51, R51, UR4 ;  /* 0x0000000433337c20 */ /* 0x000fe20008410000 */
[----:B------:R-:W-:Y:S01]  /*e1d0*/  FMUL.FTZ R54, R54, UR4 ;  /* 0x0000000436367c20 */ /* 0x000fe20008410000 */
[----:B------:R-:W-:Y:S01]  /*e1e0*/  FMUL.FTZ R6, R28, UR4 ;  /* 0x000000041c067c20 */ /* 0x000fe20008410000 */
[----:B------:R4:W-:Y:S01]  /*e1f0*/  MUFU.TANH R103, R34 ;  /* 0x0000002200677308 */ /* 0x0009e20000002400 */
[----:B--2---:R-:W-:-:S02]  /*e200*/  IMAD.IADD R26, R204, 0x1, R191 ;  /* 0x00000001cc1a7824 */ /* 0x004fc400078e02bf */
[----:B------:R-:W-:Y:S01]  /*e210*/  FMUL.FTZ R55, R55, UR4 ;  /* 0x0000000437377c20 */ /* 0x000fe20008410000 */
[----:B------:R-:W-:Y:S01]  /*e220*/  FMUL.FTZ R28, R53, UR4 ;  /* 0x00000004351c7c20 */ /* 0x000fe20008410000 */
[----:B------:R-:W-:Y:S01]  /*e230*/  FMUL.FTZ R58, R58, UR4 ;  /* 0x000000043a3a7c20 */ /* 0x000fe20008410000 */
[----:B0-----:R-:W-:-:S04]  /*e240*/  @P2 IMAD.HI.U32 R7, R26, R7, RZ ;  /* 0x000000071a072227 */ /* 0x001fc800078e00ff */
        /* <DEDUP_REMOVED lines=11> */
[----:B-1----:R-:W-:Y:S01]  /*e300*/  @P2 SHF.R.U32.HI R26, RZ, R30, R7 ;  /* 0x0000001eff1a2219 */ /* 0x002fe20000011607 */
[----:B------:R-:W-:Y:S01]  /*e310*/  FMUL.FTZ R74, R74, UR4 ;  /* 0x000000044a4a7c20 */ /* 0x000fe20008410000 */
[----:B------:R-:W-:Y:S01]  /*e320*/  MOV R30, 0xffffff80 ;  /* 0xffffff80001e7802 */ /* 0x000fe20000000f00 */
[----:B------:R-:W-:Y:S01]  /*e330*/  FMUL.FTZ R75, R75, UR4 ;  /* 0x000000044b4b7c20 */ /* 0x000fe20008410000 */
[----:B------:R-:W-:Y:S01]  /*e340*/  FMUL.FTZ R5, R25, UR4 ;  /* 0x0000000419057c20 */ /* 0x000fe20008410000 */
[----:B------:R-:W1:Y:S01]  /*e350*/  SHFL.IDX PT, R7, R26, 0x1, 0x1c1f ;  /* 0x003c1f001a077f89 */ /* 0x000e6200000e0000 */
[----:B------:R-:W-:Y:S01]  /*e360*/  FMUL.FTZ R25, R49, UR4 ;  /* 0x0000000431197c20 */ /* 0x000fe20008410000 */
[----:B------:R-:W-:Y:S01]  /*e370*/  IMAD R30, R129, R30, 0x80 ;  /* 0x00000080811e7424 */ /* 0x000fe200078e021e */
[----:B------:R-:W2:Y:S01]  /*e380*/  MUFU.TANH R35, R35 ;  /* 0x0000002300237308 */ /* 0x000ea20000002400 */
[----:B------:R-:W-:Y:S01]  /*e390*/  FMUL.FTZ R78, R78, UR4 ;  /* 0x000000044e4e7c20 */ /* 0x000fe20008410000 */
[----:B------:R-:W-:Y:S01]  /*e3a0*/  FMUL.FTZ R79, R79, UR4 ;  /* 0x000000044f4f7c20 */ /* 0x000fe20008410000 */
[----:B----4-:R-:W-:-:S02]  /*e3b0*/  VIADD R34, R30, 0x1 ;  /* 0x000000011e227836 */ /* 0x010fc40000000000 */
[----:B------:R-:W-:Y:S01]  /*e3c0*/  FMUL.FTZ R20, R45, UR4 ;  /* 0x000000042d147c20 */ /* 0x000fe20008410000 */
[----:B------:R-:W-:Y:S02]  /*e3d0*/  IMAD.IADD R36, R193, 0x1, R30 ;  /* 0x00000001c1247824 */ /* 0x000fe400078e021e */
[----:B------:R-:W-:Y:S01]  /*e3e0*/  FMUL.FTZ R82, R82, UR4 ;  /* 0x0000000452527c20 */ /* 0x000fe20008410000 */
[C---:B------:R-:W-:Y:S01]  /*e3f0*/  IMAD R34, R203.reuse, -0x2, R34 ;  /* 0xfffffffecb227824 */ /* 0x040fe200078e0222 */
[----:B------:R-:W4:Y:S01]  /*e400*/  MUFU.TANH R38, R38 ;  /* 0x0000002600267308 */ /* 0x000f220000002400 */
[----:B------:R-:W-:Y:S02]  /*e410*/  IMAD R36, R203, -0x2, R36 ;  /* 0xfffffffecb247824 */ /* 0x000fe400078e0224 */
[----:B------:R-:W-:Y:S01]  /*e420*/  FMUL.FTZ R9, R32, UR4 ;  /* 0x0000000420097c20 */ /* 0x000fe20008410000 */
[----:B------:R-:W-:Y:S01]  /*e430*/  FMUL.FTZ R32, R57, UR4 ;  /* 0x0000000439207c20 */ /* 0x000fe20008410000 */
[----:B------:R-:W-:Y:S01]  /*e440*/  IADD3 R105, -R192, R34, R193 ;  /* 0x00000022c0697210 */ /* 0x000fe20007ffe1c1 */
[----:B------:R-:W-:Y:S01]  /*e450*/  FMUL.FTZ R83, R83, UR4 ;  /* 0x0000000453537c20 */ /* 0x000fe20008410000 */
[----:B------:R-:W-:Y:S01]  /*e460*/  FMUL.FTZ R86, R86, UR4 ;  /* 0x0000000456567c20 */ /* 0x000fe20008410000 */
[----:B------:R-:W-:Y:S01]  /*e470*/  FMUL.FTZ R87, R87, UR4 ;  /* 0x0000000457577c20 */ /* 0x000fe20008410000 */
[----:B------:R-:W4:Y:S01]  /*e480*/  MUFU.TANH R39, R39 ;  /* 0x0000002700277308 */ /* 0x000f220000002400 */
[----:B------:R-:W4:Y:S01]  /*e490*/  SHFL.IDX PT, R26, R26, RZ, 0x1c1f ;  /* 0x001c1fff1a1a7589 */ /* 0x000f2200000e0000 */
[----:B------:R-:W-:Y:S01]  /*e4a0*/  FMUL.FTZ R3, R24, UR4 ;  /* 0x0000000418037c20 */ /* 0x000fe20008410000 */
[----:B------:R-:W-:Y:S01]  /*e4b0*/  FMUL.FTZ R8, R29, UR4 ;  /* 0x000000041d087c20 */ /* 0x000fe20008410000 */
[----:B------:R-:W-:Y:S01]  /*e4c0*/  FMUL.FTZ R13, R40, UR4 ;  /* 0x00000004280d7c20 */ /* 0x000fe20008410000 */
[----:B-1----:R-:W-:Y:S01]  /*e4d0*/  VIADDMNMX R30, R7, R105, R36, PT ;  /* 0x00000069071e7246 */ /* 0x002fe20003800124 */
[----:B------:R-:W-:Y:S01]  /*e4e0*/  FMUL.FTZ R7, R71, UR4 ;  /* 0x0000000447077c20 */ /* 0x000fe20008410000 */
[----:B------:R-:W-:Y:S01]  /*e4f0*/  FMUL.FTZ R65, R65, UR4 ;  /* 0x0000000441417c20 */ /* 0x000fe20008410000 */
[----:B------:R-:W1:Y:S01]  /*e500*/  MUFU.TANH R42, R42 ;  /* 0x0000002a002a7308 */ /* 0x000e620000002400 */
[----:B------:R-:W-:Y:S01]  /*e510*/  ISETP.GT.AND P4, PT, R30, RZ, PT ;  /* 0x000000ff1e00720c */ /* 0x000fe20003f84270 */
[----:B------:R-:W-:Y:S01]  /*e520*/  FMUL.FTZ R14, R44, UR4 ;  /* 0x000000042c0e7c20 */ /* 0x000fe20008410000 */
[C---:B------:R-:W-:Y:S01]  /*e530*/  ISETP.GT.AND P5, PT, R30.reuse, 0x1, PT ;  /* 0x000000011e00780c */ /* 0x040fe20003fa4270 */
[----:B------:R-:W-:Y:S01]  /*e540*/  FMUL.FTZ R69, R69, UR4 ;  /* 0x0000000445457c20 */ /* 0x000fe20008410000 */
[----:B------:R-:W-:Y:S01]  /*e550*/  ISETP.GT.AND P3, PT, R30, 0x8, PT ;  /* 0x000000081e00780c */ /* 0x000fe20003f64270 */
[----:B------:R-:W-:Y:S01]  /*e560*/  FMUL.FTZ R73, R73, UR4 ;  /* 0x0000000449497c20 */ /* 0x000fe20008410000 */
[----:B---3--:R-:W-:Y:S01]  /*e570*/  FSEL R113, R113, -INF , P4 ;  /* 0xff80000071717808 */ /* 0x008fe20002000000 */
[----:B------:R-:W3:Y:S01]  /*e580*/  MUFU.TANH R43, R43 ;  /* 0x0000002b002b7308 */ /* 0x000ee20000002400 */
[----:B0-----:R-:W-:Y:S01]  /*e590*/  FSEL R111, R27, -INF , P5 ;  /* 0xff8000001b6f7808 */ /* 0x001fe20002800000 */
[----:B------:R-:W-:Y:S01]  /*e5a0*/  FMUL.FTZ R21, R48, UR4 ;  /* 0x0000000430157c20 */ /* 0x000fe20008410000 */
[----:B------:R-:W-:Y:S01]  /*e5b0*/  ISETP.GT.AND P4, PT, R30, 0x9, PT ;  /* 0x000000091e00780c */ /* 0x000fe20003f84270 */
[----:B------:R-:W-:Y:S01]  /*e5c0*/  FMUL.FTZ R81, R81, UR4 ;  /* 0x0000000451517c20 */ /* 0x000fe20008410000 */
[----:B------:R-:W-:Y:S01]  /*e5d0*/  FSEL R109, R109, -INF , P3 ;  /* 0xff8000006d6d7808 */ /* 0x000fe20001800000 */
[----:B------:R-:W-:Y:S01]  /*e5e0*/  FMUL.FTZ R24, R52, UR4 ;  /* 0x0000000434187c20 */ /* 0x000fe20008410000 */
[----:B------:R-:W-:Y:S01]  /*e5f0*/  FMNMX.FTZ R34, R113, R111, !PT ;  /* 0x0000006f71227209 */ /* 0x000fe20007810000 */
[----:B------:R-:W0:Y:S01]  /*e600*/  MUFU.TANH R46, R46 ;  /* 0x0000002e002e7308 */ /* 0x000e220000002400 */
[----:B------:R-:W-:Y:S01]  /*e610*/  ISETP.GT.AND P3, PT, R30, 0x10, PT ;  /* 0x000000101e00780c */ /* 0x000fe20003f64270 */
[----:B------:R-:W-:Y:S01]  /*e620*/  FMUL.FTZ R85, R85, UR4 ;  /* 0x0000000455557c20 */ /* 0x000fe20008410000 */
[----:B--2---:R-:W-:Y:S01]  /*e630*/  FSEL R107, R31, -INF , P4 ;  /* 0xff8000001f6b7808 */ /* 0x004fe20002000000 */
[----:B------:R-:W-:Y:S01]  /*e640*/  FMUL.FTZ R29, R56, UR4 ;  /* 0x00000004381d7c20 */ /* 0x000fe20008410000 */
[----:B------:R-:W-:Y:S01]  /*e650*/  FMNMX.FTZ R34, R109, R34, !PT ;  /* 0x000000226d227209 */ /* 0x000fe20007810000 */
[----:B------:R-:W-:Y:S01]  /*e660*/  FMUL.FTZ R60, R60, UR4 ;  /* 0x000000043c3c7c20 */ /* 0x000fe20008410000 */
[----:B------:R-:W-:Y:S01]  /*e670*/  ISETP.GT.AND P4, PT, R30, 0x11, PT ;  /* 0x000000111e00780c */ /* 0x000fe20003f84270 */
[----:B------:R-:W2:Y:S01]  /*e680*/  MUFU.TANH R47, R47 ;  /* 0x0000002f002f7308 */ /* 0x000ea20000002400 */
[----:B------:R-:W-:Y:S01]  /*e690*/  FSEL R103, R103, -INF , P3 ;  /* 0xff80000067677808 */ /* 0x000fe20001800000 */
[----:B------:R-:W-:Y:S01]  /*e6a0*/  FMUL.FTZ R64, R64, UR4 ;  /* 0x0000000440407c20 */ /* 0x000fe20008410000 */
[----:B------:R-:W-:Y:S01]  /*e6b0*/  FMNMX.FTZ R34, R107, R34, !PT ;  /* 0x000000226b227209 */ /* 0x000fe20007810000 */
[----:B------:R-:W-:Y:S01]  /*e6c0*/  FMUL.FTZ R68, R68, UR4 ;  /* 0x0000000444447c20 */ /* 0x000fe20008410000 */
[----:B------:R-:W-:Y:S01]  /*e6d0*/  ISETP.GT.AND P3, PT, R30, 0x18, PT ;  /* 0x000000181e00780c */ /* 0x000fe20003f64270 */
[----:B------:R-:W-:Y:S01]  /*e6e0*/  FMUL.FTZ R72, R72, UR4 ;  /* 0x0000000448487c20 */ /* 0x000fe20008410000 */
[----:B------:R-:W-:Y:S01]  /*e6f0*/  FSEL R101, R35, -INF , P4 ;  /* 0xff80000023657808 */ /* 0x000fe20002000000 */
[----:B------:R-:W2:Y:S01]  /*e700*/  MUFU.TANH R50, R50 ;  /* 0x0000003200327308 */ /* 0x000ea20000002400 */
[----:B------:R-:W-:Y:S01]  /*e710*/  FMNMX.FTZ R34, R103, R34, !PT ;  /* 0x0000002267227209 */ /* 0x000fe20007810000 */
[----:B------:R-:W-:Y:S01]  /*e720*/  FMUL.FTZ R76, R76, UR4 ;  /* 0x000000044c4c7c20 */ /* 0x000fe20008410000 */
[----:B------:R-:W-:Y:S01]  /*e730*/  ISETP.GT.AND P4, PT, R30, 0x19, PT ;  /* 0x000000191e00780c */ /* 0x000fe20003f84270 */
[----:B------:R-:W-:Y:S01]  /*e740*/  FMUL.FTZ R77, R77, UR4 ;  /* 0x000000044d4d7c20 */ /* 0x000fe20008410000 */
[----:B----4-:R-:W-:Y:S01]  /*e750*/  FSEL R99, R38, -INF , P3 ;  /* 0xff80000026637808 */ /* 0x010fe20001800000 */
[----:B------:R-:W-:Y:S01]  /*e760*/  FMUL.FTZ R80, R80, UR4 ;  /* 0x0000000450507c20 */ /* 0x000fe20008410000 */
[----:B------:R-:W-:Y:S01]  /*e770*/  FMNMX.FTZ R34, R101, R34, !PT ;  /* 0x0000002265227209 */ /* 0x000fe20007810000 */
[----:B------:R-:W-:Y:S01]  /*e780*/  MUFU.TANH R51, R51 ;  /* 0x0000003300337308 */ /* 0x000fe20000002400 */
[----:B------:R-:W-:Y:S01]  /*e790*/  ISETP.GT.AND P3, PT, R30, 0x20, PT ;  /* 0x000000201e00780c */ /* 0x000fe20003f64270 */
[----:B------:R-:W-:Y:S01]  /*e7a0*/  FMUL.FTZ R84, R84, UR4 ;  /* 0x0000000454547c20 */ /* 0x000fe20008410000 */
[----:B------:R-:W-:Y:S01]  /*e7b0*/  FSEL R97, R39, -INF , P4 ;  /* 0xff80000027617808 */ /* 0x000fe20002000000 */
[----:B------:R4:W-:Y:S01]  /*e7c0*/  @!P1 SYNCS.ARRIVE.TRANS64.RED.A1T0 RZ, [R0+URZ], RZ ;  /* 0x000000ff00ff99a7 */ /* 0x0009e2000810043f */
[----:B------:R-:W-:-:S02]  /*e7d0*/  FMNMX.FTZ R34, R99, R34, !PT ;  /* 0x0000002263227209 */ /* 0x000fc40007810000 */
[----:B------:R-:W-:Y:S01]  /*e7e0*/  ISETP.GT.AND P4, PT, R30, 0x21, PT ;  /* 0x000000211e00780c */ /* 0x000fe20003f84270 */
[----:B------:R0:W4:Y:S01]  /*e7f0*/  MUFU.TANH R53, R54 ;  /* 0x0000003600357308 */ /* 0x0001220000002400 */
[----:B-1----:R-:W-:Y:S02]  /*e800*/  FSEL R95, R42, -INF , P3 ;  /* 0xff8000002a5f7808 */ /* 0x002fe40001800000 */
[----:B------:R-:W-:Y:S01]  /*e810*/  FMNMX.FTZ R34, R97, R34, !PT ;  /* 0x0000002261227209 */ /* 0x000fe20007810000 */
[----:B------:R-:W1:Y:S01]  /*e820*/  @P2 LDC R52, c[0x0][0x44c] ;  /* 0x00011300ff342b82 */ /* 0x000e620000000800 */
[----:B------:R-:W-:Y:S02]  /*e830*/  ISETP.GT.AND P3, PT, R30, 0x28, PT ;  /* 0x000000281e00780c */ /* 0x000fe40003f64270 */
[----:B---3--:R-:W-:Y:S01]  /*e840*/  FSEL R93, R43, -INF , P4 ;  /* 0xff8000002b5d7808 */ /* 0x008fe20002000000 */
[----:B------:R-:W-:Y:S01]  /*e850*/  MUFU.TANH R55, R55 ;  /* 0x0000003700377308 */ /* 0x000fe20000002400 */
[----:B------:R-:W-:-:S02]  /*e860*/  FMNMX.FTZ R34, R95, R34, !PT ;  /* 0x000000225f227209 */ /* 0x000fc40007810000 */
[----:B------:R-:W-:Y:S01]  /*e870*/  ISETP.GT.AND P4, PT, R30, 0x29, PT ;  /* 0x000000291e00780c */ /* 0x000fe20003f84270 */
[----:B0-----:R-:W0:Y:S01]  /*e880*/  @P2 LDC R54, c[0x0][0x450] ;  /* 0x00011400ff362b82 */ /* 0x001e220000000800 */
[----:B------:R-:W-:Y:S02]  /*e890*/  FSEL R91, R46, -INF , P3 ;  /* 0xff8000002e5b7808 */ /* 0x000fe40001800000 */
[----:B------:R-:W-:Y:S01]  /*e8a0*/  FMNMX.FTZ R34, R93, R34, !PT ;  /* 0x000000225d227209 */ /* 0x000fe20007810000 */
[----:B------:R-:W3:Y:S01]  /*e8b0*/  MUFU.TANH R33, R58 ;  /* 0x0000003a00217308 */ /* 0x000ee20000002400 */
[----:B------:R-:W-:Y:S02]  /*e8c0*/  ISETP.GT.AND P3, PT, R30, 0x30, PT ;  /* 0x000000301e00780c */ /* 0x000fe40003f64270 */
[----:B--2---:R-:W-:Y:S02]  /*e8d0*/  FSEL R89, R47, -INF , P4 ;  /* 0xff8000002f597808 */ /* 0x004fe40002000000 */
[----:B------:R-:W-:-:S02]  /*e8e0*/  FMNMX.FTZ R34, R91, R34, !PT ;  /* 0x000000225b227209 */ /* 0x000fc40007810000 */
[----:B------:R-:W-:Y:S01]  /*e8f0*/  ISETP.GT.AND P4, PT, R30, 0x31, PT ;  /* 0x000000311e00780c */ /* 0x000fe20003f84270 */
[----:B------:R-:W2:Y:S01]  /*e900*/  MUFU.TANH R59, R59 ;  /* 0x0000003b003b7308 */ /* 0x000ea20000002400 */
[----:B------:R-:W-:Y:S02]  /*e910*/  FSEL R71, R50, -INF , P3 ;  /* 0xff80000032477808 */ /* 0x000fe40001800000 */
[----:B------:R-:W-:Y:S02]  /*e920*/  FMNMX.FTZ R34, R89, R34, !PT ;  /* 0x0000002259227209 */ /* 0x000fe40007810000 */
[----:B------:R-:W-:Y:S02]  /*e930*/  ISETP.GT.AND P3, PT, R30, 0x38, PT ;  /* 0x000000381e00780c */ /* 0x000fe40003f64270 */
[----:B------:R-:W-:Y:S01]  /*e940*/  FMNMX.FTZ R34, R71, R34, !PT ;  /* 0x0000002247227209 */ /* 0x000fe20007810000 */
[----:B------:R2:W-:Y:S01]  /*e950*/  MUFU.TANH R41, R67 ;  /* 0x0000004300297308 */ /* 0x0005e20000002400 */
[----:B----4-:R-:W-:-:S02]  /*e960*/  FSEL R53, R53, -INF , P3 ;  /* 0xff80000035357808 */ /* 0x010fc40001800000 */
[----:B------:R-:W-:Y:S02]  /*e970*/  ISETP.GT.AND P3, PT, R30, 0x40, PT ;  /* 0x000000401e00780c */ /* 0x000fe40003f64270 */
[----:B------:R-:W-:Y:S02]  /*e980*/  VIADDMNMX R105, R26, R105, R36, PT ;  /* 0x000000691a697246 */ /* 0x000fe40003800124 */
[----:B---3--:R-:W-:Y:S01]  /*e990*/  FSEL R33, R33, -INF , P3 ;  /* 0xff80000021217808 */ /* 0x008fe20001800000 */
[----:B------:R-:W3:Y:S01]  /*e9a0*/  MUFU.TANH R62, R62 ;  /* 0x0000003e003e7308 */ /* 0x000ee20000002400 */
[----:B--2---:R-:W-:Y:S02]  /*e9b0*/  FSEL R67, R51, -INF , P4 ;  /* 0xff80000033437808 */ /* 0x004fe40002000000 */
[----:B------:R-:W-:Y:S02]  /*e9c0*/  ISETP.GT.AND P4, PT, R30, 0x39, PT ;  /* 0x000000391e00780c */ /* 0x000fe40003f84270 */
[----:B------:R-:W-:-:S02]  /*e9d0*/  FMNMX.FTZ R34, R67, R34, !PT ;  /* 0x0000002243227209 */ /* 0x000fc40007810000 */
[----:B------:R-:W-:Y:S01]  /*e9e0*/  FSEL R39, R55, -INF , P4 ;  /* 0xff80000037277808 */ /* 0x000fe20002000000 */
[----:B------:R-:W2:Y:S01]  /*e9f0*/  MUFU.TANH R63, R63 ;  /* 0x0000003f003f7308 */ /* 0x000ea20000002400 */
[----:B------:R-:W-:Y:S02]  /*ea00*/  FMNMX.FTZ R34, R53, R34, !PT ;  /* 0x0000002235227209 */ /* 0x000fe40007810000 */
[C---:B------:R-:W-:Y:S02]  /*ea10*/  ISETP.GT.AND P4, PT, R30.reuse, 0x41, PT ;  /* 0x000000411e00780c */ /* 0x040fe40003f84270 */
[----:B------:R-:W-:Y:S02]  /*ea20*/  FMNMX.FTZ R34, R39, R34, !PT ;  /* 0x0000002227227209 */ /* 0x000fe40007810000 */
[----:B------:R-:W-:Y:S01]  /*ea30*/  ISETP.GT.AND P3, PT, R30, 0x48, PT ;  /* 0x000000481e00780c */ /* 0x000fe20003f64270 */
[----:B------:R-:W4:Y:S01]  /*ea40*/  MUFU.TANH R37, R66 ;  /* 0x0000004200257308 */ /* 0x000f220000002400 */
[----:B------:R-:W-:-:S02]  /*ea50*/  FSEL R31, R59, -INF , P4 ;  /* 0xff8000003b1f7808 */ /* 0x000fc40002000000 */
[----:B------:R-:W-:Y:S02]  /*ea60*/  FMNMX.FTZ R34, R33, R34, !PT ;  /* 0x0000002221227209 */ /* 0x000fe40007810000 */
[----:B------:R-:W-:Y:S02]  /*ea70*/  ISETP.GT.AND P4, PT, R30, 0x49, PT ;  /* 0x000000491e00780c */ /* 0x000fe40003f84270 */
[----:B---3--:R-:W-:Y:S01]  /*ea80*/  FSEL R27, R62, -INF , P3 ;  /* 0xff8000003e1b7808 */ /* 0x008fe20001800000 */
[----:B------:R-:W3:Y:S01]  /*ea90*/  MUFU.TANH R70, R70 ;  /* 0x0000004600467308 */ /* 0x000ee20000002400 */
[----:B------:R-:W-:Y:S02]  /*eaa0*/  FMNMX.FTZ R34, R31, R34, !PT ;  /* 0x000000221f227209 */ /* 0x000fe40007810000 */
[----:B------:R-:W-:Y:S02]  /*eab0*/  ISETP.GT.AND P3, PT, R30, 0x50, PT ;  /* 0x000000501e00780c */ /* 0x000fe40003f64270 */
[----:B--2---:R-:W-:-:S02]  /*eac0*/  FSEL R35, R63, -INF , P4 ;  /* 0xff8000003f237808 */ /* 0x004fc40002000000 */
[----:B------:R-:W-:Y:S01]  /*ead0*/  FMNMX.FTZ R34, R27, R34, !PT ;  /* 0x000000221b227209 */ /* 0x000fe20007810000 */
[----:B------:R-:W2:Y:S01]  /*eae0*/  MUFU.TANH R7, R7 ;  /* 0x0000000700077308 */ /* 0x000ea20000002400 */
[C---:B------:R-:W-:Y:S02]  /*eaf0*/  ISETP.GT.AND P4, PT, R30.reuse, 0x51, PT ;  /* 0x000000511e00780c */ /* 0x040fe40003f84270 */
[----:B----4-:R-:W-:Y:S02]  /*eb00*/  FSEL R37, R37, -INF , P3 ;  /* 0xff80000025257808 */ /* 0x010fe40001800000 */
        /* <DEDUP_REMOVED lines=9> */
[C---:B------:R-:W-:Y:S02]  /*eba0*/  ISETP.GT.AND P3, PT, R30.reuse, 0x60, PT ;  /* 0x000000601e00780c */ /* 0x040fe40003f64270 */
[----:B--2---:R-:W-:Y:S01]  /*ebb0*/  FSEL R45, R7, -INF , P4 ;  /* 0xff800000072d7808 */ /* 0x004fe20002000000 */
[----:B------:R-:W-:Y:S01]  /*ebc0*/  FMUL.FTZ R7, R61, UR4 ;  /* 0x000000043d077c20 */ /* 0x000fe20008410000 */
[----:B------:R-:W-:Y:S01]  /*ebd0*/  FMNMX.FTZ R34, R43, R34, !PT ;  /* 0x000000222b227209 */ /* 0x000fe20007810000 */
[----:B------:R-:W2:Y:S01]  /*ebe0*/  MUFU.TANH R51, R78 ;  /* 0x0000004e00337308 */ /* 0x000ea20000002400 */
[----:B------:R-:W-:Y:S01]  /*ebf0*/  ISETP.GT.AND P4, PT, R30, 0x61, PT ;  /* 0x000000611e00780c */ /* 0x000fe20003f84270 */
[----:B------:R-:W-:Y:S01]  /*ec00*/  ULDC UR4, c[0x0][0x988] ;  /* 0x0002620000047ab9 */ /* 0x000fe20000000800 */
[----:B----4-:R-:W-:-:S02]  /*ec10*/  FSEL R47, R47, -INF , P3 ;  /* 0xff8000002f2f7808 */ /* 0x010fc40001800000 */
[----:B------:R-:W-:Y:S02]  /*ec20*/  FMNMX.FTZ R34, R45, R34, !PT ;  /* 0x000000222d227209 */ /* 0x000fe40007810000 */
[C---:B------:R-:W-:Y:S01]  /*ec30*/  ISETP.GT.AND P3, PT, R30.reuse, 0x68, PT ;  /* 0x000000681e00780c */ /* 0x040fe20003f64270 */
[----:B------:R-:W4:Y:S01]  /*ec40*/  MUFU.TANH R55, R79 ;  /* 0x0000004f00377308 */ /* 0x000f220000002400 */
[----:B---3--:R-:W-:Y:S02]  /*ec50*/  FSEL R49, R49, -INF , P4 ;  /* 0xff80000031317808 */ /* 0x008fe40002000000 */
[----:B------:R-:W-:Y:S02]  /*ec60*/  FMNMX.FTZ R34, R47, R34, !PT ;  /* 0x000000222f227209 */ /* 0x000fe40007810000 */
[----:B------:R-:W-:Y:S02]  /*ec70*/  ISETP.GT.AND P4, PT, R30, 0x69, PT ;  /* 0x000000691e00780c */ /* 0x000fe40003f84270 */
[----:B------:R-:W-:Y:S01]  /*ec80*/  FMNMX.FTZ R34, R49, R34, !PT ;  /* 0x0000002231227209 */ /* 0x000fe20007810000 */
[----:B------:R-:W3:Y:S01]  /*ec90*/  MUFU.TANH R57, R82 ;  /* 0x0000005200397308 */ /* 0x000ee20000002400 */
[----:B--2---:R-:W-:-:S02]  /*eca0*/  FSEL R51, R51, -INF , P3 ;  /* 0xff80000033337808 */ /* 0x004fc40001800000 */
[C---:B------:R-:W-:Y:S02]  /*ecb0*/  ISETP.GT.AND P3, PT, R30.reuse, 0x70, PT ;  /* 0x000000701e00780c */ /* 0x040fe40003f64270 */
[----:B------:R-:W-:Y:S02]  /*ecc0*/  FMNMX.FTZ R34, R51, R34, !PT ;  /* 0x0000002233227209 */ /* 0x000fe40007810000 */
[----:B------:R-:W-:Y:S01]  /*ecd0*/  ISETP.GT.AND P5, PT, R105, 0x1, PT ;  /* 0x000000016900780c */ /* 0x000fe20003fa4270 */
[----:B------:R-:W2:Y:S01]  /*ece0*/  MUFU.TANH R59, R83 ;  /* 0x00000053003b7308 */ /* 0x000ea20000002400 */
[----:B----4-:R-:W-:Y:S02]  /*ecf0*/  FSEL R55, R55, -INF , P4 ;  /* 0xff80000037377808 */ /* 0x010fe40002000000 */
[----:B------:R-:W-:Y:S02]  /*ed00*/  ISETP.GT.AND P4, PT, R30, 0x71, PT ;  /* 0x000000711e00780c */ /* 0x000fe40003f84270 */
[----:B------:R-:W-:-:S03]  /*ed10*/  FMNMX.FTZ R34, R55, R34, !PT ;  /* 0x0000002237227209 */ /* 0x000fc60007810000 */
[----:B------:R-:W4:Y:S01]  /*ed20*/  MUFU.TANH R86, R86 ;  /* 0x0000005600567308 */ /* 0x000f220000002400 */
[----:B---3--:R-:W-:Y:S02]  /*ed30*/  FSEL R57, R57, -INF , P3 ;  /* 0xff80000039397808 */ /* 0x008fe40001800000 */
[----:B------:R-:W-:Y:S02]  /*ed40*/  ISETP.GT.AND P3, PT, R30, 0x78, PT ;  /* 0x000000781e00780c */ /* 0x000fe40003f64270 */
[----:B------:R-:W-:-:S03]  /*ed50*/  FMNMX.FTZ R34, R57, R34, !PT ;  /* 0x0000002239227209 */ /* 0x000fc60007810000 */
[----:B------:R-:W3:Y:S01]  /*ed60*/  MUFU.TANH R63, R87 ;  /* 0x00000057003f7308 */ /* 0x000ee20000002400 */
[----:B--2---:R-:W-:Y:S02]  /*ed70*/  FSEL R59, R59, -INF , P4 ;  /* 0xff8000003b3b7808 */ /* 0x004fe40002000000 */
[----:B------:R-:W-:Y:S02]  /*ed80*/  ISETP.GT.AND P4, PT, R30, 0x79, PT ;  /* 0x000000791e00780c */ /* 0x000fe40003f84270 */
[----:B------:R-:W-:-:S03]  /*ed90*/  FMNMX.FTZ R34, R59, R34, !PT ;  /* 0x000000223b227209 */ /* 0x000fc60007810000 */
[----:B------:R-:W-:Y:S01]  /*eda0*/  MUFU.TANH R3, R3 ;  /* 0x0000000300037308 */ /* 0x000fe20000002400 */
[----:B----4-:R-:W-:-:S04]  /*edb0*/  FSEL R61, R86, -INF , P3 ;  /* 0xff800000563d7808 */ /* 0x010fc80001800000 */
[----:B------:R-:W-:-:S03]  /*edc0*/  FMNMX.FTZ R34, R61, R34, !PT ;  /* 0x000000223d227209 */ /* 0x000fc60007810000 */
[----:B------:R-:W2:Y:S01]  /*edd0*/  MUFU.TANH R5, R5 ;  /* 0x0000000500057308 */ /* 0x000ea20000002400 */
[----:B---3--:R-:W-:Y:S02]  /*ede0*/  FSEL R63, R63, -INF , P4 ;  /* 0xff8000003f3f7808 */ /* 0x008fe40002000000 */
[----:B------:R-:W-:Y:S02]  /*edf0*/  ISETP.GT.AND P4, PT, R105, RZ, PT ;  /* 0x000000ff6900720c */ /* 0x000fe40003f84270 */
[----:B------:R-:W-:-:S03]  /*ee00*/  FMNMX.FTZ R34, R63, R34, !PT ;  /* 0x000000223f227209 */ /* 0x000fc60007810000 */
[----:B------:R-:W-:Y:S02]  /*ee10*/  MUFU.TANH R6, R6 ;  /* 0x0000000600067308 */ /* 0x000fe40000002400 */
[----:B------:R-:W3:Y:S06]  /*ee20*/  SHFL.BFLY PT, R75, R34, 0x2, 0x1f ;  /* 0x0c401f00224b7f89 */ /* 0x000eec00000e0000 */
[----:B------:R-:W-:Y:S01]  /*ee30*/  MUFU.TANH R40, R7 ;  /* 0x0000000700287308 */ /* 0x000fe20000002400 */
[----:B--2---:R-:W-:-:S07]  /*ee40*/  FSEL R36, R5, -INF , P5 ;  /* 0xff80000005247808 */ /* 0x004fce0002800000 */
[----:B------:R-:W2:Y:S08]  /*ee50*/  MUFU.TANH R8, R8 ;  /* 0x0000000800087308 */ /* 0x000eb00000002400 */
[----:B------:R-:W-:Y:S01]  /*ee60*/  MUFU.TANH R9, R9 ;  /* 0x0000000900097308 */ /* 0x000fe20000002400 */
[----:B---3--:R-:W-:Y:S01]  /*ee70*/  FMNMX.FTZ R75, R34, R75, !PT ;  /* 0x0000004b224b7209 */ /* 0x008fe20007810000 */
[----:B------:R-:W-:Y:S01]  /*ee80*/  IMAD.U32 R34, RZ, RZ, UR5 ;  /* 0x00000005ff227e24 */ /* 0x000fe2000f8e00ff */
[----:B------:R-:W-:-:S03]  /*ee90*/  ULDC UR5, c[0x0][0x988] ;  /* 0x0002620000057ab9 */ /* 0x000fc60000000800 */
[----:B------:R-:W3:Y:S02]  /*eea0*/  SHFL.BFLY PT, R30, R75, 0x1, 0x1f ;  /* 0x0c201f004b1e7f89 */ /* 0x000ee400000e0000 */
[----:B------:R-:W4:Y:S08]  /*eeb0*/  MUFU.TANH R11, R11 ;  /* 0x0000000b000b7308 */ /* 0x000f300000002400 */
[----:B------:R1:W-:Y:S08]  /*eec0*/  MUFU.TANH R42, R65 ;  /* 0x00000041002a7308 */ /* 0x0003f00000002400 */
[----:B------:R-:W0:Y:S01]  /*eed0*/  MUFU.TANH R10, R10 ;  /* 0x0000000a000a7308 */ /* 0x000e220000002400 */
[----:B-1----:R-:W-:-:S02]  /*eee0*/  FSEL R65, R3, -INF , P4 ;  /* 0xff80000003417808 */ /* 0x002fc40002000000 */
[----:B------:R-:W-:Y:S02]  /*eef0*/  ISETP.GT.AND P4, PT, R105, 0x9, PT ;  /* 0x000000096900780c */ /* 0x000fe40003f84270 */
[----:B------:R-:W-:Y:S02]  /*ef00*/  FMNMX.FTZ R38, R65, R36, !PT ;  /* 0x0000002441267209 */ /* 0x000fe40007810000 */
[----:B---3--:R-:W-:Y:S01]  /*ef10*/  FMNMX.FTZ R7, R75, R30, !PT ;  /* 0x0000001e4b077209 */ /* 0x008fe20007810000 */
[----:B------:R-:W-:Y:S01]  /*ef20*/  MUFU.TANH R12, R12 ;  /* 0x0000000c000c7308 */ /* 0x000fe20000002400 */
[----:B--2---:R-:W-:Y:S02]  /*ef30*/  FSEL R5, R8, -INF , P4 ;  /* 0xff80000008057808 */ /* 0x004fe40002000000 */
[C---:B------:R-:W-:Y:S01]  /*ef40*/  FSETP.NEU.FTZ.AND P3, PT, R7.reuse, -INF , PT ;  /* 0xff8000000700780b */ /* 0x040fe20003f7d000 */
[----:B------:R-:W-:Y:S01]  /*ef50*/  FMUL.FTZ R30, R7, R34 ;  /* 0x00000022071e7220 */ /* 0x000fe20000410000 */
[----:B------:R-:W-:-:S03]  /*ef60*/  ISETP.GT.AND P4, PT, R105, 0x11, PT ;  /* 0x000000116900780c */ /* 0x000fc60003f84270 */
[----:B------:R-:W1:Y:S01]  /*ef70*/  MUFU.TANH R13, R13 ;  /* 0x0000000d000d7308 */ /* 0x000e620000002400 */
[----:B------:R-:W-:Y:S02]  /*ef80*/  FSEL R30, R30, RZ, P3 ;  /* 0x000000ff1e1e7208 */ /* 0x000fe40001800000 */
[----:B------:R-:W-:Y:S02]  /*ef90*/  ISETP.GT.AND P3, PT, R105, 0x8, PT ;  /* 0x000000086900780c */ /* 0x000fe40003f64270 */
[----:B----4-:R-:W-:Y:S01]  /*efa0*/  FSEL R11, R11, -INF , P4 ;  /* 0xff8000000b0b7808 */ /* 0x010fe20002000000 */
[-CC-:B------:R-:W-:Y:S01]  /*efb0*/  FFMA.FTZ R173, R95, R34.reuse, -R30.reuse ;  /* 0x000000225fad7223 */ /* 0x180fe2000001081e */
[----:B------:R-:W-:Y:S01]  /*efc0*/  FSEL R3, R6, -INF , P3 ;  /* 0xff80000006037808 */ /* 0x000fe20001800000 */
[----:B------:R-:W-:Y:S01]  /*efd0*/  MUFU.TANH R15, R15 ;  /* 0x0000000f000f7308 */ /* 0x000fe20000002400 */
[----:B------:R-:W-:Y:S01]  /*efe0*/  ISETP.GT.AND P3, PT, R105, 0x10, PT ;  /* 0x000000106900780c */ /* 0x000fe20003f64270 */
[--C-:B------:R-:W-:Y:S01]  /*eff0*/  FFMA.FTZ R179, R99, R34, -R30.reuse ;  /* 0x0000002263b37223 */ /* 0x100fe2000001081e */
[----:B------:R-:W-:Y:S01]  /*f000*/  FMNMX.FTZ R38, R3, R38, !PT ;  /* 0x0000002603267209 */ /* 0x000fe20007810000 */
[-CC-:B------:R-:W-:Y:S01]  /*f010*/  FFMA.FTZ R8, R101, R34.reuse, -R30.reuse ;  /* 0x0000002265087223 */ /* 0x180fe2000001081e */
[----:B------:R-:W-:Y:S01]  /*f020*/  FSEL R9, R9, -INF , P3 ;  /* 0xff80000009097808 */ /* 0x000fe20001800000 */
[--C-:B------:R-:W-:Y:S01]  /*f030*/  FFMA.FTZ R175, R91, R34, -R30.reuse ;  /* 0x000000225baf7223 */ /* 0x100fe2000001081e */
[----:B------:R-:W-:Y:S01]  /*f040*/  FMNMX.FTZ R38, R5, R38, !PT ;  /* 0x0000002605267209 */ /* 0x000fe20007810000 */
[----:B------:R-:W2:Y:S01]  /*f050*/  MUFU.TANH R14, R14 ;  /* 0x0000000e000e7308 */ /* 0x000ea20000002400 */
[----:B------:R-:W-:Y:S01]  /*f060*/  ISETP.GT.AND P3, PT, R105, 0x18, PT ;  /* 0x000000186900780c */ /* 0x000fe20003f64270 */
[--C-:B------:R-:W-:Y:S01]  /*f070*/  FFMA.FTZ R171, R53, R34, -R30.reuse ;  /* 0x0000002235ab7223 */ /* 0x100fe2000001081e */
[----:B------:R-:W-:Y:S01]  /*f080*/  FMNMX.FTZ R38, R9, R38, !PT ;  /* 0x0000002609267209 */ /* 0x000fe20007810000 */
[-CC-:B------:R-:W-:Y:S01]  /*f090*/  FFMA.FTZ R169, R71, R34.reuse, -R30.reuse ;  /* 0x0000002247a97223 */ /* 0x180fe2000001081e */
[----:B------:R-:W-:Y:S01]  /*f0a0*/  ISETP.GT.AND P4, PT, R105, 0x19, PT ;  /* 0x000000196900780c */ /* 0x000fe20003f84270 */
[--C-:B------:R-:W-:Y:S01]  /*f0b0*/  FFMA.FTZ R153, R33, R34, -R30.reuse ;  /* 0x0000002221997223 */ /* 0x100fe2000001081e */
[----:B------:R-:W-:Y:S01]  /*f0c0*/  FMNMX.FTZ R38, R11, R38, !PT ;  /* 0x000000260b267209 */ /* 0x000fe20007810000 */
[----:B------:R0:W-:Y:S01]  /*f0d0*/  MUFU.TANH R44, R69 ;  /* 0x00000045002c7308 */ /* 0x0001e20000002400 */
        /* <DEDUP_REMOVED lines=8> */
[----:B0-----:R-:W-:Y:S01]  /*f160*/  FSEL R69, R10, -INF , P3 ;  /* 0xff8000000a457808 */ /* 0x001fe20001800000 */
[-CC-:B------:R-:W-:Y:S01]  /*f170*/  FFMA.FTZ R10, R97, R34.reuse, -R30.reuse ;  /* 0x00000022610a7223 */ /* 0x180fe2000001081e */
[----:B------:R-:W-:Y:S01]  /*f180*/  ISETP.GT.AND P3, PT, R105, 0x20, PT ;  /* 0x000000206900780c */ /* 0x000fe20003f64270 */
[--C-:B------:R-:W-:Y:S01]  /*f190*/  FFMA.FTZ R161, R47, R34, -R30.reuse ;  /* 0x000000222fa17223 */ /* 0x100fe2000001081e */
[----:B------:R-:W-:Y:S01]  /*f1a0*/  FMNMX.FTZ R38, R69, R38, !PT ;  /* 0x0000002645267209 */ /* 0x000fe20007810000 */
[-CC-:B------:R-:W-:Y:S01]  /*f1b0*/  FFMA.FTZ R159, R43, R34.reuse, -R30.reuse ;  /* 0x000000222b9f7223 */ /* 0x180fe2000001081e */
[----:B-1----:R-:W-:Y:S01]  /*f1c0*/  FSEL R79, R13, -INF , P3 ;  /* 0xff8000000d4f7808 */ /* 0x002fe20001800000 */
[----:B------:R0:W-:Y:S01]  /*f1d0*/  MUFU.TANH R46, R73 ;  /* 0x00000049002e7308 */ /* 0x0001e20000002400 */
[----:B------:R-:W-:Y:S01]  /*f1e0*/  ISETP.GT.AND P3, PT, R105, 0x28, PT ;  /* 0x000000286900780c */ /* 0x000fe20003f64270 */
[-CC-:B------:R-:W-:Y:S01]  /*f1f0*/  FFMA.FTZ R163, R51, R34.reuse, -R30.reuse ;  /* 0x0000002233a37223 */ /* 0x180fe2000001081e */
[-CC-:B------:R-:W-:Y:S01]  /*f200*/  FFMA.FTZ R165, R57, R34.reuse, -R30.reuse ;  /* 0x0000002239a57223 */ /* 0x180fe2000001081e */
[-CC-:B------:R-:W-:Y:S01]  /*f210*/  FFMA.FTZ R59, R59, R34.reuse, -R30.reuse ;  /* 0x000000223b3b7223 */ /* 0x180fe2000001081e */
[----:B--2---:R-:W-:Y:S01]  /*f220*/  FSEL R83, R14, -INF , P3 ;  /* 0xff8000000e537808 */ /* 0x004fe20001800000 */
[-CC-:B------:R-:W-:Y:S01]  /*f230*/  FFMA.FTZ R14, R89, R34.reuse, -R30.reuse ;  /* 0x00000022590e7223 */ /* 0x180fe2000001081e */
[----:B------:R-:W-:Y:S01]  /*f240*/  ISETP.GT.AND P3, PT, R105, 0x30, PT ;  /* 0x000000306900780c */ /* 0x000fe20003f64270 */
[----:B------:R-:W1:Y:S01]  /*f250*/  MUFU.TANH R21, R21 ;  /* 0x0000001500157308 */ /* 0x000e620000002400 */
[----:B0-----:R-:W-:Y:S01]  /*f260*/  FSEL R73, R12, -INF , P4 ;  /* 0xff8000000c497808 */ /* 0x001fe20002000000 */
[-CC-:B------:R-:W-:Y:S01]  /*f270*/  FFMA.FTZ R12, R93, R34.reuse, -R30.reuse ;  /* 0x000000225d0c7223 */ /* 0x180fe2000001081e */
[----:B------:R-:W-:Y:S01]  /*f280*/  ISETP.GT.AND P4, PT, R105, 0x21, PT ;  /* 0x000000216900780c */ /* 0x000fe20003f84270 */
[----:B------:R-:W-:Y:S01]  /*f290*/  FFMA.FTZ R167, R61, R34, -R30 ;  /* 0x000000223da77223 */ /* 0x000fe2000001081e */
[----:B------:R-:W-:Y:S01]  /*f2a0*/  FMNMX.FTZ R38, R73, R38, !PT ;  /* 0x0000002649267209 */ /* 0x000fe20007810000 */
[----:B------:R-:W-:Y:S01]  /*f2b0*/  @P2 IMAD.HI.U32 R51, R191, R52, RZ ;  /* 0x00000034bf332227 */ /* 0x000fe200078e00ff */
[----:B------:R-:W-:Y:S01]  /*f2c0*/  CS2R R112, SRZ ;  /* 0x0000000000707805 */ /* 0x000fe2000001ff00 */
[----:B------:R-:W-:Y:S01]  /*f2d0*/  MUFU.TANH R25, R25 ;  /* 0x0000001900197308 */ /* 0x000fe20000002400 */
[----:B------:R-:W-:-:S02]  /*f2e0*/  FMNMX.FTZ R38, R79, R38, !PT ;  /* 0x000000264f267209 */ /* 0x000fc40007810000 */
[----:B------:R-:W-:Y:S02]  /*f2f0*/  CS2R R108, SRZ ;  /* 0x00000000006c7805 */ /* 0x000fe4000001ff00 */
[----:B------:R-:W-:Y:S02]  /*f300*/  CS2R R106, SRZ ;  /* 0x00000000006a7805 */ /* 0x000fe4000001ff00 */
[----:B------:R-:W-:Y:S02]  /*f310*/  CS2R R102, SRZ ;  /* 0x0000000000667805 */ /* 0x000fe4000001ff00 */
[----:B------:R-:W-:Y:S01]  /*f320*/  CS2R R88, SRZ ;  /* 0x0000000000587805 */ /* 0x000fe2000001ff00 */
[----:B------:R0:W-:Y:S01]  /*f330*/  MUFU.TANH R48, R81 ;  /* 0x0000005100307308 */ /* 0x0001e20000002400 */
[----:B-1----:R-:W-:Y:S02]  /*f340*/  FSEL R87, R21, -INF , P3 ;  /* 0xff80000015577808 */ /* 0x002fe40001800000 */
[----:B------:R-:W-:-:S05]  /*f350*/  ISETP.GT.AND P3, PT, R105, 0x38, PT ;  /* 0x000000386900780c */ /* 0x000fca0003f64270 */
[----:B------:R-:W1:Y:S01]  /*f360*/  MUFU.TANH R24, R24 ;  /* 0x0000001800187308 */ /* 0x000e620000002400 */
[----:B0-----:R-:W-:Y:S02]  /*f370*/  FSEL R81, R15, -INF , P4 ;  /* 0xff8000000f517808 */ /* 0x001fe40002000000 */
[----:B------:R-:W-:Y:S02]  /*f380*/  ISETP.GT.AND P4, PT, R105, 0x29, PT ;  /* 0x000000296900780c */ /* 0x000fe40003f84270 */
[----:B------:R-:W-:-:S03]  /*f390*/  FMNMX.FTZ R38, R81, R38, !PT ;  /* 0x0000002651267209 */ /* 0x000fc60007810000 */
[----:B------:R-:W0:Y:S01]  /*f3a0*/  MUFU.TANH R28, R28 ;  /* 0x0000001c001c7308 */ /* 0x000e220000002400 */
[----:B------:R-:W-:-:S07]  /*f3b0*/  FMNMX.FTZ R38, R83, R38, !PT ;  /* 0x0000002653267209 */ /* 0x000fce0007810000 */
[----:B------:R2:W-:Y:S01]  /*f3c0*/  MUFU.TANH R50, R85 ;  /* 0x0000005500327308 */ /* 0x0005e20000002400 */
[----:B-1----:R-:W-:Y:S01]  /*f3d0*/  FSEL R97, R24, -INF , P3 ;  /* 0xff80000018617808 */ /* 0x002fe20001800000 */
[----:B------:R-:W-:Y:S01]  /*f3e0*/  FFMA.FTZ R24, R39, R34, -R30 ;  /* 0x0000002227187223 */ /* 0x000fe2000001081e */
[----:B------:R-:W-:-:S05]  /*f3f0*/  ISETP.GT.AND P3, PT, R105, 0x40, PT ;  /* 0x000000406900780c */ /* 0x000fca0003f64270 */
[----:B------:R-:W1:Y:S01]  /*f400*/  MUFU.TANH R29, R29 ;  /* 0x0000001d001d7308 */ /* 0x000e620000002400 */
[----:B--2---:R-:W-:Y:S01]  /*f410*/  FSEL R85, R20, -INF , P4 ;  /* 0xff80000014557808 */ /* 0x004fe20002000000 */
[----:B------:R-:W-:Y:S01]  /*f420*/  FFMA.FTZ R20, R67, R34, -R30 ;  /* 0x0000002243147223 */ /* 0x000fe2000001081e */
[----:B------:R-:W-:Y:S02]  /*f430*/  ISETP.GT.AND P4, PT, R105, 0x31, PT ;  /* 0x000000316900780c */ /* 0x000fe40003f84270 */
[----:B------:R-:W-:Y:S02]  /*f440*/  FMNMX.FTZ R38, R85, R38, !PT ;  /* 0x0000002655267209 */ /* 0x000fe40007810000 */
[----:B------:R-:W-:Y:S01]  /*f450*/  FSEL R95, R25, -INF , P4 ;  /* 0xff800000195f7808 */ /* 0x000fe20002000000 */
[----:B------:R-:W2:Y:S01]  /*f460*/  MUFU.TANH R32, R32 ;  /* 0x0000002000207308 */ /* 0x000ea20000002400 */
[----:B------:R-:W-:Y:S02]  /*f470*/  FMNMX.FTZ R38, R87, R38, !PT ;  /* 0x0000002657267209 */ /* 0x000fe40007810000 */
[----:B------:R-:W-:-:S02]  /*f480*/  ISETP.GT.AND P4, PT, R105, 0x39, PT ;  /* 0x000000396900780c */ /* 0x000fc40003f84270 */
[----:B------:R-:W-:Y:S02]  /*f490*/  FMNMX.FTZ R38, R95, R38, !PT ;  /* 0x000000265f267209 */ /* 0x000fe40007810000 */
[----:B0-----:R-:W-:Y:S01]  /*f4a0*/  FSEL R99, R28, -INF , P4 ;  /* 0xff8000001c637808 */ /* 0x001fe20002000000 */
[----:B------:R-:W0:Y:S01]  /*f4b0*/  MUFU.TANH R60, R60 ;  /* 0x0000003c003c7308 */ /* 0x000e220000002400 */
[----:B------:R-:W-:Y:S01]  /*f4c0*/  FMNMX.FTZ R38, R97, R38, !PT ;  /* 0x0000002661267209 */ /* 0x000fe20007810000 */
[----:B------:R-:W-:Y:S01]  /*f4d0*/  FFMA.FTZ R28, R31, R34, -R30 ;  /* 0x000000221f1c7223 */ /* 0x000fe2000001081e */
[----:B------:R-:W-:Y:S02]  /*f4e0*/  ISETP.GT.AND P4, PT, R105, 0x41, PT ;  /* 0x000000416900780c */ /* 0x000fe40003f84270 */
[----:B-1----:R-:W-:Y:S02]  /*f4f0*/  FSEL R101, R29, -INF , P3 ;  /* 0xff8000001d657808 */ /* 0x002fe40001800000 */
[----:B------:R-:W-:Y:S01]  /*f500*/  FMNMX.FTZ R38, R99, R38, !PT ;  /* 0x0000002663267209 */ /* 0x000fe20007810000 */
[----:B------:R-:W1:Y:S01]  /*f510*/  MUFU.TANH R64, R64 ;  /* 0x0000004000407308 */ /* 0x000e620000002400 */
[----:B------:R-:W-:-:S02]  /*f520*/  ISETP.GT.AND P3, PT, R105, 0x48, PT ;  /* 0x000000486900780c */ /* 0x000fc40003f64270 */
[----:B--2---:R-:W-:Y:S01]  /*f530*/  FSEL R93, R32, -INF , P4 ;  /* 0xff800000205d7808 */ /* 0x004fe20002000000 */
[----:B------:R-:W-:Y:S01]  /*f540*/  FFMA.FTZ R32, R35, R34, -R30 ;  /* 0x0000002223207223 */ /* 0x000fe2000001081e */
[----:B------:R-:W-:Y:S02]  /*f550*/  FMNMX.FTZ R38, R101, R38, !PT ;  /* 0x0000002665267209 */ /* 0x000fe40007810000 */
[----:B------:R-:W-:Y:S01]  /*f560*/  ISETP.GT.AND P4, PT, R105, 0x49, PT ;  /* 0x000000496900780c */ /* 0x000fe20003f84270 */
[----:B------:R-:W2:Y:S01]  /*f570*/  MUFU.TANH R68, R68 ;  /* 0x0000004400447308 */ /* 0x000ea20000002400 */
[----:B0-----:R-:W-:Y:S02]  /*f580*/  FSEL R91, R60, -INF , P3 ;  /* 0xff8000003c5b7808 */ /* 0x001fe40001800000 */
[----:B------:R-:W-:Y:S02]  /*f590*/  FMNMX.FTZ R38, R93, R38, !PT ;  /* 0x000000265d267209 */ /* 0x000fe40007810000 */
[----:B------:R-:W-:-:S02]  /*f5a0*/  ISETP.GT.AND P3, PT, R105, 0x50, PT ;  /* 0x000000506900780c */ /* 0x000fc40003f64270 */
[----:B------:R-:W-:Y:S01]  /*f5b0*/  FSEL R75, R40, -INF , P4 ;  /* 0xff800000284b7808 */ /* 0x000fe20002000000 */
        /* <DEDUP_REMOVED lines=8> */
[----:B------:R-:W-:Y:S02]  /*f640*/  FSEL R13, R42, -INF , P4 ;  /* 0xff8000002a0d7808 */ /* 0x000fe40002000000 */
[----:B------:R-:W-:Y:S02]  /*f650*/  FMNMX.FTZ R38, R29, R38, !PT ;  /* 0x000000261d267209 */ /* 0x000fe40007810000 */
[----:B------:R-:W-:Y:S01]  /*f660*/  ISETP.GT.AND P4, PT, R105, 0x59, PT ;  /* 0x000000596900780c */ /* 0x000fe20003f84270 */
[----:B------:R-:W3:Y:S01]  /*f670*/  MUFU.TANH R77, R77 ;  /* 0x0000004d004d7308 */ /* 0x000ee20000002400 */
[----:B--2---:R-:W-:Y:S02]  /*f680*/  FSEL R15, R68, -INF , P3 ;  /* 0xff800000440f7808 */ /* 0x004fe40001800000 */
[----:B------:R-:W-:Y:S02]  /*f690*/  FMNMX.FTZ R38, R13, R38, !PT ;  /* 0x000000260d267209 */ /* 0x000fe40007810000 */
[----:B------:R-:W-:-:S02]  /*f6a0*/  ISETP.GT.AND P3, PT, R105, 0x60, PT ;  /* 0x000000606900780c */ /* 0x000fc40003f64270 */
[----:B------:R-:W-:Y:S01]  /*f6b0*/  FSEL R25, R44, -INF , P4 ;  /* 0xff8000002c197808 */ /* 0x000fe20002000000 */
[----:B------:R-:W2:Y:S01]  /*f6c0*/  MUFU.TANH R80, R80 ;  /* 0x0000005000507308 */ /* 0x000ea20000002400 */
[----:B------:R-:W-:Y:S01]  /*f6d0*/  FMNMX.FTZ R38, R15, R38, !PT ;  /* 0x000000260f267209 */ /* 0x000fe20007810000 */
[----:B------:R-:W-:Y:S01]  /*f6e0*/  FFMA.FTZ R44, R55, R34, -R30 ;  /* 0x00000022372c7223 */ /* 0x000fe2000001081e */
[----:B------:R-:W-:Y:S02]  /*f6f0*/  ISETP.GT.AND P4, PT, R105, 0x61, PT ;  /* 0x000000616900780c */ /* 0x000fe40003f84270 */
[----:B0-----:R-:W-:Y:S02]  /*f700*/  FSEL R21, R72, -INF , P3 ;  /* 0xff80000048157808 */ /* 0x001fe40001800000 */
[----:B------:R-:W-:Y:S01]  /*f710*/  FMNMX.FTZ R38, R25, R38, !PT ;  /* 0x0000002619267209 */ /* 0x000fe20007810000 */
[----:B------:R-:W0:Y:S01]  /*f720*/  MUFU.TANH R84, R84 ;  /* 0x0000005400547308 */ /* 0x000e220000002400 */
[----:B------:R-:W-:-:S02]  /*f730*/  ISETP.GT.AND P3, PT, R105, 0x68, PT ;  /* 0x000000686900780c */ /* 0x000fc40003f64270 */
[----:B------:R-:W-:Y:S02]  /*f740*/  FSEL R53, R46, -INF , P4 ;  /* 0xff8000002e357808 */ /* 0x000fe40002000000 */
[----:B------:R-:W-:Y:S02]  /*f750*/  FMNMX.FTZ R38, R21, R38, !PT ;  /* 0x0000002615267209 */ /* 0x000fe40007810000 */
[----:B------:R-:W-:Y:S01]  /*f760*/  ISETP.GT.AND P4, PT, R105, 0x69, PT ;  /* 0x000000696900780c */ /* 0x000fe20003f84270 */
[----:B------:R-:W-:Y:S01]  /*f770*/  MUFU.EX2 R181, R181 ;  /* 0x000000b500b57308 */ /* 0x000fe20000000800 */
[----:B-1----:R-:W-:Y:S02]  /*f780*/  FSEL R67, R76, -INF , P3 ;  /* 0xff8000004c437808 */ /* 0x002fe40001800000 */
[----:B------:R-:W-:Y:S02]  /*f790*/  FMNMX.FTZ R38, R53, R38, !PT ;  /* 0x0000002635267209 */ /* 0x000fe40007810000 */
[----:B------:R-:W-:-:S02]  /*f7a0*/  ISETP.GT.AND P3, PT, R105, 0x70, PT ;  /* 0x000000706900780c */ /* 0x000fc40003f64270 */
[----:B---3--:R-:W-:Y:S01]  /*f7b0*/  FSEL R39, R77, -INF , P4 ;  /* 0xff8000004d277808 */ /* 0x008fe20002000000 */
[----:B------:R1:W3:Y:S01]  /*f7c0*/  MUFU.EX2 R26, R111 ;  /* 0x0000006f001a7308 */ /* 0x0002e20000000800 */
[----:B------:R-:W-:Y:S02]  /*f7d0*/  FMNMX.FTZ R38, R67, R38, !PT ;  /* 0x0000002643267209 */ /* 0x000fe40007810000 */
[----:B------:R-:W-:Y:S02]  /*f7e0*/  ISETP.GT.AND P4, PT, R105, 0x71, PT ;  /* 0x000000716900780c */ /* 0x000fe40003f84270 */
[----:B--2---:R-:W-:Y:S02]  /*f7f0*/  FSEL R71, R80, -INF , P3 ;  /* 0xff80000050477808 */ /* 0x004fe40001800000 */
[----:B------:R-:W-:Y:S01]  /*f800*/  FMNMX.FTZ R38, R39, R38, !PT ;  /* 0x0000002627267209 */ /* 0x000fe20007810000 */
[----:B------:R-:W2:Y:S01]  /*f810*/  MUFU.EX2 R183, R183 ;  /* 0x000000b700b77308 */ /* 0x000ea20000000800 */
[----:B------:R-:W-:-:S02]  /*f820*/  ISETP.GT.AND P3, PT, R105, 0x78, PT ;  /* 0x000000786900780c */ /* 0x000fc40003f64270 */
[----:B-1----:R-:W-:Y:S02]  /*f830*/  CS2R R110, SRZ ;  /* 0x00000000006e7805 */ /* 0x002fe4000001ff00 */
[----:B------:R-:W-:Y:S02]  /*f840*/  FSEL R33, R48, -INF , P4 ;  /* 0xff80000030217808 */ /* 0x000fe40002000000 */
[----:B------:R-:W-:Y:S02]  /*f850*/  FMNMX.FTZ R38, R71, R38, !PT ;  /* 0x0000002647267209 */ /* 0x000fe40007810000 */
[----:B------:R-:W-:Y:S01]  /*f860*/  ISETP.GT.AND P4, PT, R105, 0x79, PT ;  /* 0x000000796900780c */ /* 0x000fe20003f84270 */
[----:B------:R-:W1:Y:S01]  /*f870*/  MUFU.EX2 R6, R6 ;  /* 0x0000000600067308 */ /* 0x000e620000000800 */
[----:B0-----:R-:W-:Y:S02]  /*f880*/  FSEL R77, R84, -INF , P3 ;  /* 0xff800000544d7808 */ /* 0x001fe40001800000 */
[----:B------:R-:W-:-:S02]  /*f890*/  CS2R R104, SRZ ;  /* 0x0000000000687805 */ /* 0x000fc4000001ff00 */
[----:B------:R-:W-:Y:S02]  /*f8a0*/  FMNMX.FTZ R38, R33, R38, !PT ;  /* 0x0000002621267209 */ /* 0x000fe40007810000 */
[----:B------:R-:W-:Y:S02]  /*f8b0*/  FSEL R31, R50, -INF , P4 ;  /* 0xff800000321f7808 */ /* 0x000fe40002000000 */
[----:B------:R-:W-:Y:S01]  /*f8c0*/  FMNMX.FTZ R38, R77, R38, !PT ;  /* 0x000000264d267209 */ /* 0x000fe20007810000 */
[----:B------:R-:W0:Y:S03]  /*f8d0*/  MUFU.EX2 R177, R177 ;  /* 0x000000b100b17308 */ /* 0x000e260000000800 */
[----:B------:R-:W-:Y:S01]  /*f8e0*/  FMNMX.FTZ R27, R31, R38, !PT ;  /* 0x000000261f1b7209 */ /* 0x000fe20007810000 */
[----:B------:R-:W-:-:S04]  /*f8f0*/  FFMA.FTZ R38, R41, R34, -R30 ;  /* 0x0000002229267223 */ /* 0x000fc8000001081e */
[----:B------:R-:W4:Y:S01]  /*f900*/  SHFL.BFLY PT, R42, R27, 0x2, 0x1f ;  /* 0x0c401f001b2a7f89 */ /* 0x000f2200000e0000 */
[----:B------:R-:W0:Y:S08]  /*f910*/  MUFU.EX2 R8, R8 ;  /* 0x0000000800087308 */ /* 0x000e300000000800 */
[----:B------:R-:W0:Y:S08]  /*f920*/  MUFU.EX2 R179, R179 ;  /* 0x000000b300b37308 */ /* 0x000e300000000800 */
[----:B------:R-:W0:Y:S01]  /*f930*/  MUFU.EX2 R10, R10 ;  /* 0x0000000a000a7308 */ /* 0x000e220000000800 */
[----:B----4-:R-:W-:-:S07]  /*f940*/  FMNMX.FTZ R37, R27, R42, !PT ;  /* 0x0000002a1b257209 */ /* 0x010fce0007810000 */
[----:B------:R-:W4:Y:S01]  /*f950*/  MUFU.EX2 R173, R173 ;  /* 0x000000ad00ad7308 */ /* 0x000f220000000800 */
[-CC-:B------:R-:W-:Y:S01]  /*f960*/  FFMA.FTZ R42, R49, R34.reuse, -R30.reuse ;  /* 0x00000022312a7223 */ /* 0x180fe2000001081e */
[----:B------:R-:W-:Y:S01]  /*f970*/  FFMA.FTZ R30, R63, R34, -R30 ;  /* 0x000000223f1e7223 */ /* 0x000fe2000001081e */
[----:B------:R-:W3:Y:S05]  /*f980*/  SHFL.BFLY PT, R46, R37, 0x1, 0x1f ;  /* 0x0c201f00252e7f89 */ /* 0x000eea00000e0000 */
[----:B------:R-:W-:Y:S08]  /*f990*/  MUFU.EX2 R12, R12 ;  /* 0x0000000c000c7308 */ /* 0x000ff00000000800 */
[----:B------:R-:W-:Y:S08]  /*f9a0*/  MUFU.EX2 R175, R175 ;  /* 0x000000af00af7308 */ /* 0x000ff00000000800 */
[----:B------:R-:W-:Y:S01]  /*f9b0*/  MUFU.EX2 R14, R14 ;  /* 0x0000000e000e7308 */ /* 0x000fe20000000800 */
[----:B---3--:R-:W-:-:S04]  /*f9c0*/  FMNMX.FTZ R35, R37, R46, !PT ;  /* 0x0000002e25237209 */ /* 0x008fc80007810000 */
        /* <DEDUP_REMOVED lines=15> */
[----:B-1----:R-:W-:Y:S01]  /*fac0*/  FADD.FTZ R36, R6, R45 ;  /* 0x0000002d06247221 */ /* 0x002fe20000010000 */
[-CC-:B------:R-:W-:Y:S01]  /*fad0*/  FFMA.FTZ R9, R73, R34.reuse, -R48.reuse ;  /* 0x0000002249097223 */ /* 0x180fe20000010830 */
[-CC-:B------:R-:W-:Y:S01]  /*fae0*/  FFMA.FTZ R172, R79, R34.reuse, -R48.reuse ;  /* 0x000000224fac7223 */ /* 0x180fe20000010830 */
[-C--:B------:R-:W-:Y:S01]  /*faf0*/  FFMA.FTZ R11, R81, R34.reuse, -R48 ;  /* 0x00000022510b7223 */ /* 0x080fe20000010830 */
[----:B0-----:R-:W-:Y:S01]  /*fb00*/  FADD.FTZ R47, R177, R36 ;  /* 0x00000024b12f7221 */ /* 0x001fe20000010000 */
[----:B------:R-:W0:Y:S01]  /*fb10*/  MUFU.EX2 R27, R27 ;  /* 0x0000001b001b7308 */ /* 0x000e220000000800 */
[-CC-:B------:R-:W-:Y:S01]  /*fb20*/  FFMA.FTZ R174, R83, R34.reuse, -R48.reuse ;  /* 0x0000002253ae7223 */ /* 0x180fe20000010830 */
[-CC-:B------:R-:W-:Y:S01]  /*fb30*/  FFMA.FTZ R37, R85, R34.reuse, -R48.reuse ;  /* 0x0000002255257223 */ /* 0x180fe20000010830 */
[----:B------:R-:W-:Y:S01]  /*fb40*/  FADD.FTZ R36, R8, R47 ;  /* 0x0000002f08247221 */ /* 0x000fe20000010000 */
[-CC-:B------:R-:W-:Y:S01]  /*fb50*/  FFMA.FTZ R168, R87, R34.reuse, -R48.reuse ;  /* 0x0000002257a87223 */ /* 0x180fe20000010830 */
[-CC-:B------:R-:W-:Y:S01]  /*fb60*/  FFMA.FTZ R41, R95, R34.reuse, -R48.reuse ;  /* 0x000000225f297223 */ /* 0x180fe20000010830 */
[-C--:B------:R-:W-:Y:S01]  /*fb70*/  FFMA.FTZ R170, R97, R34.reuse, -R48 ;  /* 0x0000002261aa7223 */ /* 0x080fe20000010830 */
[----:B------:R-:W-:Y:S01]  /*fb80*/  FADD.FTZ R49, R179, R36 ;  /* 0x00000024b3317221 */ /* 0x000fe20000010000 */
[----:B------:R-:W1:Y:S01]  /*fb90*/  MUFU.EX2 R182, R182 ;  /* 0x000000b600b67308 */ /* 0x000e620000000800 */
[-CC-:B------:R-:W-:Y:S01]  /*fba0*/  FFMA.FTZ R43, R99, R34.reuse, -R48.reuse ;  /* 0x00000022632b7223 */ /* 0x180fe20000010830 */
[-CC-:B------:R-:W-:Y:S01]  /*fbb0*/  FFMA.FTZ R13, R13, R34.reuse, -R48.reuse ;  /* 0x000000220d0d7223 */ /* 0x180fe20000010830 */
[----:B------:R-:W-:Y:S01]  /*fbc0*/  FADD.FTZ R50, R10, R49 ;  /* 0x000000310a327221 */ /* 0x000fe20000010000 */
[-CC-:B------:R-:W-:Y:S01]  /*fbd0*/  FFMA.FTZ R152, R101, R34.reuse, -R48.reuse ;  /* 0x0000002265987223 */ /* 0x180fe20000010830 */
[-CC-:B------:R-:W-:Y:S01]  /*fbe0*/  FFMA.FTZ R45, R93, R34.reuse, -R48.reuse ;  /* 0x000000225d2d7223 */ /* 0x180fe20000010830 */
[-C--:B------:R-:W-:Y:S01]  /*fbf0*/  FFMA.FTZ R154, R91, R34.reuse, -R48 ;  /* 0x000000225b9a7223 */ /* 0x080fe20000010830 */
[----:B----4-:R-:W-:Y:S01]  /*fc00*/  FADD.FTZ R49, R173, R50 ;  /* 0x00000032ad317221 */ /* 0x010fe20000010000 */
[----:B------:R-:W2:Y:S01]  /*fc10*/  MUFU.EX2 R3, R3 ;  /* 0x0000000300037308 */ /* 0x000ea20000000800 */
[----:B0-----:R-:W-:Y:S01]  /*fc20*/  FADD.FTZ R47, R180, R27 ;  /* 0x0000001bb42f7221 */ /* 0x001fe20000010000 */
[-CC-:B------:R-:W-:Y:S01]  /*fc30*/  FFMA.FTZ R75, R75, R34.reuse, -R48.reuse ;  /* 0x000000224b4b7223 */ /* 0x180fe20000010830 */
[-CC-:B------:R-:W-:Y:S01]  /*fc40*/  FFMA.FTZ R25, R25, R34.reuse, -R48.reuse ;  /* 0x0000002219197223 */ /* 0x180fe20000010830 */
[-CC-:B------:R-:W-:Y:S01]  /*fc50*/  FFMA.FTZ R29, R29, R34.reuse, -R48.reuse ;  /* 0x000000221d1d7223 */ /* 0x180fe20000010830 */
[-CC-:B------:R-:W-:Y:S01]  /*fc60*/  FFMA.FTZ R15, R15, R34.reuse, -R48.reuse ;  /* 0x000000220f0f7223 */ /* 0x180fe20000010830 */
[----:B------:R-:W-:Y:S01]  /*fc70*/  F2FP.F16.F32.PACK_AB R183, R6, R183 ;  /* 0x000000b706b7723e */ /* 0x000fe200000000ff */
[-CC-:B------:R-:W-:Y:S01]  /*fc80*/  FFMA.FTZ R21, R21, R34.reuse, -R48.reuse ;  /* 0x0000002215157223 */ /* 0x180fe20000010830 */
[----:B------:R-:W0:Y:S01]  /*fc90*/  MUFU.EX2 R176, R176 ;  /* 0x000000b000b07308 */ /* 0x000e220000000800 */
[----:B-1----:R-:W-:Y:S01]  /*fca0*/  FADD.FTZ R36, R182, R47 ;  /* 0x0000002fb6247221 */ /* 0x002fe20000010000 */
[-CC-:B------:R-:W-:Y:S01]  /*fcb0*/  FFMA.FTZ R53, R53, R34.reuse, -R48.reuse ;  /* 0x0000002235357223 */ /* 0x180fe20000010830 */
[--C-:B------:R-:W-:Y:S01]  /*fcc0*/  FFMA.FTZ R67, R67, R34, -R48.reuse ;  /* 0x0000002243437223 */ /* 0x100fe20000010830 */
[----:B------:R-:W-:Y:S01]  /*fcd0*/  IMAD.MOV.U32 R50, RZ, RZ, R191 ;  /* 0x000000ffff327224 */ /* 0x000fe200078e00bf */
[----:B------:R-:W-:Y:S01]  /*fce0*/  @P2 SHF.R.U32.HI R50, RZ, R54, R51 ;  /* 0x00000036ff322219 */ /* 0x000fe20000011633 */
[-CC-:B------:R-:W-:Y:S01]  /*fcf0*/  FFMA.FTZ R39, R39, R34.reuse, -R48.reuse ;  /* 0x0000002227277223 */ /* 0x180fe20000010830 */
[-C--:B------:R-:W-:Y:S01]  /*fd00*/  FFMA.FTZ R71, R71, R34.reuse, -R48 ;  /* 0x0000002247477223 */ /* 0x080fe20000010830 */
[----:B------:R-:W1:Y:S01]  /*fd10*/  MUFU.EX2 R5, R5 ;  /* 0x0000000500057308 */ /* 0x000e620000000800 */
[----:B--2---:R-:W-:Y:S01]  /*fd20*/  FADD.FTZ R47, R3, R36 ;  /* 0x00000024032f7221 */ /* 0x004fe20000010000 */
[----:B------:R-:W-:Y:S01]  /*fd30*/  FADD.FTZ R36, R12, R49 ;  /* 0x000000310c247221 */ /* 0x000fe20000010000 */
[----:B------:R-:W-:Y:S01]  /*fd40*/  IADD3 R50, R50, R193, -R192 ;  /* 0x000000c132327210 */ /* 0x000fe20007ffe8c0 */
[-CC-:B------:R-:W-:Y:S01]  /*fd50*/  FFMA.FTZ R33, R33, R34.reuse, -R48.reuse ;  /* 0x0000002221217223 */ /* 0x180fe20000010830 */
[-C--:B------:R-:W-:Y:S01]  /*fd60*/  FFMA.FTZ R77, R77, R34.reuse, -R48 ;  /* 0x000000224d4d7223 */ /* 0x080fe20000010830 */
[----:B------:R-:W-:Y:S01]  /*fd70*/  FADD.FTZ R49, R175, R36 ;  /* 0x00000024af317221 */ /* 0x000fe20000010000 */
[----:B------:R-:W-:Y:S01]  /*fd80*/  SHF.R.S32.HI R51, RZ, 0x1f, R50 ;  /* 0x0000001fff337819 */ /* 0x000fe20000011432 */
[----:B------:R-:W2:Y:S01]  /*fd90*/  MUFU.EX2 R178, R178 ;  /* 0x000000b200b27308 */ /* 0x000ea20000000800 */
[----:B0-----:R-:W-:Y:S01]  /*fda0*/  FADD.FTZ R0, R176, R47 ;  /* 0x0000002fb0007221 */ /* 0x001fe20000010000 */
[----:B------:R-:W-:Y:S01]  /*fdb0*/  FADD.FTZ R36, R14, R49 ;  /* 0x000000310e247221 */ /* 0x000fe20000010000 */
[----:B------:R-:W-:Y:S01]  /*fdc0*/  FFMA.FTZ R31, R31, R34, -R48 ;  /* 0x000000221f1f7223 */ /* 0x000fe20000010830 */
[----:B------:R-:W-:Y:S01]  /*fdd0*/  F2FP.F16.F32.PACK_AB R173, R12, R173 ;  /* 0x000000ad0cad723e */ /* 0x000fe200000000ff */
[----:B------:R-:W-:-:S02]  /*fde0*/  VIADD R12, R129, 0xfffffffe ;  /* 0xfffffffe810c7836 */ /* 0x000fc40000000000 */
[----:B------:R-:W-:Y:S01]  /*fdf0*/  FADD.FTZ R49, R169, R36 ;  /* 0x00000024a9317221 */ /* 0x000fe20000010000 */
[----:B------:R-:W-:Y:S01]  /*fe00*/  F2FP.F16.F32.PACK_AB R182, R3, R182 ;  /* 0x000000b603b6723e */ /* 0x000fe200000000ff */
[----:B------:R-:W0:Y:S01]  /*fe10*/  MUFU.EX2 R9, R9 ;  /* 0x0000000900097308 */ /* 0x000e220000000800 */
[C---:B-1----:R-:W-:Y:S01]  /*fe20*/  FADD.FTZ R47, R5.reuse, R0 ;  /* 0x00000000052f7221 */ /* 0x042fe20000010000 */
[----:B------:R-:W-:Y:S01]  /*fe30*/  FADD.FTZ R36, R20, R49 ;  /* 0x0000003114247221 */ /* 0x000fe20000010000 */
[----:B------:R-:W-:Y:S02]  /*fe40*/  F2FP.F16.F32.PACK_AB R176, R5, R176 ;  /* 0x000000b005b0723e */ /* 0x000fe400000000ff */
[----:B------:R-:W-:Y:S02]  /*fe50*/  CS2R R128, SRZ ;  /* 0x0000000000807805 */ /* 0x000fe4000001ff00 */
[----:B------:R-:W-:Y:S02]  /*fe60*/  F2FP.F16.F32.PACK_AB R181, R26, R181 ;  /* 0x000000b51ab5723e */ /* 0x000fe400000000ff */
[----:B------:R-:W-:-:S02]  /*fe70*/  CS2R R100, SRZ ;  /* 0x0000000000647805 */ /* 0x000fc4000001ff00 */
[----:B------:R-:W-:Y:S01]  /*fe80*/  F2FP.F16.F32.PACK_AB R177, R8, R177 ;  /* 0x000000b108b1723e */ /* 0x000fe200000000ff */
[----:B------:R-:W1:Y:S01]  /*fe90*/  MUFU.EX2 R172, R172 ;  /* 0x000000ac00ac7308 */ /* 0x000e620000000800 */
[----:B--2---:R-:W-:Y:S01]  /*fea0*/  FADD.FTZ R0, R178, R47 ;  /* 0x0000002fb2007221 */ /* 0x004fe20000010000 */
[----:B------:R-:W-:Y:S02]  /*feb0*/  F2FP.F16.F32.PACK_AB R179, R10, R179 ;  /* 0x000000b30ab3723e */ /* 0x000fe400000000ff */
[----:B------:R-:W-:Y:S02]  /*fec0*/  CS2R R98, SRZ ;  /* 0x0000000000627805 */ /* 0x000fe4000001ff00 */
[----:B------:R-:W-:Y:S02]  /*fed0*/  F2FP.F16.F32.PACK_AB R175, R14, R175 ;  /* 0x000000af0eaf723e */ /* 0x000fe400000000ff */
[----:B------:R-:W-:Y:S02]  /*fee0*/  CS2R R96, SRZ ;  /* 0x0000000000607805 */ /* 0x000fe4000001ff00 */
[----:B------:R-:W-:-:S02]  /*fef0*/  F2FP.F16.F32.PACK_AB R169, R20, R169 ;  /* 0x000000a914a9723e */ /* 0x000fc400000000ff */
[----:B------:R-:W-:Y:S01]  /*ff00*/  CS2R R94, SRZ ;  /* 0x00000000005e7805 */ /* 0x000fe2000001ff00 */
[----:B------:R-:W2:Y:S01]  /*ff10*/  MUFU.EX2 R171, R171 ;  /* 0x000000ab00ab7308 */ /* 0x000ea20000000800 */
[----:B0-----:R-:W-:Y:S01]  /*ff20*/  FADD.FTZ R47, R9, R0 ;  /* 0x00000000092f7221 */ /* 0x001fe20000010000 */
[----:B------:R-:W-:Y:S02]  /*ff30*/  F2FP.F16.F32.PACK_AB R180, R27, R180 ;  /* 0x000000b41bb4723e */ /* 0x000fe400000000ff */
[----:B------:R-:W-:Y:S02]  /*ff40*/  CS2R R92, SRZ ;  /* 0x00000000005c7805 */ /* 0x000fe4000001ff00 */
[----:B------:R-:W-:Y:S02]  /*ff50*/  F2FP.F16.F32.PACK_AB R178, R9, R178 ;  /* 0x000000b209b2723e */ /* 0x000fe400000000ff */
[----:B------:R-:W-:Y:S01]  /*ff60*/  CS2R R90, SRZ ;  /* 0x00000000005a7805 */ /* 0x000fe2000001ff00 */
        /* <DEDUP_REMOVED lines=14> */
[----:B------:R-:W-:Y:S01]  /*10050*/  MUFU.EX2 R168, R168 ;  /* 0x000000a800a87308 */ /* 0x000fe20000000800 */
[----:B-1----:R-:W-:-:S07]  /*10060*/  F2FP.F16.F32.PACK_AB R174, R37, R174 ;  /* 0x000000ae25ae723e */ /* 0x002fce00000000ff */
[----:B------:R-:W0:Y:S01]  /*10070*/  MUFU.EX2 R155, R155 ;  /* 0x0000009b009b7308 */ /* 0x000e220000000800 */
[C---:B--2---:R-:W-:Y:S01]  /*10080*/  FADD.FTZ R36, R28.reuse, R47 ;  /* 0x0000002f1c247221 */ /* 0x044fe20000010000 */
[----:B------:R-:W-:-:S06]  /*10090*/  F2FP.F16.F32.PACK_AB R153, R28, R153 ;  /* 0x000000991c99723e */ /* 0x000fcc00000000ff */
[----:B------:R-:W-:Y:S08]  /*100a0*/  MUFU.EX2 R41, R41 ;  /* 0x0000002900297308 */ /* 0x000ff00000000800 */
[----:B------:R-:W1:Y:S01]  /*100b0*/  MUFU.EX2 R32, R32 ;  /* 0x0000002000207308 */ /* 0x000e620000000800 */
[----:B0-----:R-:W-:-:S07]  /*100c0*/  FADD.FTZ R47, R155, R36 ;  /* 0x000000249b2f7221 */ /* 0x001fce0000010000 */
[----:B------:R-:W-:Y:S08]  /*100d0*/  MUFU.EX2 R170, R170 ;  /* 0x000000aa00aa7308 */ /* 0x000ff00000000800 */
[----:B------:R-:W0:Y:S01]  /*100e0*/  MUFU.EX2 R157, R157 ;  /* 0x0000009d009d7308 */ /* 0x000e220000000800 */
[C---:B-1----:R-:W-:Y:S01]  /*100f0*/  FADD.FTZ R36, R32.reuse, R47 ;  /* 0x0000002f20247221 */ /* 0x042fe20000010000 */
[----:B------:R-:W-:-:S06]  /*10100*/  F2FP.F16.F32.PACK_AB R155, R32, R155 ;  /* 0x0000009b209b723e */ /* 0x000fcc00000000ff */
[----:B------:R-:W-:Y:S08]  /*10110*/  MUFU.EX2 R43, R43 ;  /* 0x0000002b002b7308 */ /* 0x000ff00000000800 */
[----:B------:R1:W-:Y:S01]  /*10120*/  MUFU.EX2 R156, R13 ;  /* 0x0000000d009c7308 */ /* 0x0003e20000000800 */
[----:B0-----:R-:W-:-:S07]  /*10130*/  FADD.FTZ R47, R157, R36 ;  /* 0x000000249d2f7221 */ /* 0x001fce0000010000 */
[----:B------:R-:W0:Y:S01]  /*10140*/  MUFU.EX2 R38, R38 ;  /* 0x0000002600267308 */ /* 0x000e220000000800 */
[----:B-1----:R-:W-:-:S04]  /*10150*/  FADD.FTZ R13, R37, R0 ;  /* 0x00000000250d7221 */ /* 0x002fc80000010000 */
[----:B------:R-:W-:Y:S01]  /*10160*/  FADD.FTZ R0, R168, R13 ;  /* 0x0000000da8007221 */ /* 0x000fe20000010000 */
[C---:B------:R-:W-:Y:S02]  /*10170*/  F2FP.F16.F32.PACK_AB R168, R41.reuse, R168 ;  /* 0x000000a829a8723e */ /* 0x040fe400000000ff */
[----:B------:R-:W-:Y:S01]  /*10180*/  MUFU.EX2 R152, R152 ;  /* 0x0000009800987308 */ /* 0x000fe20000000800 */
[----:B------:R-:W-:-:S04]  /*10190*/  FADD.FTZ R13, R41, R0 ;  /* 0x00000000290d7221 */ /* 0x000fc80000010000 */
[----:B------:R-:W-:Y:S01]  /*101a0*/  FADD.FTZ R0, R170, R13 ;  /* 0x0000000daa007221 */ /* 0x000fe20000010000 */
[----:B------:R-:W-:Y:S02]  /*101b0*/  LEA.HI R13, R51, R50, RZ, 0x7 ;  /* 0x00000032330d7211 */ /* 0x000fe400078f38ff */
[----:B------:R-:W1:Y:S01]  /*101c0*/  MUFU.EX2 R159, R159 ;  /* 0x0000009f009f7308 */ /* 0x000e620000000800 */
[C---:B0-----:R-:W-:Y:S01]  /*101d0*/  FADD.FTZ R36, R38.reuse, R47 ;  /* 0x0000002f26247221 */ /* 0x041fe20000010000 */
[----:B------:R-:W-:Y:S02]  /*101e0*/  SHF.R.S32.HI R5, RZ, 0x7, R13 ;  /* 0x00000007ff057819 */ /* 0x000fe4000001140d */
[----:B------:R-:W-:Y:S02]  /*101f0*/  F2FP.F16.F32.PACK_AB R157, R38, R157 ;  /* 0x0000009d269d723e */ /* 0x000fe400000000ff */
[----:B------:R-:W-:Y:S02]  /*10200*/  VIMNMX R5, RZ, R5, !PT ;  /* 0x00000005ff057248 */ /* 0x000fe40007fe0100 */
[----:B------:R-:W-:Y:S01]  /*10210*/  MUFU.EX2 R45, R45 ;  /* 0x0000002d002d7308 */ /* 0x000fe20000000800 */
[----:B------:R-:W-:-:S02]  /*10220*/  F2FP.F16.F32.PACK_AB R170, R43, R170 ;  /* 0x000000aa2baa723e */ /* 0x000fc400000000ff */
[----:B------:R-:W-:-:S05]  /*10230*/  ISETP.GE.AND P3, PT, R12, R5, PT ;  /* 0x000000050c00720c */ /* 0x000fca0003f66270 */
[----:B------:R-:W0:Y:S01]  /*10240*/  MUFU.EX2 R40, R40 ;  /* 0x0000002800287308 */ /* 0x000e220000000800 */
[----:B-1----:R-:W-:-:S07]  /*10250*/  FADD.FTZ R47, R159, R36 ;  /* 0x000000249f2f7221 */ /* 0x002fce0000010000 */
[----:B------:R-:W1:Y:S08]  /*10260*/  MUFU.EX2 R154, R154 ;  /* 0x0000009a009a7308 */ /* 0x000e700000000800 */
[----:B------:R-:W2:Y:S01]  /*10270*/  MUFU.EX2 R161, R161 ;  /* 0x000000a100a17308 */ /* 0x000ea20000000800 */
[C---:B0-----:R-:W-:Y:S01]  /*10280*/  FADD.FTZ R6, R40.reuse, R47 ;  /* 0x0000002f28067221 */ /* 0x041fe20000010000 */
[----:B------:R-:W-:-:S06]  /*10290*/  F2FP.F16.F32.PACK_AB R159, R40, R159 ;  /* 0x0000009f289f723e */ /* 0x000fcc00000000ff */
[----:B------:R-:W0:Y:S08]  /*102a0*/  MUFU.EX2 R75, R75 ;  /* 0x0000004b004b7308 */ /* 0x000e300000000800 */
[----:B------:R3:W-:Y:S08]  /*102b0*/  MUFU.EX2 R158, R25 ;  /* 0x00000019009e7308 */ /* 0x0007f00000000800 */
[----:B------:R-:W4:Y:S01]  /*102c0*/  MUFU.EX2 R42, R42 ;  /* 0x0000002a002a7308 */ /* 0x000f220000000800 */
[----:B---3--:R-:W-:-:S04]  /*102d0*/  FADD.FTZ R25, R43, R0 ;  /* 0x000000002b197221 */ /* 0x008fc80000010000 */
[----:B------:R-:W-:Y:S01]  /*102e0*/  FADD.FTZ R0, R152, R25 ;  /* 0x0000001998007221 */ /* 0x000fe20000010000 */
[C---:B------:R-:W-:Y:S02]  /*102f0*/  F2FP.F16.F32.PACK_AB R152, R45.reuse, R152 ;  /* 0x000000982d98723e */ /* 0x040fe400000000ff */
[----:B------:R-:W3:Y:S01]  /*10300*/  MUFU.EX2 R29, R29 ;  /* 0x0000001d001d7308 */ /* 0x000ee20000000800 */
[----:B------:R-:W-:-:S04]  /*10310*/  FADD.FTZ R25, R45, R0 ;  /* 0x000000002d197221 */ /* 0x000fc80000010000 */
[----:B-1----:R-:W-:Y:S01]  /*10320*/  FADD.FTZ R0, R154, R25 ;  /* 0x000000199a007221 */ /* 0x002fe20000010000 */
[----:B--2---:R-:W-:Y:S01]  /*10330*/  FADD.FTZ R25, R161, R6 ;  /* 0x00000006a1197221 */ /* 0x004fe20000010000 */
[C---:B0-----:R-:W-:Y:S01]  /*10340*/  F2FP.F16.F32.PACK_AB R154, R75.reuse, R154 ;  /* 0x0000009a4b9a723e */ /* 0x041fe200000000ff */
[----:B------:R-:W0:Y:S01]  /*10350*/  MUFU.EX2 R163, R163 ;  /* 0x000000a300a37308 */ /* 0x000e220000000800 */
[----:B------:R-:W-:Y:S01]  /*10360*/  FADD.FTZ R0, R75, R0 ;  /* 0x000000004b007221 */ /* 0x000fe20000010000 */
[C---:B----4-:R-:W-:Y:S01]  /*10370*/  FADD.FTZ R6, R42.reuse, R25 ;  /* 0x000000192a067221 */ /* 0x050fe20000010000 */
[----:B------:R-:W-:-:S05]  /*10380*/  F2FP.F16.F32.PACK_AB R161, R42, R161 ;  /* 0x000000a12aa1723e */ /* 0x000fca00000000ff */
[----:B------:R-:W1:Y:S01]  /*10390*/  MUFU.EX2 R44, R44 ;  /* 0x0000002c002c7308 */ /* 0x000e620000000800 */
[----:B---3--:R-:W-:-:S04]  /*103a0*/  FADD.FTZ R25, R29, R0 ;  /* 0x000000001d197221 */ /* 0x008fc80000010000 */
[C---:B------:R-:W-:Y:S01]  /*103b0*/  FADD.FTZ R0, R156.reuse, R25 ;  /* 0x000000199c007221 */ /* 0x040fe20000010000 */
[----:B------:R-:W-:Y:S02]  /*103c0*/  F2FP.F16.F32.PACK_AB R156, R156, R29 ;  /* 0x0000001d9c9c723e */ /* 0x000fe400000000ff */
[----:B------:R-:W2:Y:S01]  /*103d0*/  MUFU.EX2 R15, R15 ;  /* 0x0000000f000f7308 */ /* 0x000ea20000000800 */
[----:B0-----:R-:W-:-:S07]  /*103e0*/  FADD.FTZ R47, R163, R6 ;  /* 0x00000006a32f7221 */ /* 0x001fce0000010000 */
[----:B------:R-:W-:Y:S01]  /*103f0*/  MUFU.EX2 R165, R165 ;  /* 0x000000a500a57308 */ /* 0x000fe20000000800 */
[C---:B-1----:R-:W-:Y:S01]  /*10400*/  FADD.FTZ R6, R44.reuse, R47 ;  /* 0x0000002f2c067221 */ /* 0x042fe20000010000 */
[----:B------:R-:W-:-:S06]  /*10410*/  F2FP.F16.F32.PACK_AB R163, R44, R163 ;  /* 0x000000a32ca3723e */ /* 0x000fcc00000000ff */
[----:B------:R-:W-:Y:S01]  /*10420*/  MUFU.EX2 R46, R59 ;  /* 0x0000003b002e7308 */ /* 0x000fe20000000800 */
[----:B--2---:R-:W-:-:S04]  /*10430*/  FADD.FTZ R25, R15, R0 ;  /* 0x000000000f197221 */ /* 0x004fc80000010000 */
[C---:B------:R-:W-:Y:S01]  /*10440*/  FADD.FTZ R0, R158.reuse, R25 ;  /* 0x000000199e007221 */ /* 0x040fe20000010000 */
[----:B------:R-:W-:Y:S02]  /*10450*/  F2FP.F16.F32.PACK_AB R158, R158, R15 ;  /* 0x0000000f9e9e723e */ /* 0x000fe400000000ff */
[----:B------:R-:W0:Y:S08]  /*10460*/  MUFU.EX2 R21, R21 ;  /* 0x0000001500157308 */ /* 0x000e300000000800 */
[----:B------:R-:W1:Y:S08]  /*10470*/  MUFU.EX2 R167, R167 ;  /* 0x000000a700a77308 */ /* 0x000e700000000800 */
[----:B------:R-:W2:Y:S01]  /*10480*/  MUFU.EX2 R160, R53 ;  /* 0x0000003500a07308 */ /* 0x000ea20000000800 */
[----:B0-----:R-:W-:-:S07]  /*10490*/  FADD.FTZ R25, R21, R0 ;  /* 0x0000000015197221 */ /* 0x001fce0000010000 */
[----:B------:R-:W0:Y:S08]  /*104a0*/  MUFU.EX2 R67, R67 ;  /* 0x0000004300437308 */ /* 0x000e300000000800 */
[----:B------:R3:W4:Y:S08]  /*104b0*/  MUFU.EX2 R162, R39 ;  /* 0x0000002700a27308 */ /* 0x0007300000000800 */
[----:B------:R-:W4:Y:S01]  /*104c0*/  MUFU.EX2 R71, R71 ;  /* 0x0000004700477308 */ /* 0x000f220000000800 */
[----:B---3--:R-:W-:Y:S01]  /*104d0*/  FADD.FTZ R39, R165, R6 ;  /* 0x00000006a5277221 */ /* 0x008fe20000010000 */
[----:B------:R-:W-:-:S03]  /*104e0*/  F2FP.F16.F32.PACK_AB R165, R46, R165 ;  /* 0x000000a52ea5723e */ /* 0x000fc600000000ff */
[----:B------:R-:W-:-:S03]  /*104f0*/  FADD.FTZ R6, R46, R39 ;  /* 0x000000272e067221 */ /* 0x000fc60000010000 */
[----:B------:R-:W3:Y:S01]  /*10500*/  MUFU.EX2 R164, R33 ;  /* 0x0000002100a47308 */ /* 0x000ee20000000800 */
[----:B-1----:R-:W-:Y:S01]  /*10510*/  FADD.FTZ R39, R167, R6 ;  /* 0x00000006a7277221 */ /* 0x002fe20000010000 */
[C---:B--2---:R-:W-:Y:S01]  /*10520*/  FADD.FTZ R6, R160.reuse, R25 ;  /* 0x00000019a0067221 */ /* 0x044fe20000010000 */
[----:B------:R-:W-:-:S03]  /*10530*/  F2FP.F16.F32.PACK_AB R160, R160, R21 ;  /* 0x00000015a0a0723e */ /* 0x000fc600000000ff */
[----:B0-----:R-:W-:Y:S02]  /*10540*/  FADD.FTZ R25, R67, R6 ;  /* 0x0000000643197221 */ /* 0x001fe40000010000 */
[----:B------:R-:W0:Y:S02]  /*10550*/  MUFU.EX2 R77, R77 ;  /* 0x0000004d004d7308 */ /* 0x000e240000000800 */
[C---:B----4-:R-:W-:Y:S01]  /*10560*/  FADD.FTZ R6, R162.reuse, R25 ;  /* 0x00000019a2067221 */ /* 0x050fe20000010000 */
[----:B------:R-:W-:-:S03]  /*10570*/  F2FP.F16.F32.PACK_AB R162, R162, R67 ;  /* 0x00000043a2a2723e */ /* 0x000fc600000000ff */
[----:B------:R-:W-:Y:S02]  /*10580*/  FADD.FTZ R3, R71, R6 ;  /* 0x0000000647037221 */ /* 0x000fe40000010000 */
[----:B------:R-:W1:Y:S02]  /*10590*/  MUFU.EX2 R166, R31 ;  /* 0x0000001f00a67308 */ /* 0x000e640000000800 */
[C---:B---3--:R-:W-:Y:S01]  /*105a0*/  FADD.FTZ R6, R164.reuse, R3 ;  /* 0x00000003a4067221 */ /* 0x048fe20000010000 */
[----:B------:R-:W-:-:S05]  /*105b0*/  F2FP.F16.F32.PACK_AB R164, R164, R71 ;  /* 0x00000047a4a4723e */ /* 0x000fca00000000ff */
[----:B------:R-:W2:Y:S01]  /*105c0*/  MUFU.EX2 R30, R30 ;  /* 0x0000001e001e7308 */ /* 0x000ea20000000800 */
[----:B0-----:R-:W-:-:S04]  /*105d0*/  FADD.FTZ R3, R77, R6 ;  /* 0x000000064d037221 */ /* 0x001fc80000010000 */
[C---:B-1----:R-:W-:Y:S01]  /*105e0*/  FADD.FTZ R3, R166.reuse, R3 ;  /* 0x00000003a6037221 */ /* 0x042fe20000010000 */
[----:B------:R-:W-:Y:S01]  /*105f0*/  F2FP.F16.F32.PACK_AB R166, R166, R77 ;  /* 0x0000004da6a6723e */ /* 0x000fe200000000ff */
[C---:B--2---:R-:W-:Y:S01]  /*10600*/  FADD.FTZ R0, R30.reuse, R39 ;  /* 0x000000271e007221 */ /* 0x044fe20000010000 */
[----:B------:R-:W-:Y:S01]  /*10610*/  F2FP.F16.F32.PACK_AB R167, R30, R167 ;  /* 0x000000a71ea7723e */ /* 0x000fe200000000ff */
[----:B------:R-:W-:Y:S06]  /*10620*/  @!P3 BRA `(.L_x_2866) ;  /* 0x0000003000d4b947 */ /* 0x000fec0003800000 */
[----:B------:R-:W-:Y:S01]  /*10630*/  IMAD.MOV.U32 R10, RZ, RZ, R7 ;  /* 0x000000ffff0a7224 */ /* 0x000fe200078e0007 */
[----:B------:R-:W-:Y:S01]  /*10640*/  MOV R11, R35 ;  /* 0x00000023000b7202 */ /* 0x000fe20000000f00 */
[----:B------:R-:W-:Y:S02]  /*10650*/  IMAD.MOV.U32 R14, RZ, RZ, R186 ;  /* 0x000000ffff0e7224 */ /* 0x000fe400078e00ba */
[----:B------:R-:W-:Y:S02]  /*10660*/  IMAD.MOV.U32 R13, RZ, RZ, R184 ;  /* 0x000000ffff0d7224 */ /* 0x000fe400078e00b8 */
[----:B------:R-:W-:-:S07]  /*10670*/  IMAD.MOV.U32 R151, RZ, RZ, RZ ;  /* 0x000000ffff977224 */ /* 0x000fce00078e00ff */
.L_x_2876:
[----:B------:R-:W-:Y:S01]  /*10680*/  ISETP.NE.AND P3, PT, R190, RZ, PT ;  /* 0x000000ffbe00720c */ /* 0x000fe20003f65270 */
[----:B------:R-:W-:Y:S05]  /*10690*/  YIELD ;  /* 0x0000000000007946 */ /* 0x000fea0003800000 */
[----:B------:R-:W-:-:S04]  /*106a0*/  IADD3 R184, R13, 0x1, RZ ;  /* 0x000000010db87810 */ /* 0x000fc80007ffe0ff */
[----:B------:R-:W-:-:S04]  /*106b0*/  ISETP.NE.AND P4, PT, R184, 0x2, PT ;  /* 0x00000002b800780c */ /* 0x000fc80003f85270 */
[----:B------:R-:W-:Y:S02]  /*106c0*/  SEL R7, RZ, 0x1, P4 ;  /* 0x00000001ff077807 */ /* 0x000fe40002000000 */
[----:B------:R-:W-:Y:S02]  /*106d0*/  SEL R184, R184, RZ, P4 ;  /* 0x000000ffb8b87207 */ /* 0x000fe40002000000 */
[----:B------:R-:W-:Y:S01]  /*106e0*/  LOP3.LUT R186, R14, R7, RZ, 0x3c, !PT ;  /* 0x000000070eba7212 */ /* 0x000fe200078e3cff */
[----:B------:R-:W-:Y:S06]  /*106f0*/  @P3 BRA `(.L_x_2867) ;  /* 0x0000000000303947 */ /* 0x000fec0003800000 */
[----:B------:R-:W-:Y:S05]  /*10700*/  @!P0 BRA `(.L_x_2868) ;  /* 0x0000000000048947 */ /* 0x000fea0003800000 */
[----:B------:R-:W-:Y:S01]  /*10710*/  BPT.TRAP 0x1 ;  /* 0x000000040000795c */ /* 0x000fe20000300000 */
.L_x_2868:
[----:B------:R-:W-:Y:S01]  /*10720*/  IMAD R6, R184, 0x8, R2 ;  /* 0x00000008b8067824 */ /* 0x000fe200078e0202 */
[----:B------:R-:W-:-:S04]  /*10730*/  SHF.L.U32 R7, R186, 0x1f, RZ ;  /* 0x0000001fba077819 */ /* 0x000fc800000006ff */
[----:B------:R0:W1:Y:S01]  /*10740*/  SYNCS.PHASECHK.TRANS64.TRYWAIT P4, [R6+URZ+0x28830], R7 ;  /* 0x02883007060075a7 */ /* 0x000062000808017f */
[----:B------:R-:W-:Y:S05]  /*10750*/  @!P0 BRA `(.L_x_2869) ;  /* 0x0000000000048947 */ /* 0x000fea0003800000 */
[----:B------:R-:W-:Y:S01]  /*10760*/  BPT.TRAP 0x1 ;  /* 0x000000040000795c */ /* 0x000fe20000300000 */
.L_x_2869:
[----:B------:R-:W-:Y:S04]  /*10770*/  BSSY B0, `(.L_x_2867) ;  /* 0x0000004000007945 */ /* 0x000fe80003800000 */
[----:B-1----:R-:W-:Y:S05]  /*10780*/  @P4 BRA `(.L_x_2870) ;  /* 0x0000000000084947 */ /* 0x002fea0003800000 */
[----:B------:R-:W1:Y:S02]  /*10790*/  SYNCS.PHASECHK.TRANS64.TRYWAIT P4, [R6+URZ+0x28830], R7 ;  /* 0x02883007060075a7 */ /* 0x000e64000808017f */
[----:B-1----:R-:W-:Y:S05]  /*107a0*/  @!P4 BRA `(.L_x_2871) ;  /* 0x000001100090c947 */ /* 0x002fea0003800000 */
.L_x_2870:
[----:B------:R-:W-:Y:S05]  /*107b0*/  BSYNC B0 ;  /* 0x0000000000007941 */ /* 0x000fea0003800000 */
.L_x_2867:
[----:B------:R-:W2:Y:S01]  /*107c0*/  S2R R8, SR_TID.X ;  /* 0x0000000000087919 */ /* 0x000ea20000002100 */
[----:B01----:R-:W-:Y:S01]  /*107d0*/  IMAD.MOV.U32 R7, RZ, RZ, 0x40000040 ;  /* 0x40000040ff077424 */ /* 0x003fe200078e00ff */
[----:B------:R-:W-:Y:S05]  /*107e0*/  WARPSYNC.ALL ;  /* 0x0000000000007948 */ /* 0x000fea0003800000 */
[----:B------:R-:W-:Y:S01]  /*107f0*/  R2UR UR47, R7 ;  /* 0x00000000072f72ca */ /* 0x000fe200000e0000 */
[----:B------:R-:W-:Y:S02]  /*10800*/  IMAD R6, R184, 0x800, R4 ;  /* 0x00000800b8067824 */ /* 0x000fe400078e0204 */
[----:B------:R-:W-:-:S03]  /*10810*/  IMAD.MOV.U32 R9, RZ, RZ, 0x40000040 ;  /* 0x40000040ff097424 */ /* 0x000fc600078e00ff */
[----:B------:R-:W-:Y:S02]  /*10820*/  R2UR UR46, R6 ;  /* 0x00000000062e72ca */ /* 0x000fe400000e0000 */
[----:B------:R-:W-:Y:S02]  /*10830*/  R2UR UR11, R9 ;  /* 0x00000000090b72ca */ /* 0x000fe400000e0000 */
[----:B------:R-:W-:-:S04]  /*10840*/  MOV R9, 0x40000040 ;  /* 0x4000004000097802 */ /* 0x000fc80000000f00 */
[----:B------:R-:W-:Y:S01]  /*10850*/  R2UR UR15, R9 ;  /* 0x00000000090f72ca */ /* 0x000fe200000e0000 */
[----:B------:R-:W-:-:S05]  /*10860*/  IMAD.MOV.U32 R9, RZ, RZ, 0x40000040 ;  /* 0x40000040ff097424 */ /* 0x000fca00078e00ff */
[----:B------:R-:W-:Y:S02]  /*10870*/  R2UR UR19, R9 ;  /* 0x00000000091372ca */ /* 0x000fe400000e0000 */
[----:B------:R-:W-:Y:S02]  /*10880*/  MOV R9, 0x40000040 ;  /* 0x4000004000097802 */ /* 0x000fe40000000f00 */
[----:B--2---:R-:W-:Y:S02]  /*10890*/  SHF.R.U32.HI R8, RZ, 0x7, R8 ;  /* 0x00000007ff087819 */ /* 0x004fe40000011608 */
[----:B------:R-:W-:Y:S01]  /*108a0*/  R2UR UR23, R9 ;  /* 0x00000000091772ca */ /* 0x000fe200000e0000 */
[----:B------:R-:W-:Y:S01]  /*108b0*/  IMAD.MOV.U32 R9, RZ, RZ, 0x40000040 ;  /* 0x40000040ff097424 */ /* 0x000fe200078e00ff */
[----:B------:R-:W-:Y:S01]  /*108c0*/  IADD3 R7, R8, 0x8, RZ ;  /* 0x0000000808077810 */ /* 0x000fe20007ffe0ff */
[----:B------:R-:W-:-:S03]  /*108d0*/  VIADD R8, R6, 0x2 ;  /* 0x0000000206087836 */ /* 0x000fc60000000000 */
[----:B------:R-:W-:Y:S01]  /*108e0*/  R2UR UR27, R9 ;  /* 0x00000000091b72ca */ /* 0x000fe200000e0000 */
[----:B------:R0:W-:Y:S01]  /*108f0*/  BAR.SYNC.DEFER_BLOCKING R7, 0x100 ;  /* 0x000400070000751d */ /* 0x0001e20000010000 */
[----:B------:R-:W-:Y:S01]  /*10900*/  R2UR UR10, R8 ;  /* 0x00000000080a72ca */ /* 0x000fe200000e0000 */
[----:B------:R-:W-:Y:S01]  /*10910*/  VIADD R8, R6, 0x4 ;  /* 0x0000000406087836 */ /* 0x000fe20000000000 */
[----:B------:R-:W-:-:S04]  /*10920*/  MOV R9, 0x40000040 ;  /* 0x4000004000097802 */ /* 0x000fc80000000f00 */
[----:B------:R-:W-:Y:S01]  /*10930*/  R2UR UR14, R8 ;  /* 0x00000000080e72ca */ /* 0x000fe200000e0000 */
[----:B------:R-:W-:Y:S01]  /*10940*/  VIADD R8, R6, 0x6 ;  /* 0x0000000606087836 */ /* 0x000fe20000000000 */
[----:B------:R-:W-:Y:S01]  /*10950*/  R2UR UR31, R9 ;  /* 0x00000000091f72ca */ /* 0x000fe200000e0000 */
        /* <DEDUP_REMOVED lines=38> */
.L_x_2873:
[----:B------:R-:W-:Y:S01]  /*10bc0*/  SHF.L.U32 R6, R14, 0x1f, RZ ;  /* 0x0000001f0e067819 */ /* 0x000fe200000006ff */
[----:B------:R-:W-:-:S04]  /*10bd0*/  IMAD R7, R13, 0x8, R2 ;  /* 0x000000080d077824 */ /* 0x000fc800078e0202 */
[----:B------:R0:W1:Y:S01]  /*10be0*/  SYNCS.PHASECHK.TRANS64.TRYWAIT P3, [R7+URZ+0x28850], R6 ;  /* 0x02885006070075a7 */ /* 0x000062000806017f */
[----:B------:R-:W-:Y:S05]  /*10bf0*/  @!P0 BRA `(.L_x_2874) ;  /* 0x0000000000048947 */ /* 0x000fea0003800000 */
[----:B------:R-:W-:Y:S01]  /*10c00*/  BPT.TRAP 0x1 ;  /* 0x000000040000795c */ /* 0x000fe20000300000 */
.L_x_2874:
[----:B-1----:R-:W-:Y:S05]  /*10c10*/  @P3 BRA `(.L_x_2872) ;  /* 0x0000000000083947 */ /* 0x002fea0003800000 */
[----:B------:R-:W1:Y:S02]  /*10c20*/  SYNCS.PHASECHK.TRANS64.TRYWAIT P3, [R7+URZ+0x28850], R6 ;  /* 0x02885006070075a7 */ /* 0x000e64000806017f */
[----:B-1----:R-:W-:Y:S05]  /*10c30*/  @!P3 BRA `(.L_x_2875) ;  /* 0x0000010c0080b947 */ /* 0x002fea0003800000 */
.L_x_2872:
[----:B01----:R-:W-:Y:S01]  /*10c40*/  IADD3 R6, R2, 0x400, RZ ;  /* 0x0000040002067810 */ /* 0x003fe20007ffe0ff */
[----:B------:R-:W-:Y:S01]  /*10c50*/  IMAD.MOV.U32 R7, RZ, RZ, 0x40000040 ;  /* 0x40000040ff077424 */ /* 0x000fe200078e00ff */
[----:B------:R-:W-:Y:S05]  /*10c60*/  WARPSYNC.ALL ;  /* 0x0000000000007948 */ /* 0x000fea0003800000 */
[----:B------:R-:W-:Y:S01]  /*10c70*/  SHF.R.U32.HI R6, RZ, 0x4, R6 ;  /* 0x00000004ff067819 */ /* 0x000fe20000011606 */
[----:B------:R-:W-:Y:S01]  /*10c80*/  WARPGROUP.ARRIVE ;  /* 0x00000000000079c5 */ /* 0x000fe20000000000 */
[----:B------:R-:W-:Y:S01]  /*10c90*/  R2UR UR11, R7 ;  /* 0x00000000070b72ca */ /* 0x000fe200000e0000 */
[----:B------:R-:W-:Y:S01]  /*10ca0*/  FMUL.FTZ R14, R25, UR7 ;  /* 0x00000007190e7c20 */ /* 0x000fe20008410000 */
[----:B------:R-:W-:Y:S01]  /*10cb0*/  LOP3.LUT R6, R6, 0x3fff, RZ, 0xc0, !PT ;  /* 0x00003fff06067812 */ /* 0x000fe200078ec0ff */
[----:B------:R-:W-:Y:S01]  /*10cc0*/  FMUL.FTZ R25, R29, UR7 ;  /* 0x000000071d197c20 */ /* 0x000fe20008410000 */
[----:B------:R-:W-:Y:S01]  /*10cd0*/  MOV R9, 0x40000040 ;  /* 0x4000004000097802 */ /* 0x000fe20000000f00 */
[----:B------:R-:W-:Y:S01]  /*10ce0*/  FMUL.FTZ R29, R35, UR7 ;  /* 0x00000007231d7c20 */ /* 0x000fe20008410000 */
[----:B------:R-:W-:Y:S01]  /*10cf0*/  LOP3.LUT R6, R6, 0x4000000, RZ, 0xfc, !PT ;  /* 0x0400000006067812 */ /* 0x000fe200078efcff */
[----:B------:R-:W-:Y:S01]  /*10d00*/  FMUL.FTZ R35, R40, UR7 ;  /* 0x0000000728237c20 */ /* 0x000fe20008410000 */
[----:B------:R-:W-:Y:S01]  /*10d10*/  FMUL.FTZ R40, R46, UR7 ;  /* 0x000000072e287c20 */ /* 0x000fe20008410000 */
[----:B------:R-:W-:Y:S01]  /*10d20*/  FMUL.FTZ R46, R49, UR7 ;  /* 0x00000007312e7c20 */ /* 0x000fe20008410000 */
[----:B------:R-:W-:-:S02]  /*10d30*/  IMAD.IADD R49, R204, 0x1, R191 ;  /* 0x00000001cc317824 */ /* 0x000fc400078e02bf */
[----:B------:R-:W-:Y:S01]  /*10d40*/  FMUL.FTZ R20, R27, UR7 ;  /* 0x000000071b147c20 */ /* 0x000fe20008410000 */
[----:B------:R-:W-:Y:S02]  /*10d50*/  IMAD R6, R13, 0x800, R6 ;  /* 0x000008000d067824 */ /* 0x000fe400078e0206 */
[----:B------:R-:W-:Y:S01]  /*10d60*/  FMUL.FTZ R27, R32, UR7 ;  /* 0x00000007201b7c20 */ /* 0x000fe20008410000 */
[----:B------:R-:W-:Y:S01]  /*10d70*/  FMUL.FTZ R32, R36, UR7 ;  /* 0x0000000724207c20 */ /* 0x000fe20008410000 */
[----:B------:R-:W-:Y:S01]  /*10d80*/  FMUL.FTZ R36, R41, UR7 ;  /* 0x0000000729247c20 */ /* 0x000fe20008410000 */
[C---:B------:R-:W-:Y:S01]  /*10d90*/  VIADD R8, R6.reuse, 0x80 ;  /* 0x0000008006087836 */ /* 0x040fe20000000000 */
[----:B------:R-:W-:Y:S01]  /*10da0*/  R2UR UR10, R6 ;  /* 0x00000000060a72ca */ /* 0x000fe200000e0000 */
        /* <DEDUP_REMOVED lines=44> */
[----:B------:R-:W4:Y:S01]  /*11070*/  S2R R232, SR_TID.X ;  /* 0x0000000000e87919 */ /* 0x000f220000002100 */
[----:B------:R-:W-:-:S04]  /*11080*/  @!P1 LEA R13, R13, R2, 0x3 ;  /* 0x000000020d0d9211 */ /* 0x000fc800078e18ff */
[----:B------:R-:W5:Y:S01]  /*11090*/  MUFU.TANH R30, R30 ;  /* 0x0000001e001e7308 */ /* 0x000f620000002400 */
[----:B------:R-:W-:-:S07]  /*110a0*/  @!P1 VIADD R13, R13, 0x28860 ;  /* 0x000288600d0d9836 */ /* 0x000fce0000000000 */
[----:B------:R-:W5:Y:S08]  /*110b0*/  MUFU.TANH R32, R32 ;  /* 0x0000002000207308 */ /* 0x000f700000002400 */
[----:B------:R-:W5:Y:S08]  /*110c0*/  MUFU.TANH R34, R34 ;  /* 0x0000002200227308 */ /* 0x000f700000002400 */
[----:B------:R-:W5:Y:S01]  /*110d0*/  MUFU.TANH R35, R35 ;  /* 0x0000002300237308 */ /* 0x000f620000002400 */
[----:B----4-:R-:W-:-:S07]  /*110e0*/  SHF.R.U32.HI R232, RZ, 0x7, R232 ;  /* 0x00000007ffe87819 */ /* 0x010fce00000116e8 */
[----:B------:R-:W4:Y:S08]  /*110f0*/  MUFU.TANH R36, R36 ;  /* 0x0000002400247308 */ /* 0x000f300000002400 */
        /* <DEDUP_REMOVED lines=17> */
[----:B------:R-:W-:Y:S02]  /*11210*/  R2UR UR10, R8 ;  /* 0x00000000080a72ca */ /* 0x000fe400000e0000 */
[----:B------:R-:W-:Y:S01]  /*11220*/  R2UR UR11, R9 ;  /* 0x00000000090b72ca */ /* 0x000fe200000e0000 */
[----:B------:R-:W0:Y:S03]  /*11230*/  @P2 LDC R8, c[0x0][0x44c] ;  /* 0x00011300ff082b82 */ /* 0x000e260000000800 */
[----:B------:R-:W4:Y:S05]  /*11240*/  MUFU.TANH R181, R181 ;  /* 0x000000b500b57308 */ /* 0x000f2a0000002400 */
[----:B------:R-:W1:Y:S03]  /*11250*/  @P2 LDC R9, c[0x0][0x450] ;  /* 0x00011400ff092b82 */ /* 0x000e660000000800 */
[----:B------:R-:W-:Y:S08]  /*11260*/  MUFU.TANH R183, R183 ;  /* 0x000000b700b77308 */ /* 0x000ff00000002400 */
[----:B------:R-:W-:Y:S01]  /*11270*/  MUFU.TANH R237, R237 ;  /* 0x000000ed00ed7308 */ /* 0x000fe20000002400 */
[----:B0-----:R-:W-:-:S07]  /*11280*/  @P2 IMAD.HI.U32 R8, R49, R8, RZ ;  /* 0x0000000831082227 */ /* 0x001fce00078e00ff */
[----:B------:R-:W-:Y:S01]  /*11290*/  MUFU.TANH R80, R80 ;  /* 0x0000005000507308 */ /* 0x000fe20000002400 */
[----:B-1----:R-:W-:Y:S01]  /*112a0*/  @P2 SHF.R.U32.HI R49, RZ, R9, R8 ;  /* 0x00000009ff312219 */ /* 0x002fe20000011608 */
[----:B------:R-:W-:Y:S01]  /*112b0*/  VIADD R8, R6, 0x180 ;  /* 0x0000018006087836 */ /* 0x000fe20000000000 */
[----:B------:R-:W-:-:S05]  /*112c0*/  MOV R9, 0xffffff80 ;  /* 0xffffff8000097802 */ /* 0x000fca0000000f00 */
[----:B------:R-:W-:Y:S01]  /*112d0*/  MUFU.TANH R84, R84 ;  /* 0x0000005400547308 */ /* 0x000fe20000002400 */
[----:B------:R-:W-:Y:S02]  /*112e0*/  IMAD R54, R12, R9, 0x1 ;  /* 0x000000010c367424 */ /* 0x000fe400078e0209 */
[----:B------:R-:W-:Y:S02]  /*112f0*/  IMAD.MOV.U32 R9, RZ, RZ, 0x40000040 ;  /* 0x40000040ff097424 */ /* 0x000fe400078e00ff */
[----:B------:R-:W-:-:S03]  /*11300*/  IMAD R54, R203, -0x2, R54 ;  /* 0xfffffffecb367824 */ /* 0x000fc600078e0236 */
[----:B------:R-:W-:Y:S02]  /*11310*/  MUFU.TANH R15, R15 ;  /* 0x0000000f000f7308 */ /* 0x000fe40000002400 */
[----:B------:R-:W-:-:S06]  /*11320*/  IADD3 R54, -R192, R54, R193 ;  /* 0x00000036c0367210 */ /* 0x000fcc0007ffe1c1 */
        /* <DEDUP_REMOVED lines=19> */
[----:B------:R-:W-:Y:S01]  /*11460*/  MUFU.TANH R44, R44 ;  /* 0x0000002c002c7308 */ /* 0x000fe20000002400 */
[----:B------:R-:W-:Y:S01]  /*11470*/  R2UR UR14, R8 ;  /* 0x00000000080e72ca */ /* 0x000fe200000e0000 */
[----:B------:R-:W-:Y:S01]  /*11480*/  FMUL.FTZ R8, R61, UR7 ;  /* 0x000000073d087c20 */ /* 0x000fe20008410000 */
[----:B------:R-:W-:Y:S01]  /*11490*/  R2UR UR15, R9 ;  /* 0x00000000090f72ca */ /* 0x000fe200000e0000 */
[----:B------:R-:W-:Y:S01]  /*114a0*/  FMUL.FTZ R9, R68, UR7 ;  /* 0x0000000744097c20 */ /* 0x000fe20008410000 */
[----:B------:R-:W-:-:S03]  /*114b0*/  FMUL.FTZ R68, R83, UR7 ;  /* 0x0000000753447c20 */ /* 0x000fc60008410000 */
[----:B------:R-:W-:Y:S08]  /*114c0*/  MUFU.TANH R47, R47 ;  /* 0x0000002f002f7308 */ /* 0x000ff00000002400 */
[----:B------:R-:W0:Y:S08]  /*114d0*/  MUFU.TANH R8, R8 ;  /* 0x0000000800087308 */ /* 0x000e300000002400 */
[----:B------:R-:W1:Y:S08]  /*114e0*/  MUFU.TANH R9, R9 ;  /* 0x0000000900097308 */ /* 0x000e700000002400 */
        /* <DEDUP_REMOVED lines=11> */
[----:B------:R-:W2:Y:S05]  /*115a0*/  SHFL.IDX PT, R173, R49, RZ, 0x1c1f ;  /* 0x001c1fff31ad7589 */ /* 0x000eaa00000e0000 */
[----:B------:R-:W-:Y:S01]  /*115b0*/  HGMMA.64x128x16.F32 R88, R168, gdesc[UR8].tnspB, R88, gsb0 ;  /* 0x41e00008a8587df0 */ /* 0x000fe20008000858 */
[----:B--2---:R-:W-:-:S04]  /*115c0*/  IADD3 R57, R54, R173, RZ ;  /* 0x000000ad36397210 */ /* 0x004fc80007ffe0ff */
[C---:B------:R-:W-:Y:S02]  /*115d0*/  ISETP.GT.AND P3, PT, R57.reuse, RZ, PT ;  /* 0x000000ff3900720c */ /* 0x040fe40003f64270 */
[----:B------:R-:W-:Y:S02]  /*115e0*/  ISETP.GT.AND P4, PT, R57, 0x1, PT ;  /* 0x000000013900780c */ /* 0x000fe40003f84270 */
[----:B------:R-:W-:Y:S02]  /*115f0*/  FSEL R7, R7, -INF , P3 ;  /* 0xff80000007077808 */ /* 0x000fe40001800000 */
[----:B------:R-:W-:Y:S02]  /*11600*/  FSEL R59, R14, -INF , P4 ;  /* 0xff8000000e3b7808 */ /* 0x000fe40002000000 */
[----:B------:R-:W-:Y:S02]  /*11610*/  ISETP.GT.AND P3, PT, R57, 0x8, PT ;  /* 0x000000083900780c */ /* 0x000fe40003f64270 */
[----:B------:R-:W-:-:S02]  /*11620*/  FMNMX.FTZ R14, R7, R11, !PT ;  /* 0x0000000b070e7209 */ /* 0x000fc40007810000 */
[----:B------:R-:W-:Y:S02]  /*11630*/  ISETP.GT.AND P4, PT, R57, 0x9, PT ;  /* 0x000000093900780c */ /* 0x000fe40003f84270 */
[----:B------:R-:W-:Y:S02]  /*11640*/  FSEL R21, R21, -INF , P3 ;  /* 0xff80000015157808 */ /* 0x000fe40001800000 */
[----:B------:R-:W-:Y:S02]  /*11650*/  FMNMX.FTZ R14, R59, R14, !PT ;  /* 0x0000000e3b0e7209 */ /* 0x000fe40007810000 */
[----:B------:R-:W-:Y:S02]  /*11660*/  ISETP.GT.AND P3, PT, R57, 0x10, PT ;  /* 0x000000103900780c */ /* 0x000fe40003f64270 */
[----:B------:R-:W-:Y:S02]  /*11670*/  FSEL R25, R25, -INF , P4 ;  /* 0xff80000019197808 */ /* 0x000fe40002000000 */
[----:B------:R-:W-:-:S02]  /*11680*/  FMNMX.FTZ R14, R21, R14, !PT ;  /* 0x0000000e150e7209 */ /* 0x000fc40007810000 */
[----:B------:R-:W-:Y:S02]  /*11690*/  ISETP.GT.AND P4, PT, R57, 0x11, PT ;  /* 0x000000113900780c */ /* 0x000fe40003f84270 */
[----:B---3--:R-:W-:Y:S02]  /*116a0*/  FSEL R27, R27, -INF , P3 ;  /* 0xff8000001b1b7808 */ /* 0x008fe40001800000 */
[----:B------:R-:W-:Y:S02]  /*116b0*/  FMNMX.FTZ R14, R25, R14, !PT ;  /* 0x0000000e190e7209 */ /* 0x000fe40007810000 */
[----:B------:R-:W-:Y:S02]  /*116c0*/  ISETP.GT.AND P3, PT, R57, 0x18, PT ;  /* 0x000000183900780c */ /* 0x000fe40003f64270 */
[----:B-----5:R-:W-:Y:S02]  /*116d0*/  FSEL R61, R30, -INF , P4 ;  /* 0xff8000001e3d7808 */ /* 0x020fe40002000000 */
[----:B------:R-:W-:-:S02]  /*116e0*/  FMNMX.FTZ R14, R27, R14, !PT ;  /* 0x0000000e1b0e7209 */ /* 0x000fc40007810000 */
[----:B------:R-:W-:Y:S02]  /*116f0*/  ISETP.GT.AND P4, PT, R57, 0x19, PT ;  /* 0x000000193900780c */ /* 0x000fe40003f84270 */
[----:B------:R-:W-:Y:S02]  /*11700*/  FSEL R65, R32, -INF , P3 ;  /* 0xff80000020417808 */ /* 0x000fe40001800000 */
[----:B------:R-:W-:Y:S02]  /*11710*/  FMNMX.FTZ R14, R61, R14, !PT ;  /* 0x0000000e3d0e7209 */ /* 0x000fe40007810000 */
[----:B------:R-:W-:Y:S02]  /*11720*/  ISETP.GT.AND P3, PT, R57, 0x20, PT ;  /* 0x000000203900780c */ /* 0x000fe40003f64270 */
[----:B------:R-:W-:Y:S01]  /*11730*/  FMNMX.FTZ R14, R65, R14, !PT ;  /* 0x0000000e410e7209 */ /* 0x000fe20007810000 */
[----:B------:R-:W-:Y:S02]  /*11740*/  WARPGROUP.DEPBAR.LE gsb0, 0x0 ;  /* 0x00008000000079c5 */ /* 0x000fe40000010000 */
[----:B------:R-:W-:Y:S01]  /*11750*/  FSEL R169, R34, -INF , P4 ;  /* 0xff80000022a97808 */ /* 0x000fe20002000000 */
[----:B------:R-:W-:Y:S01]  /*11760*/  WARPGROUP.ARRIVE ;  /* 0x00000000000079c5 */ /* 0x000fe20000000000 */
[----:B------:R-:W-:-:S02]  /*11770*/  ISETP.GT.AND P4, PT, R57, 0x21, PT ;  /* 0x000000213900780c */ /* 0x000fc40003f84270 */
[----:B------:R-:W-:Y:S02]  /*11780*/  FSEL R171, R35, -INF , P3 ;  /* 0xff80000023ab7808 */ /* 0x000fe40001800000 */
[----:B------:R-:W-:Y:S01]  /*11790*/  FMNMX.FTZ R14, R169, R14, !PT ;  /* 0x0000000ea90e7209 */ /* 0x000fe20007810000 */
[----:B------:R-:W-:Y:S01]  /*117a0*/  HGMMA.64x128x16.F32 R88, R152, gdesc[UR12].tnspB, R88, gsb0 ;  /* 0x41e0000c98587df0 */ /* 0x000fe20008000858 */
[----:B------:R-:W-:Y:S02]  /*117b0*/  ISETP.GT.AND P3, PT, R57, 0x28, PT ;  /* 0x000000283900780c */ /* 0x000fe40003f64270 */
[----:B----4-:R-:W-:Y:S01]  /*117c0*/  FSEL R173, R36, -INF , P4 ;  /* 0xff80000024ad7808 */ /* 0x010fe20002000000 */
[----:B------:R-:W-:Y:S01]  /*117d0*/  FMUL.FTZ R36, R62, UR7 ;  /* 0x000000073e247c20 */ /* 0x000fe20008410000 */
[----:B------:R-:W-:Y:S01]  /*117e0*/  FMNMX.FTZ R14, R171, R14, !PT ;  /* 0x0000000eab0e7209 */ /* 0x000fe20007810000 */
[----:B------:R-:W-:Y:S01]  /*117f0*/  FMUL.FTZ R62, R75, UR7 ;  /* 0x000000074b3e7c20 */ /* 0x000fe20008410000 */
[----:B------:R-:W-:Y:S01]  /*11800*/  ISETP.GT.AND P4, PT, R57, 0x29, PT ;  /* 0x000000293900780c */ /* 0x000fe20003f84270 */
[----:B------:R-:W2:Y:S01]  /*11810*/  SHFL.IDX PT, R75, R49, 0x1, 0x1c1f ;  /* 0x003c1f00314b7f89 */ /* 0x000ea200000e0000 */
[----:B------:R-:W-:Y:S01]  /*11820*/  FSEL R39, R39, -INF , P3 ;  /* 0xff80000027277808 */ /* 0x000fe20001800000 */
[----:B------:R-:W-:Y:S01]  /*11830*/  MUFU.TANH R36, R36 ;  /* 0x0000002400247308 */ /* 0x000fe20000002400 */
[----:B------:R-:W-:-:S02]  /*11840*/  FMNMX.FTZ R14, R173, R14, !PT ;  /* 0x0000000ead0e7209 */ /* 0x000fc40007810000 */
[----:B------:R-:W-:Y:S02]  /*11850*/  ISETP.GT.AND P3, PT, R57, 0x30, PT ;  /* 0x000000303900780c */ /* 0x000fe40003f64270 */
[----:B------:R-:W-:Y:S02]  /*11860*/  FSEL R69, R42, -INF , P4 ;  /* 0xff8000002a457808 */ /* 0x000fe40002000000 */
[----:B------:R-:W-:Y:S01]  /*11870*/  FMNMX.FTZ R14, R39, R14, !PT ;  /* 0x0000000e270e7209 */ /* 0x000fe20007810000 */
[----:B------:R-:W-:Y:S01]  /*11880*/  MUFU.TANH R62, R62 ;  /* 0x0000003e003e7308 */ /* 0x000fe20000002400 */
[----:B------:R-:W-:Y:S02]  /*11890*/  ISETP.GT.AND P4, PT, R57, 0x31, PT ;  /* 0x000000313900780c */ /* 0x000fe40003f84270 */
[----:B------:R-:W-:Y:S02]  /*118a0*/  FSEL R45, R45, -INF , P3 ;  /* 0xff8000002d2d7808 */ /* 0x000fe40001800000 */
[----:B------:R-:W-:-:S02]  /*118b0*/  FMNMX.FTZ R14, R69, R14, !PT ;  /* 0x0000000e450e7209 */ /* 0x000fc40007810000 */
[----:B------:R-:W-:Y:S02]  /*118c0*/  ISETP.GT.AND P3, PT, R57, 0x38, PT ;  /* 0x000000383900780c */ /* 0x000fe40003f64270 */
[----:B------:R-:W-:Y:S01]  /*118d0*/  FSEL R175, R46, -INF , P4 ;  /* 0xff8000002eaf7808 */ /* 0x000fe20002000000 */
[----:B------:R-:W-:Y:S01]  /*118e0*/  FMUL.FTZ R46, R63, UR7 ;  /* 0x000000073f2e7c20 */ /* 0x000fe20008410000 */
[----:B------:R-:W-:Y:S01]  /*118f0*/  FMNMX.FTZ R30, R45, R14, !PT ;  /* 0x0000000e2d1e7209 */ /* 0x000fe20007810000 */
[----:B------:R-:W-:Y:S01]  /*11900*/  FMUL.FTZ R14, R73, UR7 ;  /* 0x00000007490e7c20 */ /* 0x000fe20008410000 */
[----:B------:R-:W-:Y:S01]  /*11910*/  ISETP.GT.AND P4, PT, R57, 0x39, PT ;  /* 0x000000393900780c */ /* 0x000fe20003f84270 */
[----:B--2---:R-:W-:Y:S01]  /*11920*/  IMAD.IADD R54, R54, 0x1, R75 ;  /* 0x0000000136367824 */ /* 0x004fe200078e024b */
[----:B------:R-:W-:Y:S01]  /*11930*/  FSEL R73, R50, -INF , P3 ;  /* 0xff80000032497808 */ /* 0x000fe20001800000 */
[----:B------:R-:W-:Y:S01]  /*11940*/  FMUL.FTZ R50, R66, UR7 ;  /* 0x0000000742327c20 */ /* 0x000fe20008410000 */
[----:B------:R-:W-:Y:S01]  /*11950*/  FMNMX.FTZ R30, R175, R30, !PT ;  /* 0x0000001eaf1e7209 */ /* 0x000fe20007810000 */
[----:B------:R-:W2:Y:S01]  /*11960*/  MUFU.TANH R14, R14 ;  /* 0x0000000e000e7308 */ /* 0x000ea20000002400 */
[----:B------:R-:W-:Y:S01]  /*11970*/  ISETP.GT.AND P3, PT, R57, 0x40, PT ;  /* 0x000000403900780c */ /* 0x000fe20003f64270 */
[----:B------:R-:W-:Y:S01]  /*11980*/  FMUL.FTZ R66, R79, UR7 ;  /* 0x000000074f427c20 */ /* 0x000fe20008410000 */
[----:B------:R-:W-:-:S02]  /*11990*/  FSEL R51, R51, -INF , P4 ;  /* 0xff80000033337808 */ /* 0x000fc40002000000 */
[----:B------:R-:W-:Y:S01]  /*119a0*/  FMNMX.FTZ R32, R73, R30, !PT ;  /* 0x0000001e49207209 */ /* 0x000fe20007810000 */
[----:B------:R-:W-:Y:S01]  /*119b0*/  FMUL.FTZ R30, R76, UR7 ;  /* 0x000000074c1e7c20 */ /* 0x000fe20008410000 */
[----:B------:R-:W-:Y:S01]  /*119c0*/  ISETP.GT.AND P4, PT, R57, 0x41, PT ;  /* 0x000000413900780c */ /* 0x000fe20003f84270 */
[----:B------:R-:W-:Y:S01]  /*119d0*/  MUFU.TANH R46, R46 ;  /* 0x0000002e002e7308 */ /* 0x000fe20000002400 */
[----:B------:R-:W-:Y:S01]  /*119e0*/  FSEL R177, R52, -INF , P3 ;  /* 0xff80000034b17808 */ /* 0x000fe20001800000 */
[----:B------:R-:W-:Y:S01]  /*119f0*/  FMUL.FTZ R52, R67, UR7 ;  /* 0x0000000743347c20 */ /* 0x000fe20008410000 */
[----:B------:R-:W-:Y:S01]  /*11a00*/  FMNMX.FTZ R32, R51, R32, !PT ;  /* 0x0000002033207209 */ /* 0x000fe20007810000 */
[----:B------:R-:W-:Y:S01]  /*11a10*/  FMUL.FTZ R67, R82, UR7 ;  /* 0x0000000752437c20 */ /* 0x000fe20008410000 */
[----:B------:R-:W-:Y:S02]  /*11a20*/  ISETP.GT.AND P3, PT, R57, 0x48, PT ;  /* 0x000000483900780c */ /* 0x000fe40003f64270 */
[----:B------:R-:W-:Y:S01]  /*11a30*/  FSEL R179, R56, -INF , P4 ;  /* 0xff80000038b37808 */ /* 0x000fe20002000000 */
[----:B------:R-:W3:Y:S01]  /*11a40*/  MUFU.TANH R30, R30 ;  /* 0x0000001e001e7308 */ /* 0x000ee20000002400 */
[----:B------:R-:W-:Y:S01]  /*11a50*/  FMNMX.FTZ R34, R177, R32, !PT ;  /* 0x00000020b1227209 */ /* 0x000fe20007810000 */
[----:B------:R-:W-:Y:S01]  /*11a60*/  FMUL.FTZ R32, R77, UR7 ;  /* 0x000000074d207c20 */ /* 0x000fe20008410000 */
[----:B------:R-:W-:Y:S01]  /*11a70*/  ISETP.GT.AND P4, PT, R57, 0x49, PT ;  /* 0x000000493900780c */ /* 0x000fe20003f84270 */
[----:B------:R-:W-:Y:S01]  /*11a80*/  FMUL.FTZ R56, R70, UR7 ;  /* 0x0000000746387c20 */ /* 0x000fe20008410000 */
[----:B------:R-:W-:-:S02]  /*11a90*/  FSEL R181, R181, -INF , P3 ;  /* 0xff800000b5b57808 */ /* 0x000fc40001800000 */
[----:B------:R-:W-:Y:S01]  /*11aa0*/  FMNMX.FTZ R34, R179, R34, !PT ;  /* 0x00000022b3227209 */ /* 0x000fe20007810000 */
[----:B------:R-:W4:Y:S01]  /*11ab0*/  MUFU.TANH R32, R32 ;  /* 0x0000002000207308 */ /* 0x000f220000002400 */
[----:B------:R-:W-:Y:S02]  /*11ac0*/  ISETP.GT.AND P3, PT, R57, 0x50, PT ;  /* 0x000000503900780c */ /* 0x000fe40003f64270 */
[----:B0-----:R-:W-:Y:S01]  /*11ad0*/  FSEL R77, R8, -INF , P4 ;  /* 0xff800000084d7808 */ /* 0x001fe20002000000 */
[----:B------:R-:W-:Y:S01]  /*11ae0*/  FMUL.FTZ R8, R81, UR7 ;  /* 0x0000000751087c20 */ /* 0x000fe20008410000 */
[----:B------:R-:W-:Y:S02]  /*11af0*/  FMNMX.FTZ R34, R181, R34, !PT ;  /* 0x00000022b5227209 */ /* 0x000fe40007810000 */
[----:B------:R-:W-:Y:S01]  /*11b00*/  ISETP.GT.AND P4, PT, R57, 0x51, PT ;  /* 0x000000513900780c */ /* 0x000fe20003f84270 */
[----:B------:R0:W5:Y:S01]  /*11b10*/  MUFU.TANH R42, R8 ;  /* 0x00000008002a7308 */ /* 0x0001620000002400 */
[----:B------:R-:W-:-:S02]  /*11b20*/  FSEL R183, R183, -INF , P3 ;  /* 0xff800000b7b77808 */ /* 0x000fc40001800000 */
[----:B------:R-:W-:Y:S02]  /*11b30*/  FMNMX.FTZ R34, R77, R34, !PT ;  /* 0x000000224d227209 */ /* 0x000fe40007810000 */
[----:B------:R-:W-:Y:S02]  /*11b40*/  ISETP.GT.AND P3, PT, R57, 0x58, PT ;  /* 0x000000583900780c */ /* 0x000fe40003f64270 */
[----:B------:R-:W-:Y:S01]  /*11b50*/  FSEL R233, R233, -INF , P4 ;  /* 0xff800000e9e97808 */ /* 0x000fe20002000000 */
[----:B------:R-:W-:Y:S01]  /*11b60*/  MUFU.TANH R50, R50 ;  /* 0x0000003200327308 */ /* 0x000fe20000002400 */
[----:B------:R-:W-:Y:S01]  /*11b70*/  FMNMX.FTZ R34, R183, R34, !PT ;  /* 0x00000022b7227209 */ /* 0x000fe20007810000 */
[----:B0-----:R-:W-:Y:S01]  /*11b80*/  FMUL.FTZ R8, R85, UR7 ;  /* 0x0000000755087c20 */ /* 0x001fe20008410000 */
[----:B------:R-:W-:Y:S02]  /*11b90*/  ISETP.GT.AND P4, PT, R57, 0x59, PT ;  /* 0x000000593900780c */ /* 0x000fe40003f84270 */
[----:B-1----:R-:W-:-:S02]  /*11ba0*/  FSEL R81, R9, -INF , P3 ;  /* 0xff80000009517808 */ /* 0x002fc40001800000 */
[----:B------:R-:W-:Y:S01]  /*11bb0*/  FMNMX.FTZ R34, R233, R34, !PT ;  /* 0x00000022e9227209 */ /* 0x000fe20007810000 */
[----:B------:R0:W1:Y:S01]  /*11bc0*/  MUFU.TANH R35, R8 ;  /* 0x0000000800237308 */ /* 0x0000620000002400 */
[----:B------:R-:W-:Y:S02]  /*11bd0*/  ISETP.GT.AND P3, PT, R57, 0x60, PT ;  /* 0x000000603900780c */ /* 0x000fe40003f64270 */
[----:B------:R-:W-:Y:S02]  /*11be0*/  FSEL R235, R235, -INF , P4 ;  /* 0xff800000ebeb7808 */ /* 0x000fe40002000000 */
[----:B------:R-:W-:Y:S02]  /*11bf0*/  FMNMX.FTZ R34, R81, R34, !PT ;  /* 0x0000002251227209 */ /* 0x000fe40007810000 */
[----:B------:R-:W-:Y:S01]  /*11c00*/  ISETP.GT.AND P4, PT, R57, 0x61, PT ;  /* 0x000000613900780c */ /* 0x000fe20003f84270 */
[----:B------:R-:W1:Y:S01]  /*11c10*/  MUFU.TANH R52, R52 ;  /* 0x0000003400347308 */ /* 0x000e620000002400 */
[----:B------:R-:W-:-:S02]  /*11c20*/  FSEL R237, R237, -INF , P3 ;  /* 0xff800000eded7808 */ /* 0x000fc40001800000 */
[----:B------:R-:W-:Y:S02]  /*11c30*/  FMNMX.FTZ R34, R235, R34, !PT ;  /* 0x00000022eb227209 */ /* 0x000fe40007810000 */
[----:B------:R-:W-:Y:S02]  /*11c40*/  ISETP.GT.AND P3, PT, R57, 0x68, PT ;  /* 0x000000683900780c */ /* 0x000fe40003f64270 */
[----:B--2---:R-:W-:Y:S01]  /*11c50*/  FSEL R14, R14, -INF , P4 ;  /* 0xff8000000e0e7808 */ /* 0x004fe20002000000 */
[----:B------:R-:W2:Y:S01]  /*11c60*/  MUFU.TANH R56, R56 ;  /* 0x0000003800387308 */ /* 0x000ea20000002400 */
[----:B------:R-:W-:Y:S02]  /*11c70*/  FMNMX.FTZ R9, R237, R34, !PT ;  /* 0x00000022ed097209 */ /* 0x000fe40007810000 */
[----:B------:R-:W-:Y:S02]  /*11c80*/  ISETP.GT.AND P4, PT, R57, 0x69, PT ;  /* 0x000000693900780c */ /* 0x000fe40003f84270 */
[----:B---3--:R-:W-:-:S02]  /*11c90*/  FSEL R85, R30, -INF , P3 ;  /* 0xff8000001e557808 */ /* 0x008fc40001800000 */
[----:B------:R-:W-:Y:S01]  /*11ca0*/  FMNMX.FTZ R34, R14, R9, !PT ;  /* 0x000000090e227209 */ /* 0x000fe20007810000 */
[----:B------:R-:W3:Y:S01]  /*11cb0*/  MUFU.TANH R66, R66 ;  /* 0x0000004200427308 */ /* 0x000ee20000002400 */
[----:B------:R-:W-:Y:S02]  /*11cc0*/  ISETP.GT.AND P3, PT, R57, 0x70, PT ;  /* 0x000000703900780c */ /* 0x000fe40003f64270 */
[----:B----4-:R-:W-:Y:S02]  /*11cd0*/  FSEL R30, R32, -INF , P4 ;  /* 0xff800000201e7808 */ /* 0x010fe40002000000 */
[----:B------:R-:W-:Y:S01]  /*11ce0*/  FMNMX.FTZ R9, R85, R34, !PT ;  /* 0x0000002255097209 */ /* 0x000fe20007810000 */
[----:B------:R-:W-:Y:S01]  /*11cf0*/  IMAD.U32 R34, RZ, RZ, UR5 ;  /* 0x00000005ff227e24 */ /* 0x000fe2000f8e00ff */
[----:B------:R-:W-:Y:S01]  /*11d00*/  ISETP.GT.AND P4, PT, R57, 0x71, PT ;  /* 0x000000713900780c */ /* 0x000fe20003f84270 */
[----:B------:R-:W4:Y:S01]  /*11d10*/  MUFU.TANH R67, R67 ;  /* 0x0000004300437308 */ /* 0x000f220000002400 */
[----:B------:R-:W-:-:S02]  /*11d20*/  FSEL R32, R80, -INF , P3 ;  /* 0xff80000050207808 */ /* 0x000fc40001800000 */
[----:B------:R-:W-:Y:S02]  /*11d30*/  FMNMX.FTZ R9, R30, R9, !PT ;  /* 0x000000091e097209 */ /* 0x000fe40007810000 */
[C---:B------:R-:W-:Y:S02]  /*11d40*/  ISETP.GT.AND P3, PT, R57.reuse, 0x78, PT ;  /* 0x000000783900780c */ /* 0x040fe40003f64270 */
[----:B-----5:R-:W-:Y:S02]  /*11d50*/  FSEL R42, R42, -INF , P4 ;  /* 0xff8000002a2a7808 */ /* 0x020fe40002000000 */
[----:B------:R-:W-:Y:S02]  /*11d60*/  FMNMX.FTZ R9, R32, R9, !PT ;  /* 0x0000000920097209 */ /* 0x000fe40007810000 */
[----:B------:R-:W-:Y:S02]  /*11d70*/  ISETP.GT.AND P4, PT, R57, 0x79, PT ;  /* 0x000000793900780c */ /* 0x000fe40003f84270 */
[----:B------:R-:W-:-:S02]  /*11d80*/  FSEL R57, R84, -INF , P3 ;  /* 0xff80000054397808 */ /* 0x000fc40001800000 */
[----:B0-----:R-:W-:Y:S02]  /*11d90*/  FMNMX.FTZ R8, R42, R9, !PT ;  /* 0x000000092a087209 */ /* 0x001fe40007810000 */
[----:B-1----:R-:W-:Y:S02]  /*11da0*/  FSEL R63, R35, -INF , P4 ;  /* 0xff800000233f7808 */ /* 0x002fe40002000000 */
[----:B------:R-:W-:Y:S02]  /*11db0*/  FMNMX.FTZ R8, R57, R8, !PT ;  /* 0x0000000839087209 */ /* 0x000fe40007810000 */
[C---:B------:R-:W-:Y:S02]  /*11dc0*/  ISETP.GT.AND P5, PT, R54.reuse, RZ, PT ;  /* 0x000000ff3600720c */ /* 0x040fe40003fa4270 */
[----:B------:R-:W-:Y:S02]  /*11dd0*/  FMNMX.FTZ R8, R63, R8, !PT ;  /* 0x000000083f087209 */ /* 0x000fe40007810000 */
[----:B------:R-:W-:Y:S01]  /*11de0*/  ISETP.GT.AND P4, PT, R54, 0x1, PT ;  /* 0x000000013600780c */ /* 0x000fe20003f84270 */
[----:B------:R-:W-:-:S02]  /*11df0*/  WARPGROUP.DEPBAR.LE gsb0, 0x0 ;  /* 0x00008000000079c5 */ /* 0x000fc40000010000 */
[----:B------:R-:W0:Y:S01]  /*11e00*/  SHFL.BFLY PT, R9, R8, 0x2, 0x1f ;  /* 0x0c401f0008097f89 */ /* 0x000e2200000e0000 */
[----:B------:R-:W-:Y:S01]  /*11e10*/  WARPGROUP.ARRIVE ;  /* 0x00000000000079c5 */ /* 0x000fe20000000000 */
[----:B------:R-:W-:Y:S02]  /*11e20*/  FSEL R15, R15, -INF , P5 ;  /* 0xff8000000f0f7808 */ /* 0x000fe40002800000 */
[----:B------:R-:W-:Y:S02]  /*11e30*/  ISETP.GT.AND P5, PT, R54, 0x8, PT ;  /* 0x000000083600780c */ /* 0x000fe40003fa4270 */
[----:B0-----:R-:W-:-:S05]  /*11e40*/  FMNMX.FTZ R9, R8, R9, !PT ;  /* 0x0000000908097209 */ /* 0x001fca0007810000 */
[----:B------:R-:W0:Y:S02]  /*11e50*/  SHFL.BFLY PT, R8, R9, 0x1, 0x1f ;  /* 0x0c201f0009087f89 */ /* 0x000e2400000e0000 */
[----:B0-----:R-:W-:Y:S01]  /*11e60*/  FMNMX.FTZ R35, R9, R8, !PT ;  /* 0x0000000809237209 */ /* 0x001fe20007810000 */
[----:B------:R-:W-:Y:S01]  /*11e70*/  VIADD R8, R6, 0x280 ;  /* 0x0000028006087836 */ /* 0x000fe20000000000 */
[----:B------:R-:W-:Y:S02]  /*11e80*/  MOV R9, 0x40000040 ;  /* 0x4000004000097802 */ /* 0x000fe40000000f00 */
[C---:B------:R-:W-:Y:S01]  /*11e90*/  FSETP.NEU.FTZ.AND P3, PT, R35.reuse, -INF , PT ;  /* 0xff8000002300780b */ /* 0x040fe20003f7d000 */
[----:B------:R-:W-:Y:S01]  /*11ea0*/  FMUL.FTZ R70, R35, R34 ;  /* 0x0000002223467220 */ /* 0x000fe20000410000 */
[----:B------:R-:W-:Y:S02]  /*11eb0*/  R2UR UR10, R8 ;  /* 0x00000000080a72ca */ /* 0x000fe400000e0000 */
[----:B------:R-:W-:Y:S01]  /*11ec0*/  R2UR UR11, R9 ;  /* 0x00000000090b72ca */ /* 0x000fe200000e0000 */
[----:B------:R-:W-:Y:S01]  /*11ed0*/  IMAD.MOV.U32 R9, RZ, RZ, 0x40000040 ;  /* 0x40000040ff097424 */ /* 0x000fe200078e00ff */
[----:B------:R-:W-:-:S02]  /*11ee0*/  FSEL R70, R70, RZ, P3 ;  /* 0x000000ff46467208 */ /* 0x000fc40001800000 */
[----:B------:R-:W-:-:S03]  /*11ef0*/  FMNMX.FTZ R8, R15, R10, !PT ;  /* 0x0000000a0f087209 */ /* 0x000fc60007810000 */
[-CC-:B------:R-:W-:Y:S01]  /*11f00*/  FFMA.FTZ R49, R59, R34.reuse, -R70.reuse ;  /* 0x000000223b317223 */ /* 0x180fe20000010846 */
[----:B------:R-:W-:Y:S01]  /*11f10*/  FSEL R59, R20, -INF , P4 ;  /* 0xff800000143b7808 */ /* 0x000fe20002000000 */
[-CC-:B------:R-:W-:Y:S01]  /*11f20*/  FFMA.FTZ R182, R21, R34.reuse, -R70.reuse ;  /* 0x0000002215b67223 */ /* 0x180fe20000010846 */
[-CC-:B------:R-:W-:Y:S01]  /*11f30*/  FFMA.FTZ R21, R25, R34.reuse, -R70.reuse ;  /* 0x0000002219157223 */ /* 0x180fe20000010846 */
[----:B------:R-:W-:Y:S01]  /*11f40*/  ISETP.GT.AND P4, PT, R54, 0x9, PT ;  /* 0x000000093600780c */ /* 0x000fe20003f84270 */
[-CC-:B------:R-:W-:Y:S01]  /*11f50*/  FFMA.FTZ R176, R27, R34.reuse, -R70.reuse ;  /* 0x000000221bb07223 */ /* 0x180fe20000010846 */
[----:B------:R-:W-:Y:S01]  /*11f60*/  HGMMA.64x128x16.F32 R88, R156, gdesc[UR8].tnspB, R88, gsb0 ;  /* 0x41e000089c587df0 */ /* 0x000fe20008000858 */
[----:B------:R-:W-:Y:S01]  /*11f70*/  FSEL R25, R24, -INF , P5 ;  /* 0xff80000018197808 */ /* 0x000fe20002800000 */
[--C-:B------:R-:W-:Y:S01]  /*11f80*/  FFMA.FTZ R27, R61, R34, -R70.reuse ;  /* 0x000000223d1b7223 */ /* 0x100fe20000010846 */
[----:B------:R-:W-:Y:S01]  /*11f90*/  FMNMX.FTZ R8, R59, R8, !PT ;  /* 0x000000083b087209 */ /* 0x000fe20007810000 */
[-CC-:B------:R-:W-:Y:S01]  /*11fa0*/  FFMA.FTZ R178, R65, R34.reuse, -R70.reuse ;  /* 0x0000002241b27223 */ /* 0x180fe20000010846 */
[----:B------:R-:W-:Y:S01]  /*11fb0*/  ISETP.GT.AND P5, PT, R54, 0x10, PT ;  /* 0x000000103600780c */ /* 0x000fe20003fa4270 */
[-CC-:B------:R-:W-:Y:S01]  /*11fc0*/  FFMA.FTZ R174, R39, R34.reuse, -R70.reuse ;  /* 0x0000002227ae7223 */ /* 0x180fe20000010846 */
        /* <DEDUP_REMOVED lines=10> */
[C---:B------:R-:W-:Y:S01]  /*12070*/  ISETP.GT.AND P5, PT, R54.reuse, 0x18, PT ;  /* 0x000000183600780c */ /* 0x040fe20003fa4270 */
[-CC-:B------:R-:W-:Y:S01]  /*12080*/  FFMA.FTZ R152, R177, R34.reuse, -R70.reuse ;  /* 0x00000022b1987223 */ /* 0x180fe20000010846 */
[----:B------:R-:W-:Y:S01]  /*12090*/  FSEL R83, R29, -INF , P4 ;  /* 0xff8000001d537808 */ /* 0x000fe20002000000 */
[--C-:B------:R-:W-:Y:S01]  /*120a0*/  FFMA.FTZ R29, R169, R34, -R70.reuse ;  /* 0x00000022a91d7223 */ /* 0x100fe20000010846 */
[----:B------:R-:W-:Y:S01]  /*120b0*/  FMNMX.FTZ R8, R79, R8, !PT ;  /* 0x000000084f087209 */ /* 0x000fe20007810000 */
[-CC-:B------:R-:W-:Y:S01]  /*120c0*/  FFMA.FTZ R154, R181, R34.reuse, -R70.reuse ;  /* 0x00000022b59a7223 */ /* 0x180fe20000010846 */
[----:B------:R-:W-:Y:S01]  /*120d0*/  ISETP.GT.AND P4, PT, R54, 0x19, PT ;  /* 0x000000193600780c */ /* 0x000fe20003f84270 */
[----:B------:R-:W-:Y:S01]  /*120e0*/  MUFU.EX2 R180, R180 ;  /* 0x000000b400b47308 */ /* 0x000fe20000000800 */
[----:B------:R-:W-:Y:S01]  /*120f0*/  FSEL R31, R31, -INF , P5 ;  /* 0xff8000001f1f7808 */ /* 0x000fe20002800000 */
[--C-:B------:R-:W-:Y:S01]  /*12100*/  FFMA.FTZ R24, R32, R34, -R70.reuse ;  /* 0x0000002220187223 */ /* 0x100fe20000010846 */
[----:B------:R-:W-:Y:S01]  /*12110*/  FMNMX.FTZ R8, R83, R8, !PT ;  /* 0x0000000853087209 */ /* 0x000fe20007810000 */
[-CC-:B------:R-:W-:Y:S01]  /*12120*/  FFMA.FTZ R170, R73, R34.reuse, -R70.reuse ;  /* 0x0000002249aa7223 */ /* 0x180fe20000010846 */
[C---:B------:R-:W-:Y:S01]  /*12130*/  ISETP.GT.AND P5, PT, R54.reuse, 0x20, PT ;  /* 0x000000203600780c */ /* 0x040fe20003fa4270 */
[--C-:B------:R-:W-:Y:S01]  /*12140*/  FFMA.FTZ R73, R233, R34, -R70.reuse ;  /* 0x00000022e9497223 */ /* 0x100fe20000010846 */
[----:B------:R-:W-:Y:S01]  /*12150*/  FSEL R33, R33, -INF , P4 ;  /* 0xff80000021217808 */ /* 0x000fe20002000000 */
[----:B------:R-:W-:Y:S01]  /*12160*/  MUFU.EX2 R49, R49 ;  /* 0x0000003100317308 */ /* 0x000fe20000000800 */
[----:B------:R-:W-:Y:S01]  /*12170*/  FMNMX.FTZ R8, R31, R8, !PT ;  /* 0x000000081f087209 */ /* 0x000fe20007810000 */
[-CC-:B------:R-:W-:Y:S01]  /*12180*/  FFMA.FTZ R51, R51, R34.reuse, -R70.reuse ;  /* 0x0000002233337223 */ /* 0x180fe20000010846 */
[----:B------:R-:W-:Y:S01]  /*12190*/  ISETP.GT.AND P4, PT, R54, 0x21, PT ;  /* 0x000000213600780c */ /* 0x000fe20003f84270 */
[-CC-:B------:R-:W-:Y:S01]  /*121a0*/  FFMA.FTZ R233, R42, R34.reuse, -R70.reuse ;  /* 0x000000222ae97223 */ /* 0x180fe20000010846 */
[----:B------:R-:W-:Y:S01]  /*121b0*/  FSEL R61, R37, -INF , P5 ;  /* 0xff800000253d7808 */ /* 0x000fe20002800000 */
[--C-:B------:R-:W-:Y:S01]  /*121c0*/  FFMA.FTZ R37, R173, R34, -R70.reuse ;  /* 0x00000022ad257223 */ /* 0x100fe20000010846 */
[----:B------:R-:W-:Y:S01]  /*121d0*/  FMNMX.FTZ R8, R33, R8, !PT ;  /* 0x0000000821087209 */ /* 0x000fe20007810000 */
[----:B------:R-:W-:Y:S01]  /*121e0*/  MUFU.EX2 R182, R182 ;  /* 0x000000b600b67308 */ /* 0x000fe20000000800 */
[----:B------:R-:W-:Y:S01]  /*121f0*/  ISETP.GT.AND P5, PT, R54, 0x28, PT ;  /* 0x000000283600780c */ /* 0x000fe20003fa4270 */
[----:B------:R-:W-:Y:S01]  /*12200*/  FFMA.FTZ R20, R237, R34, -R70 ;  /* 0x00000022ed147223 */ /* 0x000fe20000010846 */
[----:B------:R-:W-:-:S02]  /*12210*/  FSEL R65, R38, -INF , P4 ;  /* 0xff80000026417808 */ /* 0x000fc40002000000 */
[----:B------:R-:W-:Y:S02]  /*12220*/  FMNMX.FTZ R8, R61, R8, !PT ;  /* 0x000000083d087209 */ /* 0x000fe40007810000 */
[----:B------:R-:W-:Y:S01]  /*12230*/  ISETP.GT.AND P4, PT, R54, 0x29, PT ;  /* 0x000000293600780c */ /* 0x000fe20003f84270 */
[----:B------:R-:W-:Y:S01]  /*12240*/  MUFU.EX2 R21, R21 ;  /* 0x0000001500157308 */ /* 0x000fe20000000800 */
[----:B------:R-:W-:Y:S02]  /*12250*/  FSEL R87, R40, -INF , P5 ;  /* 0xff80000028577808 */ /* 0x000fe40002800000 */
[----:B------:R-:W-:Y:S02]  /*12260*/  FMNMX.FTZ R8, R65, R8, !PT ;  /* 0x0000000841087209 */ /* 0x000fe40007810000 */
[----:B------:R-:W-:Y:S02]  /*12270*/  ISETP.GT.AND P5, PT, R54, 0x30, PT ;  /* 0x000000303600780c */ /* 0x000fe40003fa4270 */
[----:B------:R-:W-:Y:S01]  /*12280*/  FSEL R41, R41, -INF , P4 ;  /* 0xff80000029297808 */ /* 0x000fe20002000000 */
[----:B------:R-:W-:Y:S01]  /*12290*/  MUFU.EX2 R176, R176 ;  /* 0x000000b000b07308 */ /* 0x000fe20000000800 */
[----:B------:R-:W-:-:S02]  /*122a0*/  FMNMX.FTZ R8, R87, R8, !PT ;  /* 0x0000000857087209 */ /* 0x000fc40007810000 */
[C---:B------:R-:W-:Y:S02]  /*122b0*/  ISETP.GT.AND P4, PT, R54.reuse, 0x31, PT ;  /* 0x000000313600780c */ /* 0x040fe40003f84270 */
[----:B------:R-:W-:Y:S02]  /*122c0*/  FSEL R43, R43, -INF , P5 ;  /* 0xff8000002b2b7808 */ /* 0x000fe40002800000 */
[----:B------:R-:W-:Y:S01]  /*122d0*/  FMNMX.FTZ R8, R41, R8, !PT ;  /* 0x0000000829087209 */ /* 0x000fe20007810000 */
[----:B------:R-:W-:Y:S01]  /*122e0*/  MUFU.EX2 R27, R27 ;  /* 0x0000001b001b7308 */ /* 0x000fe20000000800 */
[----:B------:R-:W-:Y:S02]  /*122f0*/  ISETP.GT.AND P5, PT, R54, 0x38, PT ;  /* 0x000000383600780c */ /* 0x000fe40003fa4270 */
[----:B------:R-:W-:Y:S02]  /*12300*/  FSEL R153, R44, -INF , P4 ;  /* 0xff8000002c997808 */ /* 0x000fe40002000000 */
[----:B------:R-:W-:-:S02]  /*12310*/  FMNMX.FTZ R8, R43, R8, !PT ;  /* 0x000000082b087209 */ /* 0x000fc40007810000 */
[C---:B------:R-:W-:Y:S01]  /*12320*/  ISETP.GT.AND P4, PT, R54.reuse, 0x39, PT ;  /* 0x000000393600780c */ /* 0x040fe20003f84270 */
        /* <DEDUP_REMOVED lines=14> */
[----:B------:R-:W-:Y:S01]  /*12410*/  ISETP.GT.AND P4, PT, R54, 0x49, PT ;  /* 0x000000493600780c */ /* 0x000fe20003f84270 */
[----:B------:R-:W-:Y:S01]  /*12420*/  MUFU.EX2 R37, R37 ;  /* 0x0000002500257308 */ /* 0x000fe20000000800 */
[----:B------:R-:W-:Y:S02]  /*12430*/  FSEL R69, R36, -INF , P5 ;  /* 0xff80000024457808 */ /* 0x000fe40002800000 */
[----:B------:R-:W-:Y:S02]  /*12440*/  FMNMX.FTZ R8, R55, R8, !PT ;  /* 0x0000000837087209 */ /* 0x000fe40007810000 */
[----:B------:R-:W-:Y:S02]  /*12450*/  ISETP.GT.AND P5, PT, R54, 0x50, PT ;  /* 0x000000503600780c */ /* 0x000fe40003fa4270 */
[----:B------:R-:W-:Y:S01]  /*12460*/  FMNMX.FTZ R8, R69, R8, !PT ;  /* 0x0000000845087209 */ /* 0x000fe20007810000 */
[----:B------:R-:W-:Y:S01]  /*12470*/  MUFU.EX2 R174, R174 ;  /* 0x000000ae00ae7308 */ /* 0x000fe20000000800 */
[----:B------:R-:W-:Y:S01]  /*12480*/  R2UR UR11, R9 ;  /* 0x00000000090b72ca */ /* 0x000fe200000e0000 */
[----:B------:R-:W-:Y:S01]  /*12490*/  IMAD.MOV.U32 R9, RZ, RZ, 0x40000040 ;  /* 0x40000040ff097424 */ /* 0x000fe200078e00ff */
[----:B------:R-:W-:-:S02]  /*124a0*/  FSEL R48, R35, RZ, P3 ;  /* 0x000000ff23307208 */ /* 0x000fc40001800000 */
[C---:B------:R-:W-:Y:S01]  /*124b0*/  ISETP.GT.AND P3, PT, R12.reuse, R5, PT ;  /* 0x000000050c00720c */ /* 0x040fe20003f64270 */
[----:B------:R-:W-:Y:S02]  /*124c0*/  VIADD R12, R12, 0xffffffff ;  /* 0xffffffff0c0c7836 */ /* 0x000fe40000000000 */
[----:B------:R-:W-:Y:S01]  /*124d0*/  FADD.FTZ R11, -R48, R11 ;  /* 0x0000000b300b7221 */ /* 0x000fe20000010100 */
[----:B------:R-:W-:Y:S03]  /*124e0*/  MUFU.EX2 R39, R39 ;  /* 0x0000002700277308 */ /* 0x000fe60000000800 */
[----:B------:R-:W-:-:S05]  /*124f0*/  FMUL.FTZ R11, R11, R34 ;  /* 0x000000220b0b7220 */ /* 0x000fca0000410000 */
[----:B------:R-:W-:Y:S08]  /*12500*/  MUFU.EX2 R168, R168 ;  /* 0x000000a800a87308 */ /* 0x000ff00000000800 */
[----:B------:R-:W-:Y:S08]  /*12510*/  MUFU.EX2 R11, R11 ;  /* 0x0000000b000b7308 */ /* 0x000ff00000000800 */
[----:B------:R-:W-:Y:S01]  /*12520*/  MUFU.EX2 R45, R45 ;  /* 0x0000002d002d7308 */ /* 0x000fe20000000800 */
[----:B------:R-:W-:-:S02]  /*12530*/  WARPGROUP.DEPBAR.LE gsb0, 0x0 ;  /* 0x00008000000079c5 */ /* 0x000fc40000010000 */
[----:B------:R-:W-:Y:S01]  /*12540*/  FSEL R157, R46, -INF , P4 ;  /* 0xff8000002e9d7808 */ /* 0x000fe20002000000 */
[----:B------:R-:W-:Y:S01]  /*12550*/  WARPGROUP.ARRIVE ;  /* 0x00000000000079c5 */ /* 0x000fe20000000000 */
        /* <DEDUP_REMOVED lines=9> */
[----:B------:R-:W-:Y:S01]  /*125f0*/  FFMA.FTZ R156, R183, R34, -R70 ;  /* 0x00000022b79c7223 */ /* 0x000fe20000010846 */
[----:B------:R-:W-:Y:S01]  /*12600*/  FMNMX.FTZ R8, R159, R8, !PT ;  /* 0x000000089f087209 */ /* 0x000fe20007810000 */
[----:B------:R-:W-:Y:S01]  /*12610*/  MUFU.EX2 R170, R170 ;  /* 0x000000aa00aa7308 */ /* 0x000fe20000000800 */
[----:B------:R-:W-:-:S02]  /*12620*/  ISETP.GT.AND P4, PT, R54, 0x59, PT ;  /* 0x000000593600780c */ /* 0x000fc40003f84270 */
[----:B--2---:R-:W-:Y:S02]  /*12630*/  FSEL R171, R56, -INF , P5 ;  /* 0xff80000038ab7808 */ /* 0x004fe40002800000 */
[----:B------:R-:W-:Y:S02]  /*12640*/  FMNMX.FTZ R8, R169, R8, !PT ;  /* 0x00000008a9087209 */ /* 0x000fe40007810000 */
[----:B------:R-:W-:Y:S01]  /*12650*/  ISETP.GT.AND P5, PT, R54, 0x60, PT ;  /* 0x000000603600780c */ /* 0x000fe20003fa4270 */
[----:B------:R-:W-:Y:S01]  /*12660*/  MUFU.EX2 R51, R51 ;  /* 0x0000003300337308 */ /* 0x000fe20000000800 */
[----:B------:R-:W-:Y:S02]  /*12670*/  FSEL R173, R58, -INF , P4 ;  /* 0xff8000003aad7808 */ /* 0x000fe40002000000 */
[----:B------:R-:W-:Y:S02]  /*12680*/  FMNMX.FTZ R8, R171, R8, !PT ;  /* 0x00000008ab087209 */ /* 0x000fe40007810000 */
[----:B------:R-:W-:-:S02]  /*12690*/  ISETP.GT.AND P4, PT, R54, 0x61, PT ;  /* 0x000000613600780c */ /* 0x000fc40003f84270 */
[----:B------:R-:W-:Y:S01]  /*126a0*/  FSEL R175, R60, -INF , P5 ;  /* 0xff8000003caf7808 */ /* 0x000fe20002800000 */
[----:B------:R-:W-:Y:S01]  /*126b0*/  MUFU.EX2 R152, R152 ;  /* 0x0000009800987308 */ /* 0x000fe20000000800 */
[----:B------:R-:W-:Y:S02]  /*126c0*/  FMNMX.FTZ R8, R173, R8, !PT ;  /* 0x00000008ad087209 */ /* 0x000fe40007810000 */
[----:B------:R-:W-:Y:S02]  /*126d0*/  ISETP.GT.AND P5, PT, R54, 0x68, PT ;  /* 0x000000683600780c */ /* 0x000fe40003fa4270 */
[----:B------:R-:W-:Y:S02]  /*126e0*/  FSEL R62, R62, -INF , P4 ;  /* 0xff8000003e3e7808 */ /* 0x000fe40002000000 */
[----:B------:R-:W-:Y:S01]  /*126f0*/  FMNMX.FTZ R7, R175, R8, !PT ;  /* 0x00000008af077209 */ /* 0x000fe20007810000 */
[----:B------:R-:W-:Y:S01]  /*12700*/  MUFU.EX2 R154, R154 ;  /* 0x0000009a009a7308 */ /* 0x000fe20000000800 */
[----:B------:R-:W-:-:S02]  /*12710*/  ISETP.GT.AND P4, PT, R54, 0x69, PT ;  /* 0x000000693600780c */ /* 0x000fc40003f84270 */
[----:B------:R-:W-:Y:S02]  /*12720*/  FSEL R64, R64, -INF , P5 ;  /* 0xff80000040407808 */ /* 0x000fe40002800000 */
[----:B------:R-:W-:Y:S02]  /*12730*/  FMNMX.FTZ R7, R62, R7, !PT ;  /* 0x000000073e077209 */ /* 0x000fe40007810000 */
[----:B------:R-:W-:Y:S01]  /*12740*/  ISETP.GT.AND P5, PT, R54, 0x70, PT ;  /* 0x000000703600780c */ /* 0x000fe20003fa4270 */
[----:B------:R-:W-:Y:S01]  /*12750*/  MUFU.EX2 R156, R156 ;  /* 0x0000009c009c7308 */ /* 0x000fe20000000800 */
[----:B---3--:R-:W-:Y:S02]  /*12760*/  FSEL R66, R66, -INF , P4 ;  /* 0xff80000042427808 */ /* 0x008fe40002000000 */
[----:B------:R-:W-:Y:S02]  /*12770*/  FMNMX.FTZ R7, R64, R7, !PT ;  /* 0x0000000740077209 */ /* 0x000fe40007810000 */
[----:B------:R-:W-:-:S02]  /*12780*/  ISETP.GT.AND P4, PT, R54, 0x71, PT ;  /* 0x000000713600780c */ /* 0x000fc40003f84270 */
[----:B----4-:R-:W-:Y:S01]  /*12790*/  FSEL R177, R67, -INF , P5 ;  /* 0xff80000043b17808 */ /* 0x010fe20002800000 */
[--C-:B------:R-:W-:Y:S01]  /*127a0*/  FFMA.FTZ R67, R179, R34, -R70.reuse ;  /* 0x00000022b3437223 */ /* 0x100fe20000010846 */
[----:B------:R-:W-:Y:S01]  /*127b0*/  FMNMX.FTZ R8, R66, R7, !PT ;  /* 0x0000000742087209 */ /* 0x000fe20007810000 */
[----:B------:R-:W-:Y:S01]  /*127c0*/  MUFU.EX2 R73, R73 ;  /* 0x0000004900497308 */ /* 0x000fe20000000800 */
[----:B------:R-:W-:Y:S02]  /*127d0*/  ISETP.GT.AND P5, PT, R54, 0x78, PT ;  /* 0x000000783600780c */ /* 0x000fe40003fa4270 */
[----:B------:R-:W-:Y:S02]  /*127e0*/  FSEL R68, R68, -INF , P4 ;  /* 0xff80000044447808 */ /* 0x000fe40002000000 */
[----:B------:R-:W-:Y:S02]  /*127f0*/  FMNMX.FTZ R7, R177, R8, !PT ;  /* 0x00000008b1077209 */ /* 0x000fe40007810000 */
[----:B------:R-:W-:Y:S01]  /*12800*/  ISETP.GT.AND P4, PT, R54, 0x79, PT ;  /* 0x000000793600780c */ /* 0x000fe20003f84270 */
[----:B------:R-:W-:Y:S01]  /*12810*/  MUFU.EX2 R67, R67 ;  /* 0x0000004300437308 */ /* 0x000fe20000000800 */
[----:B------:R-:W-:Y:S01]  /*12820*/  FSEL R179, R71, -INF , P5 ;  /* 0xff80000047b37808 */ /* 0x000fe20002800000 */
[-CC-:B------:R-:W-:Y:S01]  /*12830*/  FFMA.FTZ R71, R77, R34.reuse, -R70.reuse ;  /* 0x000000224d477223 */ /* 0x180fe20000010846 */
[----:B------:R-:W-:Y:S01]  /*12840*/  FMNMX.FTZ R8, R68, R7, !PT ;  /* 0x0000000744087209 */ /* 0x000fe20007810000 */
[----:B------:R-:W-:Y:S01]  /*12850*/  FFMA.FTZ R77, R235, R34, -R70 ;  /* 0x00000022eb4d7223 */ /* 0x000fe20000010846 */
[----:B------:R-:W-:-:S02]  /*12860*/  FSEL R72, R72, -INF , P4 ;  /* 0xff80000048487808 */ /* 0x000fc40002000000 */
[----:B------:R-:W-:Y:S01]  /*12870*/  FMNMX.FTZ R7, R179, R8, !PT ;  /* 0x00000008b3077209 */ /* 0x000fe20007810000 */
[----:B------:R-:W-:Y:S03]  /*12880*/  MUFU.EX2 R71, R71 ;  /* 0x0000004700477308 */ /* 0x000fe60000000800 */
[----:B------:R-:W-:-:S05]  /*12890*/  FMNMX.FTZ R7, R72, R7, !PT ;  /* 0x0000000748077209 */ /* 0x000fca0007810000 */
[----:B------:R-:W0:Y:S01]  /*128a0*/  SHFL.BFLY PT, R8, R7, 0x2, 0x1f ;  /* 0x0c401f0007087f89 */ /* 0x000e2200000e0000 */
[----:B------:R-:W-:Y:S08]  /*128b0*/  MUFU.EX2 R158, R158 ;  /* 0x0000009e009e7308 */ /* 0x000ff00000000800 */
[----:B------:R-:W-:Y:S08]  /*128c0*/  MUFU.EX2 R77, R77 ;  /* 0x0000004d004d7308 */ /* 0x000ff00000000800 */
[----:B------:R-:W-:Y:S01]  /*128d0*/  MUFU.EX2 R20, R20 ;  /* 0x0000001400147308 */ /* 0x000fe20000000800 */
[----:B0-----:R-:W-:Y:S01]  /*128e0*/  FMNMX.FTZ R26, R7, R8, !PT ;  /* 0x00000008071a7209 */ /* 0x001fe20007810000 */
[----:B------:R-:W-:-:S06]  /*128f0*/  VIADD R8, R6, 0x300 ;  /* 0x0000030006087836 */ /* 0x000fcc0000000000 */
[----:B------:R-:W-:Y:S01]  /*12900*/  MUFU.EX2 R81, R81 ;  /* 0x0000005100517308 */ /* 0x000fe20000000800 */
[----:B------:R-:W0:Y:S01]  /*12910*/  SHFL.BFLY PT, R7, R26, 0x1, 0x1f ;  /* 0x0c201f001a077f89 */ /* 0x000e2200000e0000 */
[----:B------:R-:W-:Y:S02]  /*12920*/  R2UR UR10, R8 ;  /* 0x00000000080a72ca */ /* 0x000fe400000e0000 */
[----:B------:R-:W-:Y:S01]  /*12930*/  IADD3 R8, R6, 0x380, RZ ;  /* 0x0000038006087810 */ /* 0x000fe20007ffe0ff */
[----:B------:R-:W-:-:S03]  /*12940*/  @!P1 IMAD R6, R184, 0x8, R2 ;  /* 0x00000008b8069824 */ /* 0x000fc600078e0202 */
[----:B------:R-:W-:Y:S01]  /*12950*/  MUFU.EX2 R14, R14 ;  /* 0x0000000e000e7308 */ /* 0x000fe20000000800 */
[----:B------:R-:W-:-:S07]  /*12960*/  @!P1 VIADD R6, R6, 0x28840 ;  /* 0x0002884006069836 */ /* 0x000fce0000000000 */
[----:B------:R-:W-:Y:S01]  /*12970*/  MUFU.EX2 R85, R85 ;  /* 0x0000005500557308 */ /* 0x000fe20000000800 */
[----:B------:R-:W-:Y:S01]  /*12980*/  HGMMA.64x128x16.F32 R88, R160, gdesc[UR8].tnspB, R88, gsb0 ;  /* 0x41e00008a0587df0 */ /* 0x000fe20008000858 */
[----:B------:R-:W-:Y:S02]  /*12990*/  R2UR UR10, R8 ;  /* 0x00000000080a72ca */ /* 0x000fe400000e0000 */
[----:B------:R-:W-:Y:S02]  /*129a0*/  R2UR UR11, R9 ;  /* 0x00000000090b72ca */ /* 0x000fe400000e0000 */
[----:B------:R-:W-:Y:S02]  /*129b0*/  IADD3 R8, -R232, 0xb, RZ ;  /* 0x0000000be8087810 */ /* 0x000fe40007ffe1ff */
[----:B------:R-:W-:Y:S01]  /*129c0*/  MUFU.EX2 R24, R24 ;  /* 0x0000001800187308 */ /* 0x000fe20000000800 */
[----:B0-----:R-:W-:Y:S01]  /*129d0*/  FMNMX.FTZ R7, R26, R7, !PT ;  /* 0x000000071a077209 */ /* 0x001fe20007810000 */
[-CC-:B------:R-:W-:Y:S01]  /*129e0*/  FFMA.FTZ R26, R57, R34.reuse, -R70.reuse ;  /* 0x00000022391a7223 */ /* 0x180fe20000010846 */
[----:B------:R-:W-:-:S02]  /*129f0*/  FFMA.FTZ R57, R63, R34, -R70 ;  /* 0x000000223f397223 */ /* 0x000fc40000010846 */
[C---:B------:R-:W-:Y:S01]  /*12a00*/  FSETP.NEU.FTZ.AND P4, PT, R7.reuse, -INF , PT ;  /* 0xff8000000700780b */ /* 0x040fe20003f9d000 */
[----:B------:R-:W-:Y:S02]  /*12a10*/  FMUL.FTZ R30, R7, R34 ;  /* 0x00000022071e7220 */ /* 0x000fe40000410000 */
[----:B------:R-:W-:Y:S03]  /*12a20*/  MUFU.EX2 R233, R233 ;  /* 0x000000e900e97308 */ /* 0x000fe60000000800 */
[----:B------:R-:W-:-:S05]  /*12a30*/  FSEL R30, R30, RZ, P4 ;  /* 0x000000ff1e1e7208 */ /* 0x000fca0002000000 */
[----:B------:R-:W-:Y:S01]  /*12a40*/  MUFU.EX2 R26, R26 ;  /* 0x0000001a001a7308 */ /* 0x000fe20000000800 */
[-CC-:B------:R-:W-:Y:S01]  /*12a50*/  FFMA.FTZ R40, R41, R34.reuse, -R30.reuse ;  /* 0x0000002229287223 */ /* 0x180fe2000001081e */
[----:B------:R-:W-:Y:S01]  /*12a60*/  FSEL R41, R7, RZ, P4 ;  /* 0x000000ff07297208 */ /* 0x000fe20002000000 */
[-CC-:B------:R-:W-:Y:S01]  /*12a70*/  FFMA.FTZ R28, R15, R34.reuse, -R30.reuse ;  /* 0x000000220f1c7223 */ /* 0x180fe2000001081e */
[-CC-:B------:R-:W-:Y:S01]  /*12a80*/  FFMA.FTZ R181, R59, R34.reuse, -R30.reuse ;  /* 0x000000223bb57223 */ /* 0x180fe2000001081e */
[-CC-:B------:R-:W-:Y:S01]  /*12a90*/  FFMA.FTZ R183, R25, R34.reuse, -R30.reuse ;  /* 0x0000002219b77223 */ /* 0x180fe2000001081e */
[-C--:B------:R-:W-:Y:S01]  /*12aa0*/  FFMA.FTZ R46, R75, R34.reuse, -R30 ;  /* 0x000000224b2e7223 */ /* 0x080fe2000001081e */
[----:B------:R-:W-:Y:S01]  /*12ab0*/  FADD.FTZ R41, -R41, R10 ;  /* 0x0000000a29297221 */ /* 0x000fe20000010100 */
[-C--:B------:R-:W-:Y:S01]  /*12ac0*/  FFMA.FTZ R38, R79, R34.reuse, -R30 ;  /* 0x000000224f267223 */ /* 0x080fe2000001081e */
[----:B------:R-:W-:Y:S01]  /*12ad0*/  MUFU.EX2 R28, R28 ;  /* 0x0000001c001c7308 */ /* 0x000fe20000000800 */
[----:B------:R-:W-:Y:S01]  /*12ae0*/  @!P1 PRMT R10, RZ, 0x654, R6 ;  /* 0x00000654ff0a9816 */ /* 0x000fe20000000006 */
[-C--:B------:R-:W-:Y:S01]  /*12af0*/  FMUL.FTZ R9, R41, R34.reuse ;  /* 0x0000002229097220 */ /* 0x080fe20000410000 */
        /* <DEDUP_REMOVED lines=18> */
[----:B------:R-:W-:-:S03]  /*12c20*/  FFMA.FTZ R68, R68, R34, -R30 ;  /* 0x0000002244447223 */ /* 0x000fc6000001081e */
[----:B------:R-:W-:Y:S01]  /*12c30*/  MUFU.EX2 R183, R183 ;  /* 0x000000b700b77308 */ /* 0x000fe20000000800 */
[----:B0-----:R-:W-:-:S07]  /*12c40*/  FFMA.FTZ R0, R9, R0, R28 ;  /* 0x0000000009007223 */ /* 0x001fce000001001c */
        /* <DEDUP_REMOVED lines=11> */
[----:B------:R-:W-:-:S05]  /*12d00*/  WARPGROUP.ARRIVE ;  /* 0x00000000000079c5 */ /* 0x000fca0000000000 */
[----:B------:R-:W-:Y:S01]  /*12d10*/  MUFU.EX2 R44, R44 ;  /* 0x0000002c002c7308 */ /* 0x000fe20000000800 */
[----:B------:R-:W-:Y:S01]  /*12d20*/  FFMA.FTZ R161, R175, R34, -R30 ;  /* 0x00000022afa17223 */ /* 0x000fe2000001081e */
[----:B------:R-:W-:Y:S02]  /*12d30*/  F2FP.F16.F32.PACK_AB R162, R85, R14 ;  /* 0x0000000e55a2723e */ /* 0x000fe400000000ff */
[----:B0-----:R-:W-:Y:S01]  /*12d40*/  F2FP.F16.F32.PACK_AB R175, R40, R31 ;  /* 0x0000001f28af723e */ /* 0x001fe200000000ff */
[----:B------:R-:W-:Y:S01]  /*12d50*/  HGMMA.64x128x16.F32 R88, R164, gdesc[UR8].tnspB, R88, gsb0 ;  /* 0x41e00008a4587df0 */ /* 0x000fe20008000858 */
[----:B------:R-:W-:Y:S02]  /*12d60*/  F2FP.F16.F32.PACK_AB R160, R81, R20 ;  /* 0x0000001451a0723e */ /* 0x000fe400000000ff */
        /* <DEDUP_REMOVED lines=10> */
[----:B0-----:R-:W-:Y:S01]  /*12e10*/  F2FP.F16.F32.PACK_AB R163, R66, R64 ;  /* 0x0000004042a3723e */ /* 0x001fe200000000ff */
[----:B------:R-:W-:-:S02]  /*12e20*/  WARPGROUP.DEPBAR.LE gsb0, 0x0 ;  /* 0x00008000000079c5 */ /* 0x000fc40000010000 */
[----:B------:R0:W-:Y:S06]  /*12e30*/  BAR.ARV R8, 0x100 ;  /* 0x000400080000751d */ /* 0x0001ec0000002000 */
[----:B------:R1:W-:Y:S01]  /*12e40*/  @!P1 SYNCS.ARRIVE.TRANS64.RED.A1T0 RZ, [R10+URZ], RZ ;  /* 0x000000ff0aff99a7 */ /* 0x0003e2000810043f */
[-C--:B------:R-:W-:Y:S01]  /*12e50*/  FMUL.FTZ R88, R88, R11.reuse ;  /* 0x0000000b58587220 */ /* 0x080fe20000410000 */
[----:B0-----:R-:W-:Y:S01]  /*12e60*/  @!P1 PRMT R8, RZ, 0x654, R13 ;  /* 0x00000654ff089816 */ /* 0x001fe2000000000d */
[-C--:B------:R-:W-:Y:S01]  /*12e70*/  FMUL.FTZ R89, R89, R11.reuse ;  /* 0x0000000b59597220 */ /* 0x080fe20000410000 */
[-C--:B------:R-:W-:Y:S01]  /*12e80*/  FMUL.FTZ R92, R92, R11.reuse ;  /* 0x0000000b5c5c7220 */ /* 0x080fe20000410000 */
[-C--:B------:R-:W-:Y:S01]  /*12e90*/  FMUL.FTZ R93, R93, R11.reuse ;  /* 0x0000000b5d5d7220 */ /* 0x080fe20000410000 */
[-C--:B------:R-:W-:Y:S01]  /*12ea0*/  FMUL.FTZ R96, R96, R11.reuse ;  /* 0x0000000b60607220 */ /* 0x080fe20000410000 */
[----:B------:R-:W-:Y:S01]  /*12eb0*/  FMUL.FTZ R97, R97, R11 ;  /* 0x0000000b61617220 */ /* 0x000fe20000410000 */
[----:B-1----:R-:W-:Y:S01]  /*12ec0*/  FFMA.FTZ R10, R11, R3, R180 ;  /* 0x000000030b0a7223 */ /* 0x002fe200000100b4 */
[----:B------:R0:W-:Y:S01]  /*12ed0*/  @!P1 SYNCS.ARRIVE.TRANS64.RED.A1T0 RZ, [R8+URZ], RZ ;  /* 0x000000ff08ff99a7 */ /* 0x0001e2000810043f */
        /* <DEDUP_REMOVED lines=8> */
[----:B------:R-:W-:Y:S01]  /*12f60*/  F2FP.F16.F32.PACK_AB R182, R21, R182 ;  /* 0x000000b615b6723e */ /* 0x000fe200000000ff */
[----:B------:R-:W-:Y:S01]  /*12f70*/  FFMA.FTZ R157, R159, R34, -R30 ;  /* 0x000000229f9d7223 */ /* 0x000fe2000001081e */
[----:B------:R-:W-:Y:S01]  /*12f80*/  FADD.FTZ R13, R21, R48 ;  /* 0x00000030150d7221 */ /* 0x000fe20000010000 */
[C---:B------:R-:W-:Y:S01]  /*12f90*/  FADD.FTZ R3, R46.reuse, R3 ;  /* 0x000000032e037221 */ /* 0x040fe20000010000 */
[----:B------:R-:W1:Y:S01]  /*12fa0*/  MUFU.EX2 R0, R0 ;  /* 0x0000000000007308 */ /* 0x000e620000000800 */
[----:B------:R-:W-:Y:S01]  /*12fb0*/  F2FP.F16.F32.PACK_AB R183, R46, R183 ;  /* 0x000000b72eb7723e */ /* 0x000fe200000000ff */
[----:B------:R-:W-:Y:S01]  /*12fc0*/  FADD.FTZ R10, R176, R13 ;  /* 0x0000000db00a7221 */ /* 0x000fe20000010000 */
[----:B------:R-:W-:Y:S01]  /*12fd0*/  FADD.FTZ R48, R38, R3 ;  /* 0x0000000326307221 */ /* 0x000fe20000010000 */
[----:B------:R-:W-:Y:S01]  /*12fe0*/  F2FP.F16.F32.PACK_AB R176, R27, R176 ;  /* 0x000000b01bb0723e */ /* 0x000fe200000000ff */
[-C--:B0-----:R-:W-:Y:S01]  /*12ff0*/  FFMA.FTZ R8, R169, R34.reuse, -R30 ;  /* 0x00000022a9087223 */ /* 0x081fe2000001081e */
[----:B------:R-:W-:Y:S01]  /*13000*/  FADD.FTZ R3, R27, R10 ;  /* 0x0000000a1b037221 */ /* 0x000fe20000010000 */
[----:B------:R-:W-:Y:S01]  /*13010*/  FADD.FTZ R13, R59, R48 ;  /* 0x000000303b0d7221 */ /* 0x000fe20000010000 */
[----:B------:R-:W0:Y:S01]  /*13020*/  MUFU.EX2 R157, R157 ;  /* 0x0000009d009d7308 */ /* 0x000e220000000800 */
[-CC-:B------:R-:W-:Y:S01]  /*13030*/  FFMA.FTZ R159, R171, R34.reuse, -R30.reuse ;  /* 0x00000022ab9f7223 */ /* 0x180fe2000001081e */
[----:B------:R-:W-:Y:S01]  /*13040*/  FADD.FTZ R48, R178, R3 ;  /* 0x00000003b2307221 */ /* 0x000fe20000010000 */
[----:B------:R-:W-:Y:S01]  /*13050*/  FADD.FTZ R50, R36, R13 ;  /* 0x0000000d24327221 */ /* 0x000fe20000010000 */
[----:B------:R-:W-:Y:S01]  /*13060*/  FFMA.FTZ R10, R173, R34, -R30 ;  /* 0x00000022ad0a7223 */ /* 0x000fe2000001081e */
[----:B------:R-:W-:Y:S01]  /*13070*/  F2FP.F16.F32.PACK_AB R173, R33, R32 ;  /* 0x0000002021ad723e */ /* 0x000fe200000000ff */
[----:B------:R-:W-:Y:S01]  /*13080*/  FADD.FTZ R3, R29, R48 ;  /* 0x000000301d037221 */ /* 0x000fe20000010000 */
[----:B------:R-:W-:Y:S01]  /*13090*/  FADD.FTZ R13, R63, R50 ;  /* 0x000000323f0d7221 */ /* 0x000fe20000010000 */
[----:B------:R-:W2:Y:S01]  /*130a0*/  MUFU.EX2 R8, R8 ;  /* 0x0000000800087308 */ /* 0x000ea20000000800 */
[----:B------:R-:W-:Y:S01]  /*130b0*/  F2FP.F16.F32.PACK_AB R169, R44, R25 ;  /* 0x000000192ca9723e */ /* 0x000fe200000000ff */
[----:B------:R-:W-:Y:S01]  /*130c0*/  FADD.FTZ R48, R172, R3 ;  /* 0x00000003ac307221 */ /* 0x000fe20000010000 */
[----:B------:R-:W-:Y:S01]  /*130d0*/  FADD.FTZ R50, R32, R13 ;  /* 0x0000000d20327221 */ /* 0x000fe20000010000 */
[----:B------:R-:W-:Y:S01]  /*130e0*/  FFMA.FTZ R13, R177, R34, -R30 ;  /* 0x00000022b10d7223 */ /* 0x000fe2000001081e */
[----:B------:R-:W-:Y:S01]  /*130f0*/  F2FP.F16.F32.PACK_AB R177, R59, R38 ;  /* 0x000000263bb1723e */ /* 0x000fe200000000ff */
[----:B------:R-:W-:Y:S01]  /*13100*/  FADD.FTZ R3, R37, R48 ;  /* 0x0000003025037221 */ /* 0x000fe20000010000 */
[----:B------:R-:W-:Y:S01]  /*13110*/  FADD.FTZ R50, R33, R50 ;  /* 0x0000003221327221 */ /* 0x000fe20000010000 */
[----:B------:R-:W3:Y:S01]  /*13120*/  MUFU.EX2 R159, R159 ;  /* 0x0000009f009f7308 */ /* 0x000ee20000000800 */
[----:B------:R-:W-:Y:S01]  /*13130*/  F2FP.F16.F32.PACK_AB R171, R42, R15 ;  /* 0x0000000f2aab723e */ /* 0x000fe200000000ff */
[----:B------:R-:W-:Y:S01]  /*13140*/  FADD.FTZ R48, R174, R3 ;  /* 0x00000003ae307221 */ /* 0x000fe20000010000 */
[----:B------:R-:W-:Y:S01]  /*13150*/  FADD.FTZ R41, R31, R50 ;  /* 0x000000321f297221 */ /* 0x000fe20000010000 */
[----:B------:R-:W-:Y:S01]  /*13160*/  FFMA.FTZ R3, R179, R34, -R30 ;  /* 0x00000022b3037223 */ /* 0x000fe2000001081e */
[----:B------:R-:W-:Y:S01]  /*13170*/  F2FP.F16.F32.PACK_AB R179, R63, R36 ;  /* 0x000000243fb3723e */ /* 0x000fe200000000ff */
[----:B------:R-:W-:Y:S01]  /*13180*/  FADD.FTZ R43, R39, R48 ;  /* 0x00000030272b7221 */ /* 0x000fe20000010000 */
[----:B------:R-:W-:Y:S01]  /*13190*/  FADD.FTZ R48, R40, R41 ;  /* 0x0000002928307221 */ /* 0x000fe20000010000 */
[----:B------:R-:W4:Y:S01]  /*131a0*/  MUFU.EX2 R10, R10 ;  /* 0x0000000a000a7308 */ /* 0x000f220000000800 */
        /* <DEDUP_REMOVED lines=15> */
[----:B------:R-:W5:Y:S01]  /*132a0*/  MUFU.EX2 R28, R62 ;  /* 0x0000003e001c7308 */ /* 0x000f620000000800 */
[----:B------:R-:W-:Y:S01]  /*132b0*/  FMUL.FTZ R113, R113, R11 ;  /* 0x0000000b71717220 */ /* 0x000fe20000410000 */
[----:B------:R-:W-:Y:S01]  /*132c0*/  FADD.FTZ R38, R152, R27 ;  /* 0x0000001b98267221 */ /* 0x000fe20000010000 */
[----:B------:R-:W-:Y:S01]  /*132d0*/  FADD.FTZ R21, R153, R46 ;  /* 0x0000002e99157221 */ /* 0x000fe20000010000 */
[----:B------:R-:W-:Y:S01]  /*132e0*/  F2FP.F16.F32.PACK_AB R153, R6, R153 ;  /* 0x000000990699723e */ /* 0x000fe200000000ff */
[-C--:B------:R-:W-:Y:S01]  /*132f0*/  FMUL.FTZ R116, R116, R11.reuse ;  /* 0x0000000b74747220 */ /* 0x080fe20000410000 */
[----:B------:R-:W-:Y:S01]  /*13300*/  FADD.FTZ R27, R67, R38 ;  /* 0x00000026431b7221 */ /* 0x000fe20000010000 */
[----:B------:R-:W-:Y:S01]  /*13310*/  FADD.FTZ R36, R6, R21 ;  /* 0x0000001506247221 */ /* 0x000fe20000010000 */
[-C--:B------:R-:W-:Y:S01]  /*13320*/  FMUL.FTZ R117, R117, R11.reuse ;  /* 0x0000000b75757220 */ /* 0x080fe20000410000 */
[----:B------:R-:W-:Y:S01]  /*13330*/  FMUL.FTZ R120, R120, R11 ;  /* 0x0000000b78787220 */ /* 0x000fe20000410000 */
[----:B------:R-:W-:Y:S01]  /*13340*/  FADD.FTZ R38, R154, R27 ;  /* 0x0000001b9a267221 */ /* 0x000fe20000010000 */
[----:B------:R-:W-:Y:S01]  /*13350*/  FADD.FTZ R21, R155, R36 ;  /* 0x000000249b157221 */ /* 0x000fe20000010000 */
[C---:B-1----:R-:W-:Y:S01]  /*13360*/  F2FP.F16.F32.PACK_AB R155, R0.reuse, R155 ;  /* 0x0000009b009b723e */ /* 0x042fe200000000ff */
[-C--:B------:R-:W-:Y:S01]  /*13370*/  FMUL.FTZ R121, R121, R11.reuse ;  /* 0x0000000b79797220 */ /* 0x080fe20000410000 */
[----:B------:R-:W-:Y:S01]  /*13380*/  FADD.FTZ R27, R71, R38 ;  /* 0x00000026471b7221 */ /* 0x000fe20000010000 */
[----:B------:R-:W-:Y:S01]  /*13390*/  FADD.FTZ R32, R0, R21 ;  /* 0x0000001500207221 */ /* 0x000fe20000010000 */
[----:B------:R1:W5:Y:S01]  /*133a0*/  MUFU.EX2 R38, R13 ;  /* 0x0000000d00267308 */ /* 0x0003620000000800 */
[-C--:B------:R-:W-:Y:S01]  /*133b0*/  FMUL.FTZ R124, R124, R11.reuse ;  /* 0x0000000b7c7c7220 */ /* 0x080fe20000410000 */
[----:B------:R-:W-:Y:S01]  /*133c0*/  FADD.FTZ R36, R156, R27 ;  /* 0x0000001b9c247221 */ /* 0x000fe20000010000 */
[----:B0-----:R-:W-:Y:S01]  /*133d0*/  FADD.FTZ R21, R157, R32 ;  /* 0x000000209d157221 */ /* 0x001fe20000010000 */
[-C--:B------:R-:W-:Y:S01]  /*133e0*/  FMUL.FTZ R125, R125, R11.reuse ;  /* 0x0000000b7d7d7220 */ /* 0x080fe20000410000 */
[-C--:B------:R-:W-:Y:S01]  /*133f0*/  FMUL.FTZ R128, R128, R11.reuse ;  /* 0x0000000b80807220 */ /* 0x080fe20000410000 */
[----:B------:R-:W-:Y:S01]  /*13400*/  FADD.FTZ R25, R73, R36 ;  /* 0x0000002449197221 */ /* 0x000fe20000010000 */
[----:B--2---:R-:W-:Y:S01]  /*13410*/  FADD.FTZ R32, R8, R21 ;  /* 0x0000001508207221 */ /* 0x004fe20000010000 */
[-C--:B------:R-:W-:Y:S01]  /*13420*/  FMUL.FTZ R129, R129, R11.reuse ;  /* 0x0000000b81817220 */ /* 0x080fe20000410000 */
[----:B------:R-:W-:Y:S01]  /*13430*/  FMUL.FTZ R132, R132, R11 ;  /* 0x0000000b84847220 */ /* 0x000fe20000410000 */
[----:B------:R-:W-:Y:S01]  /*13440*/  FADD.FTZ R36, R158, R25 ;  /* 0x000000199e247221 */ /* 0x000fe20000010000 */
[----:B---3--:R-:W-:Y:S01]  /*13450*/  FADD.FTZ R15, R159, R32 ;  /* 0x000000209f0f7221 */ /* 0x008fe20000010000 */
[C---:B----4-:R-:W-:Y:S01]  /*13460*/  F2FP.F16.F32.PACK_AB R159, R10.reuse, R159 ;  /* 0x0000009f0a9f723e */ /* 0x050fe200000000ff */
[-C--:B------:R-:W-:Y:S01]  /*13470*/  FMUL.FTZ R133, R133, R11.reuse ;  /* 0x0000000b85857220 */ /* 0x080fe20000410000 */
[----:B------:R-:W-:Y:S01]  /*13480*/  FADD.FTZ R21, R77, R36 ;  /* 0x000000244d157221 */ /* 0x000fe20000010000 */
[----:B------:R-:W-:Y:S01]  /*13490*/  FADD.FTZ R32, R10, R15 ;  /* 0x0000000f0a207221 */ /* 0x000fe20000010000 */
[-C--:B------:R-:W-:Y:S01]  /*134a0*/  FMUL.FTZ R136, R136, R11.reuse ;  /* 0x0000000b88887220 */ /* 0x080fe20000410000 */
[-C--:B------:R-:W-:Y:S01]  /*134b0*/  FMUL.FTZ R137, R137, R11.reuse ;  /* 0x0000000b89897220 */ /* 0x080fe20000410000 */
[----:B------:R-:W-:Y:S01]  /*134c0*/  FADD.FTZ R6, R20, R21 ;  /* 0x0000001514067221 */ /* 0x000fe20000010000 */
[----:B-1----:R-:W-:Y:S01]  /*134d0*/  FADD.FTZ R13, R161, R32 ;  /* 0x00000020a10d7221 */ /* 0x002fe20000010000 */
[-C--:B------:R-:W-:Y:S01]  /*134e0*/  FMUL.FTZ R140, R140, R11.reuse ;  /* 0x0000000b8c8c7220 */ /* 0x080fe20000410000 */
[-C--:B------:R-:W-:Y:S01]  /*134f0*/  FMUL.FTZ R141, R141, R11.reuse ;  /* 0x0000000b8d8d7220 */ /* 0x080fe20000410000 */
[----:B------:R-:W-:Y:S01]  /*13500*/  FADD.FTZ R15, R81, R6 ;  /* 0x00000006510f7221 */ /* 0x000fe20000010000 */
[----:B-----5:R-:W-:Y:S01]  /*13510*/  FADD.FTZ R13, R28, R13 ;  /* 0x0000000d1c0d7221 */ /* 0x020fe20000010000 */
[----:B------:R0:W1:Y:S01]  /*13520*/  MUFU.EX2 R6, R3 ;  /* 0x0000000300067308 */ /* 0x0000620000000800 */
        /* <DEDUP_REMOVED lines=13> */
[----:B0-----:R-:W-:Y:S01]  /*13600*/  FADD.FTZ R3, R233, R0 ;  /* 0x00000000e9037221 */ /* 0x001fe20000010000 */
[----:B------:R-:W-:Y:S01]  /*13610*/  FADD.FTZ R13, R68, R13 ;  /* 0x0000000d440d7221 */ /* 0x000fe20000010000 */
[----:B------:R-:W-:Y:S01]  /*13620*/  F2FP.F16.F32.PACK_AB R172, R37, R172 ;  /* 0x000000ac25ac723e */ /* 0x000fe200000000ff */
[-C--:B------:R-:W-:Y:S01]  /*13630*/  FMUL.FTZ R91, R91, R9.reuse ;  /* 0x000000095b5b7220 */ /* 0x080fe20000410000 */
[----:B------:R-:W-:Y:S01]  /*13640*/  FADD.FTZ R0, R26, R3 ;  /* 0x000000031a007221 */ /* 0x000fe20000010000 */
[----:B-1----:R-:W-:Y:S01]  /*13650*/  FADD.FTZ R13, R6, R13 ;  /* 0x0000000d060d7221 */ /* 0x002fe20000010000 */
[----:B------:R-:W-:Y:S01]  /*13660*/  F2FP.F16.F32.PACK_AB R174, R39, R174 ;  /* 0x000000ae27ae723e */ /* 0x000fe200000000ff */
[-C--:B------:R-:W-:Y:S01]  /*13670*/  FMUL.FTZ R94, R94, R9.reuse ;  /* 0x000000095e5e7220 */ /* 0x080fe20000410000 */
[----:B------:R-:W-:Y:S01]  /*13680*/  FADD.FTZ R3, R57, R0 ;  /* 0x0000000039037221 */ /* 0x000fe20000010000 */
        /* <DEDUP_REMOVED lines=42> */
[----:B------:R-:W-:Y:S01]  /*13930*/  IMAD.MOV.U32 R14, RZ, RZ, R186 ;  /* 0x000000ffff0e7224 */ /* 0x000fe200078e00ba */
[----:B------:R-:W-:Y:S01]  /*13940*/  MOV R13, R184 ;  /* 0x000000b8000d7202 */ /* 0x000fe20000000f00 */
[----:B------:R-:W-:-:S02]  /*13950*/  IMAD.MOV.U32 R10, RZ, RZ, R7 ;  /* 0x000000ffff0a7224 */ /* 0x000fc400078e0007 */
[----:B------:R-:W-:Y:S01]  /*13960*/  IMAD.MOV.U32 R11, RZ, RZ, R35 ;  /* 0x000000ffff0b7224 */ /* 0x000fe200078e0023 */
[----:B------:R-:W-:Y:S06]  /*13970*/  @P3 BRA `(.L_x_2876) ;  /* 0xffffffcc00403947 */ /* 0x000fec000383ffff */
.L_x_2866:
[----:B------:R-:W-:-:S13]  /*13980*/  ISETP.GE.AND P2, PT, R12, RZ, PT ;  /* 0x000000ff0c00720c */ /* 0x000fda0003f46270 */
[----:B------:R-:W-:Y:S05]  /*13990*/  @!P2 BRA `(.L_x_2877) ;  /* 0x000000280084a947 */ /* 0x000fea0003800000 */
[----:B------:R-:W-:Y:S01]  /*139a0*/  IMAD.MOV.U32 R5, RZ, RZ, R7 ;  /* 0x000000ffff057224 */ /* 0x000fe200078e0007 */
[----:B------:R-:W-:Y:S01]  /*139b0*/  MOV R10, R35 ;  /* 0x00000023000a7202 */ /* 0x000fe20000000f00 */
[----:B------:R-:W-:Y:S02]  /*139c0*/  IMAD.MOV.U32 R13, RZ, RZ, R186 ;  /* 0x000000ffff0d7224 */ /* 0x000fe400078e00ba */
[----:B------:R-:W-:-:S07]  /*139d0*/  IMAD.MOV.U32 R11, RZ, RZ, R184 ;  /* 0x000000ffff0b7224 */ /* 0x000fce00078e00b8 */
.L_x_2887:
[----:B------:R-:W-:Y:S01]  /*139e0*/  ISETP.NE.AND P2, PT, R190, RZ, PT ;  /* 0x000000ffbe00720c */ /* 0x000fe20003f45270 */
[----:B------:R-:W-:Y:S01]  /*139f0*/  VIADD R184, R11, 0x1 ;  /* 0x000000010bb87836 */ /* 0x000fe20000000000 */
[----:B------:R-:W-:Y:S05]  /*13a00*/  YIELD ;  /* 0x0000000000007946 */ /* 0x000fea0003800000 */
[----:B------:R-:W-:-:S04]  /*13a10*/  ISETP.NE.AND P3, PT, R184, 0x2, PT ;  /* 0x00000002b800780c */ /* 0x000fc80003f65270 */
[----:B------:R-:W-:Y:S02]  /*13a20*/  SEL R186, RZ, 0x1, P3 ;  /* 0x00000001ffba7807 */ /* 0x000fe40001800000 */
[----:B------:R-:W-:Y:S02]  /*13a30*/  SEL R184, R184, RZ, P3 ;  /* 0x000000ffb8b87207 */ /* 0x000fe40001800000 */
[----:B------:R-:W-:Y:S01]  /*13a40*/  LOP3.LUT R186, R13, R186, RZ, 0x3c, !PT ;  /* 0x000000ba0dba7212 */ /* 0x000fe200078e3cff */
[----:B------:R-:W-:Y:S06]  /*13a50*/  @P2 BRA `(.L_x_2878) ;  /* 0x0000000000302947 */ /* 0x000fec0003800000 */
[----:B------:R-:W-:Y:S05]  /*13a60*/  @!P0 BRA `(.L_x_2879) ;  /* 0x0000000000048947 */ /* 0x000fea0003800000 */
[----:B------:R-:W-:Y:S01]  /*13a70*/  BPT.TRAP 0x1 ;  /* 0x000000040000795c */ /* 0x000fe20000300000 */
.L_x_2879:
[----:B------:R-:W-:Y:S02]  /*13a80*/  LEA R6, R184, R2, 0x3 ;  /* 0x00000002b8067211 */ /* 0x000fe400078e18ff */
[----:B------:R-:W-:-:S04]  /*13a90*/  SHF.L.U32 R7, R186, 0x1f, RZ ;  /* 0x0000001fba077819 */ /* 0x000fc800000006ff */
[----:B------:R0:W1:Y:S01]  /*13aa0*/  SYNCS.PHASECHK.TRANS64.TRYWAIT P3, [R6+URZ+0x28830], R7 ;  /* 0x02883007060075a7 */ /* 0x000062000806017f */
[----:B------:R-:W-:Y:S05]  /*13ab0*/  @!P0 BRA `(.L_x_2880) ;  /* 0x0000000000048947 */ /* 0x000fea0003800000 */
[----:B------:R-:W-:Y:S01]  /*13ac0*/  BPT.TRAP 0x1 ;  /* 0x000000040000795c */ /* 0x000fe20000300000 */
.L_x_2880:
[----:B------:R-:W-:Y:S04]  /*13ad0*/  BSSY B0, `(.L_x_2878) ;  /* 0x0000004000007945 */ /* 0x000fe80003800000 */
[----:B-1----:R-:W-:Y:S05]  /*13ae0*/  @P3 BRA `(.L_x_2881) ;  /* 0x0000000000083947 */ /* 0x002fea0003800000 */
[----:B------:R-:W1:Y:S02]  /*13af0*/  SYNCS.PHASECHK.TRANS64.TRYWAIT P3, [R6+URZ+0x28830], R7 ;  /* 0x02883007060075a7 */ /* 0x000e64000806017f */
[----:B-1----:R-:W-:Y:S05]  /*13b00*/  @!P3 BRA `(.L_x_2882) ;  /* 0x000000dc00e0b947 */ /* 0x002fea0003800000 */
.L_x_2881:
[----:B------:R-:W-:Y:S05]  /*13b10*/  BSYNC B0 ;  /* 0x0000000000007941 */ /* 0x000fea0003800000 */
.L_x_2878:
        /* <DEDUP_REMOVED lines=16> */
[----:B------:R-:W-:Y:S01]  /*13c20*/  VIADD R7, R8, 0x8 ;  /* 0x0000000808077836 */ /* 0x000fe20000000000 */
[----:B------:R-:W-:Y:S02]  /*13c30*/  IADD3 R8, R6, 0x2, RZ ;  /* 0x0000000206087810 */ /* 0x000fe40007ffe0ff */
[----:B------:R-:W-:Y:S01]  /*13c40*/  R2UR UR27, R9 ;  /* 0x00000000091b72ca */ /* 0x000fe200000e0000 */
[----:B------:R-:W-:Y:S01]  /*13c50*/  IMAD.MOV.U32 R9, RZ, RZ, 0x40000040 ;  /* 0x40000040ff097424 */ /* 0x000fe200078e00ff */
[----:B------:R0:W-:Y:S01]  /*13c60*/  BAR.SYNC.DEFER_BLOCKING R7, 0x100 ;  /* 0x000400070000751d */ /* 0x0001e20000010000 */
[----:B------:R-:W-:Y:S01]  /*13c70*/  R2UR UR10, R8 ;  /* 0x00000000080a72ca */ /* 0x000fe200000e0000 */
[----:B------:R-:W-:-:S02]  /*13c80*/  VIADD R8, R6, 0x4 ;  /* 0x0000000406087836 */ /* 0x000fc40000000000 */
[----:B------:R-:W-:-:S03]  /*13c90*/  R2UR UR31, R9 ;  /* 0x00000000091f72ca */ /* 0x000fc600000e0000 */
[----:B------:R-:W-:Y:S01]  /*13ca0*/  R2UR UR14, R8 ;  /* 0x00000000080e72ca */ /* 0x000fe200000e0000 */
[----:B0-----:R-:W-:Y:S01]  /*13cb0*/  IMAD.MOV.U32 R7, RZ, RZ, 0x40000040 ;  /* 0x40000040ff077424 */ /* 0x001fe200078e00ff */
[----:B------:R-:W-:-:S04]  /*13cc0*/  IADD3 R8, R6, 0x6, RZ ;  /* 0x0000000606087810 */ /* 0x000fc80007ffe0ff */
[----:B------:R-:W-:Y:S01]  /*13cd0*/  R2UR UR18, R8 ;  /* 0x00000000081272ca */ /* 0x000fe200000e0000 */
[----:B------:R-:W-:Y:S01]  /*13ce0*/  VIADD R8, R6, 0x400 ;  /* 0x0000040006087836 */ /* 0x000fe20000000000 */
[----:B------:R-:W-:-:S04]  /*13cf0*/  R2UR UR35, R7 ;  /* 0x00000000072372ca */ /* 0x000fc800000e0000 */
[----:B------:R-:W-:Y:S02]  /*13d00*/  R2UR UR22, R8 ;  /* 0x00000000081672ca */ /* 0x000fe400000e0000 */
[----:B------:R-:W-:Y:S01]  /*13d10*/  IADD3 R8, R6, 0x402, RZ ;  /* 0x0000040206087810 */ /* 0x000fe20007ffe0ff */
[----:B------:R-:W-:-:S03]  /*13d20*/  WARPGROUP.ARRIVE ;  /* 0x00000000000079c5 */ /* 0x000fc60000000000 */
[----:B------:R-:W-:Y:S01]  /*13d30*/  R2UR UR26, R8 ;  /* 0x00000000081a72ca */ /* 0x000fe200000e0000 */
[C---:B------:R-:W-:Y:S01]  /*13d40*/  VIADD R8, R6.reuse, 0x404 ;  /* 0x0000040406087836 */ /* 0x040fe20000000000 */
[----:B------:R-:W-:Y:S01]  /*13d50*/  IADD3 R6, R6, 0x406, RZ ;  /* 0x0000040606067810 */ /* 0x000fe20007ffe0ff */
[----:B------:R-:W-:Y:S03]  /*13d60*/  HGMMA.64x128x16.F32 R24, gdesc[UR44], RZ, !UPT, gsb0 ;  /* 0x01e000002c1879f0 */ /* 0x000fe6000c0008ff */
        /* <DEDUP_REMOVED lines=27> */
.L_x_2884:
[----:B------:R-:W-:Y:S01]  /*13f20*/  SHF.L.U32 R6, R13, 0x1f, RZ ;  /* 0x0000001f0d067819 */ /* 0x000fe200000006ff */
[----:B------:R-:W-:-:S04]  /*13f30*/  IMAD R7, R11, 0x8, R2 ;  /* 0x000000080b077824 */ /* 0x000fc800078e0202 */
[----:B------:R0:W1:Y:S01]  /*13f40*/  SYNCS.PHASECHK.TRANS64.TRYWAIT P2, [R7+URZ+0x28850], R6 ;  /* 0x02885006070075a7 */ /* 0x000062000804017f */
[----:B------:R-:W-:Y:S05]  /*13f50*/  @!P0 BRA `(.L_x_2885) ;  /* 0x0000000000048947 */ /* 0x000fea0003800000 */
[----:B------:R-:W-:Y:S01]  /*13f60*/  BPT.TRAP 0x1 ;  /* 0x000000040000795c */ /* 0x000fe20000300000 */
.L_x_2885:
[----:B-1----:R-:W-:Y:S05]  /*13f70*/  @P2 BRA `(.L_x_2883) ;  /* 0x0000000000082947 */ /* 0x002fea0003800000 */
[----:B------:R-:W1:Y:S02]  /*13f80*/  SYNCS.PHASECHK.TRANS64.TRYWAIT P2, [R7+URZ+0x28850], R6 ;  /* 0x02885006070075a7 */ /* 0x000e64000804017f */
[----:B-1----:R-:W-:Y:S05]  /*13f90*/  @!P2 BRA `(.L_x_2886) ;  /* 0x000000d800d0a947 */ /* 0x002fea0003800000 */
.L_x_2883:
[----:B01----:R-:W-:Y:S01]  /*13fa0*/  VIADD R6, R2, 0x400 ;  /* 0x0000040002067836 */ /* 0x003fe20000000000 */
[----:B------:R-:W-:Y:S05]  /*13fb0*/  WARPSYNC.ALL ;  /* 0x0000000000007948 */ /* 0x000fea0003800000 */
[----:B------:R-:W-:Y:S01]  /*13fc0*/  SHF.R.U32.HI R6, RZ, 0x4, R6 ;  /* 0x00000004ff067819 */ /* 0x000fe20000011606 */
[----:B------:R-:W-:Y:S01]  /*13fd0*/  IMAD.MOV.U32 R7, RZ, RZ, 0x40000040 ;  /* 0x40000040ff077424 */ /* 0x000fe200078e00ff */
[----:B------:R-:W-:Y:S01]  /*13fe0*/  WARPGROUP.ARRIVE ;  /* 0x00000000000079c5 */ /* 0x000fe20000000000 */
[----:B------:R-:W-:Y:S01]  /*13ff0*/  IMAD.MOV.U32 R9, RZ, RZ, 0x40000040 ;  /* 0x40000040ff097424 */ /* 0x000fe200078e00ff */
[----:B------:R-:W-:Y:S01]  /*14000*/  LOP3.LUT R6, R6, 0x3fff, RZ, 0xc0, !PT ;  /* 0x00003fff06067812 */ /* 0x000fe200078ec0ff */
[----:B------:R-:W-:Y:S01]  /*14010*/  FMUL.FTZ R13, R24, UR6 ;  /* 0x00000006180d7c20 */ /* 0x000fe20008410000 */
[----:B------:R-:W-:Y:S01]  /*14020*/  R2UR UR11, R7 ;  /* 0x00000000070b72ca */ /* 0x000fe200000e0000 */
[----:B------:R-:W-:Y:S01]  /*14030*/  FMUL.FTZ R7, R25, UR6 ;  /* 0x0000000619077c20 */ /* 0x000fe20008410000 */
[----:B------:R-:W-:Y:S01]  /*14040*/  LOP3.LUT R6, R6, 0x4000000, RZ, 0xfc, !PT ;  /* 0x0400000006067812 */ /* 0x000fe200078efcff */
[----:B------:R-:W-:Y:S01]  /*14050*/  FMUL.FTZ R20, R28, UR6 ;  /* 0x000000061c147c20 */ /* 0x000fe20008410000 */
[----:B------:R-:W-:Y:S01]  /*14060*/  FMUL.FTZ R28, R34, UR6 ;  /* 0x00000006221c7c20 */ /* 0x000fe20008410000 */
[----:B------:R-:W0:Y:S01]  /*14070*/  MUFU.TANH R13, R13 ;  /* 0x0000000d000d7308 */ /* 0x000e220000002400 */
[----:B------:R-:W-:Y:S01]  /*14080*/  LEA R6, R11, R6, 0xb ;  /* 0x000000060b067211 */ /* 0x000fe200078e58ff */
[----:B------:R-:W-:Y:S01]  /*14090*/  FMUL.FTZ R21, R29, UR6 ;  /* 0x000000061d157c20 */ /* 0x000fe20008410000 */
[----:B------:R-:W-:Y:S01]  /*140a0*/  FMUL.FTZ R14, R26, UR6 ;  /* 0x000000061a0e7c20 */ /* 0x000fe20008410000 */
[----:B------:R-:W-:Y:S01]  /*140b0*/  FMUL.FTZ R26, R32, UR6 ;  /* 0x00000006201a7c20 */ /* 0x000fe20008410000 */
[C---:B------:R-:W-:Y:S01]  /*140c0*/  R2UR UR10, R6.reuse ;  /* 0x00000000060a72ca */ /* 0x040fe200000e0000 */
[----:B------:R-:W-:-:S02]  /*140d0*/  VIADD R8, R6, 0x80 ;  /* 0x0000008006087836 */ /* 0x000fc40000000000 */
        /* <DEDUP_REMOVED lines=11> */
[----:B------:R-:W-:Y:S01]  /*14190*/  HGMMA.64x128x16.F32 R88, R180, gdesc[UR8].tnspB, R88, gsb0 ;  /* 0x41e00008b4587df0 */ /* 0x000fe20008000858 */
[----:B------:R-:W-:Y:S01]  /*141a0*/  R2UR UR10, R8 ;  /* 0x00000000080a72ca */ /* 0x000fe200000e0000 */
[----:B------:R-:W-:Y:S01]  /*141b0*/  FMUL.FTZ R235, R56, UR6 ;  /* 0x0000000638eb7c20 */ /* 0x000fe20008410000 */
[----:B------:R-:W-:Y:S01]  /*141c0*/  R2UR UR11, R9 ;  /* 0x00000000090b72ca */ /* 0x000fe200000e0000 */
[----:B------:R-:W-:Y:S01]  /*141d0*/  FMUL.FTZ R237, R57, UR6 ;  /* 0x0000000639ed7c20 */ /* 0x000fe20008410000 */
[----:B0-----:R-:W-:Y:S01]  /*141e0*/  FMNMX.FTZ R8, R13, R10, !PT ;  /* 0x0000000a0d087209 */ /* 0x001fe20007810000 */
[----:B------:R-:W0:Y:S01]  /*141f0*/  MUFU.TANH R21, R21 ;  /* 0x0000001500157308 */ /* 0x000e220000002400 */
[----:B------:R-:W-:Y:S01]  /*14200*/  FMUL.FTZ R36, R60, UR6 ;  /* 0x000000063c247c20 */ /* 0x000fe20008410000 */
[----:B------:R-:W-:Y:S01]  /*14210*/  FMUL.FTZ R25, R31, UR6 ;  /* 0x000000061f197c20 */ /* 0x000fe20008410000 */
[----:B-1----:R-:W-:Y:S01]  /*14220*/  FMNMX.FTZ R9, R7, R8, !PT ;  /* 0x0000000807097209 */ /* 0x002fe20007810000 */
[----:B------:R-:W-:Y:S01]  /*14230*/  FMUL.FTZ R31, R38, UR6 ;  /* 0x00000006261f7c20 */ /* 0x000fe20008410000 */
[----:B------:R-:W-:Y:S01]  /*14240*/  IADD3 R8, R6, 0x100, RZ ;  /* 0x0000010006087810 */ /* 0x000fe20007ffe0ff */
[----:B------:R-:W-:Y:S01]  /*14250*/  FMUL.FTZ R38, R61, UR6 ;  /* 0x000000063d267c20 */ /* 0x000fe20008410000 */
[----:B------:R-:W-:Y:S01]  /*14260*/  FMUL.FTZ R40, R64, UR6 ;  /* 0x0000000640287c20 */ /* 0x000fe20008410000 */
[----:B------:R-:W1:Y:S01]  /*14270*/  MUFU.TANH R26, R26 ;  /* 0x0000001a001a7308 */ /* 0x000e620000002400 */
[----:B--2---:R-:W-:Y:S01]  /*14280*/  FMNMX.FTZ R34, R20, R9, !PT ;  /* 0x0000000914227209 */ /* 0x004fe20007810000 */
[----:B------:R-:W-:-:S02]  /*14290*/  IMAD.MOV.U32 R9, RZ, RZ, 0x40000040 ;  /* 0x40000040ff097424 */ /* 0x000fc400078e00ff */
        /* <DEDUP_REMOVED lines=27> */
[----:B------:R-:W5:Y:S01]  /*14450*/  S2R R192, SR_TID.X ;  /* 0x0000000000c07919 */ /* 0x000f620000002100 */
[C---:B------:R-:W-:Y:S01]  /*14460*/  ISETP.GT.AND P2, PT, R12.reuse, RZ, PT ;  /* 0x000000ff0c00720c */ /* 0x040fe20003f44270 */
[----:B------:R-:W4:Y:S01]  /*14470*/  MUFU.TANH R37, R37 ;  /* 0x0000002500257308 */ /* 0x000f220000002400 */
[----:B------:R-:W-:-:S07]  /*14480*/  VIADD R12, R12, 0xffffffff ;  /* 0xffffffff0c0c7836 */ /* 0x000fce0000000000 */
[----:B------:R-:W4:Y:S08]  /*14490*/  MUFU.TANH R41, R41 ;  /* 0x0000002900297308 */ /* 0x000f300000002400 */
[----:B------:R-:W-:Y:S08]  /*144a0*/  MUFU.TANH R193, R193 ;  /* 0x000000c100c17308 */ /* 0x000ff00000002400 */
[----:B------:R-:W-:Y:S01]  /*144b0*/  MUFU.TANH R233, R233 ;  /* 0x000000e900e97308 */ /* 0x000fe20000002400 */
[----:B-----5:R-:W-:-:S07]  /*144c0*/  SHF.R.U32.HI R192, RZ, 0x7, R192 ;  /* 0x00000007ffc07819 */ /* 0x020fce00000116c0 */
        /* <DEDUP_REMOVED lines=13> */
[----:B------:R-:W-:Y:S01]  /*145a0*/  FMUL.FTZ R44, R77, UR6 ;  /* 0x000000064d2c7c20 */ /* 0x000fe20008410000 */
        /* <DEDUP_REMOVED lines=9> */
[----:B------:R-:W-:Y:S01]  /*14640*/  MOV R34, UR4 ;  /* 0x0000000400227c02 */ /* 0x000fe20008000f00 */
[----:B------:R-:W-:Y:S01]  /*14650*/  FMUL.FTZ R85, R66, UR6 ;  /* 0x0000000642557c20 */ /* 0x000fe20008410000 */
[----:B-1----:R-:W-:-:S04]  /*14660*/  FMNMX.FTZ R8, R26, R9, !PT ;  /* 0x000000091a087209 */ /* 0x002fc80007810000 */
[----:B--2---:R-:W-:Y:S01]  /*14670*/  FMNMX.FTZ R9, R27, R8, !PT ;  /* 0x000000081b097209 */ /* 0x004fe20007810000 */
[----:B------:R-:W1:Y:S03]  /*14680*/  MUFU.TANH R183, R183 ;  /* 0x000000b700b77308 */ /* 0x000e660000002400 */
[----:B---3--:R-:W-:-:S04]  /*14690*/  FMNMX.FTZ R9, R30, R9, !PT ;  /* 0x000000091e097209 */ /* 0x008fc80007810000 */
[----:B----4-:R-:W-:Y:S01]  /*146a0*/  FMNMX.FTZ R8, R32, R9, !PT ;  /* 0x0000000920087209 */ /* 0x010fe20007810000 */
[----:B------:R-:W-:Y:S03]  /*146b0*/  MUFU.TANH R44, R44 ;  /* 0x0000002c002c7308 */ /* 0x000fe60000002400 */
[----:B------:R-:W-:-:S04]  /*146c0*/  FMNMX.FTZ R8, R37, R8, !PT ;  /* 0x0000000825087209 */ /* 0x000fc80007810000 */
[----:B------:R-:W-:Y:S01]  /*146d0*/  FMNMX.FTZ R8, R41, R8, !PT ;  /* 0x0000000829087209 */ /* 0x000fe20007810000 */
[----:B------:R-:W-:Y:S03]  /*146e0*/  MUFU.TANH R46, R46 ;  /* 0x0000002e002e7308 */ /* 0x000fe60000002400 */
[----:B0-----:R-:W-:-:S04]  /*146f0*/  FMNMX.FTZ R8, R181, R8, !PT ;  /* 0x00000008b5087209 */ /* 0x001fc80007810000 */
[----:B-1----:R-:W-:Y:S01]  /*14700*/  FMNMX.FTZ R8, R183, R8, !PT ;  /* 0x00000008b7087209 */ /* 0x002fe20007810000 */
        /* <DEDUP_REMOVED lines=21> */
[----:B------:R-:W-:-:S06]  /*14860*/  FMUL.FTZ R50, R78, UR6 ;  /* 0x000000064e327c20 */ /* 0x000fcc0008410000 */
[----:B------:R-:W0:Y:S08]  /*14870*/  MUFU.TANH R177, R177 ;  /* 0x000000b100b17308 */ /* 0x000e300000002400 */
[----:B------:R-:W1:Y:S08]  /*14880*/  MUFU.TANH R179, R179 ;  /* 0x000000b300b37308 */ /* 0x000e700000002400 */
[----:B------:R-:W-:Y:S01]  /*14890*/  MUFU.TANH R48, R48 ;  /* 0x0000003000307308 */ /* 0x000fe20000002400 */
[----:B0-----:R-:W-:-:S07]  /*148a0*/  FMNMX.FTZ R8, R177, R8, !PT ;  /* 0x00000008b1087209 */ /* 0x001fce0007810000 */
[----:B------:R-:W-:Y:S01]  /*148b0*/  MUFU.TANH R49, R49 ;  /* 0x0000003100317308 */ /* 0x000fe20000002400 */
[----:B-1----:R-:W-:-:S04]  /*148c0*/  FMNMX.FTZ R8, R179, R8, !PT ;  /* 0x00000008b3087209 */ /* 0x002fc80007810000 */
        /* <DEDUP_REMOVED lines=11> */
[----:B------:R-:W-:-:S07]  /*14980*/  FMNMX.FTZ R8, R65, R8, !PT ;  /* 0x0000000841087209 */ /* 0x000fce0007810000 */
        /* <DEDUP_REMOVED lines=18> */
[----:B------:R-:W-:-:S03]  /*14ab0*/  FMNMX.FTZ R8, R69, R8, !PT ;  /* 0x0000000845087209 */ /* 0x000fc60007810000 */
[----:B------:R-:W-:Y:S01]  /*14ac0*/  MUFU.TANH R54, R54 ;  /* 0x0000003600367308 */ /* 0x000fe20000002400 */
[----:B-1----:R-:W-:-:S04]  /*14ad0*/  FMNMX.FTZ R8, R175, R8, !PT ;  /* 0x00000008af087209 */ /* 0x002fc80007810000 */
[----:B------:R-:W-:Y:S01]  /*14ae0*/  FMNMX.FTZ R9, R73, R8, !PT ;  /* 0x0000000849097209 */ /* 0x000fe20007810000 */
[----:B------:R-:W-:Y:S02]  /*14af0*/  VIADD R8, R6, 0x180 ;  /* 0x0000018006087836 */ /* 0x000fe40000000000 */
[----:B------:R-:W-:Y:S01]  /*14b00*/  MUFU.TANH R87, R87 ;  /* 0x0000005700577308 */ /* 0x000fe20000002400 */
[----:B------:R-:W-:Y:S01]  /*14b10*/  FMNMX.FTZ R35, R42, R9, !PT ;  /* 0x000000092a237209 */ /* 0x000fe20007810000 */
[----:B------:R-:W-:Y:S01]  /*14b20*/  IMAD.MOV.U32 R9, RZ, RZ, 0x40000040 ;  /* 0x40000040ff097424 */ /* 0x000fe200078e00ff */
[----:B------:R-:W-:Y:S02]  /*14b30*/  R2UR UR10, R8 ;  /* 0x00000000080a72ca */ /* 0x000fe400000e0000 */
[----:B------:R-:W-:Y:S02]  /*14b40*/  FMNMX.FTZ R35, R44, R35, !PT ;  /* 0x000000232c237209 */ /* 0x000fe40007810000 */
[----:B------:R-:W-:-:S02]  /*14b50*/  R2UR UR11, R9 ;  /* 0x00000000090b72ca */ /* 0x000fc400000e0000 */
[----:B------:R-:W-:-:S04]  /*14b60*/  FMNMX.FTZ R8, R46, R35, !PT ;  /* 0x000000232e087209 */ /* 0x000fc80007810000 */
[----:B------:R-:W-:-:S04]  /*14b70*/  FMNMX.FTZ R9, R77, R8, !PT ;  /* 0x000000084d097209 */ /* 0x000fc80007810000 */
[----:B------:R-:W-:-:S03]  /*14b80*/  FMNMX.FTZ R8, R48, R9, !PT ;  /* 0x0000000930087209 */ /* 0x000fc60007810000 */
[----:B------:R-:W-:Y:S01]  /*14b90*/  HGMMA.64x128x16.F32 R88, R168, gdesc[UR8].tnspB, R88, gsb0 ;  /* 0x41e00008a8587df0 */ /* 0x000fe20008000858 */
[----:B------:R-:W-:-:S05]  /*14ba0*/  FMNMX.FTZ R8, R81, R8, !PT ;  /* 0x0000000851087209 */ /* 0x000fca0007810000 */
[----:B------:R-:W0:Y:S02]  /*14bb0*/  SHFL.BFLY PT, R9, R8, 0x2, 0x1f ;  /* 0x0c401f0008097f89 */ /* 0x000e2400000e0000 */
[----:B0-----:R-:W-:-:S05]  /*14bc0*/  FMNMX.FTZ R9, R8, R9, !PT ;  /* 0x0000000908097209 */ /* 0x001fca0007810000 */
[----:B------:R-:W0:Y:S02]  /*14bd0*/  SHFL.BFLY PT, R8, R9, 0x1, 0x1f ;  /* 0x0c201f0009087f89 */ /* 0x000e2400000e0000 */
[----:B0-----:R-:W-:Y:S01]  /*14be0*/  FMNMX.FTZ R35, R9, R8, !PT ;  /* 0x0000000809237209 */ /* 0x001fe20007810000 */
[----:B------:R-:W-:-:S04]  /*14bf0*/  VIADD R8, R6, 0x200 ;  /* 0x0000020006087836 */ /* 0x000fc80000000000 */
[C---:B------:R-:W-:Y:S01]  /*14c00*/  FADD.FTZ R9, -R35.reuse, R10 ;  /* 0x0000000a23097221 */ /* 0x040fe20000010100 */
[----:B------:R-:W-:Y:S01]  /*14c10*/  R2UR UR10, R8 ;  /* 0x00000000080a72ca */ /* 0x000fe200000e0000 */
[-C--:B------:R-:W-:Y:S01]  /*14c20*/  FMUL.FTZ R56, R35, R34.reuse ;  /* 0x0000002223387220 */ /* 0x080fe20000410000 */
[----:B------:R-:W-:Y:S01]  /*14c30*/  FMNMX.FTZ R8, R14, R5, !PT ;  /* 0x000000050e087209 */ /* 0x000fe20007810000 */
[-C--:B------:R-:W-:Y:S01]  /*14c40*/  FMUL.FTZ R10, R9, R34.reuse ;  /* 0x00000022090a7220 */ /* 0x080fe20000410000 */
[----:B------:R-:W-:Y:S02]  /*14c50*/  IMAD.MOV.U32 R9, RZ, RZ, 0x40000040 ;  /* 0x40000040ff097424 */ /* 0x000fe400078e00ff */
[--C-:B------:R-:W-:Y:S01]  /*14c60*/  FFMA.FTZ R180, R7, R34, -R56.reuse ;  /* 0x0000002207b47223 */ /* 0x100fe20000010838 */
[----:B------:R-:W-:Y:S01]  /*14c70*/  FMNMX.FTZ R7, R15, R8, !PT ;  /* 0x000000080f077209 */ /* 0x000fe20007810000 */
[-CC-:B------:R-:W-:Y:S01]  /*14c80*/  FFMA.FTZ R182, R20, R34.reuse, -R56.reuse ;  /* 0x0000002214b67223 */ /* 0x180fe20000010838 */
[-CC-:B------:R-:W-:Y:S01]  /*14c90*/  FFMA.FTZ R172, R37, R34.reuse, -R56.reuse ;  /* 0x0000002225ac7223 */ /* 0x180fe20000010838 */
[----:B------:R-:W-:Y:S01]  /*14ca0*/  R2UR UR11, R9 ;  /* 0x00000000090b72ca */ /* 0x000fe200000e0000 */
[-CC-:B------:R-:W-:Y:S01]  /*14cb0*/  FFMA.FTZ R176, R26, R34.reuse, -R56.reuse ;  /* 0x000000221ab07223 */ /* 0x180fe20000010838 */
[----:B------:R-:W-:Y:S01]  /*14cc0*/  FMNMX.FTZ R8, R24, R7, !PT ;  /* 0x0000000718087209 */ /* 0x000fe20007810000 */
[-CC-:B------:R-:W-:Y:S01]  /*14cd0*/  FFMA.FTZ R178, R30, R34.reuse, -R56.reuse ;  /* 0x000000221eb27223 */ /* 0x180fe20000010838 */
[----:B------:R-:W-:Y:S01]  /*14ce0*/  MOV R9, 0x40000040 ;  /* 0x4000004000097802 */ /* 0x000fe20000000f00 */
        /* <DEDUP_REMOVED lines=8> */
[--C-:B------:R-:W-:Y:S01]  /*14d70*/  FFMA.FTZ R26, R42, R34, -R56.reuse ;  /* 0x000000222a1a7223 */ /* 0x100fe20000010838 */
        /* <DEDUP_REMOVED lines=9> */
[----:B------:R-:W1:Y:S01]  /*14e10*/  MUFU.EX2 R180, R180 ;  /* 0x000000b400b47308 */ /* 0x000e620000000800 */
[----:B------:R-:W-:-:S04]  /*14e20*/  FMNMX.FTZ R8, R45, R8, !PT ;  /* 0x000000082d087209 */ /* 0x000fc80007810000 */
[----:B------:R-:W-:-:S03]  /*14e30*/  FMNMX.FTZ R8, R47, R8, !PT ;  /* 0x000000082f087209 */ /* 0x000fc60007810000 */
[----:B------:R-:W-:Y:S01]  /*14e40*/  MUFU.EX2 R182, R182 ;  /* 0x000000b600b67308 */ /* 0x000fe20000000800 */
[----:B------:R-:W-:Y:S01]  /*14e50*/  FMNMX.FTZ R8, R49, R8, !PT ;  /* 0x0000000831087209 */ /* 0x000fe20007810000 */
[----:B0-----:R-:W-:-:S03]  /*14e60*/  FFMA.FTZ R3, R10, R3, R13 ;  /* 0x000000030a037223 */ /* 0x001fc6000001000d */
[----:B------:R-:W-:-:S03]  /*14e70*/  FMNMX.FTZ R8, R51, R8, !PT ;  /* 0x0000000833087209 */ /* 0x000fc60007810000 */
[----:B------:R-:W-:Y:S01]  /*14e80*/  MUFU.EX2 R21, R21 ;  /* 0x0000001500157308 */ /* 0x000fe20000000800 */
[----:B------:R-:W-:Y:S01]  /*14e90*/  FMNMX.FTZ R8, R53, R8, !PT ;  /* 0x0000000835087209 */ /* 0x000fe20007810000 */
[C---:B-1----:R-:W-:Y:S01]  /*14ea0*/  FADD.FTZ R3, R180.reuse, R3 ;  /* 0x00000003b4037221 */ /* 0x042fe20000010000 */
[----:B------:R-:W-:Y:S02]  /*14eb0*/  F2FP.F16.F32.PACK_AB R180, R180, R13 ;  /* 0x0000000db4b4723e */ /* 0x000fe400000000ff */
[----:B------:R-:W-:-:S03]  /*14ec0*/  FMNMX.FTZ R8, R55, R8, !PT ;  /* 0x0000000837087209 */ /* 0x000fc60007810000 */
[----:B------:R-:W-:Y:S01]  /*14ed0*/  MUFU.EX2 R176, R176 ;  /* 0x000000b000b07308 */ /* 0x000fe20000000800 */
[----:B------:R-:W-:-:S04]  /*14ee0*/  FMNMX.FTZ R8, R57, R8, !PT ;  /* 0x0000000839087209 */ /* 0x000fc80007810000 */
[----:B------:R-:W-:Y:S01]  /*14ef0*/  FMNMX.FTZ R20, R59, R8, !PT ;  /* 0x000000083b147209 */ /* 0x000fe20007810000 */
[----:B------:R-:W-:Y:S02]  /*14f00*/  VIADD R8, R6, 0x280 ;  /* 0x0000028006087836 */ /* 0x000fe40000000000 */
[----:B------:R-:W-:Y:S01]  /*14f10*/  MUFU.EX2 R178, R178 ;  /* 0x000000b200b27308 */ /* 0x000fe20000000800 */
[----:B------:R-:W-:Y:S01]  /*14f20*/  FMNMX.FTZ R20, R61, R20, !PT ;  /* 0x000000143d147209 */ /* 0x000fe20007810000 */
[----:B------:R-:W-:Y:S02]  /*14f30*/  WARPGROUP.DEPBAR.LE gsb0, 0x0 ;  /* 0x00008000000079c5 */ /* 0x000fe40000010000 */
[----:B------:R-:W-:Y:S01]  /*14f40*/  WARPGROUP.ARRIVE ;  /* 0x00000000000079c5 */ /* 0x000fe20000000000 */
[----:B------:R-:W-:Y:S01]  /*14f50*/  FMUL.FTZ R169, R70, UR6 ;  /* 0x0000000646a97c20 */ /* 0x000fe20008410000 */
[----:B------:R-:W-:Y:S01]  /*14f60*/  FMUL.FTZ R171, R74, UR6 ;  /* 0x000000064aab7c20 */ /* 0x000fe20008410000 */
[----:B------:R-:W-:Y:S01]  /*14f70*/  FMNMX.FTZ R20, R63, R20, !PT ;  /* 0x000000143f147209 */ /* 0x000fe20007810000 */
[-CC-:B------:R-:W-:Y:S01]  /*14f80*/  FFMA.FTZ R170, R193, R34.reuse, -R56.reuse ;  /* 0x00000022c1aa7223 */ /* 0x180fe20000010838 */
[--C-:B------:R-:W-:Y:S01]  /*14f90*/  FFMA.FTZ R193, R233, R34, -R56.reuse ;  /* 0x00000022e9c17223 */ /* 0x100fe20000010838 */
[----:B------:R-:W-:Y:S01]  /*14fa0*/  HGMMA.64x128x16.F32 R88, R152, gdesc[UR8].tnspB, R88, gsb0 ;  /* 0x41e0000898587df0 */ /* 0x000fe20008000858 */
[----:B------:R-:W-:Y:S01]  /*14fb0*/  R2UR UR10, R8 ;  /* 0x00000000080a72ca */ /* 0x000fe200000e0000 */
[----:B------:R-:W0:Y:S01]  /*14fc0*/  MUFU.TANH R169, R169 ;  /* 0x000000a900a97308 */ /* 0x000e220000002400 */
[----:B------:R-:W-:Y:S01]  /*14fd0*/  R2UR UR11, R9 ;  /* 0x00000000090b72ca */ /* 0x000fe200000e0000 */
[----:B------:R-:W-:Y:S01]  /*14fe0*/  IMAD.MOV.U32 R9, RZ, RZ, 0x40000040 ;  /* 0x40000040ff097424 */ /* 0x000fe200078e00ff */
[----:B------:R-:W-:Y:S01]  /*14ff0*/  FMNMX.FTZ R20, R85, R20, !PT ;  /* 0x0000001455147209 */ /* 0x000fe20007810000 */
[-CC-:B------:R-:W-:Y:S01]  /*15000*/  FFMA.FTZ R168, R177, R34.reuse, -R56.reuse ;  /* 0x00000022b1a87223 */ /* 0x180fe20000010838 */
[----:B------:R-:W-:-:S02]  /*15010*/  FFMA.FTZ R233, R237, R34, -R56 ;  /* 0x00000022ede97223 */ /* 0x000fc40000010838 */
[----:B------:R-:W-:Y:S01]  /*15020*/  FMNMX.FTZ R20, R67, R20, !PT ;  /* 0x0000001443147209 */ /* 0x000fe20007810000 */
[----:B------:R-:W1:Y:S08]  /*15030*/  MUFU.TANH R171, R171 ;  /* 0x000000ab00ab7308 */ /* 0x000e700000002400 */
[----:B------:R-:W-:Y:S01]  /*15040*/  MUFU.EX2 R172, R172 ;  /* 0x000000ac00ac7308 */ /* 0x000fe20000000800 */
[----:B0-----:R-:W-:-:S04]  /*15050*/  FMNMX.FTZ R20, R169, R20, !PT ;  /* 0x00000014a9147209 */ /* 0x001fc80007810000 */
[----:B------:R-:W-:-:S03]  /*15060*/  FMNMX.FTZ R20, R71, R20, !PT ;  /* 0x0000001447147209 */ /* 0x000fc60007810000 */
[----:B------:R-:W-:Y:S01]  /*15070*/  MUFU.EX2 R37, R37 ;  /* 0x0000002500257308 */ /* 0x000fe20000000800 */
[----:B-1----:R-:W-:-:S04]  /*15080*/  FMNMX.FTZ R20, R171, R20, !PT ;  /* 0x00000014ab147209 */ /* 0x002fc80007810000 */
[----:B------:R-:W-:Y:S01]  /*15090*/  FMNMX.FTZ R7, R75, R20, !PT ;  /* 0x000000144b077209 */ /* 0x000fe20007810000 */
[----:B------:R-:W-:Y:S02]  /*150a0*/  FFMA.FTZ R20, R175, R34, -R56 ;  /* 0x00000022af147223 */ /* 0x000fe40000010838 */
        /* <DEDUP_REMOVED lines=14> */
[----:B0-----:R-:W-:Y:S01]  /*15190*/  FMNMX.FTZ R7, R8, R7, !PT ;  /* 0x0000000708077209 */ /* 0x001fe20007810000 */
[----:B------:R-:W-:-:S06]  /*151a0*/  VIADD R8, R6, 0x300 ;  /* 0x0000030006087836 */ /* 0x000fcc0000000000 */
        /* <DEDUP_REMOVED lines=8> */
[----:B------:R-:W0:Y:S01]  /*15230*/  SHFL.BFLY PT, R36, R7, 0x1, 0x1f ;  /* 0x0c201f0007247f89 */ /* 0x000e2200000e0000 */
[-CC-:B------:R-:W-:Y:S01]  /*15240*/  FFMA.FTZ R27, R32, R34.reuse, -R56.reuse ;  /* 0x00000022201b7223 */ /* 0x180fe20000010838 */
[-CC-:B------:R-:W-:Y:S01]  /*15250*/  FFMA.FTZ R155, R183, R34.reuse, -R56.reuse ;  /* 0x00000022b79b7223 */ /* 0x180fe20000010838 */
[----:B------:R-:W-:Y:S01]  /*15260*/  HGMMA.64x128x16.F32 R88, R156, gdesc[UR8].tnspB, R88, gsb0 ;  /* 0x41e000089c587df0 */ /* 0x000fe20008000858 */
[----:B------:R-:W-:Y:S01]  /*15270*/  R2UR UR10, R8 ;  /* 0x00000000080a72ca */ /* 0x000fe200000e0000 */
[-CC-:B------:R-:W-:Y:S01]  /*15280*/  FFMA.FTZ R152, R235, R34.reuse, -R56.reuse ;  /* 0x00000022eb987223 */ /* 0x180fe20000010838 */
[----:B------:R-:W-:Y:S01]  /*15290*/  R2UR UR11, R9 ;  /* 0x00000000090b72ca */ /* 0x000fe200000e0000 */
[----:B------:R-:W-:Y:S01]  /*152a0*/  FFMA.FTZ R32, R48, R34, -R56 ;  /* 0x0000002230207223 */ /* 0x000fe20000010838 */
[----:B------:R-:W-:Y:S01]  /*152b0*/  VIADD R8, R6, 0x380 ;  /* 0x0000038006087836 */ /* 0x000fe20000000000 */
[----:B------:R-:W-:Y:S01]  /*152c0*/  MUFU.EX2 R153, R153 ;  /* 0x0000009900997308 */ /* 0x000fe20000000800 */
[----:B------:R-:W-:Y:S01]  /*152d0*/  FADD.FTZ R48, R182, R3 ;  /* 0x00000003b6307221 */ /* 0x000fe20000010000 */
[----:B------:R-:W-:-:S06]  /*152e0*/  F2FP.F16.F32.PACK_AB R182, R21, R182 ;  /* 0x000000b615b6723e */ /* 0x000fcc00000000ff */
[----:B------:R-:W-:Y:S01]  /*152f0*/  MUFU.EX2 R27, R27 ;  /* 0x0000001b001b7308 */ /* 0x000fe20000000800 */
[----:B0-----:R-:W-:-:S07]  /*15300*/  FMNMX.FTZ R7, R7, R36, !PT ;  /* 0x0000002407077209 */ /* 0x001fce0007810000 */
[----:B------:R-:W-:Y:S01]  /*15310*/  MUFU.EX2 R155, R155 ;  /* 0x0000009b009b7308 */ /* 0x000fe20000000800 */
[C---:B------:R-:W-:Y:S01]  /*15320*/  FADD.FTZ R9, -R7.reuse, R5 ;  /* 0x0000000507097221 */ /* 0x040fe20000010100 */
[----:B------:R-:W-:-:S03]  /*15330*/  FMUL.FTZ R36, R7, R34 ;  /* 0x0000002207247220 */ /* 0x000fc60000410000 */
[-C--:B------:R-:W-:Y:S01]  /*15340*/  FMUL.FTZ R9, R9, R34.reuse ;  /* 0x0000002209097220 */ /* 0x080fe20000410000 */
[-CC-:B------:R-:W-:Y:S01]  /*15350*/  FFMA.FTZ R14, R14, R34.reuse, -R36.reuse ;  /* 0x000000220e0e7223 */ /* 0x180fe20000010824 */
[-CC-:B------:R-:W-:Y:S01]  /*15360*/  FFMA.FTZ R181, R15, R34.reuse, -R36.reuse ;  /* 0x000000220fb57223 */ /* 0x180fe20000010824 */
[-CC-:B------:R-:W-:Y:S01]  /*15370*/  FFMA.FTZ R183, R24, R34.reuse, -R36.reuse ;  /* 0x0000002218b77223 */ /* 0x180fe20000010824 */
[-C--:B------:R-:W-:Y:S01]  /*15380*/  FFMA.FTZ R24, R25, R34.reuse, -R36 ;  /* 0x0000002219187223 */ /* 0x080fe20000010824 */
[----:B------:R-:W-:Y:S02]  /*15390*/  @!P1 IMAD R25, R184, 0x8, R2 ;  /* 0x00000008b8199824 */ /* 0x000fe400078e0202 */
[-CC-:B------:R-:W-:Y:S01]  /*153a0*/  FFMA.FTZ R177, R28, R34.reuse, -R36.reuse ;  /* 0x000000221cb17223 */ /* 0x180fe20000010824 */
[----:B------:R-:W-:Y:S01]  /*153b0*/  MUFU.EX2 R14, R14 ;  /* 0x0000000e000e7308 */ /* 0x000fe20000000800 */
[----:B------:R-:W-:Y:S01]  /*153c0*/  FFMA.FTZ R28, R29, R34, -R36 ;  /* 0x000000221d1c7223 */ /* 0x000fe20000010824 */
[----:B------:R-:W-:-:S02]  /*153d0*/  @!P1 VIADD R29, R25, 0x28840 ;  /* 0x00028840191d9836 */ /* 0x000fc40000000000 */
[-CC-:B------:R-:W-:Y:S01]  /*153e0*/  FFMA.FTZ R179, R31, R34.reuse, -R36.reuse ;  /* 0x000000221fb37223 */ /* 0x180fe20000010824 */
[----:B------:R-:W-:Y:S01]  /*153f0*/  IADD3 R31, -R192, 0xb, RZ ;  /* 0x0000000bc01f7810 */ /* 0x000fe20007ffe1ff */
[-CC-:B------:R-:W-:Y:S01]  /*15400*/  FFMA.FTZ R175, R45, R34.reuse, -R36.reuse ;  /* 0x000000222daf7223 */ /* 0x180fe20000010824 */
[-CC-:B------:R-:W-:Y:S01]  /*15410*/  FFMA.FTZ R42, R47, R34.reuse, -R36.reuse ;  /* 0x000000222f2a7223 */ /* 0x180fe20000010824 */
[----:B------:R-:W-:Y:S01]  /*15420*/  @!P1 PRMT R29, RZ, 0x654, R29 ;  /* 0x00000654ff1d9816 */ /* 0x000fe2000000001d */
        /* <DEDUP_REMOVED lines=12> */
[----:B------:R-:W-:-:S04]  /*154f0*/  FFMA.FTZ R54, R54, R34, -R36 ;  /* 0x0000002236367223 */ /* 0x000fc80000010824 */
        /* <DEDUP_REMOVED lines=19> */
[-CC-:B------:R-:W-:Y:S01]  /*15630*/  FFMA.FTZ R73, R44, R34.reuse, -R56.reuse ;  /* 0x000000222c497223 */ /* 0x180fe20000010838 */
[-C--:B------:R-:W-:Y:S01]  /*15640*/  FFMA.FTZ R56, R81, R34.reuse, -R56 ;  /* 0x0000002251387223 */ /* 0x080fe20000010838 */
[----:B------:R-:W-:Y:S01]  /*15650*/  R2UR UR10, R8 ;  /* 0x00000000080a72ca */ /* 0x000fe200000e0000 */
[----:B------:R0:W1:Y:S01]  /*15660*/  MUFU.EX2 R81, R9 ;  /* 0x0000000900517308 */ /* 0x0000620000000800 */
[-CC-:B------:R-:W-:Y:S01]  /*15670*/  FFMA.FTZ R38, R33, R34.reuse, -R36.reuse ;  /* 0x0000002221267223 */ /* 0x180fe20000010824 */
[-CC-:B------:R-:W-:Y:S01]  /*15680*/  FFMA.FTZ R173, R39, R34.reuse, -R36.reuse ;  /* 0x0000002227ad7223 */ /* 0x180fe20000010824 */
[-CC-:B------:R-:W-:Y:S01]  /*15690*/  FFMA.FTZ R40, R43, R34.reuse, -R36.reuse ;  /* 0x000000222b287223 */ /* 0x180fe20000010824 */
[-CC-:B------:R-:W-:Y:S01]  /*156a0*/  FFMA.FTZ R44, R51, R34.reuse, -R36.reuse ;  /* 0x00000022332c7223 */ /* 0x180fe20000010824 */
[----:B------:R-:W-:-:S03]  /*156b0*/  FFMA.FTZ R8, R57, R34, -R36 ;  /* 0x0000002239087223 */ /* 0x000fc60000010824 */
[----:B------:R-:W-:Y:S01]  /*156c0*/  MUFU.EX2 R38, R38 ;  /* 0x0000002600267308 */ /* 0x000fe20000000800 */
[----:B0-----:R-:W-:-:S04]  /*156d0*/  MOV R9, 0x40000040 ;  /* 0x4000004000097802 */ /* 0x001fc80000000f00 */
[----:B------:R-:W-:Y:S01]  /*156e0*/  R2UR UR11, R9 ;  /* 0x00000000090b72ca */ /* 0x000fe200000e0000 */
[----:B------:R-:W-:Y:S02]  /*156f0*/  FFMA.FTZ R9, R55, R34, -R36 ;  /* 0x0000002237097223 */ /* 0x000fe40000010824 */
[----:B------:R-:W-:Y:S01]  /*15700*/  MUFU.EX2 R173, R173 ;  /* 0x000000ad00ad7308 */ /* 0x000fe20000000800 */
[----:B-1----:R-:W-:-:S04]  /*15710*/  FFMA.FTZ R46, R81, R0, R14 ;  /* 0x00000000512e7223 */ /* 0x002fc8000001000e */
[C---:B------:R-:W-:Y:S01]  /*15720*/  FADD.FTZ R46, R181.reuse, R46 ;  /* 0x0000002eb52e7221 */ /* 0x040fe20000010000 */
[----:B------:R-:W-:Y:S02]  /*15730*/  F2FP.F16.F32.PACK_AB R181, R181, R14 ;  /* 0x0000000eb5b5723e */ /* 0x000fe400000000ff */
[----:B------:R-:W-:Y:S08]  /*15740*/  MUFU.EX2 R5, R56 ;  /* 0x0000003800057308 */ /* 0x000ff00000000800 */
[----:B------:R-:W-:Y:S08]  /*15750*/  MUFU.EX2 R40, R40 ;  /* 0x0000002800287308 */ /* 0x000ff00000000800 */
[----:B------:R-:W-:Y:S08]  /*15760*/  MUFU.EX2 R44, R44 ;  /* 0x0000002c002c7308 */ /* 0x000ff00000000800 */
[----:B------:R-:W0:Y:S08]  /*15770*/  MUFU.EX2 R9, R9 ;  /* 0x0000000900097308 */ /* 0x000e300000000800 */
[----:B------:R-:W-:Y:S08]  /*15780*/  MUFU.EX2 R8, R8 ;  /* 0x0000000800087308 */ /* 0x000ff00000000800 */
[----:B------:R-:W-:Y:S08]  /*15790*/  MUFU.EX2 R0, R61 ;  /* 0x0000003d00007308 */ /* 0x000ff00000000800 */
[----:B------:R-:W-:Y:S08]  /*157a0*/  MUFU.EX2 R157, R157 ;  /* 0x0000009d009d7308 */ /* 0x000ff00000000800 */
[----:B------:R-:W-:Y:S08]  /*157b0*/  MUFU.EX2 R3, R3 ;  /* 0x0000000300037308 */ /* 0x000ff00000000800 */
[----:B------:R-:W-:Y:S08]  /*157c0*/  MUFU.EX2 R156, R156 ;  /* 0x0000009c009c7308 */ /* 0x000ff00000000800 */
[----:B------:R-:W-:Y:S08]  /*157d0*/  MUFU.EX2 R158, R158 ;  /* 0x0000009e009e7308 */ /* 0x000ff00000000800 */
[----:B------:R-:W-:Y:S08]  /*157e0*/  MUFU.EX2 R159, R159 ;  /* 0x0000009f009f7308 */ /* 0x000ff00000000800 */
[----:B------:R-:W1:Y:S08]  /*157f0*/  MUFU.EX2 R69, R69 ;  /* 0x0000004500457308 */ /* 0x000e700000000800 */
[----:B------:R-:W-:Y:S08]  /*15800*/  MUFU.EX2 R50, R50 ;  /* 0x0000003200327308 */ /* 0x000ff00000000800 */
[----:B------:R-:W2:Y:S08]  /*15810*/  MUFU.EX2 R73, R73 ;  /* 0x0000004900497308 */ /* 0x000eb00000000800 */
[----:B------:R-:W3:Y:S01]  /*15820*/  MUFU.EX2 R79, R79 ;  /* 0x0000004f004f7308 */ /* 0x000ee20000000800 */
[----:B------:R-:W-:-:S02]  /*15830*/  WARPGROUP.DEPBAR.LE gsb0, 0x0 ;  /* 0x00008000000079c5 */ /* 0x000fc40000010000 */
[----:B------:R-:W-:Y:S01]  /*15840*/  WARPGROUP.ARRIVE ;  /* 0x00000000000079c5 */ /* 0x000fe20000000000 */
[----:B------:R-:W-:Y:S01]  /*15850*/  FFMA.FTZ R161, R171, R34, -R36 ;  /* 0x00000022aba17223 */ /* 0x000fe20000010824 */
[----:B0-----:R-:W-:-:S03]  /*15860*/  F2FP.F16.F32.PACK_AB R171, R9, R6 ;  /* 0x0000000609ab723e */ /* 0x001fc600000000ff */
[----:B------:R-:W-:Y:S01]  /*15870*/  MUFU.EX2 R52, R52 ;  /* 0x0000003400347308 */ /* 0x000fe20000000800 */
[----:B-1----:R-:W-:Y:S01]  /*15880*/  F2FP.F16.F32.PACK_AB R160, R69, R20 ;  /* 0x0000001445a0723e */ /* 0x002fe200000000ff */
[----:B------:R-:W-:Y:S01]  /*15890*/  HGMMA.64x128x16.F32 R88, R164, gdesc[UR8].tnspB, R88, gsb0 ;  /* 0x41e00008a4587df0 */ /* 0x000fe20008000858 */
[----:B--2---:R-:W-:-:S05]  /*158a0*/  F2FP.F16.F32.PACK_AB R162, R73, R26 ;  /* 0x0000001a49a2723e */ /* 0x004fca00000000ff */
[----:B------:R-:W-:Y:S01]  /*158b0*/  MUFU.EX2 R161, R161 ;  /* 0x000000a100a17308 */ /* 0x000fe20000000800 */
[----:B---3--:R-:W-:-:S07]  /*158c0*/  F2FP.F16.F32.PACK_AB R163, R79, R50 ;  /* 0x000000324fa3723e */ /* 0x008fce00000000ff */
[----:B------:R-:W-:Y:S08]  /*158d0*/  MUFU.EX2 R83, R83 ;  /* 0x0000005300537308 */ /* 0x000ff00000000800 */
[----:B------:R-:W0:Y:S08]  /*158e0*/  MUFU.EX2 R32, R32 ;  /* 0x0000002000207308 */ /* 0x000e300000000800 */
[----:B------:R-:W-:Y:S01]  /*158f0*/  MUFU.EX2 R54, R54 ;  /* 0x0000003600367308 */ /* 0x000fe20000000800 */
[----:B------:R-:W-:-:S02]  /*15900*/  WARPGROUP.DEPBAR.LE gsb0, 0x0 ;  /* 0x00008000000079c5 */ /* 0x000fc40000010000 */
[----:B------:R1:W-:Y:S06]  /*15910*/  BAR.ARV R31, 0x100 ;  /* 0x0004001f0000751d */ /* 0x0003ec0000002000 */
[----:B------:R2:W-:Y:S01]  /*15920*/  @!P1 SYNCS.ARRIVE.TRANS64.RED.A1T0 RZ, [R29+URZ], RZ ;  /* 0x000000ff1dff99a7 */ /* 0x0005e2000810043f */
[----:B0-----:R-:W-:Y:S01]  /*15930*/  F2FP.F16.F32.PACK_AB R166, R5, R32 ;  /* 0x0000002005a6723e */ /* 0x001fe200000000ff */
[-C--:B------:R-:W-:Y:S01]  /*15940*/  FMUL.FTZ R88, R88, R10.reuse ;  /* 0x0000000a58587220 */ /* 0x080fe20000410000 */
[-C--:B------:R-:W-:Y:S01]  /*15950*/  FMUL.FTZ R89, R89, R10.reuse ;  /* 0x0000000a59597220 */ /* 0x080fe20000410000 */
[-C--:B------:R-:W-:Y:S01]  /*15960*/  FMUL.FTZ R92, R92, R10.reuse ;  /* 0x0000000a5c5c7220 */ /* 0x080fe20000410000 */
[-C--:B------:R-:W-:Y:S01]  /*15970*/  FMUL.FTZ R93, R93, R10.reuse ;  /* 0x0000000a5d5d7220 */ /* 0x080fe20000410000 */
[-C--:B------:R-:W-:Y:S01]  /*15980*/  FMUL.FTZ R96, R96, R10.reuse ;  /* 0x0000000a60607220 */ /* 0x080fe20000410000 */
[----:B------:R-:W-:Y:S01]  /*15990*/  FMUL.FTZ R97, R97, R10 ;  /* 0x0000000a61617220 */ /* 0x000fe20000410000 */
[----:B--2---:R-:W-:-:S02]  /*159a0*/  @!P1 IMAD R29, R11, 0x8, R2 ;  /* 0x000000080b1d9824 */ /* 0x004fc400078e0202 */
[----:B------:R-:W-:Y:S01]  /*159b0*/  FADD.FTZ R11, R183, R46 ;  /* 0x0000002eb70b7221 */ /* 0x000fe20000010000 */
[----:B------:R-:W-:Y:S01]  /*159c0*/  F2FP.F16.F32.PACK_AB R183, R24, R183 ;  /* 0x000000b718b7723e */ /* 0x000fe200000000ff */
[-C--:B------:R-:W-:Y:S01]  /*159d0*/  FMUL.FTZ R100, R100, R10.reuse ;  /* 0x0000000a64647220 */ /* 0x080fe20000410000 */
[----:B------:R-:W-:Y:S01]  /*159e0*/  FMUL.FTZ R101, R101, R10 ;  /* 0x0000000a65657220 */ /* 0x000fe20000410000 */
[----:B------:R-:W-:Y:S01]  /*159f0*/  @!P1 IADD3 R29, R29, 0x28860, RZ ;  /* 0x000288601d1d9810 */ /* 0x000fe20007ffe0ff */
[----:B------:R-:W-:Y:S01]  /*15a00*/  FADD.FTZ R46, R24, R11 ;  /* 0x0000000b182e7221 */ /* 0x000fe20000010000 */
[----:B------:R-:W-:Y:S01]  /*15a10*/  FFMA.FTZ R11, R85, R34, -R36 ;  /* 0x00000022550b7223 */ /* 0x000fe20000010824 */
[-C--:B------:R-:W-:Y:S01]  /*15a20*/  FMUL.FTZ R104, R104, R10.reuse ;  /* 0x0000000a68687220 */ /* 0x080fe20000410000 */
[----:B-1----:R-:W-:Y:S01]  /*15a30*/  @!P1 PRMT R31, RZ, 0x654, R29 ;  /* 0x00000654ff1f9816 */ /* 0x002fe2000000001d */
[----:B------:R-:W-:Y:S01]  /*15a40*/  FADD.FTZ R29, R21, R48 ;  /* 0x00000030151d7221 */ /* 0x000fe20000010000 */
[-C--:B------:R-:W-:Y:S01]  /*15a50*/  FMUL.FTZ R105, R105, R10.reuse ;  /* 0x0000000a69697220 */ /* 0x080fe20000410000 */
[----:B------:R-:W-:Y:S01]  /*15a60*/  FMUL.FTZ R108, R108, R10 ;  /* 0x0000000a6c6c7220 */ /* 0x000fe20000410000 */
[----:B------:R0:W-:Y:S01]  /*15a70*/  @!P1 SYNCS.ARRIVE.TRANS64.RED.A1T0 RZ, [R31+URZ], RZ ;  /* 0x000000ff1fff99a7 */ /* 0x0001e2000810043f */
[----:B------:R-:W-:Y:S01]  /*15a80*/  FADD.FTZ R48, R176, R29 ;  /* 0x0000001db0307221 */ /* 0x000fe20000010000 */
[----:B------:R-:W-:Y:S01]  /*15a90*/  FADD.FTZ R29, R177, R46 ;  /* 0x0000002eb11d7221 */ /* 0x000fe20000010000 */
[-CC-:B------:R-:W-:Y:S01]  /*15aa0*/  FFMA.FTZ R46, R67, R34.reuse, -R36.reuse ;  /* 0x00000022432e7223 */ /* 0x180fe20000010824 */
[----:B------:R-:W-:Y:S01]  /*15ab0*/  MUFU.EX2 R11, R11 ;  /* 0x0000000b000b7308 */ /* 0x000fe20000000800 */
[C---:B------:R-:W-:Y:S01]  /*15ac0*/  F2FP.F16.F32.PACK_AB R177, R28.reuse, R177 ;  /* 0x000000b11cb1723e */ /* 0x040fe200000000ff */
[----:B------:R-:W-:Y:S01]  /*15ad0*/  FADD.FTZ R56, R28, R29 ;  /* 0x0000001d1c387221 */ /* 0x000fe20000010000 */
[-C--:B------:R-:W-:Y:S01]  /*15ae0*/  FFMA.FTZ R29, R169, R34.reuse, -R36 ;  /* 0x00000022a91d7223 */ /* 0x080fe20000010824 */
[----:B0-----:R-:W-:Y:S01]  /*15af0*/  FADD.FTZ R31, R153, R48 ;  /* 0x00000030991f7221 */ /* 0x001fe20000010000 */
[-CC-:B------:R-:W-:Y:S01]  /*15b00*/  FFMA.FTZ R48, R71, R34.reuse, -R36.reuse ;  /* 0x0000002247307223 */ /* 0x180fe20000010824 */
[----:B------:R-:W-:Y:S01]  /*15b10*/  F2FP.F16.F32.PACK_AB R169, R44, R15 ;  /* 0x0000000f2ca9723e */ /* 0x000fe200000000ff */
[----:B------:R-:W-:Y:S01]  /*15b20*/  FFMA.FTZ R36, R87, R34, -R36 ;  /* 0x0000002257247223 */ /* 0x000fe20000010824 */
        /* <DEDUP_REMOVED lines=15> */
[----:B------:R-:W-:Y:S01]  /*15c20*/  FMUL.FTZ R116, R116, R10 ;  /* 0x0000000a74747220 */ /* 0x000fe20000410000 */
[----:B------:R-:W-:Y:S01]  /*15c30*/  FADD.FTZ R58, R174, R33 ;  /* 0x00000021ae3a7221 */ /* 0x000fe20000010000 */
[----:B------:R-:W-:Y:S01]  /*15c40*/  FADD.FTZ R31, R175, R56 ;  /* 0x00000038af1f7221 */ /* 0x000fe20000010000 */
[----:B------:R-:W2:Y:S01]  /*15c50*/  MUFU.EX2 R48, R48 ;  /* 0x0000003000307308 */ /* 0x000ea20000000800 */
[C---:B------:R-:W-:Y:S01]  /*15c60*/  F2FP.F16.F32.PACK_AB R174, R155.reuse, R174 ;  /* 0x000000ae9bae723e */ /* 0x040fe200000000ff */
[----:B------:R-:W-:Y:S01]  /*15c70*/  FADD.FTZ R33, R155, R58 ;  /* 0x0000003a9b217221 */ /* 0x000fe20000010000 */
[----:B------:R-:W-:Y:S01]  /*15c80*/  FADD.FTZ R56, R42, R31 ;  /* 0x0000001f2a387221 */ /* 0x000fe20000010000 */
[----:B------:R-:W-:Y:S01]  /*15c90*/  F2FP.F16.F32.PACK_AB R155, R3, R0 ;  /* 0x00000000039b723e */ /* 0x000fe200000000ff */
        /* <DEDUP_REMOVED lines=15> */
[----:B------:R-:W3:Y:S01]  /*15d90*/  MUFU.EX2 R14, R75 ;  /* 0x0000004b000e7308 */ /* 0x000ee20000000800 */
        /* <DEDUP_REMOVED lines=26> */
[----:B-1----:R-:W-:Y:S01]  /*15f40*/  FADD.FTZ R9, R29, R24 ;  /* 0x000000181d097221 */ /* 0x002fe20000010000 */
[C---:B------:R-:W-:Y:S01]  /*15f50*/  F2FP.F16.F32.PACK_AB R158, R159.reuse, R158 ;  /* 0x0000009e9f9e723e */ /* 0x040fe200000000ff */
[-C--:B------:R-:W-:Y:S01]  /*15f60*/  FMUL.FTZ R90, R90, R81.reuse ;  /* 0x000000515a5a7220 */ /* 0x080fe20000410000 */
[----:B------:R-:W-:Y:S01]  /*15f70*/  FADD.FTZ R13, R159, R28 ;  /* 0x0000001c9f0d7221 */ /* 0x000fe20000010000 */
[----:B--2---:R-:W-:Y:S01]  /*15f80*/  FADD.FTZ R6, R48, R9 ;  /* 0x0000000930067221 */ /* 0x004fe20000010000 */
[----:B------:R-:W-:Y:S01]  /*15f90*/  F2FP.F16.F32.PACK_AB R178, R27, R178 ;  /* 0x000000b21bb2723e */ /* 0x000fe200000000ff */
[----:B------:R-:W-:Y:S01]  /*15fa0*/  FMUL.FTZ R91, R91, R81 ;  /* 0x000000515b5b7220 */ /* 0x000fe20000410000 */
[----:B------:R-:W-:Y:S01]  /*15fb0*/  FADD.FTZ R8, R20, R13 ;  /* 0x0000000d14087221 */ /* 0x000fe20000010000 */
[----:B------:R-:W-:Y:S01]  /*15fc0*/  FADD.FTZ R9, R161, R6 ;  /* 0x00000006a1097221 */ /* 0x000fe20000010000 */
[----:B------:R-:W-:Y:S01]  /*15fd0*/  F2FP.F16.F32.PACK_AB R179, R38, R179 ;  /* 0x000000b326b3723e */ /* 0x000fe200000000ff */
[-C--:B------:R-:W-:Y:S01]  /*15fe0*/  FMUL.FTZ R94, R94, R81.reuse ;  /* 0x000000515e5e7220 */ /* 0x080fe20000410000 */
[----:B------:R-:W-:Y:S01]  /*15ff0*/  FADD.FTZ R3, R69, R8 ;  /* 0x0000000845037221 */ /* 0x000fe20000010000 */
[----:B---3--:R-:W-:Y:S01]  /*16000*/  FADD.FTZ R9, R14, R9 ;  /* 0x000000090e097221 */ /* 0x008fe20000010000 */
        /* <DEDUP_REMOVED lines=23> */
[----:B------:R-:W-:Y:S01]  /*16180*/  F2FP.F16.F32.PACK_AB R156, R65, R156 ;  /* 0x0000009c419c723e */ /* 0x000fe200000000ff */
[----:B------:R-:W-:Y:S01]  /*16190*/  FADD.FTZ R0, R36, R9 ;  /* 0x0000000924007221 */ /* 0x000fe20000010000 */
        /* <DEDUP_REMOVED lines=33> */
.L_x_2877:
[----:B------:R-:W-:Y:S05]  /*163b0*/  WARPSYNC.ALL ;  /* 0x0000000000007948 */ /* 0x000fea0003800000 */
[----:B------:R-:W-:Y:S06]  /*163c0*/  BAR.ARV 0x8, 0x180 ;  /* 0x0206000000007b1d */ /* 0x000fec0000002000 */
[----:B------:R-:W-:Y:S05]  /*163d0*/  @!P0 BRA `(.L_x_2888) ;  /* 0x0000000000048947 */ /* 0x000fea0003800000 */
[----:B------:R-:W-:Y:S01]  /*163e0*/  BPT.TRAP 0x1 ;  /* 0x000000040000795c */ /* 0x000fe20000300000 */
.L_x_2888:
[----:B------:R-:W-:Y:S01]  /*163f0*/  IMAD R11, R184, 0x8, R2 ;  /* 0x00000008b80b7824 */ /* 0x000fe200078e0202 */
[----:B------:R-:W-:-:S04]  /*16400*/  SHF.L.U32 R4, R186, 0x1f, RZ ;  /* 0x0000001fba047819 */ /* 0x000fc800000006ff */
[----:B------:R0:W1:Y:S01]  /*16410*/  SYNCS.PHASECHK.TRANS64.TRYWAIT P2, [R11+URZ+0x28850], R4 ;  /* 0x028850040b0075a7 */ /* 0x000062000804017f */
[----:B------:R-:W-:Y:S05]  /*16420*/  @!P0 BRA `(.L_x_2889) ;  /* 0x0000000000048947 */ /* 0x000fea0003800000 */
[----:B------:R-:W-:Y:S01]  /*16430*/  BPT.TRAP 0x1 ;  /* 0x000000040000795c */ /* 0x000fe20000300000 */
.L_x_2889:
[----:B------:R-:W-:-:S05]  /*16440*/  VIADD R2, R2, 0x400 ;  /* 0x0000040002027836 */ /* 0x000fca0000000000 */
[----:B------:R-:W-:-:S04]  /*16450*/  SHF.R.U32.HI R2, RZ, 0x4, R2 ;  /* 0x00000004ff027819 */ /* 0x000fc80000011602 */
[----:B------:R-:W-:-:S04]  /*16460*/  LOP3.LUT R2, R2, 0x3fff, RZ, 0xc0, !PT ;  /* 0x00003fff02027812 */ /* 0x000fc800078ec0ff */
[----:B------:R-:W-:Y:S01]  /*16470*/  LOP3.LUT R5, R2, 0x4000000, RZ, 0xfc, !PT ;  /* 0x0400000002057812 */ /* 0x000fe200078efcff */
[----:B-1----:R-:W-:Y:S06]  /*16480*/  @P2 BRA `(.L_x_2890) ;  /* 0x0000000000082947 */ /* 0x002fec0003800000 */
[----:B------:R-:W1:Y:S02]  /*16490*/  SYNCS.PHASECHK.TRANS64.TRYWAIT P0, [R11+URZ+0x28850], R4 ;  /* 0x028850040b0075a7 */ /* 0x000e64000800017f */
[----:B-1----:R-:W-:Y:S05]  /*164a0*/  @!P0 BRA `(.L_x_2891) ;  /* 0x000000b400a08947 */ /* 0x002fea0003800000 */
.L_x_2890:
[----:B01----:R-:W-:Y:S01]  /*164b0*/  LEA R4, R184, R5, 0xb ;  /* 0x00000005b8047211 */ /* 0x003fe200078e58ff */
[----:B------:R-:W-:Y:S01]  /*164c0*/  IMAD.MOV.U32 R5, RZ, RZ, 0x40000040 ;  /* 0x40000040ff057424 */ /* 0x000fe200078e00ff */
[----:B------:R-:W-:Y:S05]  /*164d0*/  WARPSYNC.ALL ;  /* 0x0000000000007948 */ /* 0x000fea0003800000 */
[C---:B------:R-:W-:Y:S01]  /*164e0*/  R2UR UR6, R4.reuse ;  /* 0x00000000040672ca */ /* 0x040fe200000e0000 */
[----:B------:R-:W-:Y:S01]  /*164f0*/  WARPGROUP.ARRIVE ;  /* 0x00000000000079c5 */ /* 0x000fe20000000000 */
[----:B------:R-:W-:Y:S01]  /*16500*/  R2UR UR7, R5 ;  /* 0x00000000050772ca */ /* 0x000fe200000e0000 */
[----:B------:R-:W-:Y:S01]  /*16510*/  VIADD R8, R4, 0x80 ;  /* 0x0000008004087836 */ /* 0x000fe20000000000 */
[----:B------:R-:W0:Y:S01]  /*16520*/  SHFL.BFLY PT, R2, R3, 0x2, 0x1f ;  /* 0x0c401f0003027f89 */ /* 0x000e2200000e0000 */
[----:B------:R-:W-:Y:S01]  /*16530*/  IMAD.MOV.U32 R9, RZ, RZ, 0x40000040 ;  /* 0x40000040ff097424 */ /* 0x000fe200078e00ff */
[----:B------:R-:W-:Y:S01]  /*16540*/  IADD3 R184, R184, 0x1, RZ ;  /* 0x00000001b8b87810 */ /* 0x000fe20007ffe0ff */
[----:B------:R-:W-:Y:S01]  /*16550*/  IMAD.MOV.U32 R5, RZ, RZ, 0x40000040 ;  /* 0x40000040ff057424 */ /* 0x000fe200078e00ff */
[----:B------:R-:W-:Y:S01]  /*16560*/  IADD3 R214, R214, 0x1, RZ ;  /* 0x00000001d6d67810 */ /* 0x000fe20007ffe0ff */
[----:B------:R-:W-:Y:S01]  /*16570*/  @!P1 VIADD R10, R11, 0x28860 ;  /* 0x000288600b0a9836 */ /* 0x000fe20000000000 */
[----:B------:R-:W-:-:S04]  /*16580*/  ISETP.NE.AND P0, PT, R184, 0x2, PT ;  /* 0x00000002b800780c */ /* 0x000fc80003f05270 */
[----:B------:R-:W-:Y:S01]  /*16590*/  @!P1 PRMT R10, RZ, 0x654, R10 ;  /* 0x00000654ff0a9816 */ /* 0x000fe2000000000a */
[----:B------:R-:W-:Y:S01]  /*165a0*/  HGMMA.64x128x16.F32 R88, R180, gdesc[UR4].tnspB, R88, gsb0 ;  /* 0x41e00004b4587df0 */ /* 0x000fe20008000858 */
[----:B------:R-:W-:Y:S02]  /*165b0*/  R2UR UR6, R8 ;  /* 0x00000000080672ca */ /* 0x000fe400000e0000 */
[----:B------:R-:W-:Y:S01]  /*165c0*/  R2UR UR7, R9 ;  /* 0x00000000090772ca */ /* 0x000fe200000e0000 */
[----:B------:R-:W-:Y:S01]  /*165d0*/  IMAD.MOV.U32 R9, RZ, RZ, 0x40000040 ;  /* 0x40000040ff097424 */ /* 0x000fe200078e00ff */
[----:B------:R-:W-:Y:S02]  /*165e0*/  IADD3 R8, R4, 0x100, RZ ;  /* 0x0000010004087810 */ /* 0x000fe40007ffe0ff */
        /* <DEDUP_REMOVED lines=32> */
[C---:B------:R-:W-:Y:S01]  /*167f0*/  IADD3 R8, R4.reuse, 0x300, RZ ;  /* 0x0000030004087810 */ /* 0x040fe20007ffe0ff */
        /* <DEDUP_REMOVED lines=27> */
[----:B------:R-:W-:-:S03]  /*169b0*/  @P2 FFMA.FTZ R3, R2, R35, R9 ;  /* 0x0000002302032223 */ /* 0x000fc60000010009 */
        /* <DEDUP_REMOVED lines=40> */
[----:B------:R-:W-:Y:S01]  /*16c40*/  PLOP3.LUT P1, PT, PT, PT, PT, 0x8, 0x0 ;  /* 0x000000000000781c */ /* 0x000fe20003f2e170 */
        /* <DEDUP_REMOVED lines=31> */
[----:B------:R-:W-:-:S07]  /*16e40*/  FMUL.FTZ R151, R151, R4 ;  /* 0x0000000497977220 */ /* 0x000fce0000410000 */
.L_x_2808:
        /* <DEDUP_REMOVED lines=13> */
[----:B------:R-:W-:Y:S01]  /*16f20*/  F2FP.F16.F32.PACK_AB R10, R93, R10 ;  /* 0x0000000a5d0a723e */ /* 0x000fe200000000ff */
[----:B------:R-:W-:Y:S01]  /*16f30*/  IMAD.MOV.U32 R48, RZ, RZ, RZ ;  /* 0x000000ffff307224 */ /* 0x000fe200078e00ff */
[----:B------:R-:W-:Y:S02]  /*16f40*/  F2FP.F16.F32.PACK_AB R11, R11, R94 ;  /* 0x0000005e0b0b723e */ /* 0x000fe400000000ff */
[----:B------:R-:W-:Y:S01]  /*16f50*/  F2FP.F16.F32.PACK_AB R34, R133, R34 ;  /* 0x000000228522723e */ /* 0x000fe200000000ff */
[----:B------:R-:W-:Y:S01]  /*16f60*/  ULDC.64 UR4, c[0x0][0xc00] ;  /* 0x0003000000047ab9 */ /* 0x000fe20000000a00 */
[----:B------:R-:W-:Y:S01]  /*16f70*/  F2FP.F16.F32.PACK_AB R36, R137, R36 ;  /* 0x000000248924723e */ /* 0x000fe200000000ff */
[----:B------:R-:W3:Y:S01]  /*16f80*/  LDC R55, c[0x0][0xbe8] ;  /* 0x0002fa00ff377b82 */ /* 0x000ee20000000800 */
[----:B------:R-:W-:-:S02]  /*16f90*/  F2FP.F16.F32.PACK_AB R38, R141, R38 ;  /* 0x000000268d26723e */ /* 0x000fc400000000ff */
        /* <DEDUP_REMOVED lines=8> */
[C---:B------:R-:W-:Y:S02]  /*17020*/  IADD3 R53, P5, R8.reuse, 0x4060, RZ ;  /* 0x0000406008357810 */ /* 0x040fe40007fbe0ff */
[----:B------:R-:W-:Y:S01]  /*17030*/  IADD3 R45, P1, R8, 0x60, RZ ;  /* 0x00000060082d7810 */ /* 0x000fe20007f3e0ff */
[----:B------:R-:W-:Y:S01]  /*17040*/  IMAD.X R7, RZ, RZ, R9, P0 ;  /* 0x000000ffff077224 */ /* 0x000fe200000e0609 */
[----:B-1----:R-:W-:-:S02]  /*17050*/  LOP3.LUT R28, R53, 0x380, RZ, 0xc0, !PT ;  /* 0x00000380351c7812 */ /* 0x002fc400078ec0ff */
[----:B------:R-:W-:Y:S02]  /*17060*/  SHF.R.U64 R33, R33, 0x3, RZ ;  /* 0x0000000321217819 */ /* 0x000fe400000012ff */
[----:B------:R-:W-:Y:S02]  /*17070*/  LOP3.LUT R4, R41, 0x380, RZ, 0xc0, !PT ;  /* 0x0000038029047812 */ /* 0x000fe400078ec0ff */
[----:B------:R-:W-:Y:S02]  /*17080*/  LOP3.LUT R6, R43, 0x380, RZ, 0xc0, !PT ;  /* 0x000003802b067812 */ /* 0x000fe400078ec0ff */
[C---:B------:R-:W-:Y:S02]  /*17090*/  IADD3 R47, P2, R8.reuse, 0x4000, RZ ;  /* 0x00004000082f7810 */ /* 0x040fe40007f5e0ff */
[C---:B------:R-:W-:Y:S02]  /*170a0*/  IADD3 R49, P3, R8.reuse, 0x4020, RZ ;  /* 0x0000402008317810 */ /* 0x040fe40007f7e0ff */
[----:B------:R-:W-:Y:S01]  /*170b0*/  IADD3 R51, P4, R8, 0x4040, RZ ;  /* 0x0000404008337810 */ /* 0x000fe20007f9e0ff */
[--C-:B------:R-:W-:Y:S01]  /*170c0*/  IMAD.X R15, RZ, RZ, R9.reuse, P2 ;  /* 0x000000ffff0f7224 */ /* 0x100fe200010e0609 */
[----:B------:R-:W-:Y:S01]  /*170d0*/  SHF.R.U64 R28, R28, 0x3, RZ ;  /* 0x000000031c1c7819 */ /* 0x000fe200000012ff */
[--C-:B------:R-:W-:Y:S01]  /*170e0*/  IMAD.X R25, RZ, RZ, R9.reuse, P3 ;  /* 0x000000ffff197224 */ /* 0x100fe200018e0609 */
[----:B------:R-:W-:Y:S01]  /*170f0*/  LOP3.LUT R12, R45, 0x380, RZ, 0xc0, !PT ;  /* 0x000003802d0c7812 */ /* 0x000fe200078ec0ff */
[----:B------:R-:W-:Y:S01]  /*17100*/  IMAD.X R27, RZ, RZ, R9, P4 ;  /* 0x000000ffff1b7224 */ /* 0x000fe200020e0609 */
[----:B------:R-:W-:-:S02]  /*17110*/  LOP3.LUT R8, R33, R8, RZ, 0x3c, !PT ;  /* 0x0000000821087212 */ /* 0x000fc400078e3cff */
[----:B------:R-:W-:Y:S02]  /*17120*/  SHF.R.U64 R4, R4, 0x3, RZ ;  /* 0x0000000304047819 */ /* 0x000fe400000012ff */
[----:B------:R-:W-:Y:S02]  /*17130*/  SHF.R.U64 R6, R6, 0x3, RZ ;  /* 0x0000000306067819 */ /* 0x000fe400000012ff */
[----:B------:R-:W-:Y:S02]  /*17140*/  LOP3.LUT R14, R47, 0x380, RZ, 0xc0, !PT ;  /* 0x000003802f0e7812 */ /* 0x000fe400078ec0ff */
[----:B------:R-:W-:Y:S02]  /*17150*/  LOP3.LUT R32, R28, R53, RZ, 0x3c, !PT ;  /* 0x000000351c207212 */ /* 0x000fe400078e3cff */
[-C--:B------:R-:W-:Y:S02]  /*17160*/  IADD3.X R13, RZ, R9.reuse, RZ, P1, !PT ;  /* 0x00000009ff0d7210 */ /* 0x080fe40000ffe4ff */
[----:B------:R-:W-:-:S02]  /*17170*/  IADD3.X R33, RZ, R9, RZ, P5, !PT ;  /* 0x00000009ff217210 */ /* 0x000fc40002ffe4ff */
[----:B------:R-:W-:Y:S02]  /*17180*/  SHF.R.U64 R12, R12, 0x3, RZ ;  /* 0x000000030c0c7819 */ /* 0x000fe400000012ff */
[----:B------:R-:W-:Y:S02]  /*17190*/  LOP3.LUT R24, R49, 0x380, RZ, 0xc0, !PT ;  /* 0x0000038031187812 */ /* 0x000fe400078ec0ff */
[----:B------:R-:W-:Y:S02]  /*171a0*/  LOP3.LUT R26, R51, 0x380, RZ, 0xc0, !PT ;  /* 0x00000380331a7812 */ /* 0x000fe400078ec0ff */
[----:B------:R-:W-:Y:S02]  /*171b0*/  MOV R28, R8 ;  /* 0x00000008001c7202 */ /* 0x000fe40000000f00 */
[----:B------:R-:W-:Y:S02]  /*171c0*/  LOP3.LUT R4, R4, R41, RZ, 0x3c, !PT ;  /* 0x0000002904047212 */ /* 0x000fe400078e3cff */
[----:B------:R-:W-:-:S02]  /*171d0*/  LOP3.LUT R6, R6, R43, RZ, 0x3c, !PT ;  /* 0x0000002b06067212 */ /* 0x000fc400078e3cff */
[----:B------:R-:W-:Y:S02]  /*171e0*/  F2FP.F16.F32.PACK_AB R8, R89, R88 ;  /* 0x000000585908723e */ /* 0x000fe400000000ff */
[----:B------:R-:W-:Y:S02]  /*171f0*/  F2FP.F16.F32.PACK_AB R9, R91, R90 ;  /* 0x0000005a5b09723e */ /* 0x000fe400000000ff */
[----:B------:R-:W-:Y:S02]  /*17200*/  SHF.R.U64 R14, R14, 0x3, RZ ;  /* 0x000000030e0e7819 */ /* 0x000fe400000012ff */
[----:B------:R-:W-:Y:S01]  /*17210*/  LOP3.LUT R12, R12, R45, RZ, 0x3c, !PT ;  /* 0x0000002d0c0c7212 */ /* 0x000fe200078e3cff */
[----:B------:R1:W-:Y:S01]  /*17220*/  STSM.16.M88.4 [R28], R8 ;  /* 0x000000081c007844 */ /* 0x0003e20000000200 */
[----:B------:R-:W-:Y:S02]  /*17230*/  SHF.R.U64 R24, R24, 0x3, RZ ;  /* 0x0000000318187819 */ /* 0x000fe400000012ff */
[----:B------:R-:W-:-:S02]  /*17240*/  SHF.R.U64 R26, R26, 0x3, RZ ;  /* 0x000000031a1a7819 */ /* 0x000fc400000012ff */
[----:B------:R-:W-:Y:S02]  /*17250*/  MOV R45, R4 ;  /* 0x00000004002d7202 */ /* 0x000fe40000000f00 */
[----:B------:R-:W-:Y:S02]  /*17260*/  MOV R44, R6 ;  /* 0x00000006002c7202 */ /* 0x000fe40000000f00 */
[----:B------:R-:W-:Y:S02]  /*17270*/  F2FP.F16.F32.PACK_AB R4, R97, R96 ;  /* 0x000000606104723e */ /* 0x000fe400000000ff */
[----:B------:R-:W-:Y:S02]  /*17280*/  F2FP.F16.F32.PACK_AB R5, R99, R98 ;  /* 0x000000626305723e */ /* 0x000fe400000000ff */
[----:B------:R-:W-:Y:S02]  /*17290*/  F2FP.F16.F32.PACK_AB R6, R101, R100 ;  /* 0x000000646506723e */ /* 0x000fe400000000ff */
[----:B------:R-:W-:-:S02]  /*172a0*/  F2FP.F16.F32.PACK_AB R7, R103, R102 ;  /* 0x000000666707723e */ /* 0x000fc400000000ff */
[----:B------:R-:W-:Y:S02]  /*172b0*/  LOP3.LUT R14, R14, R47, RZ, 0x3c, !PT ;  /* 0x0000002f0e0e7212 */ /* 0x000fe400078e3cff */
[----:B-1----:R-:W-:Y:S01]  /*172c0*/  F2FP.F16.F32.PACK_AB R8, R105, R104 ;  /* 0x000000686908723e */ /* 0x002fe200000000ff */
[----:B------:R-:W-:Y:S01]  /*172d0*/  STSM.16.M88.4 [R45], R4 ;  /* 0x000000042d007844 */ /* 0x000fe20000000200 */
[----:B------:R-:W-:Y:S02]  /*172e0*/  F2FP.F16.F32.PACK_AB R9, R107, R106 ;  /* 0x0000006a6b09723e */ /* 0x000fe400000000ff */
[----:B------:R-:W-:Y:S02]  /*172f0*/  F2FP.F16.F32.PACK_AB R10, R109, R108 ;  /* 0x0000006c6d0a723e */ /* 0x000fe400000000ff */
[----:B------:R-:W-:Y:S02]  /*17300*/  F2FP.F16.F32.PACK_AB R11, R111, R110 ;  /* 0x0000006e6f0b723e */ /* 0x000fe400000000ff */
[----:B------:R-:W-:-:S02]  /*17310*/  LOP3.LUT R24, R24, R49, RZ, 0x3c, !PT ;  /* 0x0000003118187212 */ /* 0x000fc400078e3cff */
[----:B------:R-:W-:Y:S01]  /*17320*/  LOP3.LUT R26, R26, R51, RZ, 0x3c, !PT ;  /* 0x000000331a1a7212 */ /* 0x000fe200078e3cff */
[----:B------:R1:W-:Y:S01]  /*17330*/  STSM.16.M88.4 [R44], R8 ;  /* 0x000000082c007844 */ /* 0x0003e20000000200 */
[----:B------:R-:W-:Y:S02]  /*17340*/  MOV R43, R12 ;  /* 0x0000000c002b7202 */ /* 0x000fe40000000f00 */
[----:B------:R-:W-:Y:S02]  /*17350*/  MOV R42, R14 ;  /* 0x0000000e002a7202 */ /* 0x000fe40000000f00 */
[----:B------:R-:W-:Y:S02]  /*17360*/  MOV R41, R24 ;  /* 0x0000001800297202 */ /* 0x000fe40000000f00 */
[----:B------:R-:W-:Y:S02]  /*17370*/  MOV R40, R26 ;  /* 0x0000001a00287202 */ /* 0x000fe40000000f00 */
[----:B------:R-:W-:-:S02]  /*17380*/  F2FP.F16.F32.PACK_AB R12, R37, R112 ;  /* 0x00000070250c723e */ /* 0x000fc400000000ff */
[----:B------:R-:W-:Y:S02]  /*17390*/  F2FP.F16.F32.PACK_AB R13, R115, R114 ;  /* 0x00000072730d723e */ /* 0x000fe400000000ff */
[----:B------:R-:W-:Y:S02]  /*173a0*/  F2FP.F16.F32.PACK_AB R14, R117, R116 ;  /* 0x00000074750e723e */ /* 0x000fe400000000ff */
[----:B------:R-:W-:Y:S02]  /*173b0*/  F2FP.F16.F32.PACK_AB R15, R119, R118 ;  /* 0x00000076770f723e */ /* 0x000fe400000000ff */
[----:B------:R-:W-:Y:S02]  /*173c0*/  MOV R28, R32 ;  /* 0x00000020001c7202 */ /* 0x000fe40000000f00 */
[----:B------:R-:W-:Y:S01]  /*173d0*/  F2FP.F16.F32.PACK_AB R24, R121, R120 ;  /* 0x000000787918723e */ /* 0x000fe200000000ff */
[----:B------:R-:W-:Y:S01]  /*173e0*/  STSM.16.M88.4 [R43], R12 ;  /* 0x0000000c2b007844 */ /* 0x000fe20000000200 */
[----:B------:R-:W-:-:S02]  /*173f0*/  F2FP.F16.F32.PACK_AB R25, R123, R122 ;  /* 0x0000007a7b19723e */ /* 0x000fc400000000ff */
[----:B------:R-:W-:Y:S02]  /*17400*/  F2FP.F16.F32.PACK_AB R26, R125, R124 ;  /* 0x0000007c7d1a723e */ /* 0x000fe400000000ff */
[----:B------:R-:W-:Y:S02]  /*17410*/  F2FP.F16.F32.PACK_AB R27, R127, R126 ;  /* 0x0000007e7f1b723e */ /* 0x000fe400000000ff */
[----:B------:R-:W-:Y:S02]  /*17420*/  F2FP.F16.F32.PACK_AB R32, R35, R128 ;  /* 0x000000802320723e */ /* 0x000fe400000000ff */
[----:B------:R-:W-:Y:S01]  /*17430*/  ISETP.NE.U32.AND P0, PT, RZ, UR4, PT ;  /* 0x00000004ff007c0c */ /* 0x000fe2000bf05070 */
[----:B------:R-:W-:Y:S01]  /*17440*/  STSM.16.M88.4 [R42], R24 ;  /* 0x000000182a007844 */ /* 0x000fe20000000200 */
[----:B-1----:R-:W-:Y:S02]  /*17450*/  IADD3 R8, P1, R208, UR4, RZ ;  /* 0x00000004d0087c10 */ /* 0x002fe4000ff3e0ff */
[----:B------:R-:W-:-:S02]  /*17460*/  F2FP.F16.F32.PACK_AB R33, R131, R130 ;  /* 0x000000828321723e */ /* 0x000fc400000000ff */
[----:B------:R-:W-:Y:S02]  /*17470*/  F2FP.F16.F32.PACK_AB R35, R135, R134 ;  /* 0x000000868723723e */ /* 0x000fe400000000ff */
[----:B------:R-:W-:Y:S02]  /*17480*/  F2FP.F16.F32.PACK_AB R37, R139, R138 ;  /* 0x0000008a8b25723e */ /* 0x000fe400000000ff */
[----:B------:R-:W-:Y:S01]  /*17490*/  F2FP.F16.F32.PACK_AB R4, R145, R144 ;  /* 0x000000909104723e */ /* 0x000fe200000000ff */
[----:B------:R-:W-:Y:S01]  /*174a0*/  STSM.16.M88.4 [R41], R32 ;  /* 0x0000002029007844 */ /* 0x000fe20000000200 */
[----:B------:R-:W-:Y:S02]  /*174b0*/  F2FP.F16.F32.PACK_AB R5, R147, R146 ;  /* 0x000000929305723e */ /* 0x000fe400000000ff */
[----:B------:R-:W-:Y:S01]  /*174c0*/  F2FP.F16.F32.PACK_AB R6, R149, R148 ;  /* 0x000000949506723e */ /* 0x000fe200000000ff */
[----:B------:R-:W-:Y:S01]  /*174d0*/  STSM.16.M88.4 [R40], R36 ;  /* 0x0000002428007844 */ /* 0x000fe20000000200 */
[----:B------:R-:W-:-:S02]  /*174e0*/  F2FP.F16.F32.PACK_AB R7, R151, R150 ;  /* 0x000000969707723e */ /* 0x000fc400000000ff */
[----:B------:R-:W-:Y:S02]  /*174f0*/  ISETP.NE.AND.EX P0, PT, RZ, UR5, PT, P0 ;  /* 0x00000005ff007c0c */ /* 0x000fe4000bf05300 */
[----:B------:R-:W-:Y:S01]  /*17500*/  IADD3.X R9, R209, UR5, RZ, P1, !PT ;  /* 0x00000005d1097c10 */ /* 0x000fe20008ffe4ff */
[----:B------:R-:W-:Y:S01]  /*17510*/  ULDC.64 UR4, c[0x0][0xc08] ;  /* 0x0003020000047ab9 */ /* 0x000fe20000000a00 */
[----:B------:R1:W-:Y:S01]  /*17520*/  STSM.16.M88.4 [R28], R4 ;  /* 0x000000041c007844 */ /* 0x0003e20000000200 */
[----:B------:R-:W-:Y:S01]  /*17530*/  BAR.SYNC.DEFER_BLOCKING 0x1, 0x100 ;  /* 0x0044000000007b1d */ /* 0x000fe20000010000 */
[----:B------:R-:W-:-:S04]  /*17540*/  ISETP.NE.U32.AND P2, PT, RZ, UR4, PT ;  /* 0x00000004ff007c0c */ /* 0x000fc8000bf45070 */
[----:B------:R-:W-:-:S13]  /*17550*/  ISETP.NE.AND.EX P2, PT, RZ, UR5, PT, P2 ;  /* 0x00000005ff007c0c */ /* 0x000fda000bf45320 */
[----:B------:R-:W-:Y:S01]  /*17560*/  @P2 IADD3 R208, P3, R208, UR4, RZ ;  /* 0x00000004d0d02c10 */ /* 0x000fe2000ff7e0ff */
[----:B------:R-:W-:Y:S02]  /*17570*/  ULDC UR4, c[0x0][0xa88] ;  /* 0x0002a20000047ab9 */ /* 0x000fe40000000800 */
[----:B-1----:R-:W-:Y:S01]  /*17580*/  IMAD.U32 R6, RZ, RZ, UR4 ;  /* 0x00000004ff067e24 */ /* 0x002fe2000f8e00ff */
[----:B------:R-:W-:Y:S01]  /*17590*/  @P2 IADD3.X R209, R209, UR5, RZ, P3, !PT ;  /* 0x00000005d1d12c10 */ /* 0x000fe20009ffe4ff */
[----:B------:R1:W5:Y:S01]  /*175a0*/  @P0 LDG.E R48, desc[UR40][R8.64] ;  /* 0x0000002808300981 */ /* 0x000362000c1e1900 */
[----:B---3--:R-:W-:Y:S01]  /*175b0*/  ISETP.NE.AND P1, PT, R55, 0x1, PT ;  /* 0x000000013700780c */ /* 0x008fe20003f25270 */
[----:B------:R-:W-:Y:S02]  /*175c0*/  IMAD.IADD R13, R204, 0x1, R191 ;  /* 0x00000001cc0d7824 */ /* 0x000fe400078e02bf */
[----:B------:R1:W5:Y:S10]  /*175d0*/  @P2 LDG.E R6, desc[UR40][R208.64] ;  /* 0x00000028d0062981 */ /* 0x000374000c1e1900 */
[----:B------:R-:W2:Y:S08]  /*175e0*/  @P1 LDC R10, c[0x0][0xbec] ;  /* 0x0002fb00ff0a1b82 */ /* 0x000eb00000000800 */
[----:B------:R-:W3:Y:S01]  /*175f0*/  @P1 LDC R11, c[0x0][0xbf0] ;  /* 0x0002fc00ff0b1b82 */ /* 0x000ee20000000800 */
[----:B-1----:R-:W-:Y:S05]  /*17600*/  @P2 BRA `(.L_x_2894) ;  /* 0x0000000000102947 */ /* 0x002fea0003800000 */
[----:B------:R-:W-:Y:S05]  /*17610*/  @!P0 BRA `(.L_x_2894) ;  /* 0x00000000000c8947 */ /* 0x000fea0003800000 */
[----:B------:R-:W4:Y:S04]  /*17620*/  LDG.E R5, desc[UR40][R8.64] ;  /* 0x0000002808057981 */ /* 0x000f28000c1e1900 */
[----:B-----5:R-:W4:Y:S02]  /*17630*/  LDG.E R6, desc[UR40][R8.64+0x4] ;  /* 0x0000042808067981 */ /* 0x020f24000c1e1900 */
[----:B----4-:R-:W-:-:S07]  /*17640*/  IADD3 R6, -R5, R6, RZ ;  /* 0x0000000605067210 */ /* 0x010fce0007ffe1ff */
.L_x_2894:
[----:B------:R-:W-:Y:S01]  /*17650*/  SHF.R.S32.HI R28, RZ, 0x1f, R207 ;  /* 0x0000001fff1c7819 */ /* 0x000fe200000114cf */
[----:B--2---:R-:W-:Y:S01]  /*17660*/  @P1 IMAD.HI.U32 R4, R13, R10, RZ ;  /* 0x0000000a0d041227 */ /* 0x004fe200078e00ff */
[----:B------:R-:W-:Y:S01]  /*17670*/  ULDC.64 UR4, c[0x0][0xb90] ;  /* 0x0002e40000047ab9 */ /* 0x000fe20000000a00 */
[----:B-----5:R-:W-:Y:S02]  /*17680*/  SHF.R.S32.HI R49, RZ, 0x1f, R48 ;  /* 0x0000001fff317819 */ /* 0x020fe40000011430 */
[----:B------:R-:W-:Y:S01]  /*17690*/  IMAD R8, R28, UR4, RZ ;  /* 0x000000041c087c24 */ /* 0x000fe2000f8e02ff */
[----:B------:R-:W-:Y:S01]  /*176a0*/  SEL R217, R217, RZ, !P0 ;  /* 0x000000ffd9d97207 */ /* 0x000fe20004000000 */
[----:B------:R-:W-:Y:S01]  /*176b0*/  IMAD.MOV.U32 R7, RZ, RZ, R13 ;  /* 0x000000ffff077224 */ /* 0x000fe200078e000d */
[----:B---3--:R-:W-:Y:S01]  /*176c0*/  @P1 SHF.R.U32.HI R7, RZ, R11, R4 ;  /* 0x0000000bff071219 */ /* 0x008fe20000011604 */
[----:B------:R-:W-:Y:S01]  /*176d0*/  IMAD.WIDE.U32 R4, R207, UR4, R48 ;  /* 0x00000004cf047c25 */ /* 0x000fe2000f8e0030 */
[----:B------:R-:W-:-:S03]  /*176e0*/  SEL R57, R210, RZ, !P0 ;  /* 0x000000ffd2397207 */ /* 0x000fc60004000000 */
        /* <DEDUP_REMOVED lines=47> */
[----:B------:R-:W-:Y:S01]  /*179e0*/  LOP3.LUT R32, R32, R33, RZ, 0x3c, !PT ;  /* 0x0000002120207212 */ /* 0x000fe200078e3cff */
[----:B------:R-:W-:Y:S01]  /*179f0*/  IMAD.X R33, RZ, RZ, R21, P3 ;  /* 0x000000ffff217224 */ /* 0x000fe200018e0615 */
[----:B------:R-:W-:-:S02]  /*17a00*/  LOP3.LUT R12, R12, R13, RZ, 0x3c, !PT ;  /* 0x0000000d0c0c7212 */ /* 0x000fc400078e3cff */
[----:B------:R-:W-:Y:S02]  /*17a10*/  LOP3.LUT R8, R8, R7, RZ, 0x3c, !PT ;  /* 0x0000000708087212 */ /* 0x000fe400078e3cff */
[----:B------:R-:W-:Y:S02]  /*17a20*/  IADD3.X R13, RZ, R21, RZ, P4, !PT ;  /* 0x00000015ff0d7210 */ /* 0x000fe400027fe4ff */
[----:B------:R-:W-:Y:S01]  /*17a30*/  IADD3 R5, P3, R20, 0x7000, RZ ;  /* 0x0000700014057810 */ /* 0x000fe20007f7e0ff */
[----:B-1----:R1:W-:Y:S01]  /*17a40*/  @!P2 ST.E desc[UR40][R50.64], R3 ;  /* 0x000000033200a985 */ /* 0x0023e2000c101928 */
[----:B------:R-:W-:Y:S02]  /*17a50*/  ISETP.GE.OR P0, PT, R4, R59, P0 ;  /* 0x0000003b0400720c */ /* 0x000fe40000706670 */
[C---:B------:R-:W-:Y:S01]  /*17a60*/  IADD3 R37, P5, R20.reuse, 0x5000, RZ ;  /* 0x0000500014257810 */ /* 0x040fe20007fbe0ff */
[----:B------:R-:W-:Y:S01]  /*17a70*/  IMAD.X R45, RZ, RZ, R21, P3 ;  /* 0x000000ffff2d7224 */ /* 0x000fe200018e0615 */
[----:B------:R-:W-:-:S02]  /*17a80*/  IADD3 R41, P4, R20, 0x6000, RZ ;  /* 0x0000600014297810 */ /* 0x000fc40007f9e0ff */
[----:B------:R-:W-:Y:S02]  /*17a90*/  LOP3.LUT R7, R20, 0x380, RZ, 0xc0, !PT ;  /* 0x0000038014077812 */ /* 0x000fe400078ec0ff */
[----:B------:R-:W-:Y:S02]  /*17aa0*/  LOP3.LUT R4, R5, 0x380, RZ, 0xc0, !PT ;  /* 0x0000038005047812 */ /* 0x000fe400078ec0ff */
[----:B------:R-:W-:Y:S01]  /*17ab0*/  LOP3.LUT R36, R37, 0x380, RZ, 0xc0, !PT ;  /* 0x0000038025247812 */ /* 0x000fe200078ec0ff */
[----:B-1----:R-:W1:Y:S01]  /*17ac0*/  @P1 LDC R51, c[0x0][0xbec] ;  /* 0x0002fb00ff331b82 */ /* 0x002e620000000800 */
[----:B------:R-:W-:Y:S01]  /*17ad0*/  IMAD R3, R49, UR4, RZ ;  /* 0x0000000431037c24 */ /* 0x000fe2000f8e02ff */
[----:B------:R-:W-:Y:S01]  /*17ae0*/  LOP3.LUT R40, R41, 0x380, RZ, 0xc0, !PT ;  /* 0x0000038029287812 */ /* 0x000fe200078ec0ff */
[----:B--2---:R2:W-:Y:S01]  /*17af0*/  @!P0 ST.E desc[UR40][R52.64], R0 ;  /* 0x0000000034008985 */ /* 0x0045e2000c101928 */
[----:B------:R-:W-:Y:S02]  /*17b00*/  SHF.R.U64 R7, R7, 0x3, RZ ;  /* 0x0000000307077819 */ /* 0x000fe400000012ff */
[----:B------:R-:W-:-:S02]  /*17b10*/  SHF.R.U64 R4, R4, 0x3, RZ ;  /* 0x0000000304047819 */ /* 0x000fc400000012ff */
[----:B------:R-:W3:Y:S01]  /*17b20*/  @P1 LDC R49, c[0x0][0xbf0] ;  /* 0x0002fc00ff311b82 */ /* 0x000ee20000000800 */
[----:B------:R-:W-:Y:S01]  /*17b30*/  SHF.R.U64 R36, R36, 0x3, RZ ;  /* 0x0000000324247819 */ /* 0x000fe200000012ff */
[----:B------:R-:W-:Y:S01]  /*17b40*/  IMAD R3, R48, UR5, R3 ;  /* 0x0000000530037c24 */ /* 0x000fe2000f8e0203 */
[----:B------:R-:W-:Y:S01]  /*17b50*/  SHF.R.U64 R40, R40, 0x3, RZ ;  /* 0x0000000328287819 */ /* 0x000fe200000012ff */
[----:B------:R-:W5:Y:S01]  /*17b60*/  LD.E.128 R8, desc[UR40][R8.64] ;  /* 0x0000002808087980 */ /* 0x000f62000c101d00 */
[----:B------:R-:W-:Y:S02]  /*17b70*/  LOP3.LUT R20, R7, R20, RZ, 0x3c, !PT ;  /* 0x0000001407147212 */ /* 0x000fe400078e3cff */
[----:B------:R-:W-:Y:S01]  /*17b80*/  LOP3.LUT R36, R36, R37, RZ, 0x3c, !PT ;  /* 0x0000002524247212 */ /* 0x000fe200078e3cff */
[----:B------:R-:W5:Y:S01]  /*17b90*/  LD.E.128 R12, desc[UR40][R12.64] ;  /* 0x000000280c0c7980 */ /* 0x000f62000c101d00 */
[----:B------:R-:W-:Y:S01]  /*17ba0*/  LOP3.LUT R40, R40, R41, RZ, 0x3c, !PT ;  /* 0x0000002928287212 */ /* 0x000fe200078e3cff */
[----:B------:R-:W-:Y:S01]  /*17bb0*/  IMAD.X R41, RZ, RZ, R21, P4 ;  /* 0x000000ffff297224 */ /* 0x000fe200020e0615 */
[----:B------:R-:W-:Y:S01]  /*17bc0*/  LOP3.LUT R44, R4, R5, RZ, 0x3c, !PT ;  /* 0x00000005042c7212 */ /* 0x000fe200078e3cff */
[----:B------:R-:W5:Y:S01]  /*17bd0*/  LD.E.128 R24, desc[UR40][R24.64] ;  /* 0x0000002818187980 */ /* 0x000f62000c101d00 */
[----:B------:R-:W-:-:S02]  /*17be0*/  IADD3.X R37, RZ, R21, RZ, P5, !PT ;  /* 0x00000015ff257210 */ /* 0x000fc40002ffe4ff */
[----:B--2---:R-:W-:Y:S01]  /*17bf0*/  LEA R0, R206, R22, 0x5 ;  /* 0x00000016ce007211 */ /* 0x004fe200078e28ff */
        /* <DEDUP_REMOVED lines=11> */
[----:B------:R-:W-:Y:S01]  /*17cb0*/  @!PT LDS RZ, [RZ] ;  /* 0x00000000fffff984 */ /* 0x000fe20000000800 */
[----:B------:R-:W-:Y:S01]  /*17cc0*/  @!PT LDS RZ, [RZ] ;  /* 0x00000000fffff984 */ /* 0x000fe20000000800 */
[----:B------:R-:W-:Y:S01]  /*17cd0*/  @!PT LDS RZ, [RZ] ;  /* 0x00000000fffff984 */ /* 0x000fe20000000800 */
[----:B------:R-:W-:Y:S01]  /*17ce0*/  @!PT LDS RZ, [RZ] ;  /* 0x00000000fffff984 */ /* 0x000fe20000000800 */
[----:B------:R2:W-:Y:S06]  /*17cf0*/  MEMBAR.ALL.CTA ;  /* 0x0000000000007992 */ /* 0x0005ec0000008000 */
[----:B--2---:R-:W2:Y:S01]  /*17d00*/  FENCE.VIEW.ASYNC.S ;  /* 0x00000000000073c6 */ /* 0x004ea20000000000 */
[----:B------:R-:W-:Y:S01]  /*17d10*/  IMAD.WIDE.U32 R20, R207, UR4, R20 ;  /* 0x00000004cf147c25 */ /* 0x000fe2000f8e0014 */
[----:B------:R-:W-:-:S03]  /*17d20*/  ULDC.64 UR4, c[0x0][0xaf0] ;  /* 0x0002bc0000047ab9 */ /* 0x000fc60000000a00 */
[----:B-1----:R-:W-:-:S04]  /*17d30*/  @P1 IMAD.HI.U32 R0, R48, R51, RZ ;  /* 0x0000003330001227 */ /* 0x002fc800078e00ff */
[----:B------:R-:W-:Y:S02]  /*17d40*/  IMAD.IADD R21, R21, 0x1, R3 ;  /* 0x0000000115157824 */ /* 0x000fe400078e0203 */
[----:B------:R-:W-:Y:S01]  /*17d50*/  IMAD.MOV.U32 R3, RZ, RZ, R48 ;  /* 0x000000ffff037224 */ /* 0x000fe200078e0030 */
[----:B---3--:R-:W-:Y:S01]  /*17d60*/  @P1 SHF.R.U32.HI R3, RZ, R49, R0 ;  /* 0x00000031ff031219 */ /* 0x008fe20000011600 */
[----:B------:R-:W-:Y:S02]  /*17d70*/  IMAD R28, R217, UR4, RZ ;  /* 0x00000004d91c7c24 */ /* 0x000fe4000f8e02ff */
[----:B------:R-:W-:Y:S01]  /*17d80*/  IMAD.WIDE.U32 R20, R57, UR4, R20 ;  /* 0x0000000439147c25 */ /* 0x000fe2000f8e0014 */
[----:B------:R-:W-:-:S03]  /*17d90*/  SHF.R.S32.HI R0, RZ, 0x1f, R3 ;  /* 0x0000001fff007819 */ /* 0x000fc60000011403 */
[----:B------:R-:W-:Y:S01]  /*17da0*/  IMAD R49, R57, UR5, R28 ;  /* 0x0000000539317c24 */ /* 0x000fe2000f8e021c */
[----:B------:R-:W-:Y:S01]  /*17db0*/  IADD3 R28, -R3, RZ, RZ ;  /* 0x000000ff031c7210 */ /* 0x000fe20007ffe1ff */
[----:B------:R-:W-:Y:S02]  /*17dc0*/  ULDC.64 UR4, c[0x0][0xae0] ;  /* 0x0002b80000047ab9 */ /* 0x000fe40000000a00 */
        /* <DEDUP_REMOVED lines=9> */
[----:B------:R-:W-:Y:S01]  /*17e60*/  IMAD R28, R0, UR4, RZ ;  /* 0x00000004001c7c24 */ /* 0x000fe2000f8e02ff */
[C---:B------:R-:W-:Y:S01]  /*17e70*/  IADD3 R0, R50.reuse, 0x20, RZ ;  /* 0x0000002032007810 */ /* 0x040fe20007ffe0ff */
[----:B------:R-:W-:Y:S01]  /*17e80*/  IMAD.WIDE.U32 R20, R49, UR4, R20 ;  /* 0x0000000431147c25 */ /* 0x000fe2000f8e0014 */
[----:B------:R-:W-:-:S03]  /*17e90*/  ISETP.GE.AND P2, PT, R50, R59, PT ;  /* 0x0000003b3200720c */ /* 0x000fc60003f46270 */
[----:B------:R-:W-:Y:S01]  /*17ea0*/  IMAD R51, R49, UR5, R28 ;  /* 0x0000000531337c24 */ /* 0x000fe2000f8e021c */
[-C--:B------:R-:W-:Y:S01]  /*17eb0*/  ISETP.GE.AND P0, PT, R0, R59.reuse, PT ;  /* 0x0000003b0000720c */ /* 0x080fe20003f06270 */
[----:B------:R-:W-:Y:S01]  /*17ec0*/  VIADD R0, R2, 0x28820 ;  /* 0x0002882002007836 */ /* 0x000fe20000000000 */
[----:B------:R-:W-:Y:S01]  /*17ed0*/  ULDC.64 UR4, c[0x0][0xa80] ;  /* 0x0002a00000047ab9 */ /* 0x000fe20000000a00 */
[----:B------:R-:W-:Y:S01]  /*17ee0*/  VIADD R3, R50, 0x40 ;  /* 0x0000004032037836 */ /* 0x000fe20000000000 */
[C---:B------:R-:W-:Y:S01]  /*17ef0*/  LEA R28, P3, R20.reuse, UR4, 0x1 ;  /* 0x00000004141c7c11 */ /* 0x040fe2000f8608ff */
[----:B------:R-:W-:Y:S01]  /*17f00*/  IMAD.IADD R21, R21, 0x1, R51 ;  /* 0x0000000115157824 */ /* 0x000fe200078e0233 */
[----:B------:R-:W-:Y:S02]  /*17f10*/  PRMT R0, RZ, 0x654, R0 ;  /* 0x00000654ff007816 */ /* 0x000fe40000000000 */
[----:B------:R-:W-:Y:S02]  /*17f20*/  ISETP.GE.AND P1, PT, R3, R59, PT ;  /* 0x0000003b0300720c */ /* 0x000fe40003f26270 */
[----:B------:R-:W-:Y:S01]  /*17f30*/  LEA.HI.X R3, R20, UR5, R21, 0x1, P3 ;  /* 0x0000000514037c11 */ /* 0x000fe200098f0c15 */
[----:B--2---:R1:W-:Y:S01]  /*17f40*/  SYNCS.ARRIVE.TRANS64.RED.A1T0 RZ, [R0+URZ], RZ ;  /* 0x000000ff00ff79a7 */ /* 0x0043e2000810043f */
[----:B------:R2:W3:Y:S01]  /*17f50*/  SHFL.IDX PT, R48, R28, RZ, 0x181f ;  /* 0x00181fff1c307589 */ /* 0x0004e200000e0000 */
[----:B------:R-:W-:Y:S03]  /*17f60*/  BSSY B1, `(.L_x_2895) ;  /* 0x000000c000017945 */ /* 0x000fe60003800000 */
[----:B-1----:R2:W1:Y:S01]  /*17f70*/  SHFL.IDX PT, R0, R3, RZ, 0x181f ;  /* 0x00181fff03007589 */ /* 0x00246200000e0000 */
[----:B------:R-:W-:Y:S05]  /*17f80*/  @P2 BRA `(.L_x_2896) ;  /* 0x0000000000242947 */ /* 0x000fea0003800000 */
[----:B------:R-:W-:Y:S02]  /*17f90*/  ULDC UR4, c[0x0][0xac8] ;  /* 0x0002b20000047ab9 */ /* 0x000fe40000000800 */
[----:B------:R-:W-:Y:S02]  /*17fa0*/  ISETP.GE.AND P2, PT, R16, UR4, PT ;  /* 0x0000000410007c0c */ /* 0x000fe4000bf46270 */
[----:B------:R-:W-:-:S11]  /*17fb0*/  ISETP.GE.AND P3, PT, R187, UR4, PT ;  /* 0x00000004bb007c0c */ /* 0x000fd6000bf66270 */
[CC--:B---3--:R-:W-:Y:S02]  /*17fc0*/  @!P2 LEA R20, P4, R16.reuse, R48.reuse, 0x1 ;  /* 0x000000301014a211 */ /* 0x0c8fe400078808ff */
[C---:B------:R-:W-:Y:S02]  /*17fd0*/  @!P3 LEA R48, P5, R187.reuse, R48, 0x1 ;  /* 0x00000030bb30b211 */ /* 0x040fe400078a08ff */
[-C--:B-1----:R-:W-:Y:S02]  /*17fe0*/  @!P2 LEA.HI.X R21, R16, R0.reuse, R17, 0x1, P4 ;  /* 0x000000001015a211 */ /* 0x082fe400020f0c11 */
[----:B------:R-:W-:-:S03]  /*17ff0*/  @!P3 LEA.HI.X R49, R187, R0, R215, 0x1, P5 ;  /* 0x00000000bb31b211 */ /* 0x000fc600028f0cd7 */
[----:B-----5:R4:W-:Y:S04]  /*18000*/  @!P2 ST.E.128 desc[UR40][R20.64], R4 ;  /* 0x000000041400a985 */ /* 0x0209e8000c101d28 */
[----:B------:R4:W-:Y:S02]  /*18010*/  @!P3 ST.E.128 desc[UR40][R48.64], R32 ;  /* 0x000000203000b985 */ /* 0x0009e4000c101d28 */
.L_x_2896:
[----:B------:R-:W-:Y:S05]  /*18020*/  BSYNC B1 ;  /* 0x0000000000017941 */ /* 0x000fea0003800000 */
.L_x_2895:
[----:B-1----:R1:W0:Y:S01]  /*18030*/  SHFL.IDX PT, R0, R3, 0x1, 0x181f ;  /* 0x00381f0003007f89 */ /* 0x00222200000e0000 */
[----:B------:R-:W-:Y:S03]  /*18040*/  BSSY B1, `(.L_x_2897) ;  /* 0x000000c000017945 */ /* 0x000fe60003800000 */
[----:B----45:R1:W4:Y:S01]  /*18050*/  SHFL.IDX PT, R6, R28, 0x1, 0x181f ;  /* 0x00381f001c067f89 */ /* 0x03032200000e0000 */
[----:B------:R-:W-:Y:S05]  /*18060*/  @P0 BRA `(.L_x_2898) ;  /* 0x0000000000240947 */ /* 0x000fea0003800000 */
[----:B------:R-:W-:Y:S02]  /*18070*/  ULDC UR4, c[0x0][0xac8] ;  /* 0x0002b20000047ab9 */ /* 0x000fe40000000800 */
[----:B------:R-:W-:Y:S02]  /*18080*/  ISETP.GE.AND P3, PT, R16, UR4, PT ;  /* 0x0000000410007c0c */ /* 0x000fe4000bf66270 */
[----:B------:R-:W-:-:S11]  /*18090*/  ISETP.GE.AND P4, PT, R187, UR4, PT ;  /* 0x00000004bb007c0c */ /* 0x000fd6000bf86270 */
[CC--:B----4-:R-:W-:Y:S02]  /*180a0*/  @!P3 LEA R4, P0, R16.reuse, R6.reuse, 0x1 ;  /* 0x000000061004b211 */ /* 0x0d0fe400078008ff */
[C---:B------:R-:W-:Y:S02]  /*180b0*/  @!P4 LEA R6, P2, R187.reuse, R6, 0x1 ;  /* 0x00000006bb06c211 */ /* 0x040fe400078408ff */
[-C--:B0-----:R-:W-:Y:S02]  /*180c0*/  @!P3 LEA.HI.X R5, R16, R0.reuse, R17, 0x1, P0 ;  /* 0x000000001005b211 */ /* 0x081fe400000f0c11 */
[----:B------:R-:W-:-:S03]  /*180d0*/  @!P4 LEA.HI.X R7, R187, R0, R215, 0x1, P2 ;  /* 0x00000000bb07c211 */ /* 0x000fc600010f0cd7 */
[----:B------:R0:W-:Y:S04]  /*180e0*/  @!P3 ST.E.128 desc[UR40][R4.64], R8 ;  /* 0x000000080400b985 */ /* 0x0001e8000c101d28 */
[----:B------:R0:W-:Y:S02]  /*180f0*/  @!P4 ST.E.128 desc[UR40][R6.64], R36 ;  /* 0x000000240600c985 */ /* 0x0001e4000c101d28 */
.L_x_2898:
[----:B------:R-:W-:Y:S05]  /*18100*/  BSYNC B1 ;  /* 0x0000000000017941 */ /* 0x000fea0003800000 */
.L_x_2897:
[----:B0-----:R0:W0:Y:S01]  /*18110*/  SHFL.IDX PT, R0, R3, 0x2, 0x181f ;  /* 0x00581f0003007f89 */ /* 0x00102200000e0000 */
[----:B------:R-:W-:Y:S03]  /*18120*/  BSSY B1, `(.L_x_2899) ;  /* 0x000000c000017945 */ /* 0x000fe60003800000 */
[----:B----4-:R4:W0:Y:S01]  /*18130*/  SHFL.IDX PT, R6, R28, 0x2, 0x181f ;  /* 0x00581f001c067f89 */ /* 0x01082200000e0000 */
[----:B------:R-:W-:Y:S05]  /*18140*/  @P1 BRA `(.L_x_2900) ;  /* 0x0000000000241947 */ /* 0x000fea0003800000 */
[----:B------:R-:W-:Y:S02]  /*18150*/  ULDC UR4, c[0x0][0xac8] ;  /* 0x0002b20000047ab9 */ /* 0x000fe40000000800 */
[----:B------:R-:W-:Y:S02]  /*18160*/  ISETP.GE.AND P2, PT, R16, UR4, PT ;  /* 0x0000000410007c0c */ /* 0x000fe4000bf46270 */
[----:B------:R-:W-:-:S11]  /*18170*/  ISETP.GE.AND P3, PT, R187, UR4, PT ;  /* 0x00000004bb007c0c */ /* 0x000fd6000bf66270 */
[CC--:B0-----:R-:W-:Y:S02]  /*18180*/  @!P2 LEA R4, P0, R16.reuse, R6.reuse, 0x1 ;  /* 0x000000061004a211 */ /* 0x0c1fe400078008ff */
[C---:B------:R-:W-:Y:S02]  /*18190*/  @!P3 LEA R6, P1, R187.reuse, R6, 0x1 ;  /* 0x00000006bb06b211 */ /* 0x040fe400078208ff */
[-C--:B------:R-:W-:Y:S02]  /*181a0*/  @!P2 LEA.HI.X R5, R16, R0.reuse, R17, 0x1, P0 ;  /* 0x000000001005a211 */ /* 0x080fe400000f0c11 */
[----:B------:R-:W-:-:S03]  /*181b0*/  @!P3 LEA.HI.X R7, R187, R0, R215, 0x1, P1 ;  /* 0x00000000bb07b211 */ /* 0x000fc600008f0cd7 */
[----:B------:R0:W-:Y:S04]  /*181c0*/  @!P2 ST.E.128 desc[UR40][R4.64], R12 ;  /* 0x0000000c0400a985 */ /* 0x0001e8000c101d28 */
[----:B------:R0:W-:Y:S02]  /*181d0*/  @!P3 ST.E.128 desc[UR40][R6.64], R40 ;  /* 0x000000280600b985 */ /* 0x0001e4000c101d28 */
.L_x_2900:
[----:B------:R-:W-:Y:S05]  /*181e0*/  BSYNC B1 ;  /* 0x0000000000017941 */ /* 0x000fea0003800000 */
.L_x_2899:
[----:B0-----:R-:W-:Y:S01]  /*181f0*/  IADD3 R0, R50, 0x60, RZ ;  /* 0x0000006032007810 */ /* 0x001fe20007ffe0ff */
[----:B------:R0:W0:Y:S03]  /*18200*/  SHFL.IDX PT, R6, R3, 0x3, 0x181f ;  /* 0x00781f0003067f89 */ /* 0x00002600000e0000 */
[----:B------:R-:W-:Y:S01]  /*18210*/  ISETP.GE.AND P0, PT, R0, R59, PT ;  /* 0x0000003b0000720c */ /* 0x000fe20003f06270 */
[----:B-12-4-:R-:W2:-:S12]  /*18220*/  SHFL.IDX PT, R28, R28, 0x3, 0x181f ;  /* 0x00781f001c1c7f89 */ /* 0x016e9800000e0000 */
        /* <DEDUP_REMOVED lines=12> */
.L_x_2893:
[----:B------:R-:W-:Y:S01]  /*182f0*/  ULDC.64 UR4, c[0x0][0xc00] ;  /* 0x0003000000047ab9 */ /* 0x000fe20000000a00 */
[----:B------:R-:W-:Y:S01]  /*18300*/  IMAD.MOV.U32 R0, RZ, RZ, RZ ;  /* 0x000000ffff007224 */ /* 0x000fe200078e00ff */
[----:B------:R-:W-:Y:S01]  /*18310*/  ISETP.NE.U32.AND P0, PT, RZ, UR4, PT ;  /* 0x00000004ff007c0c */ /* 0x000fe2000bf05070 */
[----:B------:R-:W2:Y:S01]  /*18320*/  LDC R25, c[0x0][0xbe8] ;  /* 0x0002fa00ff197b82 */ /* 0x000ea20000000800 */
[----:B------:R-:W-:Y:S02]  /*18330*/  IADD3 R4, P1, R208, UR4, RZ ;  /* 0x00000004d0047c10 */ /* 0x000fe4000ff3e0ff */
[----:B------:R-:W-:Y:S02]  /*18340*/  ISETP.NE.AND.EX P0, PT, RZ, UR5, PT, P0 ;  /* 0x00000005ff007c0c */ /* 0x000fe4000bf05300 */
[----:B------:R-:W-:Y:S01]  /*18350*/  IADD3.X R5, R209, UR5, RZ, P1, !PT ;  /* 0x00000005d1057c10 */ /* 0x000fe20008ffe4ff */
[----:B------:R-:W-:Y:S02]  /*18360*/  ULDC.64 UR4, c[0x0][0xc08] ;  /* 0x0003020000047ab9 */ /* 0x000fe40000000a00 */
[----:B------:R-:W-:-:S04]  /*18370*/  ISETP.NE.U32.AND P1, PT, RZ, UR4, PT ;  /* 0x00000004ff007c0c */ /* 0x000fc8000bf25070 */
[----:B------:R-:W-:-:S04]  /*18380*/  ISETP.NE.AND.EX P1, PT, RZ, UR5, PT, P1 ;  /* 0x00000005ff007c0c */ /* 0x000fc8000bf25310 */
[----:B------:R3:W5:Y:S09]  /*18390*/  @P0 LDG.E R0, desc[UR40][R4.64] ;  /* 0x0000002804000981 */ /* 0x000772000c1e1900 */
[----:B------:R-:W-:Y:S01]  /*183a0*/  @P1 IADD3 R208, P2, R208, UR4, RZ ;  /* 0x00000004d0d01c10 */ /* 0x000fe2000ff5e0ff */
[----:B------:R-:W-:-:S02]  /*183b0*/  ULDC UR4, c[0x0][0xa88] ;  /* 0x0002a20000047ab9 */ /* 0x000fc40000000800 */
[----:B------:R-:W-:Y:S01]  /*183c0*/  IMAD.U32 R8, RZ, RZ, UR4 ;  /* 0x00000004ff087e24 */ /* 0x000fe2000f8e00ff */
[----:B------:R-:W-:-:S05]  /*183d0*/  @P1 IADD3.X R209, R209, UR5, RZ, P2, !PT ;  /* 0x00000005d1d11c10 */ /* 0x000fca00097fe4ff */
[----:B------:R3:W5:Y:S01]  /*183e0*/  @P1 LDG.E R8, desc[UR40][R208.64] ;  /* 0x00000028d0081981 */ /* 0x000762000c1e1900 */
[----:B--2---:R-:W-:Y:S02]  /*183f0*/  ISETP.NE.AND P2, PT, R25, 0x1, PT ;  /* 0x000000011900780c */ /* 0x004fe40003f45270 */
[----:B------:R-:W-:-:S11]  /*18400*/  ISETP.GE.AND P3, PT, R231, 0x80, PT ;  /* 0x00000080e700780c */ /* 0x000fd60003f66270 */
[----:B------:R-:W2:Y:S01]  /*18410*/  @P2 LDC R27, c[0x0][0xbec] ;  /* 0x0002fb00ff1b2b82 */ /* 0x000ea20000000800 */
[----:B---3--:R-:W-:Y:S05]  /*18420*/  @P1 BRA `(.L_x_2902) ;  /* 0x0000000000101947 */ /* 0x008fea0003800000 */
[----:B------:R-:W-:Y:S05]  /*18430*/  @!P0 BRA `(.L_x_2902) ;  /* 0x00000000000c8947 */ /* 0x000fea0003800000 */
[----:B------:R-:W3:Y:S04]  /*18440*/  LDG.E R3, desc[UR40][R4.64] ;  /* 0x0000002804037981 */ /* 0x000ee8000c1e1900 */
[----:B-----5:R-:W3:Y:S02]  /*18450*/  LDG.E R8, desc[UR40][R4.64+0x4] ;  /* 0x0000042804087981 */ /* 0x020ee4000c1e1900 */
[----:B---3--:R-:W-:-:S07]  /*18460*/  IMAD.IADD R8, R8, 0x1, -R3 ;  /* 0x0000000108087824 */ /* 0x008fce00078e0a03 */
.L_x_2902:
        /* <DEDUP_REMOVED lines=18> */
[----:B------:R-:W-:-:S05]  /*18590*/  IMAD.WIDE.U32 R4, R207, UR4, R4 ;  /* 0x00000004cf047c25 */ /* 0x000fca000f8e0004 */
[----:B------:R-:W3:Y:S08]  /*185a0*/  @P0 LDC R7, c[0x0][0xbec] ;  /* 0x0002fb00ff070b82 */ /* 0x000ef00000000800 */
[----:B------:R-:W4:Y:S01]  /*185b0*/  @P0 LDC R21, c[0x0][0xbf0] ;  /* 0x0002fc00ff150b82 */ /* 0x000f220000000800 */
[----:B---3--:R-:W-:-:S04]  /*185c0*/  @P0 IMAD.HI.U32 R6, R12, R7, RZ ;  /* 0x000000070c060227 */ /* 0x008fc800078e00ff */
[----:B------:R-:W-:Y:S01]  /*185d0*/  IMAD R7, R207, UR5, R10 ;  /* 0x00000005cf077c24 */ /* 0x000fe2000f8e020a */
[----:B------:R-:W-:Y:S01]  /*185e0*/  ULDC.64 UR4, c[0x0][0xb98] ;  /* 0x0002e60000047ab9 */ /* 0x000fe20000000a00 */
[----:B----4-:R-:W-:Y:S02]  /*185f0*/  @P0 SHF.R.U32.HI R3, RZ, R21, R6 ;  /* 0x00000015ff030219 */ /* 0x010fe40000011606 */
[----:B------:R-:W-:Y:S02]  /*18600*/  IMAD.IADD R5, R5, 0x1, R7 ;  /* 0x0000000105057824 */ /* 0x000fe400078e0207 */
[----:B------:R-:W-:Y:S01]  /*18610*/  IMAD R6, R217, UR4, RZ ;  /* 0x00000004d9067c24 */ /* 0x000fe2000f8e02ff */
[----:B------:R-:W-:Y:S01]  /*18620*/  IADD3 R7, -R3, RZ, RZ ;  /* 0x000000ff03077210 */ /* 0x000fe20007ffe1ff */
[----:B------:R-:W-:-:S04]  /*18630*/  IMAD.WIDE.U32 R4, R15, UR4, R4 ;  /* 0x000000040f047c25 */ /* 0x000fc8000f8e0004 */
[----:B------:R-:W-:Y:S01]  /*18640*/  IMAD R7, R9, R7, R12 ;  /* 0x0000000709077224 */ /* 0x000fe200078e020c */
[----:B------:R-:W-:Y:S01]  /*18650*/  SHF.R.S32.HI R9, RZ, 0x1f, R3 ;  /* 0x0000001fff097819 */ /* 0x000fe20000011403 */
[----:B------:R-:W-:Y:S01]  /*18660*/  IMAD R6, R15, UR5, R6 ;  /* 0x000000050f067c24 */ /* 0x000fe2000f8e0206 */
[----:B------:R-:W-:Y:S01]  /*18670*/  IADD3 R4, P0, R3, R4, RZ ;  /* 0x0000000403047210 */ /* 0x000fe20007f1e0ff */
[----:B------:R-:W-:Y:S01]  /*18680*/  ULDC.64 UR4, c[0x0][0xb88] ;  /* 0x0002e20000047ab9 */ /* 0x000fe20000000a00 */
        /* <DEDUP_REMOVED lines=11> */
.L_x_2904:
[----:B------:R-:W-:Y:S05]  /*18740*/  BSYNC B1 ;  /* 0x0000000000017941 */ /* 0x000fea0003800000 */
.L_x_2903:
[----:B------:R-:W4:Y:S01]  /*18750*/  @P2 LDC R9, c[0x0][0xbf0] ;  /* 0x0002fc00ff092b82 */ /* 0x000f220000000800 */
[----:B------:R-:W-:Y:S01]  /*18760*/  ULDC.64 UR4, c[0x0][0xaa0] ;  /* 0x0002a80000047ab9 */ /* 0x000fe20000000a00 */
[----:B---3--:R-:W-:Y:S02]  /*18770*/  IMAD R6, R206, 0x20, R22 ;  /* 0x00000020ce067824 */ /* 0x008fe400078e0216 */
[----:B------:R-:W-:Y:S02]  /*18780*/  IMAD R3, R11, UR4, RZ ;  /* 0x000000040b037c24 */ /* 0x000fe4000f8e02ff */
[----:B------:R-:W-:-:S04]  /*18790*/  IMAD.WIDE.U32 R4, R0, UR4, RZ ;  /* 0x0000000400047c25 */ /* 0x000fc8000f8e00ff */
[----:B------:R-:W-:Y:S01]  /*187a0*/  IMAD R3, R0, UR5, R3 ;  /* 0x0000000500037c24 */ /* 0x000fe2000f8e0203 */
[----:B------:R-:W-:Y:S01]  /*187b0*/  ULDC.64 UR4, c[0x0][0xae8] ;  /* 0x0002ba0000047ab9 */ /* 0x000fe20000000a00 */
[----:B------:R-:W-:Y:S01]  /*187c0*/  IMAD.IADD R10, R191, 0x1, R6 ;  /* 0x00000001bf0a7824 */ /* 0x000fe200078e0206 */
[----:B------:R-:W-:Y:S01]  /*187d0*/  IADD3 R191, R22, R191, RZ ;  /* 0x000000bf16bf7210 */ /* 0x000fe20007ffe0ff */
[----:B------:R-:W-:Y:S01]  /*187e0*/  IMAD R0, R13, UR4, RZ ;  /* 0x000000040d007c24 */ /* 0x000fe2000f8e02ff */
[----:B------:R-:W-:Y:S01]  /*187f0*/  IADD3 R5, R5, R3, RZ ;  /* 0x0000000305057210 */ /* 0x000fe20007ffe0ff */
[----:B------:R-:W-:Y:S02]  /*18800*/  IMAD.MOV.U32 R3, RZ, RZ, R10 ;  /* 0x000000ffff037224 */ /* 0x000fe400078e000a */
[----:B------:R-:W-:Y:S02]  /*18810*/  IMAD R7, R207, UR5, R0 ;  /* 0x00000005cf077c24 */ /* 0x000fe4000f8e0200 */
[----:B--2---:R-:W-:-:S04]  /*18820*/  @P2 IMAD.HI.U32 R0, R10, R27, RZ ;  /* 0x0000001b0a002227 */ /* 0x004fc800078e00ff */
[----:B------:R-:W-:Y:S01]  /*18830*/  IMAD.WIDE.U32 R4, R207, UR4, R4 ;  /* 0x00000004cf047c25 */ /* 0x000fe2000f8e0004 */
[----:B----4-:R-:W-:Y:S01]  /*18840*/  @P2 SHF.R.U32.HI R3, RZ, R9, R0 ;  /* 0x00000009ff032219 */ /* 0x010fe20000011600 */
[----:B------:R-:W-:Y:S02]  /*18850*/  ULDC.64 UR4, c[0x0][0xaf0] ;  /* 0x0002bc0000047ab9 */ /* 0x000fe40000000a00 */
[----:B------:R-:W-:Y:S01]  /*18860*/  IMAD.IADD R5, R5, 0x1, R7 ;  /* 0x0000000105057824 */ /* 0x000fe200078e0207 */
[----:B------:R-:W-:Y:S01]  /*18870*/  IADD3 R7, -R3, RZ, RZ ;  /* 0x000000ff03077210 */ /* 0x000fe20007ffe1ff */
[----:B------:R-:W-:Y:S01]  /*18880*/  IMAD R6, R217, UR4, RZ ;  /* 0x00000004d9067c24 */ /* 0x000fe2000f8e02ff */
[----:B------:R-:W-:Y:S01]  /*18890*/  SHF.R.S32.HI R0, RZ, 0x1f, R3 ;  /* 0x0000001fff007819 */ /* 0x000fe20000011403 */
[----:B------:R-:W-:-:S04]  /*188a0*/  IMAD.WIDE.U32 R4, R15, UR4, R4 ;  /* 0x000000040f047c25 */ /* 0x000fc8000f8e0004 */
[----:B------:R-:W-:Y:S01]  /*188b0*/  IMAD R9, R15, UR5, R6 ;  /* 0x000000050f097c24 */ /* 0x000fe2000f8e0206 */
[----:B------:R-:W-:Y:S01]  /*188c0*/  ULDC.64 UR4, c[0x0][0xae0] ;  /* 0x0002b80000047ab9 */ /* 0x000fe20000000a00 */
[----:B------:R-:W-:Y:S02]  /*188d0*/  IMAD R7, R25, R7, R10 ;  /* 0x0000000719077224 */ /* 0x000fe400078e020a */
[----:B------:R-:W-:Y:S02]  /*188e0*/  IMAD R6, R0, UR4, RZ ;  /* 0x0000000400067c24 */ /* 0x000fe4000f8e02ff */
[----:B------:R-:W-:Y:S01]  /*188f0*/  IMAD.IADD R5, R5, 0x1, R9 ;  /* 0x0000000105057824 */ /* 0x000fe200078e0209 */
        /* <DEDUP_REMOVED lines=16> */
.L_x_3126:
[----:B------:R-:W-:Y:S01]  /*18a00*/  IMAD R8, R8, R25, RZ ;  /* 0x0000001908087224 */ /* 0x000fe200078e02ff */
[----:B------:R-:W-:Y:S04]  /*18a10*/  BSSY B1, `(.L_x_2906) ;  /* 0x000000c000017945 */ /* 0x000fe80003800000 */
[----:B------:R-:W-:-:S13]  /*18a20*/  ISETP.GE.AND P0, PT, R191, R8, PT ;  /* 0x00000008bf00720c */ /* 0x000fda0003f06270 */
[----:B------:R-:W-:Y:S05]  /*18a30*/  @P0 BRA `(.L_x_2907) ;  /* 0x0000000000240947 */ /* 0x000fea0003800000 */
[----:B------:R-:W-:Y:S02]  /*18a40*/  ULDC UR4, c[0x0][0xac8] ;  /* 0x0002b20000047ab9 */ /* 0x000fe40000000800 */
[----:B------:R-:W-:Y:S02]  /*18a50*/  ISETP.GE.AND P2, PT, R16, UR4, PT ;  /* 0x0000000410007c0c */ /* 0x000fe4000bf46270 */
[----:B------:R-:W-:-:S11]  /*18a60*/  ISETP.GE.AND P3, PT, R187, UR4, PT ;  /* 0x00000004bb007c0c */ /* 0x000fd6000bf66270 */
[CC--:B----4-:R-:W-:Y:S02]  /*18a70*/  @!P2 LEA R6, P0, R16.reuse, R14.reuse, 0x1 ;  /* 0x0000000e1006a211 */ /* 0x0d0fe400078008ff */
[C---:B------:R-:W-:Y:S02]  /*18a80*/  @!P3 LEA R14, P1, R187.reuse, R14, 0x1 ;  /* 0x0000000ebb0eb211 */ /* 0x040fe400078208ff */
[-C--:B---3--:R-:W-:Y:S02]  /*18a90*/  @!P2 LEA.HI.X R7, R16, R0.reuse, R17, 0x1, P0 ;  /* 0x000000001007a211 */ /* 0x088fe400000f0c11 */
[----:B------:R-:W-:-:S03]  /*18aa0*/  @!P3 LEA.HI.X R15, R187, R0, R215, 0x1, P1 ;  /* 0x00000000bb0fb211 */ /* 0x000fc600008f0cd7 */
[----:B------:R3:W-:Y:S04]  /*18ab0*/  @!P2 ST.E.128 desc[UR40][R6.64], RZ ;  /* 0x000000ff0600a985 */ /* 0x0007e8000c101d28 */
[----:B------:R3:W-:Y:S02]  /*18ac0*/  @!P3 ST.E.128 desc[UR40][R14.64], RZ ;  /* 0x000000ff0e00b985 */ /* 0x0007e4000c101d28 */
.L_x_2907:
[----:B------:R-:W-:Y:S05]  /*18ad0*/  BSYNC B1 ;  /* 0x0000000000017941 */ /* 0x000fea0003800000 */
.L_x_2906:
[----:B------:R-:W-:-:S03]  /*18ae0*/  UMOV UR4, 0xffffffff ;  /* 0xffffffff00047882 */ /* 0x000fc60000000000 */
[----:B------:R-:W-:Y:S05]  /*18af0*/  BRA.DIV UR4, `(.L_x_2908) ;  /* 0x0000009204547947 */ /* 0x000fea000b800000 */
[----:B---3--:R3:W0:Y:S04]  /*18b00*/  SHFL.IDX PT, R0, R4, 0x1, 0x181f ;  /* 0x00381f0004007f89 */ /* 0x00862800000e0000 */
[----:B----4-:R3:W4:Y:S02]  /*18b10*/  SHFL.IDX PT, R14, R3, 0x1, 0x181f ;  /* 0x00381f00030e7f89 */ /* 0x01072400000e0000 */
.L_x_3130:
[----:B------:R-:W-:Y:S01]  /*18b20*/  VIADD R5, R191, 0x20 ;  /* 0x00000020bf057836 */ /* 0x000fe20000000000 */
        /* <DEDUP_REMOVED lines=10> */
[----:B------:R0:W-:Y:S04]  /*18bd0*/  @!P2 ST.E.128 desc[UR40][R6.64], RZ ;  /* 0x000000ff0600a985 */ /* 0x0001e8000c101d28 */
[----:B------:R0:W-:Y:S02]  /*18be0*/  @!P3 ST.E.128 desc[UR40][R14.64], RZ ;  /* 0x000000ff0e00b985 */ /* 0x0001e4000c101d28 */
.L_x_2910:
[----:B------:R-:W-:Y:S05]  /*18bf0*/  BSYNC B1 ;  /* 0x0000000000017941 */ /* 0x000fea0003800000 */
.L_x_2909:
[----:B------:R-:W-:-:S03]  /*18c00*/  UMOV UR4, 0xffffffff ;  /* 0xffffffff00047882 */ /* 0x000fc60000000000 */
[----:B------:R-:W-:Y:S05]  /*18c10*/  BRA.DIV UR4, `(.L_x_2911) ;  /* 0x0000009204547947 */ /* 0x000fea000b800000 */
[----:B0-----:R0:W0:Y:S04]  /*18c20*/  SHFL.IDX PT, R0, R4, 0x2, 0x181f ;  /* 0x00581f0004007f89 */ /* 0x00102800000e0000 */
[----:B----4-:R4:W0:Y:S02]  /*18c30*/  SHFL.IDX PT, R14, R3, 0x2, 0x181f ;  /* 0x00581f00030e7f89 */ /* 0x01082400000e0000 */
.L_x_3134:
[----:B------:R-:W-:Y:S01]  /*18c40*/  VIADD R5, R191, 0x40 ;  /* 0x00000040bf057836 */ /* 0x000fe20000000000 */
[----:B------:R-:W-:Y:S04]  /*18c50*/  BSSY B1, `(.L_x_2912) ;  /* 0x000000c000017945 */ /* 0x000fe80003800000 */
[----:B------:R-:W-:-:S13]  /*18c60*/  ISETP.GE.AND P0, PT, R5, R8, PT ;  /* 0x000000080500720c */ /* 0x000fda0003f06270 */
        /* <DEDUP_REMOVED lines=8> */
[----:B------:R0:W-:Y:S04]  /*18cf0*/  @!P2 ST.E.128 desc[UR40][R6.64], RZ ;  /* 0x000000ff0600a985 */ /* 0x0001e8000c101d28 */
[----:B------:R0:W-:Y:S02]  /*18d00*/  @!P3 ST.E.128 desc[UR40][R14.64], RZ ;  /* 0x000000ff0e00b985 */ /* 0x0001e4000c101d28 */
.L_x_2913:
[----:B------:R-:W-:Y:S05]  /*18d10*/  BSYNC B1 ;  /* 0x0000000000017941 */ /* 0x000fea0003800000 */
.L_x_2912:
[----:B------:R-:W-:-:S03]  /*18d20*/  UMOV UR4, 0xffffffff ;  /* 0xffffffff00047882 */ /* 0x000fc60000000000 */
[----:B------:R-:W-:Y:S05]  /*18d30*/  BRA.DIV UR4, `(.L_x_2914) ;  /* 0x0000009204547947 */ /* 0x000fea000b800000 */
[----:B0-----:R0:W0:Y:S04]  /*18d40*/  SHFL.IDX PT, R0, R4, 0x3, 0x181f ;  /* 0x00781f0004007f89 */ /* 0x00102800000e0000 */
[----:B------:R0:W0:Y:S02]  /*18d50*/  SHFL.IDX PT, R14, R3, 0x3, 0x181f ;  /* 0x00781f00030e7f89 */ /* 0x00002400000e0000 */
.L_x_3138:
[----:B0-234-:R-:W-:-:S05]  /*18d60*/  VIADD R3, R191, 0x60 ;  /* 0x00000060bf037836 */ /* 0x01dfca0000000000 */
[----:B------:R-:W-:-:S13]  /*18d70*/  ISETP.GE.AND P0, PT, R3, R8, PT ;  /* 0x000000080300720c */ /* 0x000fda0003f06270 */
[----:B------:R-:W-:Y:S05]  /*18d80*/  @P0 BRA `(.L_x_2901) ;  /* 0x0000000000240947 */ /* 0x000fea0003800000 */
[----:B------:R-:W-:Y:S02]  /*18d90*/  ULDC UR4, c[0x0][0xac8] ;  /* 0x0002b20000047ab9 */ /* 0x000fe40000000800 */
[----:B------:R-:W-:Y:S02]  /*18da0*/  ISETP.GE.AND P2, PT, R16, UR4, PT ;  /* 0x0000000410007c0c */ /* 0x000fe4000bf46270 */
[----:B------:R-:W-:-:S11]  /*18db0*/  ISETP.GE.AND P3, PT, R187, UR4, PT ;  /* 0x00000004bb007c0c */ /* 0x000fd6000bf66270 */
[CC--:B------:R-:W-:Y:S02]  /*18dc0*/  @!P2 LEA R4, P0, R16.reuse, R14.reuse, 0x1 ;  /* 0x0000000e1004a211 */ /* 0x0c0fe400078008ff */
[C---:B------:R-:W-:Y:S02]  /*18dd0*/  @!P3 LEA R14, P1, R187.reuse, R14, 0x1 ;  /* 0x0000000ebb0eb211 */ /* 0x040fe400078208ff */
[-C--:B------:R-:W-:Y:S02]  /*18de0*/  @!P2 LEA.HI.X R5, R16, R0.reuse, R17, 0x1, P0 ;  /* 0x000000001005a211 */ /* 0x080fe400000f0c11 */
[----:B------:R-:W-:-:S03]  /*18df0*/  @!P3 LEA.HI.X R15, R187, R0, R215, 0x1, P1 ;  /* 0x00000000bb0fb211 */ /* 0x000fc600008f0cd7 */
[----:B------:R0:W-:Y:S04]  /*18e00*/  @!P2 ST.E.128 desc[UR40][R4.64], RZ ;  /* 0x000000ff0400a985 */ /* 0x0001e8000c101d28 */
[----:B------:R0:W-:Y:S02]  /*18e10*/  @!P3 ST.E.128 desc[UR40][R14.64], RZ ;  /* 0x000000ff0e00b985 */ /* 0x0001e4000c101d28 */
.L_x_2901:
[----:B------:R-:W-:Y:S05]  /*18e20*/  BSYNC B0 ;  /* 0x0000000000007941 */ /* 0x000fea0003800000 */
.L_x_2892:
[----:B------:R-:W-:Y:S02]  /*18e30*/  ULDC UR4, c[0x0][0xc3c] ;  /* 0x00030f0000047ab9 */ /* 0x000fe40000000800 */
[----:B-1----:R-:W-:-:S13]  /*18e40*/  ISETP.GE.AND P0, PT, R31, UR4, PT ;  /* 0x000000041f007c0c */ /* 0x002fda000bf06270 */
[----:B------:R-:W-:Y:S05]  /*18e50*/  @!P0 BRA `(.L_x_2915) ;  /* 0xfffffe8000c48947 */ /* 0x000fea000383ffff */
[----:B------:R-:W-:Y:S05]  /*18e60*/  BRA `(.L_x_2712) ;  /* 0x00000074009c7947 */ /* 0x000fea0003800000 */
.L_x_2710:
[----:B------:R-:W-:-:S08]  /*18e70*/  NOP ;  /* 0x0000000000007918 */ /* 0x000fd00000000000 */
[----:B--2---:R-:W0:-:S00]  /*18e80*/  USETMAXREG.DEALLOC.CTAPOOL 0x18 ;  /* 0x00000018000079c8 */ /* 0x004e0000080e0500 */
[----:B0-----:R-:W2:Y:S01]  /*18e90*/  LDL.LU R2, [R1+0x24] ;  /* 0x0000240001027983 */ /* 0x001ea20000300800 */
[----:B------:R-:W-:Y:S02]  /*18ea0*/  LOP3.LUT R0, R0, 0x3, RZ, 0xc0, !PT ;  /* 0x0000000300007812 */ /* 0x000fe400078ec0ff */
[----:B------:R-:W-:-:S04]  /*18eb0*/  MOV R6, RZ ;  /* 0x000000ff00067202 */ /* 0x000fc80000000f00 */
        /* <DEDUP_REMOVED lines=13> */
.L_x_2916:
        /* <DEDUP_REMOVED lines=41> */
.L_x_2922:
        /* <DEDUP_REMOVED lines=12> */
.L_x_2921:
[----:B------:R-:W-:Y:S05]  /*192e0*/  BSYNC B0 ;  /* 0x0000000000007941 */ /* 0x000fea0003800000 */
.L_x_2920:
[----:B0----5:R-:W0:Y:S02]  /*192f0*/  SHFL.UP PT, R2, R6, 0x1, RZ ;  /* 0x0420000006027989 */ /* 0x021e2400000e00ff */
        /* <DEDUP_REMOVED lines=14> */
[----:B------:R-:W0:Y:S02]  /*193e0*/  SHFL.IDX PT, R3, R11, 0x1f, 0x1f ;  /* 0x03e01f000b037f89 */ /* 0x000e2400000e0000 */
[----:B0-----:R-:W-:-:S04]  /*193f0*/  IMAD R8, R3, UR5, RZ ;  /* 0x0000000503087c24 */ /* 0x001fc8000f8e02ff */
[----:B------:R-:W-:-:S05]  /*19400*/  IMAD.IADD R7, R8, 0x1, R7 ;  /* 0x0000000108077824 */ /* 0x000fca00078e0207 */
[----:B------:R-:W-:-:S13]  /*19410*/  ISETP.GT.AND P6, PT, R7, UR6, PT ;  /* 0x0000000607007c0c */ /* 0x000fda000bfc4270 */
[----:B------:R-:W-:Y:S05]  /*19420*/  @!P6 BRA `(.L_x_2922) ;  /* 0xfffffffc007ce947 */ /* 0x000fea000383ffff */
[----:B------:R-:W-:-:S07]  /*19430*/  IMAD.MOV.U32 R5, RZ, RZ, R11 ;  /* 0x000000ffff057224 */ /* 0x000fce00078e000b */
.L_x_2918:
[----:B------:R-:W-:-:S04]  /*19440*/  IMAD.IADD R8, R7, 0x1, -R8 ;  /* 0x0000000107087824 */ /* 0x000fc800078e0a08 */
[----:B------:R-:W-:-:S05]  /*19450*/  IMAD R2, R5, UR5, R8 ;  /* 0x0000000505027c24 */ /* 0x000fca000f8e0208 */
[----:B------:R-:W-:Y:S02]  /*19460*/  ISETP.GT.AND P0, PT, R2, UR6, PT ;  /* 0x0000000602007c0c */ /* 0x000fe4000bf04270 */
[----:B------:R-:W0:Y:S11]  /*19470*/  LDC.64 R2, c[0x0][0xc90] ;  /* 0x00032400ff027b82 */ /* 0x000e360000000a00 */
[----:B------:R-:W-:-:S04]  /*19480*/  VOTE.ANY R12, PT, !P0 ;  /* 0x00000000000c7806 */ /* 0x000fc800040e0100 */
[----:B------:R-:W1:Y:S02]  /*19490*/  POPC R7, R12 ;  /* 0x0000000c00077309 */ /* 0x000e640000000000 */
[----:B-1----:R-:W-:-:S05]  /*194a0*/  IADD3 R19, R7, UR4, RZ ;  /* 0x0000000407137c10 */ /* 0x002fca000fffe0ff */
        /* <DEDUP_REMOVED lines=13> */
.L_x_2923:
[----:B-12---:R-:W-:Y:S01]  /*19580*/  IMAD.MOV R5, RZ, RZ, -R3 ;  /* 0x000000ffff057224 */ /* 0x006fe200078e0a03 */
[----:B------:R-:W-:Y:S01]  /*19590*/  MOV R2, RZ ;  /* 0x000000ff00027202 */ /* 0x000fe20000000f00 */
[----:B---3--:R-:W-:Y:S01]  /*195a0*/  IMAD R16, R16, UR5, R8 ;  /* 0x0000000510107c24 */ /* 0x008fe2000f8e0208 */
[----:B------:R-:W-:Y:S01]  /*195b0*/  IABS R7, R9 ;  /* 0x0000000900077213 */ /* 0x000fe20000000000 */
[----:B------:R-:W-:-:S04]  /*195c0*/  IMAD R5, R5, R10, RZ ;  /* 0x0000000a05057224 */ /* 0x000fc800078e02ff */
[----:B------:R-:W-:Y:S01]  /*195d0*/  IMAD.HI.U32 R3, R3, R5, R2 ;  /* 0x0000000503037227 */ /* 0x000fe200078e0002 */
[----:B------:R-:W-:-:S03]  /*195e0*/  IADD3 R2, -R16, UR6, RZ ;  /* 0x0000000610027c10 */ /* 0x000fc6000fffe1ff */
[----:B------:R-:W-:Y:S01]  /*195f0*/  IMAD.MOV R7, RZ, RZ, -R7 ;  /* 0x000000ffff077224 */ /* 0x000fe200078e0a07 */
        /* <DEDUP_REMOVED lines=10> */
[----:B------:R-:W-:-:S06]  /*196a0*/  @P0 IADD3 R8, R8, 0x1, RZ ;  /* 0x0000000108080810 */ /* 0x000fcc0007ffe0ff */
[----:B------:R-:W-:Y:S01]  /*196b0*/  @!P2 IMAD.MOV R8, RZ, RZ, -R8 ;  /* 0x000000ffff08a224 */ /* 0x000fe200078e0a08 */
[----:B------:R-:W-:-:S05]  /*196c0*/  @!P1 LOP3.LUT R8, RZ, R9, RZ, 0x33, !PT ;  /* 0x00000009ff089212 */ /* 0x000fca00078e33ff */
[----:B------:R-:W-:Y:S01]  /*196d0*/  IMAD R5, R11, R8, RZ ;  /* 0x000000080b057224 */ /* 0x000fe200078e02ff */
[----:B------:R-:W-:-:S03]  /*196e0*/  IADD3 R8, -R8, RZ, RZ ;  /* 0x000000ff08087210 */ /* 0x000fc60007ffe1ff */
[----:B------:R-:W-:Y:S02]  /*196f0*/  IMAD.MOV R10, RZ, RZ, -R5 ;  /* 0x000000ffff0a7224 */ /* 0x000fe400078e0a05 */
[----:B------:R-:W-:-:S03]  /*19700*/  IMAD R8, R9, R8, R2 ;  /* 0x0000000809087224 */ /* 0x000fc600078e0202 */
[----:B------:R-:W-:Y:S02]  /*19710*/  VIADDMNMX R11, R10, UR5, R11, PT ;  /* 0x000000050a0b7c46 */ /* 0x000fe4000b80010b */
[----:B------:R-:W-:Y:S02]  /*19720*/  IADD3 R5, R8, R5, RZ ;  /* 0x0000000508057210 */ /* 0x000fe40007ffe0ff */
        /* <DEDUP_REMOVED lines=29> */
.L_x_2919:
[----:B------:R-:W-:Y:S01]  /*19900*/  IMAD.MOV.U32 R17, RZ, RZ, RZ ;  /* 0x000000ffff117224 */ /* 0x000fe200078e00ff */
[----:B------:R-:W-:Y:S01]  /*19910*/  MOV R16, UR6 ;  /* 0x0000000600107c02 */ /* 0x000fe20008000f00 */
[----:B------:R-:W-:-:S07]  /*19920*/  IMAD.MOV.U32 R18, RZ, RZ, RZ ;  /* 0x000000ffff127224 */ /* 0x000fce00078e00ff */
.L_x_2924:
[----:B------:R-:W-:-:S13]  /*19930*/  ISETP.NE.AND P0, PT, R0, RZ, PT ;  /* 0x000000ff0000720c */ /* 0x000fda0003f05270 */
[----:B------:R-:W1:Y:S01]  /*19940*/  @!P0 S2R R3, SR_CgaCtaId ;  /* 0x0000000000038919 */ /* 0x000e620000008800 */
[----:B------:R-:W-:-:S04]  /*19950*/  @!P0 MOV R0, 0x400 ;  /* 0x0000040000008802 */ /* 0x000fc80000000f00 */
[----:B-1----:R-:W-:-:S05]  /*19960*/  @!P0 LEA R0, R3, R0, 0x18 ;  /* 0x0000000003008211 */ /* 0x002fca00078ec0ff */
[----:B------:R1:W-:Y:S01]  /*19970*/  @!P0 STS.128 [R0+0x288d0], R16 ;  /* 0x0288d01000008388 */ /* 0x0003e20000000c00 */
[----:B------:R-:W-:Y:S06]  /*19980*/  BAR.ARV 0x5, 0x180 ;  /* 0x0146000000007b1d */ /* 0x000fec0000002000 */
.L_x_2917:
        /* <DEDUP_REMOVED lines=14> */
[----:B------:R-:W-:Y:S01]  /*19a70*/  ULDC UR36, c[0x0][0xc] ;  /* 0x0000030000247ab9 */ /* 0x000fe20000000800 */
[----:B0-----:R-:W-:Y:S02]  /*19a80*/  SHF.L.U32 R2, R5, 0x3, RZ ;  /* 0x0000000305027819 */ /* 0x001fe400000006ff */
[----:B------:R-:W-:Y:S01]  /*19a90*/  LOP3.LUT R3, R3, 0x38, R4, 0x78, !PT ;  /* 0x0000003803037812 */ /* 0x000fe200078e7804 */
[----:B------:R-:W-:Y:S01]  /*19aa0*/  IMAD.SHL.U32 R4, R4, 0x10, RZ ;  /* 0x0000001004047824 */ /* 0x000fe200078e00ff */
[----:B------:R-:W-:-:S02]  /*19ab0*/  SHF.R.U32.HI R5, RZ, 0x3, R5 ;  /* 0x00000003ff057819 */ /* 0x000fc40000011605 */
[----:B------:R-:W-:Y:S02]  /*19ac0*/  LOP3.LUT R2, R3, 0x200, R2, 0xf8, !PT ;  /* 0x0000020003027812 */ /* 0x000fe400078ef802 */
[----:B------:R-:W-:Y:S02]  /*19ad0*/  LOP3.LUT R0, R0, 0x38, RZ, 0xc0, !PT ;  /* 0x0000003800007812 */ /* 0x000fe400078ec0ff */
[----:B------:R-:W-:Y:S02]  /*19ae0*/  LOP3.LUT R4, R5, 0x70, R4, 0xf8, !PT ;  /* 0x0000007005047812 */ /* 0x000fe400078ef804 */
[----:B------:R-:W-:Y:S01]  /*19af0*/  LOP3.LUT R0, R0, 0x40, RZ, 0xfc, !PT ;  /* 0x0000004000007812 */ /* 0x000fe200078efcff */
[----:B-1----:R-:W-:-:S06]  /*19b00*/  ULEA UR4, UR5, UR4, 0x18 ;  /* 0x0000000405047291 */ /* 0x002fcc000f8ec03f */
[----:B------:R-:W-:-:S05]  /*19b10*/  IMAD.U32 R3, RZ, RZ, UR4 ;  /* 0x00000004ff037e24 */ /* 0x000fca000f8e00ff */
[----:B------:R0:W-:Y:S02]  /*19b20*/  STL [R1+0x4], R3 ;  /* 0x0000040301007387 */ /* 0x0001e40000100800 */
[----:B0-----:R-:W-:Y:S01]  /*19b30*/  IMAD R3, R2, 0x2, R3 ;  /* 0x0000000202037824 */ /* 0x001fe200078e0203 */
[----:B------:R-:W-:-:S04]  /*19b40*/  MOV R2, 0x1 ;  /* 0x0000000100027802 */ /* 0x000fc80000000f00 */
[----:B------:R0:W-:Y:S04]  /*19b50*/  STL [R1+0x2c], R3 ;  /* 0x00002c0301007387 */ /* 0x0001e80000100800 */
[----:B------:R0:W-:Y:S04]  /*19b60*/  STL [R1+0x8], RZ ;  /* 0x000008ff01007387 */ /* 0x0001e80000100800 */
[----:B------:R0:W-:Y:S04]  /*19b70*/  STL [R1+0x14], R2 ;  /* 0x0000140201007387 */ /* 0x0001e80000100800 */
[----:B------:R0:W-:Y:S04]  /*19b80*/  STL [R1+0x50], RZ ;  /* 0x000050ff01007387 */ /* 0x0001e80000100800 */
[----:B------:R0:W-:Y:S04]  /*19b90*/  STL [R1+0x1c], RZ ;  /* 0x00001cff01007387 */ /* 0x0001e80000100800 */
[----:B------:R0:W-:Y:S02]  /*19ba0*/  STL [R1+0x20], R2 ;  /* 0x0000200201007387 */ /* 0x0001e40000100800 */
.L_x_3060:
[----:B0-----:R-:W0:Y:S02]  /*19bb0*/  LDC.64 R2, c[0x0][0xc88] ;  /* 0x00032200ff027b82 */ /* 0x001e240000000a00 */
        /* <DEDUP_REMOVED lines=9> */
[----:B------:R-:W-:Y:S01]  /*19c50*/  ISETP.NE.AND.EX P0, PT, RZ, UR5, PT, P0 ;  /* 0x00000005ff007c0c */ /* 0x000fe2000bf05300 */
[----:B------:R-:W-:Y:S01]  /*19c60*/  ULDC.64 UR6, c[0x0][0xa08] ;  /* 0x0002820000067ab9 */ /* 0x000fe20000000a00 */
[----:B--2---:R-:W-:Y:S01]  /*19c70*/  SHF.R.S32.HI R5, RZ, 0x1f, R4 ;  /* 0x0000001fff057819 */ /* 0x004fe20000011404 */
[----:B------:R-:W-:-:S10]  /*19c80*/  IMAD.SHL.U32 R15, R4, 0x4, RZ ;  /* 0x00000004040f7824 */ /* 0x000fd400078e00ff */
[C---:B------:R-:W-:Y:S01]  /*19c90*/  @P0 LEA R2, P1, R4.reuse, UR4, 0x2 ;  /* 0x0000000404020c11 */ /* 0x040fe2000f8210ff */
[----:B------:R0:W-:Y:S03]  /*19ca0*/  STL [R1+0x30], R4 ;  /* 0x0000300401007387 */ /* 0x0001e60000100800 */
[C-C-:B------:R-:W-:Y:S01]  /*19cb0*/  @P0 LEA.HI.X R3, R4.reuse, UR5, R5.reuse, 0x2, P1 ;  /* 0x0000000504030c11 */ /* 0x140fe200088f1405 */
[----:B------:R-:W-:Y:S01]  /*19cc0*/  ULDC.64 UR4, c[0x0][0xa00] ;  /* 0x0002800000047ab9 */ /* 0x000fe20000000a00 */
[----:B------:R-:W-:Y:S01]  /*19cd0*/  SHF.L.U64.HI R14, R4, 0x2, R5 ;  /* 0x00000002040e7819 */ /* 0x000fe20000010205 */
[----:B-1----:R1:W-:Y:S01]  /*19ce0*/  STL [R1+0x40], R5 ;  /* 0x0000400501007387 */ /* 0x0023e20000100800 */
[----:B------:R-:W-:-:S03]  /*19cf0*/  ISETP.NE.U32.AND P2, PT, RZ, UR4, PT ;  /* 0x00000004ff007c0c */ /* 0x000fc6000bf45070 */
[----:B-----5:R2:W5:Y:S01]  /*19d00*/  @P0 LDG.E R0, desc[UR40][R2.64] ;  /* 0x0000002802000981 */ /* 0x020562000c1e1900 */
        /* <DEDUP_REMOVED lines=14> */
[----:B-1----:R-:W-:Y:S01]  /*19df0*/  IADD3.X R5, R14, UR9, RZ, P4, !PT ;  /* 0x000000090e057c10 */ /* 0x002fe2000a7fe4ff */
[----:B------:R-:W-:Y:S01]  /*19e00*/  ULDC UR4, c[0x0][0x288] ;  /* 0x0000a20000047ab9 */ /* 0x000fe20000000800 */
[----:B---3--:R-:W-:-:S02]  /*19e10*/  IADD3 R6, P5, R15, UR6, RZ ;  /* 0x000000060f067c10 */ /* 0x008fc4000ffbe0ff */
[----:B------:R-:W-:Y:S01]  /*19e20*/  MOV R12, UR4 ;  /* 0x00000004000c7c02 */ /* 0x000fe20008000f00 */
[----:B------:R-:W-:Y:S01]  /*19e30*/  ULDC.64 UR4, c[0x0][0x418] ;  /* 0x0001060000047ab9 */ /* 0x000fe20000000a00 */
[----:B------:R-:W-:-:S05]  /*19e40*/  IADD3.X R7, R14, UR7, RZ, P5, !PT ;  /* 0x000000070e077c10 */ /* 0x000fca000affe4ff */
[----:B------:R0:W5:Y:S04]  /*19e50*/  @P0 LDG.E R11, desc[UR40][R6.64] ;  /* 0x00000028060b0981 */ /* 0x000168000c1e1900 */
[----:B------:R0:W5:Y:S04]  /*19e60*/  @P1 LDG.E R10, desc[UR40][R4.64] ;  /* 0x00000028040a1981 */ /* 0x000168000c1e1900 */
[----:B--2---:R1:W-:Y:S02]  /*19e70*/  STL [R1+0x38], R8 ;  /* 0x0000380801007387 */ /* 0x0043e40000100800 */
[----:B-1----:R-:W-:-:S04]  /*19e80*/  @P3 IADD3 R8, P4, R15, UR10, RZ ;  /* 0x0000000a0f083c10 */ /* 0x002fc8000ff9e0ff */
[----:B------:R-:W-:-:S05]  /*19e90*/  @P3 IADD3.X R9, R14, UR11, RZ, P4, !PT ;  /* 0x0000000b0e093c10 */ /* 0x000fca000a7fe4ff */
[----:B------:R-:W2:Y:S01]  /*19ea0*/  @P3 LDG.E R12, desc[UR40][R8.64] ;  /* 0x00000028080c3981 */ /* 0x000ea2000c1e1900 */
[----:B------:R-:W-:-:S03]  /*19eb0*/  UISETP.NE.U32.AND UP0, UPT, UR4, URZ, UPT ;  /* 0x0000003f0400728c */ /* 0x000fc6000bf05070 */
[----:B------:R-:W-:Y:S01]  /*19ec0*/  ULDC UR4, c[0x0][0x424] ;  /* 0x0001090000047ab9 */ /* 0x000fe20000000800 */
[----:B------:R-:W-:-:S03]  /*19ed0*/  UISETP.NE.AND.EX UP0, UPT, UR5, URZ, UPT, UP0 ;  /* 0x0000003f0500728c */ /* 0x000fc6000bf05300 */
[----:B------:R-:W-:Y:S01]  /*19ee0*/  ULDC UR5, c[0x0][0x2f0] ;  /* 0x0000bc0000057ab9 */ /* 0x000fe20000000800 */
[----:B------:R-:W-:Y:S01]  /*19ef0*/  USEL UR4, UR4, 0x1, UP0 ;  /* 0x0000000104047887 */ /* 0x000fe20008000000 */
[----:B--2---:R0:W-:Y:S04]  /*19f00*/  STL [R1+0x3c], R12 ;  /* 0x00003c0c01007387 */ /* 0x0041e80000100800 */
[----:B------:R0:W5:Y:S01]  /*19f10*/  LDL R13, [R1+0x3c] ;  /* 0x00003c00010d7983 */ /* 0x0001620000100800 */
[----:B------:R-:W-:-:S03]  /*19f20*/  UIMAD UR4, UR4, UR5, URZ ;  /* 0x00000005040472a4 */ /* 0x000fc6000f8e023f */
[----:B------:R-:W-:Y:S02]  /*19f30*/  ULDC UR5, c[0x0][0x348] ;  /* 0x0000d20000057ab9 */ /* 0x000fe40000000800 */
[----:B------:R-:W-:Y:S02]  /*19f40*/  IMAD.U32 R8, RZ, RZ, UR5 ;  /* 0x00000005ff087e24 */ /* 0x000fe4000f8e00ff */
[----:B------:R-:W-:Y:S01]  /*19f50*/  IMAD.U32 R9, RZ, RZ, UR4 ;  /* 0x00000004ff097e24 */ /* 0x000fe2000f8e00ff */
[----:B0-----:R-:W-:Y:S06]  /*19f60*/  @P3 BRA `(.L_x_2926) ;  /* 0x0000000000143947 */ /* 0x001fec0003800000 */
[----:B------:R-:W-:Y:S05]  /*19f70*/  @!P2 BRA `(.L_x_2926) ;  /* 0x000000000010a947 */ /* 0x000fea0003800000 */
[----:B------:R-:W2:Y:S04]  /*19f80*/  LDG.E R12, desc[UR40][R2.64] ;  /* 0x00000028020c7981 */ /* 0x000ea8000c1e1900 */
[----:B------:R-:W2:Y:S02]  /*19f90*/  LDG.E R2, desc[UR40][R2.64+0x4] ;  /* 0x0000042802027981 */ /* 0x000ea4000c1e1900 */
[----:B--2--5:R-:W-:-:S05]  /*19fa0*/  IMAD.IADD R13, R2, 0x1, -R12 ;  /* 0x00000001020d7824 */ /* 0x024fca00078e0a0c */
[----:B------:R0:W-:Y:S02]  /*19fb0*/  STL [R1+0x3c], R13 ;  /* 0x00003c0d01007387 */ /* 0x0001e40000100800 */
.L_x_2926:
[----:B------:R-:W2:Y:S01]  /*19fc0*/  LDL R12, [R1+0x30] ;  /* 0x00003000010c7983 */ /* 0x000ea20000100800 */
[----:B-----5:R-:W-:Y:S01]  /*19fd0*/  IADD3 R2, R11, R0, RZ ;  /* 0x000000000b027210 */ /* 0x020fe20007ffe0ff */
[----:B------:R-:W-:Y:S02]  /*19fe0*/  ULDC.64 UR4, c[0x0][0xa20] ;  /* 0x0002880000047ab9 */ /* 0x000fe40000000a00 */
[----:B------:R-:W-:Y:S02]  /*19ff0*/  ISETP.NE.U32.AND P2, PT, RZ, UR4, PT ;  /* 0x00000004ff007c0c */ /* 0x000fe4000bf45070 */
[----:B------:R1:W-:Y:S02]  /*1a000*/  STL [R1+0x18], R2 ;  /* 0x0000180201007387 */ /* 0x0003e40000100800 */
[----:B------:R-:W-:Y:S02]  /*1a010*/  ISETP.NE.AND.EX P2, PT, RZ, UR5, PT, P2 ;  /* 0x00000005ff007c0c */ /* 0x000fe4000bf45320 */
[----:B--2---:R1:W-:Y:S11]  /*1a020*/  STL [R1+0x10], R12 ;  /* 0x0000100c01007387 */ /* 0x0043f60000100800 */
[----:B------:R-:W-:Y:S05]  /*1a030*/  @!P2 BRA `(.L_x_2927) ;  /* 0x000000000010a947 */ /* 0x000fea0003800000 */
[----:B-1----:R-:W-:-:S04]  /*1a040*/  IADD3 R2, P0, R15, UR4, RZ ;  /* 0x000000040f027c10 */ /* 0x002fc8000ff1e0ff */
[----:B------:R-:W-:-:S05]  /*1a050*/  IADD3.X R3, R14, UR5, RZ, P0, !PT ;  /* 0x000000050e037c10 */ /* 0x000fca00087fe4ff */
[----:B------:R1:W5:Y:S01]  /*1a060*/  LDG.E R9, desc[UR40][R2.64] ;  /* 0x0000002802097981 */ /* 0x000362000c1e1900 */
[----:B------:R-:W-:Y:S05]  /*1a070*/  BRA `(.L_x_2928) ;  /* 0x0000000000107947 */ /* 0x000fea0003800000 */
.L_x_2927:
[----:B------:R-:W-:Y:S05]  /*1a080*/  @!P0 BRA `(.L_x_2928) ;  /* 0x00000000000c8947 */ /* 0x000fea0003800000 */
[----:B------:R-:W2:Y:S04]  /*1a090*/  LDG.E R9, desc[UR40][R6.64] ;  /* 0x0000002806097981 */ /* 0x000ea8000c1e1900 */
[----:B------:R-:W2:Y:S02]  /*1a0a0*/  LDG.E R6, desc[UR40][R6.64+0x4] ;  /* 0x0000042806067981 */ /* 0x000ea4000c1e1900 */
[----:B--2---:R-:W-:-:S07]  /*1a0b0*/  IMAD.IADD R9, R6, 0x1, -R9 ;  /* 0x0000000106097824 */ /* 0x004fce00078e0a09 */
.L_x_2928:
[----:B-1----:R-:W2:Y:S01]  /*1a0c0*/  @P1 LDG.E R2, desc[UR40][R4.64] ;  /* 0x0000002804021981 */ /* 0x002ea2000c1e1900 */
[----:B------:R-:W1:Y:S01]  /*1a0d0*/  LDC R3, c[0x0][0x448] ;  /* 0x00011200ff037b82 */ /* 0x000e620000000800 */
[----:B-----5:R-:W-:Y:S02]  /*1a0e0*/  IMAD.IADD R0, R9, 0x1, -R0 ;  /* 0x0000000109007824 */ /* 0x020fe400078e0a00 */
[----:B------:R3:W2:Y:S01]  /*1a0f0*/  @P1 LDG.E R4, desc[UR40][R4.64+0x4] ;  /* 0x0000042804041981 */ /* 0x0006a2000c1e1900 */
[----:B-1----:R-:W-:-:S13]  /*1a100*/  ISETP.NE.AND P0, PT, R3, 0x1, PT ;  /* 0x000000010300780c */ /* 0x002fda0003f05270 */
[----:B---3--:R-:W1:Y:S01]  /*1a110*/  @P0 LDC R5, c[0x0][0x450] ;  /* 0x00011400ff050b82 */ /* 0x008e620000000800 */
[----:B------:R-:W-:Y:S01]  /*1a120*/  BSSY B0, `(.L_x_2929) ;  /* 0x0000139000007945 */ /* 0x000fe20003800000 */
[----:B--2---:R-:W-:-:S06]  /*1a130*/  @P1 IMAD.IADD R8, R4, 0x1, -R2 ;  /* 0x0000000104081824 */ /* 0x004fcc00078e0a02 */
[----:B------:R-:W2:Y:S01]  /*1a140*/  @P0 LDC R4, c[0x0][0x44c] ;  /* 0x00011300ff040b82 */ /* 0x000ea20000000800 */
[----:B------:R-:W-:-:S05]  /*1a150*/  SHF.L.U32 R2, R17, 0x7, RZ ;  /* 0x0000000711027819 */ /* 0x000fca00000006ff */
[----:B------:R-:W-:-:S04]  /*1a160*/  VIADD R2, R2, 0x7f ;  /* 0x0000007f02027836 */ /* 0x000fc80000000000 */
[----:B------:R-:W-:Y:S02]  /*1a170*/  IMAD.MOV.U32 R3, RZ, RZ, R2 ;  /* 0x000000ffff037224 */ /* 0x000fe400078e0002 */
[----:B--2---:R-:W-:-:S04]  /*1a180*/  @P0 IMAD.HI.U32 R4, R2, R4, RZ ;  /* 0x0000000402040227 */ /* 0x004fc800078e00ff */
[----:B------:R-:W-:Y:S01]  /*1a190*/  IMAD.IADD R2, R0, 0x1, R8 ;  /* 0x0000000100027824 */ /* 0x000fe200078e0208 */
[----:B-1----:R-:W-:-:S04]  /*1a1a0*/  @P0 SHF.R.U32.HI R3, RZ, R5, R4 ;  /* 0x00000005ff030219 */ /* 0x002fc80000011604 */
[C---:B------:R-:W-:Y:S02]  /*1a1b0*/  IADD3 R21, R2.reuse, 0x80, -R13 ;  /* 0x0000008002157810 */ /* 0x040fe40007ffe80d */
[----:B------:R-:W-:-:S03]  /*1a1c0*/  IADD3 R4, R2, 0x7f, RZ ;  /* 0x0000007f02047810 */ /* 0x000fc60007ffe0ff */
[----:B------:R-:W-:Y:S01]  /*1a1d0*/  IMAD.IADD R2, R21, 0x1, R3 ;  /* 0x0000000115027824 */ /* 0x000fe200078e0203 */
[----:B------:R-:W-:-:S04]  /*1a1e0*/  SHF.R.S32.HI R3, RZ, 0x1f, R4 ;  /* 0x0000001fff037819 */ /* 0x000fc80000011404 */
[----:B------:R-:W-:Y:S02]  /*1a1f0*/  LEA.HI R20, R3, R4, RZ, 0x7 ;  /* 0x0000000403147211 */ /* 0x000fe400078f38ff */
[----:B------:R-:W-:-:S04]  /*1a200*/  SHF.R.S32.HI R3, RZ, 0x1f, R2 ;  /* 0x0000001fff037819 */ /* 0x000fc80000011402 */
[----:B------:R-:W-:Y:S02]  /*1a210*/  LEA.HI R2, R3, R2, RZ, 0x7 ;  /* 0x0000000203027211 */ /* 0x000fe400078f38ff */
[----:B------:R-:W-:Y:S02]  /*1a220*/  SHF.R.S32.HI R20, RZ, 0x7, R20 ;  /* 0x00000007ff147819 */ /* 0x000fe40000011414 */
[----:B------:R-:W-:-:S04]  /*1a230*/  SHF.R.S32.HI R2, RZ, 0x7, R2 ;  /* 0x00000007ff027819 */ /* 0x000fc80000011402 */
[----:B------:R-:W-:Y:S01]  /*1a240*/  VIMNMX R2, R20, R2, PT ;  /* 0x0000000214027248 */ /* 0x000fe20003fe0100 */
[----:B------:R-:W-:-:S04]  /*1a250*/  IMAD.MOV R3, RZ, RZ, -R0 ;  /* 0x000000ffff037224 */ /* 0x000fc800078e0a00 */
[----:B------:R-:W-:-:S05]  /*1a260*/  IMAD R2, R2, 0x80, -R0 ;  /* 0x0000008002027824 */ /* 0x000fca00078e0a00 */
[----:B------:R-:W-:Y:S02]  /*1a270*/  VIMNMX R0, R2, R8, PT ;  /* 0x0000000802007248 */ /* 0x000fe40003fe0100 */
[----:B------:R-:W-:-:S04]  /*1a280*/  VIMNMX R2, RZ, R3, !PT ;  /* 0x00000003ff027248 */ /* 0x000fc80007fe0100 */
[----:B------:R-:W-:Y:S02]  /*1a290*/  ISETP.GT.AND P0, PT, R0, R2, PT ;  /* 0x000000020000720c */ /* 0x000fe40003f04270 */
[----:B------:R-:W-:-:S11]  /*1a2a0*/  SHF.R.U32.HI R2, RZ, 0x7, R2 ;  /* 0x00000007ff027819 */ /* 0x000fd60000011602 */
[----:B------:R-:W-:-:S04]  /*1a2b0*/  @P0 IADD3 R0, R0, 0x7f, RZ ;  /* 0x0000007f00000810 */ /* 0x000fc80007ffe0ff */
[----:B------:R-:W-:Y:S01]  /*1a2c0*/  @P0 SHF.R.S32.HI R3, RZ, 0x1f, R0 ;  /* 0x0000001fff030819 */ /* 0x000fe20000011400 */
[----:B------:R-:W-:-:S03]  /*1a2d0*/  IMAD.MOV.U32 R7, RZ, RZ, R2 ;  /* 0x000000ffff077224 */ /* 0x000fc600078e0002 */
[----:B------:R-:W-:-:S04]  /*1a2e0*/  @P0 LEA.HI R0, R3, R0, RZ, 0x7 ;  /* 0x0000000003000211 */ /* 0x000fc800078f38ff */
[----:B------:R-:W-:-:S04]  /*1a2f0*/  @P0 SHF.R.S32.HI R7, RZ, 0x7, R0 ;  /* 0x00000007ff070819 */ /* 0x000fc80000011400 */
[----:B------:R-:W-:Y:S02]  /*1a300*/  ISETP.GT.AND P2, PT, R7, R2, PT ;  /* 0x000000020700720c */ /* 0x000fe40003f44270 */
[----:B------:R-:W-:-:S11]  /*1a310*/  PLOP3.LUT P0, PT, PT, PT, PT, 0x80, 0x0 ;  /* 0x000000000000781c */ /* 0x000fd60003f0f070 */
        /* <DEDUP_REMOVED lines=8> */
.L_x_3141:
[----:B--2---:R-:W-:Y:S02]  /*1a3a0*/  ISETP.NE.AND P0, PT, R14, RZ, PT ;  /* 0x000000ff0e00720c */ /* 0x004fe40003f05270 */
[----:B------:R-:W-:-:S11]  /*1a3b0*/  PLOP3.LUT P6, PT, PT, PT, PT, 0x8, 0x0 ;  /* 0x000000000000781c */ /* 0x000fd60003fce170 */
[----:B------:R-:W-:Y:S05]  /*1a3c0*/  @P0 BRA `(.L_x_2932) ;  /* 0x00000000000c0947 */ /* 0x000fea0003800000 */
[----:B------:R-:W-:-:S03]  /*1a3d0*/  UMOV UR4, 0xffffffff ;  /* 0xffffffff00047882 */ /* 0x000fc60000000000 */
[----:B------:R-:W-:Y:S05]  /*1a3e0*/  BRA.DIV UR4, `(.L_x_2933) ;  /* 0x0000007e04247947 */ /* 0x000fea000b800000 */
[----:B------:R-:W-:-:S13]  /*1a3f0*/  ELECT P6, URZ, PT ;  /* 0x00000000003f782f */ /* 0x000fda00038c0000 */
.L_x_2932:
[----:B-1----:R-:W2:Y:S04]  /*1a400*/  LDL R3, [R1+0x50] ;  /* 0x0000500001037983 */ /* 0x002ea80000100800 */
[----:B------:R-:W3:Y:S01]  /*1a410*/  LDL R5, [R1+0x4] ;  /* 0x0000040001057983 */ /* 0x000ee20000100800 */
        /* <DEDUP_REMOVED lines=8> */
.L_x_3144:
[----:B------:R-:W-:Y:S05]  /*1a4a0*/  BSYNC B1 ;  /* 0x0000000000017941 */ /* 0x000fea0003800000 */
.L_x_2934:
[----:B------:R-:W-:Y:S04]  /*1a4b0*/  BSSY B1, `(.L_x_2936) ;  /* 0x0000074000017945 */ /* 0x000fe80003800000 */
[----:B------:R-:W-:Y:S05]  /*1a4c0*/  @!P6 BRA `(.L_x_2937) ;  /* 0x0000000400c8e947 */ /* 0x000fea0003800000 */
[----:B------:R-:W2:Y:S04]  /*1a4d0*/  LDL R8, [R1+0x4] ;  /* 0x0000040001087983 */ /* 0x000ea80000100800 */
[----:B------:R-:W2:Y:S04]  /*1a4e0*/  LDL R5, [R1+0x1c] ;  /* 0x00001c0001057983 */ /* 0x000ea80000100800 */
[----:B------:R-:W3:Y:S01]  /*1a4f0*/  LDL R6, [R1+0x20] ;  /* 0x0000200001067983 */ /* 0x000ee20000100800 */
[----:B------:R-:W-:Y:S01]  /*1a500*/  BSSY B2, `(.L_x_2938) ;  /* 0x0000008000027945 */ /* 0x000fe20003800000 */
[----:B-1----:R-:W1:Y:S02]  /*1a510*/  S2R R4, SR_TID.X ;  /* 0x0000000000047919 */ /* 0x002e640000002100 */
[----:B-1----:R-:W-:-:S04]  /*1a520*/  LOP3.LUT R4, R4, 0x7f, RZ, 0xc0, !PT ;  /* 0x0000007f04047812 */ /* 0x002fc800078ec0ff */
[----:B------:R-:W-:Y:S02]  /*1a530*/  ISETP.NE.AND P1, PT, R4, RZ, PT ;  /* 0x000000ff0400720c */ /* 0x000fe40003f25270 */
[----:B--2---:R-:W-:Y:S02]  /*1a540*/  LEA R5, R5, R8, 0x3 ;  /* 0x0000000805057211 */ /* 0x004fe400078e18ff */
[----:B---3--:R-:W-:-:S04]  /*1a550*/  SHF.L.U32 R9, R6, 0x1f, RZ ;  /* 0x0000001f06097819 */ /* 0x008fc800000006ff */
[----:B------:R-:W1:Y:S02]  /*1a560*/  SYNCS.PHASECHK.TRANS64.TRYWAIT P0, [R5+URZ+0x288a0], R9 ;  /* 0x0288a009050075a7 */ /* 0x000e64000800017f */
[----:B-1----:R-:W-:Y:S05]  /*1a570*/  @!P0 BRA `(.L_x_2939) ;  /* 0x0000007800f88947 */ /* 0x002fea0003800000 */
.L_x_3145:
[----:B------:R-:W-:Y:S05]  /*1a580*/  BSYNC B2 ;  /* 0x0000000000027941 */ /* 0x000fea0003800000 */
.L_x_2938:
        /* <DEDUP_REMOVED lines=9> */
.L_x_2941:
[----:B------:R-:W-:Y:S05]  /*1a620*/  BSYNC B2 ;  /* 0x0000000000027941 */ /* 0x000fea0003800000 */
.L_x_2940:
        /* <DEDUP_REMOVED lines=8> */
[----:B------:R-:W-:Y:S01]  /*1a6b0*/  UIADD3.X UR5, URZ, UR39, URZ, UP0, !UPT ;  /* 0x000000273f057290 */ /* 0x000fe200087fe43f */
[----:B------:R-:W-:Y:S01]  /*1a6c0*/  IADD3 R4, R4, -0x80, RZ ;  /* 0xffffff8004047810 */ /* 0x000fe20007ffe0ff */
[----:B------:R-:W-:Y:S01]  /*1a6d0*/  UMOV UR7, 0x12f00000 ;  /* 0x12f0000000077882 */ /* 0x000fe20000000000 */
[----:B--2---:R-:W-:-:S02]  /*1a6e0*/  IMAD R8, R3, 0x8000, R6 ;  /* 0x0000800003087824 */ /* 0x004fc400078e0206 */
[----:B------:R-:W-:Y:S02]  /*1a6f0*/  IMAD.SHL.U32 R11, R3, 0x4000, RZ ;  /* 0x00004000030b7824 */ /* 0x000fe400078e00ff */
[----:B------:R-:W-:Y:S01]  /*1a700*/  VIADD R3, R5, 0x28890 ;  /* 0x0002889005037836 */ /* 0x000fe20000000000 */
[----:B------:R-:W-:-:S07]  /*1a710*/  IADD3 R6, R8, 0x18400, RZ ;  /* 0x0001840008067810 */ /* 0x000fce0007ffe0ff */
.L_x_2942:
        /* <DEDUP_REMOVED lines=10> */
[----:B0-----:R-:W-:Y:S01]  /*1a7c0*/  IMAD.MOV.U32 R13, RZ, RZ, 0x40 ;  /* 0x00000040ff0d7424 */ /* 0x001fe200078e00ff */
[----:B------:R-:W-:Y:S01]  /*1a7d0*/  PLOP3.LUT P0, PT, PT, PT, PT, 0x80, 0x0 ;  /* 0x000000000000781c */ /* 0x000fe20003f0f070 */
[----:B------:R-:W-:Y:S01]  /*1a7e0*/  VIADD R6, R8, 0x1c400 ;  /* 0x0001c40008067836 */ /* 0x000fe20000000000 */
[----:B------:R-:W-:Y:S01]  /*1a7f0*/  UMOV UR6, 0x0 ;  /* 0x0000000000067882 */ /* 0x000fe20000000000 */
[----:B------:R-:W-:Y:S01]  /*1a800*/  UMOV UR7, 0x12f00000 ;  /* 0x12f0000000077882 */ /* 0x000fe20000000000 */
[----:B------:R-:W-:-:S15]  /*1a810*/  R2UR UR10, R13 ;  /* 0x000000000d0a72ca */ /* 0x000fde00000e0000 */
.L_x_2943:
        /* <DEDUP_REMOVED lines=13> */
.L_x_3146:
[----:B------:R-:W-:Y:S05]  /*1a8f0*/  BSYNC B2 ;  /* 0x0000000000027941 */ /* 0x000fea0003800000 */
.L_x_2944:
[----:B------:R-:W-:Y:S01]  /*1a900*/  BSSY B2, `(.L_x_2946) ;  /* 0x000000b000027945 */ /* 0x000fe20003800000 */
[----:B------:R-:W-:Y:S01]  /*1a910*/  IMAD.MOV.U32 R8, RZ, RZ, 0x0 ;  /* 0x00000000ff087424 */ /* 0x000fe200078e00ff */
[----:B01----:R-:W-:Y:S02]  /*1a920*/  MOV R9, 0x12f00000 ;  /* 0x12f0000000097802 */ /* 0x003fe40000000f00 */
[----:B------:R-:W-:Y:S05]  /*1a930*/  @P1 BRA `(.L_x_2947) ;  /* 0x00000000001c1947 */ /* 0x000fea0003800000 */
[----:B------:R-:W0:Y:S01]  /*1a940*/  S2R R6, SR_TID.X ;  /* 0x0000000000067919 */ /* 0x000e220000002100 */
[----:B------:R-:W-:-:S04]  /*1a950*/  IMAD.MOV.U32 R3, RZ, RZ, 0x8000 ;  /* 0x00008000ff037424 */ /* 0x000fc800078e00ff */
[----:B------:R1:W-:Y:S01]  /*1a960*/  SYNCS.ARRIVE.TRANS64 RZ, [R5+URZ+0x288b0], R3 ;  /* 0x0288b00305ff79a7 */ /* 0x0003e2000800003f */
[----:B0-----:R-:W-:-:S04]  /*1a970*/  LOP3.LUT R6, R6, 0x1f, RZ, 0xc0, !PT ;  /* 0x0000001f06067812 */ /* 0x001fc800078ec0ff */
[----:B------:R-:W-:-:S13]  /*1a980*/  ISETP.NE.AND P0, PT, R6, RZ, PT ;  /* 0x000000ff0600720c */ /* 0x000fda0003f05270 */
[----:B-1----:R-:W-:Y:S05]  /*1a990*/  @!P0 BRA `(.L_x_2947) ;  /* 0x0000000000048947 */ /* 0x002fea0003800000 */
[----:B------:R-:W-:Y:S01]  /*1a9a0*/  BPT.TRAP 0x1 ;  /* 0x000000040000795c */ /* 0x000fe20000300000 */
.L_x_2947:
[----:B------:R-:W-:Y:S05]  /*1a9b0*/  BSYNC B2 ;  /* 0x0000000000027941 */ /* 0x000fea0003800000 */
.L_x_2946:
[----:B------:R-:W2:Y:S01]  /*1a9c0*/  LDL R3, [R1+0x4] ;  /* 0x0000040001037983 */ /* 0x000ea20000100800 */
[----:B------:R-:W-:Y:S01]  /*1a9d0*/  R2UR UR10, R12 ;  /* 0x000000000c0a72ca */ /* 0x000fe200000e0000 */
[----:B------:R-:W-:Y:S01]  /*1a9e0*/  UIADD3 UR4, UP0, UR38, 0x670, URZ ;  /* 0x0000067026047890 */ /* 0x000fe2000ff1e03f */
[----:B------:R-:W-:Y:S01]  /*1a9f0*/  R2UR UR6, R8 ;  /* 0x00000000080672ca */ /* 0x000fe200000e0000 */
[----:B------:R-:W-:Y:S01]  /*1aa00*/  VIADD R5, R5, 0x288b0 ;  /* 0x000288b005057836 */ /* 0x000fe20000000000 */
[----:B------:R-:W-:Y:S01]  /*1aa10*/  R2UR UR7, R9 ;  /* 0x00000000090772ca */ /* 0x000fe200000e0000 */
[----:B------:R-:W-:Y:S01]  /*1aa20*/  UIADD3.X UR5, URZ, UR39, URZ, UP0, !UPT ;  /* 0x000000273f057290 */ /* 0x000fe200087fe43f */
[----:B------:R-:W-:Y:S01]  /*1aa30*/  PLOP3.LUT P0, PT, PT, PT, PT, 0x80, 0x0 ;  /* 0x000000000000781c */ /* 0x000fe20003f0f070 */
[----:B--2---:R-:W-:-:S05]  /*1aa40*/  IMAD R6, R11, 0x2, R3 ;  /* 0x000000020b067824 */ /* 0x004fca00078e0203 */
[----:B------:R-:W-:-:S07]  /*1aa50*/  IADD3 R3, R6, 0x400, RZ ;  /* 0x0000040006037810 */ /* 0x000fce0007ffe0ff */
.L_x_2948:
        /* <DEDUP_REMOVED lines=15> */
.L_x_2949:
        /* <DEDUP_REMOVED lines=10> */
.L_x_2937:
[----:B------:R-:W-:Y:S05]  /*1abf0*/  BSYNC B1 ;  /* 0x0000000000017941 */ /* 0x000fea0003800000 */
.L_x_2936:
[----:B------:R-:W1:Y:S04]  /*1ac00*/  LDL.LU R8, [R1+0x1c] ;  /* 0x00001c0001087983 */ /* 0x000e680000300800 */
[----:B------:R-:W2:Y:S01]  /*1ac10*/  LDL.LU R6, [R1+0x20] ;  /* 0x0000200001067983 */ /* 0x000ea20000300800 */
[----:B------:R-:W-:Y:S01]  /*1ac20*/  PLOP3.LUT P0, PT, PT, PT, PT, 0x8, 0x0 ;  /* 0x000000000000781c */ /* 0x000fe20003f0e170 */
[----:B-1----:R-:W-:Y:S02]  /*1ac30*/  VIADD R3, R8, 0x1 ;  /* 0x0000000108037836 */ /* 0x002fe40000000000 */
        /* <DEDUP_REMOVED lines=9> */
.L_x_2964:
[----:B------:R-:W-:Y:S05]  /*1acd0*/  YIELD ;  /* 0x0000000000007946 */ /* 0x000fea0003800000 */
[----:B------:R-:W-:Y:S04]  /*1ace0*/  BSSY B1, `(.L_x_2950) ;  /* 0x0000070000017945 */ /* 0x000fe80003800000 */
[----:B--2---:R-:W-:Y:S05]  /*1acf0*/  @!P6 BRA `(.L_x_2951) ;  /* 0x0000000400b8e947 */ /* 0x004fea0003800000 */
[----:B-1----:R-:W2:Y:S04]  /*1ad00*/  LDL R6, [R1+0x4] ;  /* 0x0000040001067983 */ /* 0x002ea80000100800 */
[----:B------:R-:W2:Y:S04]  /*1ad10*/  LDL R5, [R1+0x1c] ;  /* 0x00001c0001057983 */ /* 0x000ea80000100800 */
[----:B------:R-:W3:Y:S01]  /*1ad20*/  LDL R4, [R1+0x20] ;  /* 0x0000200001047983 */ /* 0x000ee20000100800 */
[----:B------:R-:W-:Y:S01]  /*1ad30*/  BSSY B2, `(.L_x_2952) ;  /* 0x0000008000027945 */ /* 0x000fe20003800000 */
[----:B------:R-:W1:Y:S02]  /*1ad40*/  S2R R3, SR_TID.X ;  /* 0x0000000000037919 */ /* 0x000e640000002100 */
[----:B-1----:R-:W-:-:S04]  /*1ad50*/  LOP3.LUT R3, R3, 0x7f, RZ, 0xc0, !PT ;  /* 0x0000007f03037812 */ /* 0x002fc800078ec0ff */
[----:B------:R-:W-:Y:S02]  /*1ad60*/  ISETP.NE.AND P2, PT, R3, RZ, PT ;  /* 0x000000ff0300720c */ /* 0x000fe40003f45270 */
[----:B--2---:R-:W-:Y:S02]  /*1ad70*/  LEA R7, R5, R6, 0x3 ;  /* 0x0000000605077211 */ /* 0x004fe400078e18ff */
[----:B---3--:R-:W-:-:S04]  /*1ad80*/  SHF.L.U32 R6, R4, 0x1f, RZ ;  /* 0x0000001f04067819 */ /* 0x008fc800000006ff */
[----:B------:R-:W1:Y:S02]  /*1ad90*/  SYNCS.PHASECHK.TRANS64.TRYWAIT P1, [R7+URZ+0x288a0], R6 ;  /* 0x0288a006070075a7 */ /* 0x000e64000802017f */
[----:B-1----:R-:W-:Y:S05]  /*1ada0*/  @!P1 BRA `(.L_x_2953) ;  /* 0x0000007400149947 */ /* 0x002fea0003800000 */
.L_x_3147:
[----:B------:R-:W-:Y:S05]  /*1adb0*/  BSYNC B2 ;  /* 0x0000000000027941 */ /* 0x000fea0003800000 */
.L_x_2952:
        /* <DEDUP_REMOVED lines=9> */
.L_x_2955:
[----:B------:R-:W-:Y:S05]  /*1ae50*/  BSYNC B2 ;  /* 0x0000000000027941 */ /* 0x000fea0003800000 */
.L_x_2954:
        /* <DEDUP_REMOVED lines=9> */
[----:B--2---:R-:W-:Y:S01]  /*1aef0*/  IMAD R5, R3, 0x8000, R4 ;  /* 0x0000800003057824 */ /* 0x004fe200078e0204 */
[----:B------:R-:W-:Y:S01]  /*1af00*/  LEA R4, R8, R10, 0x7 ;  /* 0x0000000a08047211 */ /* 0x000fe200078e38ff */
[----:B------:R-:W-:-:S02]  /*1af10*/  VIADD R3, R7, 0x28890 ;  /* 0x0002889007037836 */ /* 0x000fc40000000000 */
[----:B------:R-:W-:-:S09]  /*1af20*/  VIADD R9, R5, 0x18400 ;  /* 0x0001840005097836 */ /* 0x000fd20000000000 */
.L_x_2956:
        /* <DEDUP_REMOVED lines=12> */
[----:B------:R-:W-:Y:S01]  /*1aff0*/  UMOV UR6, 0x0 ;  /* 0x0000000000067882 */ /* 0x000fe20000000000 */
[----:B------:R-:W-:Y:S01]  /*1b000*/  IADD3 R9, R5, 0x1c400, RZ ;  /* 0x0001c40005097810 */ /* 0x000fe20007ffe0ff */
[----:B------:R-:W-:Y:S01]  /*1b010*/  UMOV UR7, 0x12f00000 ;  /* 0x12f0000000077882 */ /* 0x000fe20000000000 */
[----:B------:R-:W-:-:S15]  /*1b020*/  R2UR UR10, R14 ;  /* 0x000000000e0a72ca */ /* 0x000fde00000e0000 */
.L_x_2957:
        /* <DEDUP_REMOVED lines=13> */
.L_x_3148:
[----:B------:R-:W-:Y:S05]  /*1b100*/  BSYNC B2 ;  /* 0x0000000000027941 */ /* 0x000fea0003800000 */
.L_x_2958:
[----:B------:R-:W-:Y:S01]  /*1b110*/  BSSY B2, `(.L_x_2960) ;  /* 0x000000b000027945 */ /* 0x000fe20003800000 */
[----:B------:R-:W-:Y:S02]  /*1b120*/  IMAD.MOV.U32 R12, RZ, RZ, 0x0 ;  /* 0x00000000ff0c7424 */ /* 0x000fe400078e00ff */
[----:B0-----:R-:W-:Y:S01]  /*1b130*/  IMAD.MOV.U32 R13, RZ, RZ, 0x12f00000 ;  /* 0x12f00000ff0d7424 */ /* 0x001fe200078e00ff */
[----:B------:R-:W-:Y:S06]  /*1b140*/  @P2 BRA `(.L_x_2961) ;  /* 0x00000000001c2947 */ /* 0x000fec0003800000 */
[----:B------:R-:W0:Y:S01]  /*1b150*/  S2R R9, SR_TID.X ;  /* 0x0000000000097919 */ /* 0x000e220000002100 */
[----:B------:R-:W-:-:S04]  /*1b160*/  IMAD.MOV.U32 R3, RZ, RZ, 0x8000 ;  /* 0x00008000ff037424 */ /* 0x000fc800078e00ff */
[----:B------:R3:W-:Y:S01]  /*1b170*/  SYNCS.ARRIVE.TRANS64 RZ, [R7+URZ+0x288b0], R3 ;  /* 0x0288b00307ff79a7 */ /* 0x0007e2000800003f */
[----:B0-----:R-:W-:-:S04]  /*1b180*/  LOP3.LUT R9, R9, 0x1f, RZ, 0xc0, !PT ;  /* 0x0000001f09097812 */ /* 0x001fc800078ec0ff */
[----:B------:R-:W-:-:S13]  /*1b190*/  ISETP.NE.AND P1, PT, R9, RZ, PT ;  /* 0x000000ff0900720c */ /* 0x000fda0003f25270 */
[----:B---3--:R-:W-:Y:S05]  /*1b1a0*/  @!P1 BRA `(.L_x_2961) ;  /* 0x0000000000049947 */ /* 0x008fea0003800000 */
[----:B------:R-:W-:Y:S01]  /*1b1b0*/  BPT.TRAP 0x1 ;  /* 0x000000040000795c */ /* 0x000fe20000300000 */
.L_x_2961:
[----:B------:R-:W-:Y:S05]  /*1b1c0*/  BSYNC B2 ;  /* 0x0000000000027941 */ /* 0x000fea0003800000 */
.L_x_2960:
[----:B------:R-:W-:Y:S01]  /*1b1d0*/  R2UR UR10, R11 ;  /* 0x000000000b0a72ca */ /* 0x000fe200000e0000 */
[----:B------:R-:W-:Y:S01]  /*1b1e0*/  UIADD3 UR4, UP0, UR38, 0x670, URZ ;  /* 0x0000067026047890 */ /* 0x000fe2000ff1e03f */
[----:B------:R-:W-:Y:S01]  /*1b1f0*/  R2UR UR6, R12 ;  /* 0x000000000c0672ca */ /* 0x000fe200000e0000 */
[----:B------:R-:W-:Y:S01]  /*1b200*/  VIADD R3, R5, 0x400 ;  /* 0x0000040005037836 */ /* 0x000fe20000000000 */
[----:B------:R-:W-:Y:S01]  /*1b210*/  R2UR UR7, R13 ;  /* 0x000000000d0772ca */ /* 0x000fe200000e0000 */
[----:B------:R-:W-:Y:S01]  /*1b220*/  UIADD3.X UR5, URZ, UR39, URZ, UP0, !UPT ;  /* 0x000000273f057290 */ /* 0x000fe200087fe43f */
[----:B------:R-:W-:Y:S02]  /*1b230*/  PLOP3.LUT P1, PT, PT, PT, PT, 0x80, 0x0 ;  /* 0x000000000000781c */ /* 0x000fe40003f2f070 */
[----:B-12---:R-:W-:-:S11]  /*1b240*/  IADD3 R7, R7, 0x288b0, RZ ;  /* 0x000288b007077810 */ /* 0x006fd60007ffe0ff */
.L_x_2962:
        /* <DEDUP_REMOVED lines=15> */
.L_x_2963:
        /* <DEDUP_REMOVED lines=10> */
.L_x_2951:
[----:B------:R-:W-:Y:S05]  /*1b3e0*/  BSYNC B1 ;  /* 0x0000000000017941 */ /* 0x000fea0003800000 */
.L_x_2950:
[----:B-1----:R-:W2:Y:S04]  /*1b3f0*/  LDL.LU R3, [R1+0x1c] ;  /* 0x00001c0001037983 */ /* 0x002ea80000300800 */
[----:B------:R-:W3:Y:S01]  /*1b400*/  LDL.LU R6, [R1+0x20] ;  /* 0x0000200001067983 */ /* 0x000ee20000300800 */
[C---:B------:R-:W-:Y:S02]  /*1b410*/  ISETP.GT.AND P2, PT, R8.reuse, R2, PT ;  /* 0x000000020800720c */ /* 0x040fe40003f44270 */
[----:B------:R-:W-:Y:S01]  /*1b420*/  IADD3 R8, R8, -0x1, RZ ;  /* 0xffffffff08087810 */ /* 0x000fe20007ffe0ff */
        /* <DEDUP_REMOVED lines=8> */
.L_x_2930:
[----:B------:R-:W-:Y:S05]  /*1b4b0*/  BSYNC B0 ;  /* 0x0000000000007941 */ /* 0x000fea0003800000 */
.L_x_2929:
[----:B------:R-:W3:Y:S01]  /*1b4c0*/  LDC R0, c[0x0][0x448] ;  /* 0x00011200ff007b82 */ /* 0x000ee20000000800 */
[----:B------:R-:W-:Y:S05]  /*1b4d0*/  @!P0 WARPSYNC.ALL ;  /* 0x0000000000008948 */ /* 0x000fea0003800000 */
[----:B------:R-:W-:Y:S02]  /*1b4e0*/  BSSY B7, `(.L_x_2965) ;  /* 0x00003fe000077945 */ /* 0x000fe40003800000 */
[----:B------:R-:W-:Y:S01]  /*1b4f0*/  @!P0 BAR.SYNC.DEFER_BLOCKING 0xc, 0x180 ;  /* 0x0306000000008b1d */ /* 0x000fe20000010000 */
[----:B---3--:R-:W-:Y:S02]  /*1b500*/  ISETP.NE.AND P1, PT, R0, 0x1, PT ;  /* 0x000000010000780c */ /* 0x008fe40003f25270 */
[----:B------:R-:W-:-:S11]  /*1b510*/  LEA R0, R17, 0x7f, 0x7 ;  /* 0x0000007f11007811 */ /* 0x000fd600078e38ff */
[----:B------:R-:W3:Y:S08]  /*1b520*/  @P1 LDC R2, c[0x0][0x44c] ;  /* 0x00011300ff021b82 */ /* 0x000ef00000000800 */
[----:B-12---:R-:W1:Y:S01]  /*1b530*/  @P1 LDC R3, c[0x0][0x450] ;  /* 0x00011400ff031b82 */ /* 0x006e620000000800 */
[----:B---3--:R-:W-:-:S05]  /*1b540*/  @P1 IMAD.HI.U32 R2, R0, R2, RZ ;  /* 0x0000000200021227 */ /* 0x008fca00078e00ff */
[----:B-1----:R-:W-:-:S05]  /*1b550*/  @P1 SHF.R.U32.HI R0, RZ, R3, R2 ;  /* 0x00000003ff001219 */ /* 0x002fca0000011602 */
[----:B------:R-:W-:-:S05]  /*1b560*/  IMAD.IADD R0, R21, 0x1, R0 ;  /* 0x0000000115007824 */ /* 0x000fca00078e0200 */
[----:B------:R-:W-:-:S04]  /*1b570*/  SHF.R.S32.HI R2, RZ, 0x1f, R0 ;  /* 0x0000001fff027819 */ /* 0x000fc80000011400 */
[----:B------:R-:W-:-:S04]  /*1b580*/  LEA.HI R0, R2, R0, RZ, 0x7 ;  /* 0x0000000002007211 */ /* 0x000fc800078f38ff */
[----:B------:R-:W-:-:S04]  /*1b590*/  SHF.R.S32.HI R0, RZ, 0x7, R0 ;  /* 0x00000007ff007819 */ /* 0x000fc80000011400 */
[----:B------:R-:W-:-:S04]  /*1b5a0*/  VIMNMX R4, R20, R0, PT ;  /* 0x0000000014047248 */ /* 0x000fc80003fe0100 */
[----:B------:R-:W-:Y:S01]  /*1b5b0*/  ISETP.GT.AND P0, PT, R4, RZ, PT ;  /* 0x000000ff0400720c */ /* 0x000fe20003f04270 */
        /* <DEDUP_REMOVED lines=19> */
.L_x_2966:
        /* <DEDUP_REMOVED lines=20> */
[----:B-1----:R-:W-:Y:S05]  /*1b830*/  CALL.ABS.NOINC R2 ;  /* 0x0000000002007343 */ /* 0x002fea0003c00000 */
.L_x_2969:
[----:B------:R-:W-:Y:S05]  /*1b840*/  BSYNC B6 ;  /* 0x0000000000067941 */ /* 0x000fea0003800000 */
.L_x_2968:
[----:B------:R-:W2:Y:S01]  /*1b850*/  LDL R2, [R1+0x4] ;  /* 0x0000040001027983 */ /* 0x000ea20000100800 */
[----:B------:R-:W-:Y:S01]  /*1b860*/  BSSY B6, `(.L_x_2970) ;  /* 0x0000024000067945 */ /* 0x000fe20003800000 */
[----:B--2---:R-:W-:-:S04]  /*1b870*/  IADD3 R0, R2, 0x400, RZ ;  /* 0x0000040002007810 */ /* 0x004fc80007ffe0ff */
        /* <DEDUP_REMOVED lines=15> */
[----:B01----:R-:W-:-:S07]  /*1b970*/  IMAD.MOV.U32 R13, RZ, RZ, RZ ;  /* 0x000000ffff0d7224 */ /* 0x003fce00078e00ff */
[----:B------:R-:W-:-:S07]  /*1b980*/  LEPC R20, `(.L_x_2972) ;  /* 0x000000001014794e */ /* 0x000fce0000000000 */
[----:B--2---:R-:W-:Y:S05]  /*1b990*/  CALL.ABS.NOINC R2 ;  /* 0x0000000002007343 */ /* 0x004fea0003c00000 */
.L_x_2972:
        /* <DEDUP_REMOVED lines=15> */
[----:B0-----:R-:W-:Y:S05]  /*1ba90*/  CALL.ABS.NOINC R2 ;  /* 0x0000000002007343 */ /* 0x001fea0003c00000 */
.L_x_2971:
[----:B------:R-:W-:Y:S05]  /*1baa0*/  BSYNC B6 ;  /* 0x0000000000067941 */ /* 0x000fea0003800000 */
.L_x_2970:
[----:B------:R-:W2:Y:S01]  /*1bab0*/  LDL.LU R2, [R1] ;  /* 0x0000000001027983 */ /* 0x000ea20000300800 */
[----:B------:R-:W-:-:S03]  /*1bac0*/  ULDC.64 UR4, c[0x0][0x9f8] ;  /* 0x00027e0000047ab9 */ /* 0x000fc60000000a00 */
[----:B------:R-:W3:Y:S04]  /*1bad0*/  LDL.LU R4, [R1+0xc] ;  /* 0x00000c0001047983 */ /* 0x000ee80000300800 */
[----:B------:R-:W4:Y:S01]  /*1bae0*/  LDL R7, [R1+0x10] ;  /* 0x0000100001077983 */ /* 0x000f220000100800 */
[----:B------:R-:W-:-:S03]  /*1baf0*/  ISETP.NE.U32.AND P0, PT, RZ, UR4, PT ;  /* 0x00000004ff007c0c */ /* 0x000fc6000bf05070 */
[----:B------:R-:W5:Y:S01]  /*1bb00*/  LDL R0, [R1+0x34] ;  /* 0x0000340001007983 */ /* 0x000f620000100800 */
[----:B------:R-:W-:-:S13]  /*1bb10*/  ISETP.NE.AND.EX P0, PT, RZ, UR5, PT, P0 ;  /* 0x00000005ff007c0c */ /* 0x000fda000bf05300 */
[----:B--2---:R-:W-:-:S04]  /*1bb20*/  @P0 IADD3 R2, P1, R2, UR4, RZ ;  /* 0x0000000402020c10 */ /* 0x004fc8000ff3e0ff */
[----:B---3--:R-:W-:Y:S01]  /*1bb30*/  @P0 IADD3.X R3, R4, UR5, RZ, P1, !PT ;  /* 0x0000000504030c10 */ /* 0x008fe20008ffe4ff */
[----:B------:R-:W-:-:S04]  /*1bb40*/  ULDC.64 UR4, c[0x0][0xa08] ;  /* 0x0002820000047ab9 */ /* 0x000fc80000000a00 */
[----:B----4-:R1:W2:Y:S02]  /*1bb50*/  @P0 LDG.E R7, desc[UR40][R2.64] ;  /* 0x0000002802070981 */ /* 0x0102a4000c1e1900 */
[----:B-1----:R-:W1:Y:S01]  /*1bb60*/  LDC.64 R2, c[0x0][0x418] ;  /* 0x00010600ff027b82 */ /* 0x002e620000000a00 */
[----:B-----5:R-:W-:Y:S01]  /*1bb70*/  VIADD R4, R0, 0xffffffff ;  /* 0xffffffff00047836 */ /* 0x020fe20000000000 */
[----:B--2---:R-:W-:Y:S01]  /*1bb80*/  SHF.R.S32.HI R8, RZ, 0x1f, R7 ;  /* 0x0000001fff087819 */ /* 0x004fe20000011407 */
[----:B------:R2:W-:Y:S04]  /*1bb90*/  @P0 STL [R1+0x10], R7 ;  /* 0x0000100701000387 */ /* 0x0005e80000100800 */
        /* <DEDUP_REMOVED lines=10> */
.L_x_3151:
[----:B-1----:R-:W3:Y:S01]  /*1bc40*/  LDL.LU R5, [R1+0x24] ;  /* 0x0000240001057983 */ /* 0x002ee20000300800 */
[----:B------:R-:W-:Y:S02]  /*1bc50*/  PLOP3.LUT P1, PT, PT, PT, PT, 0x8, 0x0 ;  /* 0x000000000000781c */ /* 0x000fe40003f2e170 */
[----:B--2---:R-:W-:Y:S01]  /*1bc60*/  ISETP.NE.AND P0, PT, R14, RZ, PT ;  /* 0x000000ff0e00720c */ /* 0x004fe20003f05270 */
[----:B------:R1:W-:Y:S04]  /*1bc70*/  STL [R1], R0 ;  /* 0x0000000001007387 */ /* 0x0003e80000100800 */
[----:B------:R1:W-:Y:S01]  /*1bc80*/  STL [R1+0xc], R4 ;  /* 0x00000c0401007387 */ /* 0x0003e20000100800 */
[----:B---3--:R-:W-:-:S05]  /*1bc90*/  LOP3.LUT R5, R5, 0xfffffffe, RZ, 0xc0, !PT ;  /* 0xfffffffe05057812 */ /* 0x008fca00078ec0ff */
[----:B------:R-:W-:-:S05]  /*1bca0*/  @P1 LOP3.LUT R5, R5, 0x1, RZ, 0xfc, !PT ;  /* 0x0000000105051812 */ /* 0x000fca00078efcff */
[----:B------:R1:W-:Y:S01]  /*1bcb0*/  STL [R1+0x24], R5 ;  /* 0x0000240501007387 */ /* 0x0003e20000100800 */
[----:B------:R-:W-:Y:S05]  /*1bcc0*/  @P0 BRA `(.L_x_2974) ;  /* 0x0000000400380947 */ /* 0x000fea0003800000 */
[----:B------:R-:W-:-:S03]  /*1bcd0*/  UMOV UR4, 0xffffffff ;  /* 0xffffffff00047882 */ /* 0x000fc60000000000 */
[----:B------:R-:W-:Y:S05]  /*1bce0*/  BRA.DIV UR4, `(.L_x_2975) ;  /* 0x0000006604a07947 */ /* 0x000fea000b800000 */
[----:B------:R-:W-:-:S13]  /*1bcf0*/  ELECT P6, URZ, PT ;  /* 0x00000000003f782f */ /* 0x000fda00038c0000 */
.L_x_3154:
[----:B------:R-:W-:Y:S05]  /*1bd00*/  @!P6 BRA `(.L_x_2974) ;  /* 0x000000040028e947 */ /* 0x000fea0003800000 */
[----:B------:R-:W-:-:S04]  /*1bd10*/  ISETP.NE.U32.AND P0, PT, R2, RZ, PT ;  /* 0x000000ff0200720c */ /* 0x000fc80003f05070 */
[----:B------:R-:W-:-:S13]  /*1bd20*/  ISETP.NE.AND.EX P0, PT, R3, RZ, PT, P0 ;  /* 0x000000ff0300720c */ /* 0x000fda0003f05300 */
[----:B------:R-:W-:Y:S05]  /*1bd30*/  @!P0 BRA `(.L_x_2976) ;  /* 0x0000000000548947 */ /* 0x000fea0003800000 */
[----:B------:R-:W2:Y:S01]  /*1bd40*/  LDC R6, c[0x0][0x43c] ;  /* 0x00010f00ff067b82 */ /* 0x000ea20000000800 */
[----:B------:R-:W-:Y:S01]  /*1bd50*/  MOV R9, R4 ;  /* 0x0000000400097202 */ /* 0x000fe20000000f00 */
[----:B------:R-:W-:-:S04]  /*1bd60*/  ULDC.64 UR4, c[0x0][0x428] ;  /* 0x00010a0000047ab9 */ /* 0x000fc80000000a00 */
[----:B-1----:R-:W-:Y:S01]  /*1bd70*/  IMAD.MOV.U32 R0, RZ, RZ, R9 ;  /* 0x000000ffff007224 */ /* 0x002fe200078e0009 */
[----:B--2---:R-:W-:-:S13]  /*1bd80*/  ISETP.NE.AND P0, PT, R6, 0x1, PT ;  /* 0x000000010600780c */ /* 0x004fda0003f05270 */
[----:B------:R-:W1:Y:S02]  /*1bd90*/  @P0 LDC.64 R4, c[0x0][0x440] ;  /* 0x00011000ff040b82 */ /* 0x000e640000000a00 */
[----:B-1----:R-:W-:-:S05]  /*1bda0*/  @P0 IMAD.HI.U32 R4, R9, R4, RZ ;  /* 0x0000000409040227 */ /* 0x002fca00078e00ff */
        /* <DEDUP_REMOVED lines=8> */
[----:B------:R-:W-:-:S03]  /*1be30*/  IMAD.WIDE.U32 R4, R7, UR4, R4 ;  /* 0x0000000407047c25 */ /* 0x000fc6000f8e0004 */
[----:B------:R-:W-:Y:S02]  /*1be40*/  LEA R2, P0, R4, R2, 0x2 ;  /* 0x0000000204027211 */ /* 0x000fe400078010ff */
[----:B------:R-:W-:-:S04]  /*1be50*/  IADD3 R0, R5, R0, RZ ;  /* 0x0000000005007210 */ /* 0x000fc80007ffe0ff */
[----:B------:R-:W-:-:S05]  /*1be60*/  LEA.HI.X R3, R4, R3, R0, 0x2, P0 ;  /* 0x0000000304037211 */ /* 0x000fca00000f1400 */
[----:B------:R-:W3:Y:S04]  /*1be70*/  LDG.E R0, desc[UR40][R2.64] ;  /* 0x0000002802007981 */ /* 0x000ee8000c1e1900 */
[----:B---3--:R2:W-:Y:S02]  /*1be80*/  STL [R1], R0 ;  /* 0x0000000001007387 */ /* 0x0085e40000100800 */
.L_x_2976:
[----:B------:R-:W3:Y:S04]  /*1be90*/  LDL R7, [R1+0x4] ;  /* 0x0000040001077983 */ /* 0x000ee80000100800 */
[----:B-12---:R-:W3:Y:S04]  /*1bea0*/  LDL R0, [R1+0x8] ;  /* 0x0000080001007983 */ /* 0x006ee80000100800 */
[----:B------:R-:W2:Y:S01]  /*1beb0*/  LDL R2, [R1+0x14] ;  /* 0x0000140001027983 */ /* 0x000ea20000100800 */
[----:B---3--:R-:W-:Y:S01]  /*1bec0*/  IMAD R0, R0, 0x8, R7 ;  /* 0x0000000800007824 */ /* 0x008fe200078e0207 */
[----:B--2---:R-:W-:-:S04]  /*1bed0*/  SHF.L.U32 R2, R2, 0x1f, RZ ;  /* 0x0000001f02027819 */ /* 0x004fc800000006ff */
[----:B------:R-:W1:Y:S02]  /*1bee0*/  SYNCS.PHASECHK.TRANS64.TRYWAIT P0, [R0+URZ+0x28840], R2 ;  /* 0x02884002000075a7 */ /* 0x000e64000800017f */
[----:B-1----:R-:W-:Y:S05]  /*1bef0*/  @!P0 BRA `(.L_x_2977) ;  /* 0x00000064003c8947 */ /* 0x002fea0003800000 */
.L_x_3155:
        /* <DEDUP_REMOVED lines=11> */
.L_x_2978:
[----:B------:R-:W2:Y:S04]  /*1bfb0*/  LDL R6, [R1+0x4] ;  /* 0x0000040001067983 */ /* 0x000ea80000100800 */
[----:B------:R-:W2:Y:S04]  /*1bfc0*/  LDL R5, [R1+0x8] ;  /* 0x0000080001057983 */ /* 0x000ea80000100800 */
[----:B------:R-:W3:Y:S04]  /*1bfd0*/  LDL R7, [R1+0xc] ;  /* 0x00000c0001077983 */ /* 0x000ee80000100800 */
[----:B------:R-:W4:Y:S04]  /*1bfe0*/  LDL R4, [R1+0x18] ;  /* 0x0000180001047983 */ /* 0x000f280000100800 */
[----:B------:R-:W5:Y:S04]  /*1bff0*/  LDL R3, [R1] ;  /* 0x0000000001037983 */ /* 0x000f680000100800 */
[----:B-1----:R-:W5:Y:S01]  /*1c000*/  LDL.LU R2, [R1+0x24] ;  /* 0x0000240001027983 */ /* 0x002f620000300800 */
[----:B------:R-:W-:-:S02]  /*1c010*/  R2UR UR9, R0 ;  /* 0x00000000000972ca */ /* 0x000fc400000e0000 */
[----:B------:R-:W-:Y:S01]  /*1c020*/  PLOP3.LUT P0, PT, PT, PT, PT, 0x80, 0x0 ;  /* 0x000000000000781c */ /* 0x000fe20003f0f070 */
[----:B------:R-:W-:Y:S01]  /*1c030*/  UIADD3 UR4, UP0, UR38, 0x370, URZ ;  /* 0x0000037026047890 */ /* 0x000fe2000ff1e03f */
[----:B------:R-:W-:Y:S01]  /*1c040*/  R2UR UR12, R18 ;  /* 0x00000000120c72ca */ /* 0x000fe200000e0000 */
[----:B------:R-:W-:Y:S01]  /*1c050*/  UMOV UR10, URZ ;  /* 0x0000003f000a7c82 */ /* 0x000fe20008000000 */
[----:B------:R-:W-:-:S07]  /*1c060*/  UMOV UR7, 0x14f00000 ;  /* 0x14f0000000077882 */ /* 0x000fce0000000000 */
[----:B------:R-:W-:Y:S01]  /*1c070*/  UIADD3 UR9, UR9, 0x28830, URZ ;  /* 0x0002883009097890 */ /* 0x000fe2000fffe03f */
[----:B------:R-:W-:Y:S01]  /*1c080*/  UMOV UR15, 0x40 ;  /* 0x00000040000f7882 */ /* 0x000fe20000000000 */
[----:B--2---:R-:W-:Y:S01]  /*1c090*/  IMAD R0, R5, 0x8000, R6 ;  /* 0x0000800005007824 */ /* 0x004fe200078e0206 */
[----:B---3--:R-:W-:-:S04]  /*1c0a0*/  R2UR UR11, R7 ;  /* 0x00000000070b72ca */ /* 0x008fc800000e0000 */
[----:B------:R-:W-:Y:S02]  /*1c0b0*/  R2UR UR6, R0 ;  /* 0x00000000000672ca */ /* 0x000fe400000e0000 */
[----:B----4-:R-:W-:Y:S02]  /*1c0c0*/  R2UR UR5, R4 ;  /* 0x00000000040572ca */ /* 0x010fe400000e0000 */
[----:B-----5:R-:W-:Y:S02]  /*1c0d0*/  R2UR UR13, R3 ;  /* 0x00000000030d72ca */ /* 0x020fe400000e0000 */
[----:B------:R-:W-:-:S07]  /*1c0e0*/  LOP3.LUT R2, R2, 0xfffffffe, RZ, 0xc0, !PT ;  /* 0xfffffffe02027812 */ /* 0x000fce00078ec0ff */
        /* <DEDUP_REMOVED lines=12> */
.L_x_2974:
[----:B--2---:R-:W2:Y:S04]  /*1c1b0*/  LDL R2, [R1+0x4] ;  /* 0x0000040001027983 */ /* 0x004ea80000100800 */
[----:B------:R-:W3:Y:S04]  /*1c1c0*/  LDL.LU R3, [R1+0x38] ;  /* 0x0000380001037983 */ /* 0x000ee80000300800 */
[----:B-1----:R-:W4:Y:S04]  /*1c1d0*/  LDL.LU R5, [R1+0x30] ;  /* 0x0000300001057983 */ /* 0x002f280000300800 */
[----:B------:R-:W5:Y:S01]  /*1c1e0*/  LDL.LU R4, [R1+0x40] ;  /* 0x0000400001047983 */ /* 0x000f620000300800 */
[----:B------:R-:W-:Y:S05]  /*1c1f0*/  WARPSYNC.ALL ;  /* 0x0000000000007948 */ /* 0x000fea0003800000 */
[----:B------:R-:W-:Y:S01]  /*1c200*/  ULDC.64 UR4, c[0x0][0x298] ;  /* 0x0000a60000047ab9 */ /* 0x000fe20000000a00 */
[----:B------:R-:W-:Y:S01]  /*1c210*/  ULDC.64 UR6, c[0x0][0xa00] ;  /* 0x0002800000067ab9 */ /* 0x000fe20000000a00 */
[----:B------:R-:W-:Y:S01]  /*1c220*/  BSSY B6, `(.L_x_2979) ;  /* 0x0000024000067945 */ /* 0x000fe20003800000 */
[----:B------:R-:W-:Y:S01]  /*1c230*/  BAR.SYNC.DEFER_BLOCKING 0x8, 0x180 ;  /* 0x0206000000007b1d */ /* 0x000fe20000010000 */
[----:B------:R-:W-:-:S04]  /*1c240*/  ISETP.NE.U32.AND P0, PT, RZ, UR6, PT ;  /* 0x00000006ff007c0c */ /* 0x000fc8000bf05070 */
[----:B------:R-:W-:Y:S02]  /*1c250*/  ISETP.NE.AND.EX P0, PT, RZ, UR7, PT, P0 ;  /* 0x00000007ff007c0c */ /* 0x000fe4000bf05300 */
[----:B--2---:R-:W-:Y:S02]  /*1c260*/  IADD3 R2, R2, 0x10400, RZ ;  /* 0x0001040002027810 */ /* 0x004fe40007ffe0ff */
[----:B---3--:R-:W-:Y:S02]  /*1c270*/  SHF.R.S32.HI R0, RZ, 0x1f, R3 ;  /* 0x0000001fff007819 */ /* 0x008fe40000011403 */
        /* <DEDUP_REMOVED lines=30> */
.L_x_2980:
[----:B------:R-:W-:Y:S05]  /*1c460*/  BSYNC B6 ;  /* 0x0000000000067941 */ /* 0x000fea0003800000 */
.L_x_2979:
[----:B------:R-:W3:Y:S01]  /*1c470*/  LDL.LU R6, [R1+0x38] ;  /* 0x0000380001067983 */ /* 0x000ee20000300800 */
[----:B------:R-:W-:Y:S01]  /*1c480*/  ULDC.64 UR4, c[0x0][0x2d8] ;  /* 0x0000b60000047ab9 */ /* 0x000fe20000000a00 */
[----:B------:R-:W1:Y:S01]  /*1c490*/  LDC R7, c[0x0][0x448] ;  /* 0x00011200ff077b82 */ /* 0x000e620000000800 */
[----:B------:R-:W-:Y:S01]  /*1c4a0*/  ULDC.64 UR6, c[0x0][0x280] ;  /* 0x0000a00000067ab9 */ /* 0x000fe20000000a00 */
[----:B--2---:R-:W3:Y:S04]  /*1c4b0*/  LDL.LU.64 R2, [R1+0x48] ;  /* 0x0000480001027983 */ /* 0x004ee80000300a00 */
[----:B------:R-:W2:Y:S04]  /*1c4c0*/  LDL.LU R0, [R1+0x40] ;  /* 0x0000400001007983 */ /* 0x000ea80000300800 */
[----:B------:R-:W4:Y:S04]  /*1c4d0*/  LDL.LU R4, [R1+0x54] ;  /* 0x0000540001047983 */ /* 0x000f280000300800 */
[----:B------:R-:W4:Y:S01]  /*1c4e0*/  LDL.LU R5, [R1+0x30] ;  /* 0x0000300001057983 */ /* 0x000f220000300800 */
[----:B------:R-:W0:Y:S03]  /*1c4f0*/  S2R R8, SR_TID.X ;  /* 0x0000000000087919 */ /* 0x000e260000002100 */
[----:B------:R0:W5:Y:S01]  /*1c500*/  LDL R10, [R1+0x3c] ;  /* 0x00003c00010a7983 */ /* 0x0001620000100800 */
[----:B-1----:R-:W-:Y:S01]  /*1c510*/  ISETP.NE.AND P0, PT, R7, 0x1, PT ;  /* 0x000000010700780c */ /* 0x002fe20003f05270 */
[----:B0-----:R-:W-:-:S05]  /*1c520*/  IMAD.SHL.U32 R8, R8, 0x8, RZ ;  /* 0x0000000808087824 */ /* 0x001fca00078e00ff */
[----:B------:R-:W-:-:S04]  /*1c530*/  LOP3.LUT R8, R8, 0x38, RZ, 0xc0, !PT ;  /* 0x0000003808087812 */ /* 0x000fc800078ec0ff */
[----:B------:R-:W-:Y:S01]  /*1c540*/  LOP3.LUT R8, R8, 0x40, RZ, 0xfc, !PT ;  /* 0x0000004008087812 */ /* 0x000fe200078efcff */
[----:B---3--:R-:W-:Y:S02]  /*1c550*/  IMAD.MOV.U32 R3, RZ, RZ, R6 ;  /* 0x000000ffff037224 */ /* 0x008fe400078e0006 */
[----:B------:R-:W0:Y:S01]  /*1c560*/  @P0 LDC R6, c[0x0][0x450] ;  /* 0x00011400ff060b82 */ /* 0x000e220000000800 */
[----:B--2---:R-:W-:Y:S02]  /*1c570*/  IMAD R0, R0, UR4, RZ ;  /* 0x0000000400007c24 */ /* 0x004fe4000f8e02ff */
[----:B------:R-:W-:-:S04]  /*1c580*/  IMAD.WIDE.U32 R2, R18, UR4, R2 ;  /* 0x0000000412027c25 */ /* 0x000fc8000f8e0002 */
[----:B------:R-:W-:Y:S01]  /*1c590*/  IMAD R0, R18, UR5, R0 ;  /* 0x0000000512007c24 */ /* 0x000fe2000f8e0200 */
[----:B------:R-:W-:-:S04]  /*1c5a0*/  ULDC.64 UR4, c[0x0][0x2e0] ;  /* 0x0000b80000047ab9 */ /* 0x000fc80000000a00 */
[----:B------:R-:W-:Y:S01]  /*1c5b0*/  IADD3 R3, R3, R0, RZ ;  /* 0x0000000003037210 */ /* 0x000fe20007ffe0ff */
[----:B----4-:R-:W-:Y:S02]  /*1c5c0*/  IMAD R0, R4, UR4, RZ ;  /* 0x0000000404007c24 */ /* 0x010fe4000f8e02ff */
[----:B------:R-:W1:Y:S02]  /*1c5d0*/  S2R R4, SR_TID.X ;  /* 0x0000000000047919 */ /* 0x000e640000002100 */
[C---:B------:R-:W-:Y:S02]  /*1c5e0*/  IMAD R0, R5.reuse, UR5, R0 ;  /* 0x0000000505007c24 */ /* 0x040fe4000f8e0200 */
[----:B------:R-:W-:Y:S01]  /*1c5f0*/  IMAD.WIDE.U32 R2, R5, UR4, R2 ;  /* 0x0000000405027c25 */ /* 0x000fe2000f8e0002 */
[----:B------:R-:W-:-:S03]  /*1c600*/  ULDC.64 UR4, c[0x0][0x2d0] ;  /* 0x0000b40000047ab9 */ /* 0x000fc60000000a00 */
[----:B------:R-:W-:Y:S01]  /*1c610*/  IMAD.IADD R3, R3, 0x1, R0 ;  /* 0x0000000103037824 */ /* 0x000fe200078e0200 */
[----:B-1----:R-:W-:-:S04]  /*1c620*/  LOP3.LUT R4, R4, 0x7f, RZ, 0xc0, !PT ;  /* 0x0000007f04047812 */ /* 0x002fc800078ec0ff */
[----:B------:R-:W-:Y:S02]  /*1c630*/  SHF.R.U32.HI R5, RZ, 0x3, R4 ;  /* 0x00000003ff057819 */ /* 0x000fe40000011604 */
[----:B------:R-:W1:Y:S02]  /*1c640*/  S2R R4, SR_TID.X ;  /* 0x0000000000047919 */ /* 0x000e640000002100 */
[----:B-1----:R-:W-:-:S05]  /*1c650*/  IMAD.SHL.U32 R4, R4, 0x10, RZ ;  /* 0x0000001004047824 */ /* 0x002fca00078e00ff */
[----:B------:R-:W-:Y:S02]  /*1c660*/  LOP3.LUT R4, R5, 0x70, R4, 0xf8, !PT ;  /* 0x0000007005047812 */ /* 0x000fe400078ef804 */
[----:B------:R-:W1:Y:S03]  /*1c670*/  @P0 LDC R5, c[0x0][0x44c] ;  /* 0x00011300ff050b82 */ /* 0x000e660000000800 */
[----:B------:R-:W-:-:S05]  /*1c680*/  IMAD R4, R17, 0x80, R4 ;  /* 0x0000008011047824 */ /* 0x000fca00078e0204 */
[----:B------:R-:W-:Y:S01]  /*1c690*/  MOV R0, R4 ;  /* 0x0000000400007202 */ /* 0x000fe20000000f00 */
[----:B-1----:R-:W-:-:S05]  /*1c6a0*/  @P0 IMAD.HI.U32 R5, R4, R5, RZ ;  /* 0x0000000504050227 */ /* 0x002fca00078e00ff */
[----:B0-----:R-:W-:-:S05]  /*1c6b0*/  @P0 SHF.R.U32.HI R0, RZ, R6, R5 ;  /* 0x00000006ff000219 */ /* 0x001fca0000011605 */
        /* <DEDUP_REMOVED lines=18> */
[----:B------:R-:W-:Y:S02]  /*1c7e0*/  LEA.HI.X R2, R4, UR7, R2, 0x1, P2 ;  /* 0x0000000704027c11 */ /* 0x000fe400090f0c02 */
[----:B-1----:R-:W-:-:S04]  /*1c7f0*/  SHF.L.U32 R9, R9, 0x3, RZ ;  /* 0x0000000309097819 */ /* 0x002fc800000006ff */
[----:B------:R-:W-:-:S04]  /*1c800*/  LOP3.LUT R9, R9, 0x38, RZ, 0xc0, !PT ;  /* 0x0000003809097812 */ /* 0x000fc800078ec0ff */
[----:B------:R-:W-:Y:S01]  /*1c810*/  ISETP.GE.AND P0, PT, R9, UR4, PT ;  /* 0x0000000409007c0c */ /* 0x000fe2000bf06270 */
[----:B------:R-:W-:-:S03]  /*1c820*/  UMOV UR4, 0xffffffff ;  /* 0xffffffff00047882 */ /* 0x000fc60000000000 */
[----:B0-----:R-:W-:Y:S09]  /*1c830*/  BRA.DIV UR4, `(.L_x_2981) ;  /* 0x0000005e04007947 */ /* 0x001ff2000b800000 */
[----:B------:R-:W0:Y:S01]  /*1c840*/  S2R R5, SR_TID.X ;  /* 0x0000000000057919 */ /* 0x000e220000002100 */
[----:B-----5:R-:W-:Y:S01]  /*1c850*/  IMAD R0, R10, R7, RZ ;  /* 0x000000070a007224 */ /* 0x020fe200078e02ff */
[----:B------:R-:W-:Y:S04]  /*1c860*/  SHFL.IDX PT, R6, R3, 0x1, 0x181f ;  /* 0x00381f0003067f89 */ /* 0x000fe800000e0000 */
[----:B------:R-:W-:Y:S01]  /*1c870*/  SHFL.IDX PT, R7, R2, 0x1, 0x181f ;  /* 0x00381f0002077f89 */ /* 0x000fe200000e0000 */
[----:B0-----:R-:W-:-:S04]  /*1c880*/  LOP3.LUT R5, R5, 0x7f, RZ, 0xc0, !PT ;  /* 0x0000007f05057812 */ /* 0x001fc800078ec0ff */
[----:B------:R-:W-:-:S05]  /*1c890*/  SHF.R.U32.HI R5, RZ, 0x3, R5 ;  /* 0x00000003ff057819 */ /* 0x000fca0000011605 */
[----:B------:R-:W-:Y:S02]  /*1c8a0*/  IMAD R17, R17, 0x80, R5 ;  /* 0x0000008011117824 */ /* 0x000fe400078e0205 */
[----:B------:R-:W0:Y:S02]  /*1c8b0*/  SHFL.IDX PT, R5, R3, RZ, 0x181f ;  /* 0x00181fff03057589 */ /* 0x000e2400000e0000 */
[C---:B------:R-:W-:Y:S01]  /*1c8c0*/  VIADD R4, R17.reuse, 0x10 ;  /* 0x0000001011047836 */ /* 0x040fe20000000000 */
[----:B------:R-:W-:-:S04]  /*1c8d0*/  ISETP.GE.AND P4, PT, R17, R0, PT ;  /* 0x000000001100720c */ /* 0x000fc80003f86270 */
[----:B------:R-:W-:Y:S02]  /*1c8e0*/  ISETP.GE.AND P2, PT, R4, R0, PT ;  /* 0x000000000400720c */ /* 0x000fe40003f46270 */
[----:B------:R-:W1:Y:S07]  /*1c8f0*/  SHFL.IDX PT, R4, R2, RZ, 0x181f ;  /* 0x00181fff02047589 */ /* 0x000e6e00000e0000 */
[----:B0-----:R-:W-:-:S04]  /*1c900*/  @!P4 LEA R5, P3, R9, R5, 0x1 ;  /* 0x000000050905c211 */ /* 0x001fc800078608ff */
[----:B-1----:R-:W-:-:S04]  /*1c910*/  @!P4 IADD3.X R4, RZ, R4, RZ, P3, !PT ;  /* 0x00000004ff04c210 */ /* 0x002fc80001ffe4ff */
[----:B------:R-:W-:-:S04]  /*1c920*/  @!P4 LOP3.LUT R5, R5, R4, RZ, 0x3c, !PT ;  /* 0x000000040505c212 */ /* 0x000fc800078e3cff */
[----:B------:R-:W-:-:S04]  /*1c930*/  @!P4 LOP3.LUT R4, R5, R4, RZ, 0x3c, !PT ;  /* 0x000000040504c212 */ /* 0x000fc800078e3cff */
[----:B------:R-:W-:-:S05]  /*1c940*/  @!P4 LOP3.LUT R5, R5, R4, RZ, 0x3c, !PT ;  /* 0x000000040505c212 */ /* 0x000fca00078e3cff */
[----:B------:R-:W-:Y:S04]  /*1c950*/  @!P4 LDGSTS.E.BYPASS.LTC128B.128 [R8+0x10400], desc[UR40][R4.64], !P0 ;  /* 0x104000000408cfae */ /* 0x000fe8000c101d68 */
[----:B------:R0:W-:Y:S02]  /*1c960*/  @!P4 LDGSTS.E.BYPASS.LTC128B.128 [R8+0x14400], desc[UR40][R4.64+0x80], !P1 ;  /* 0x144000800408cfae */ /* 0x0001e4000c901d68 */
[----:B0-----:R-:W-:Y:S02]  /*1c970*/  @!P2 LEA R5, P3, R9, R6, 0x1 ;  /* 0x000000060905a211 */ /* 0x001fe400078608ff */
[----:B------:R-:W-:Y:S03]  /*1c980*/  SHFL.IDX PT, R6, R2, 0x2, 0x181f ;  /* 0x00581f0002067f89 */ /* 0x000fe600000e0000 */
[----:B------:R-:W-:-:S05]  /*1c990*/  @!P2 IMAD.X R4, RZ, RZ, R7, P3 ;  /* 0x000000ffff04a224 */ /* 0x000fca00018e0607 */
[----:B------:R-:W-:-:S04]  /*1c9a0*/  @!P2 LOP3.LUT R5, R5, R4, RZ, 0x3c, !PT ;  /* 0x000000040505a212 */ /* 0x000fc800078e3cff */
[----:B------:R-:W-:-:S04]  /*1c9b0*/  @!P2 LOP3.LUT R4, R5, R4, RZ, 0x3c, !PT ;  /* 0x000000040504a212 */ /* 0x000fc800078e3cff */
[----:B------:R-:W-:-:S05]  /*1c9c0*/  @!P2 LOP3.LUT R5, R5, R4, RZ, 0x3c, !PT ;  /* 0x000000040505a212 */ /* 0x000fca00078e3cff */
[----:B------:R-:W-:Y:S04]  /*1c9d0*/  @!P2 LDGSTS.E.BYPASS.LTC128B.128 [R8+0x10c00], desc[UR40][R4.64], !P0 ;  /* 0x10c000000408afae */ /* 0x000fe8000c101d68 */
[----:B------:R0:W-:Y:S02]  /*1c9e0*/  @!P2 LDGSTS.E.BYPASS.LTC128B.128 [R8+0x14c00], desc[UR40][R4.64+0x80], !P1 ;  /* 0x14c000800408afae */ /* 0x0001e4000c901d68 */
[----:B0-----:R-:W-:-:S05]  /*1c9f0*/  VIADD R4, R17, 0x20 ;  /* 0x0000002011047836 */ /* 0x001fca0000000000 */
[----:B------:R-:W-:Y:S02]  /*1ca00*/  ISETP.GE.AND P2, PT, R4, R0, PT ;  /* 0x000000000400720c */ /* 0x000fe40003f46270 */
[----:B------:R-:W0:Y:S11]  /*1ca10*/  SHFL.IDX PT, R4, R3, 0x2, 0x181f ;  /* 0x00581f0003047f89 */ /* 0x000e3600000e0000 */
[----:B0-----:R-:W-:-:S05]  /*1ca20*/  @!P2 LEA R5, P3, R9, R4, 0x1 ;  /* 0x000000040905a211 */ /* 0x001fca00078608ff */
[----:B------:R-:W-:Y:S02]  /*1ca30*/  @!P2 IMAD.X R4, RZ, RZ, R6, P3 ;  /* 0x000000ffff04a224 */ /* 0x000fe400018e0606 */
[----:B------:R-:W-:Y:S03]  /*1ca40*/  SHFL.IDX PT, R6, R2, 0x3, 0x181f ;  /* 0x00781f0002067f89 */ /* 0x000fe600000e0000 */
[----:B------:R-:W-:-:S04]  /*1ca50*/  @!P2 LOP3.LUT R5, R5, R4, RZ, 0x3c, !PT ;  /* 0x000000040505a212 */ /* 0x000fc800078e3cff */
[----:B------:R-:W-:-:S04]  /*1ca60*/  @!P2 LOP3.LUT R4, R5, R4, RZ, 0x3c, !PT ;  /* 0x000000040504a212 */ /* 0x000fc800078e3cff */
[----:B------:R-:W-:-:S05]  /*1ca70*/  @!P2 LOP3.LUT R5, R5, R4, RZ, 0x3c, !PT ;  /* 0x000000040505a212 */ /* 0x000fca00078e3cff */
[----:B------:R-:W-:Y:S04]  /*1ca80*/  @!P2 LDGSTS.E.BYPASS.LTC128B.128 [R8+0x11400], desc[UR40][R4.64], !P0 ;  /* 0x114000000408afae */ /* 0x000fe8000c101d68 */
[----:B------:R0:W-:Y:S02]  /*1ca90*/  @!P2 LDGSTS.E.BYPASS.LTC128B.128 [R8+0x15400], desc[UR40][R4.64+0x80], !P1 ;  /* 0x154000800408afae */ /* 0x0001e4000c901d68 */
[----:B0-----:R-:W-:-:S04]  /*1caa0*/  IADD3 R4, R17, 0x30, RZ ;  /* 0x0000003011047810 */ /* 0x001fc80007ffe0ff */
        /* <DEDUP_REMOVED lines=34> */
[----:B------:R-:W0:Y:S04]  /*1ccd0*/  SHFL.IDX PT, R4, R3, 0x6, 0x181f ;  /* 0x00d81f0003047f89 */ /* 0x000e2800000e0000 */
[----:B------:R-:W1:Y:S07]  /*1cce0*/  SHFL.IDX PT, R3, R3, 0x7, 0x181f ;  /* 0x00f81f0003037f89 */ /* 0x000e6e00000e0000 */
[----:B0-----:R-:W-:-:S05]  /*1ccf0*/  @!P2 LEA R5, P3, R9, R4, 0x1 ;  /* 0x000000040905a211 */ /* 0x001fca00078608ff */
[----:B------:R-:W-:-:S05]  /*1cd00*/  @!P2 IMAD.X R4, RZ, RZ, R6, P3 ;  /* 0x000000ffff04a224 */ /* 0x000fca00018e0606 */
[----:B------:R-:W-:-:S04]  /*1cd10*/  @!P2 LOP3.LUT R5, R5, R4, RZ, 0x3c, !PT ;  /* 0x000000040505a212 */ /* 0x000fc800078e3cff */
[----:B------:R-:W-:-:S04]  /*1cd20*/  @!P2 LOP3.LUT R4, R5, R4, RZ, 0x3c, !PT ;  /* 0x000000040504a212 */ /* 0x000fc800078e3cff */
[----:B------:R-:W-:-:S05]  /*1cd30*/  @!P2 LOP3.LUT R5, R5, R4, RZ, 0x3c, !PT ;  /* 0x000000040505a212 */ /* 0x000fca00078e3cff */
[----:B------:R-:W-:Y:S04]  /*1cd40*/  @!P2 LDGSTS.E.BYPASS.LTC128B.128 [R8+0x13400], desc[UR40][R4.64], !P0 ;  /* 0x134000000408afae */ /* 0x000fe8000c101d68 */
[----:B------:R0:W-:Y:S04]  /*1cd50*/  @!P2 LDGSTS.E.BYPASS.LTC128B.128 [R8+0x17400], desc[UR40][R4.64+0x80], !P1 ;  /* 0x174000800408afae */ /* 0x0001e8000c901d68 */
[----:B01----:R0:W2:Y:S02]  /*1cd60*/  SHFL.IDX PT, R4, R2, 0x7, 0x181f ;  /* 0x00f81f0002047f89 */ /* 0x0030a400000e0000 */
.L_x_3172:
[----:B------:R-:W-:Y:S01]  /*1cd70*/  IADD3 R17, R17, 0x70, RZ ;  /* 0x0000007011117810 */ /* 0x000fe20007ffe0ff */
[----:B------:R-:W-:Y:S03]  /*1cd80*/  BSSY B0, `(.L_x_2982) ;  /* 0x000000a000007945 */ /* 0x000fe60003800000 */
[----:B------:R-:W-:-:S13]  /*1cd90*/  ISETP.GE.AND P2, PT, R17, R0, PT ;  /* 0x000000001100720c */ /* 0x000fda0003f46270 */
[----:B------:R-:W-:Y:S05]  /*1cda0*/  @P2 BRA `(.L_x_2983) ;  /* 0x00000000001c2947 */ /* 0x000fea0003800000 */
[----:B0-----:R-:W-:-:S05]  /*1cdb0*/  LEA R2, P2, R9, R3, 0x1 ;  /* 0x0000000309027211 */ /* 0x001fca00078408ff */
[----:B--2---:R-:W-:-:S05]  /*1cdc0*/  IMAD.X R3, RZ, RZ, R4, P2 ;  /* 0x000000ffff037224 */ /* 0x004fca00010e0604 */
[----:B------:R-:W-:Y:S01]  /*1cdd0*/  @!PT LDS RZ, [RZ] ;  /* 0x00000000fffff984 */ /* 0x000fe20000000800 */
[----:B------:R-:W-:Y:S01]  /*1cde0*/  @!PT LDS RZ, [RZ] ;  /* 0x00000000fffff984 */ /* 0x000fe20000000800 */
[----:B------:R-:W-:Y:S01]  /*1cdf0*/  @!PT LDS RZ, [RZ] ;  /* 0x00000000fffff984 */ /* 0x000fe20000000800 */
[----:B------:R1:W-:Y:S04]  /*1ce00*/  LDGSTS.E.BYPASS.LTC128B.128 [R8+0x13c00], desc[UR40][R2.64], !P0 ;  /* 0x13c0000002087fae */ /* 0x0003e8000c101d68 */
[----:B------:R1:W-:Y:S02]  /*1ce10*/  LDGSTS.E.BYPASS.LTC128B.128 [R8+0x17c00], desc[UR40][R2.64+0x80], !P1 ;  /* 0x17c0008002087fae */ /* 0x0003e4000c901d68 */
.L_x_2983:
[----:B------:R-:W-:Y:S05]  /*1ce20*/  BSYNC B0 ;  /* 0x0000000000007941 */ /* 0x000fea0003800000 */
.L_x_2982:
[----:B-1----:R-:W3:Y:S01]  /*1ce30*/  LDL R8, [R1+0x4] ;  /* 0x0000040001087983 */ /* 0x002ee20000100800 */
[----:B------:R-:W-:Y:S01]  /*1ce40*/  PLOP3.LUT P0, PT, PT, PT, PT, 0x80, 0x0 ;  /* 0x000000000000781c */ /* 0x000fe20003f0f070 */
[----:B------:R-:W-:Y:S01]  /*1ce50*/  NOP ;  /* 0x0000000000007918 */ /* 0x000fe20000000000 */
[----:B---3--:R-:W-:-:S11]  /*1ce60*/  VIADD R10, R8, 0x28800 ;  /* 0x00028800080a7836 */ /* 0x008fd60000000000 */
.L_x_2984:
[----:B0-----:R-:W3:Y:S01]  /*1ce70*/  LDL R2, [R1+0x4] ;  /* 0x0000040001027983 */ /* 0x001ee20000100800 */
[----:B------:R-:W-:Y:S02]  /*1ce80*/  PLOP3.LUT P1, PT, P1, P0, PT, 0xa2, 0x0 ;  /* 0x000000000000781c */ /* 0x000fe40000f21472 */
[----:B---3--:R-:W-:-:S08]  /*1ce90*/  @P0 R2UR P1, UR4, R2 ;  /* 0x00000000020402ca */ /* 0x008fd00000020000 */
[----:B------:R-:W-:-:S05]  /*1cea0*/  @P0 PLOP3.LUT P0, PT, P1, PT, PT, 0x80, 0x0 ;  /* 0x000000000000081c */ /* 0x000fca0000f0f070 */
[----:B------:R-:W-:Y:S01]  /*1ceb0*/  @!P1 SYNCS.ARRIVE.TRANS64.RED.A0T1 RZ, [UR4+0x28800], RZ ;  /* 0x028800ffffff99a7 */ /* 0x000fe20008200404 */
[----:B------:R-:W-:Y:S07]  /*1cec0*/  @!P1 ARRIVES.LDGSTSBAR.64.TRANSCNT [UR4+0x28800] ;  /* 0x02880000ff0099b0 */ /* 0x000fee0008000a84 */
[----:B------:R-:W-:Y:S05]  /*1ced0*/  @P0 BRA.U.ANY `(.L_x_2984) ;  /* 0xfffffffd00e40947 */ /* 0x000fea000393ffff */
[----:B------:R-:W3:Y:S02]  /*1cee0*/  LDL.LU R3, [R1+0x50] ;  /* 0x0000500001037983 */ /* 0x000ee40000300800 */
[----:B---3--:R-:W-:-:S05]  /*1cef0*/  VIADD R3, R3, 0x1 ;  /* 0x0000000103037836 */ /* 0x008fca0000000000 */
        /* <DEDUP_REMOVED lines=10> */
.L_x_3173:
[----:B------:R-:W-:Y:S05]  /*1cfa0*/  BSYNC B0 ;  /* 0x0000000000007941 */ /* 0x000fea0003800000 */
.L_x_2985:
[----:B0-----:R-:W3:Y:S01]  /*1cfb0*/  LDL R2, [R1+0x34] ;  /* 0x0000340001027983 */ /* 0x001ee20000100800 */
[----:B------:R-:W-:Y:S01]  /*1cfc0*/  BSSY B0, `(.L_x_2987) ;  /* 0x00001f2000007945 */ /* 0x000fe20003800000 */
[----:B---3--:R-:W-:-:S13]  /*1cfd0*/  ISETP.GE.AND P0, PT, R2, 0x2, PT ;  /* 0x000000020200780c */ /* 0x008fda0003f06270 */
[----:B------:R-:W-:Y:S05]  /*1cfe0*/  @!P0 BRA `(.L_x_2988) ;  /* 0x0000001c00bc8947 */ /* 0x000fea0003800000 */
[C---:B------:R-:W-:Y:S01]  /*1cff0*/  LOP3.LUT R0, R2.reuse, 0x1, RZ, 0xc0, !PT ;  /* 0x0000000102007812 */ /* 0x040fe200078ec0ff */
[----:B------:R-:W-:Y:S01]  /*1d000*/  VIADD R2, R2, 0xfffffffe ;  /* 0xfffffffe02027836 */ /* 0x000fe20000000000 */
[----:B------:R-:W-:Y:S02]  /*1d010*/  BSSY B2, `(.L_x_2989) ;  /* 0x00000aa000027945 */ /* 0x000fe40003800000 */
[----:B------:R-:W-:Y:S01]  /*1d020*/  ISETP.NE.U32.AND P0, PT, R0, 0x1, PT ;  /* 0x000000010000780c */ /* 0x000fe20003f05070 */
[----:B------:R-:W-:-:S12]  /*1d030*/  IMAD.MOV.U32 R0, RZ, RZ, R2 ;  /* 0x000000ffff007224 */ /* 0x000fd800078e0002 */
[----:B------:R-:W-:Y:S05]  /*1d040*/  @!P0 BRA `(.L_x_2990) ;  /* 0x0000000800988947 */ /* 0x000fea0003800000 */
        /* <DEDUP_REMOVED lines=14> */
[----:B------:R-:W-:Y:S02]  /*1d130*/  ISETP.NE.AND.EX P0, PT, RZ, UR5, PT, P0 ;  /* 0x00000005ff007c0c */ /* 0x000fe4000bf05300 */
[----:B------:R-:W-:-:S11]  /*1d140*/  MOV R6, R2 ;  /* 0x0000000200067202 */ /* 0x000fd60000000f00 */
        /* <DEDUP_REMOVED lines=11> */
[--C-:B------:R-:W-:Y:S02]  /*1d200*/  IMAD.MOV R6, RZ, RZ, -R0.reuse ;  /* 0x000000ffff067224 */ /* 0x100fe400078e0a00 */
[----:B------:R-:W-:Y:S02]  /*1d210*/  IMAD.MOV.U32 R4, RZ, RZ, R0 ;  /* 0x000000ffff047224 */ /* 0x000fe400078e0000 */
[----:B------:R-:W-:Y:S02]  /*1d220*/  IMAD R6, R3, R6, R2 ;  /* 0x0000000603067224 */ /* 0x000fe400078e0202 */
[----:B--2---:R-:W-:-:S04]  /*1d230*/  IMAD R3, R9, UR6, RZ ;  /* 0x0000000609037c24 */ /* 0x004fc8000f8e02ff */
[C---:B---3--:R-:W-:Y:S02]  /*1d240*/  IMAD R3, R8.reuse, UR7, R3 ;  /* 0x0000000708037c24 */ /* 0x048fe4000f8e0203 */
[----:B------:R-:W-:-:S05]  /*1d250*/  IMAD.WIDE.U32 R4, R8, UR6, R4 ;  /* 0x0000000608047c25 */ /* 0x000fca000f8e0004 */
[----:B------:R-:W-:Y:S02]  /*1d260*/  IADD3 R0, R3, R5, RZ ;  /* 0x0000000503007210 */ /* 0x000fe40007ffe0ff */
[----:B------:R-:W-:-:S04]  /*1d270*/  LEA R8, P0, R4, UR4, 0x2 ;  /* 0x0000000404087c11 */ /* 0x000fc8000f8010ff */
[----:B------:R-:W-:-:S05]  /*1d280*/  LEA.HI.X R9, R4, UR5, R0, 0x2, P0 ;  /* 0x0000000504097c11 */ /* 0x000fca00080f1400 */
[----:B------:R0:W5:Y:S04]  /*1d290*/  LDG.E R4, desc[UR40][R8.64] ;  /* 0x0000002808047981 */ /* 0x000168000c1e1900 */
.L_x_2993:
[----:B------:R-:W2:Y:S01]  /*1d2a0*/  LDL R0, [R1+0x4] ;  /* 0x0000040001007983 */ /* 0x000ea20000100800 */
[----:B------:R-:W-:Y:S01]  /*1d2b0*/  BSSY B3, `(.L_x_2994) ;  /* 0x0000005000037945 */ /* 0x000fe20003800000 */
[----:B--2---:R-:W-:Y:S01]  /*1d2c0*/  IMAD R3, R7, 0x8, R0 ;  /* 0x0000000807037824 */ /* 0x004fe200078e0200 */
[----:B------:R-:W-:-:S04]  /*1d2d0*/  SHF.L.U32 R0, R11, 0x1f, RZ ;  /* 0x0000001f0b007819 */ /* 0x000fc800000006ff */
[----:B------:R-:W1:Y:S02]  /*1d2e0*/  SYNCS.PHASECHK.TRANS64.TRYWAIT P0, [R3+URZ+0x28840], R0 ;  /* 0x02884000030075a7 */ /* 0x000e64000800017f */
[----:B-1----:R-:W-:Y:S05]  /*1d2f0*/  @!P0 BRA `(.L_x_2995) ;  /* 0x0000005c00348947 */ /* 0x002fea0003800000 */
.L_x_3174:
[----:B------:R-:W-:Y:S05]  /*1d300*/  BSYNC B3 ;  /* 0x0000000000037941 */ /* 0x000fea0003800000 */
.L_x_2994:
        /* <DEDUP_REMOVED lines=12> */
.L_x_2997:
[----:B------:R-:W-:Y:S05]  /*1d3d0*/  BSYNC B3 ;  /* 0x0000000000037941 */ /* 0x000fea0003800000 */
.L_x_2996:
[----:B------:R-:W2:Y:S04]  /*1d3e0*/  LDL R5, [R1+0x4] ;  /* 0x0000040001057983 */ /* 0x000ea80000100800 */
[----:B-1----:R-:W3:Y:S01]  /*1d3f0*/  LDL R0, [R1+0x18] ;  /* 0x0000180001007983 */ /* 0x002ee20000100800 */
[----:B0-----:R-:W-:Y:S01]  /*1d400*/  IMAD.MOV.U32 R9, RZ, RZ, RZ ;  /* 0x000000ffff097224 */ /* 0x001fe200078e00ff */
[----:B------:R-:W-:Y:S01]  /*1d410*/  UIADD3 UR4, UP0, UR38, 0x370, URZ ;  /* 0x0000037026047890 */ /* 0x000fe2000ff1e03f */
[----:B------:R-:W-:Y:S01]  /*1d420*/  PLOP3.LUT P0, PT, PT, PT, PT, 0x80, 0x0 ;  /* 0x000000000000781c */ /* 0x000fe20003f0f070 */
[----:B------:R-:W-:Y:S01]  /*1d430*/  VIADD R3, R3, 0x28830 ;  /* 0x0002883003037836 */ /* 0x000fe20000000000 */
[----:B------:R-:W-:Y:S01]  /*1d440*/  UMOV UR6, 0x0 ;  /* 0x0000000000067882 */ /* 0x000fe20000000000 */
[----:B------:R-:W-:Y:S01]  /*1d450*/  R2UR UR10, R9 ;  /* 0x00000000090a72ca */ /* 0x000fe200000e0000 */
[----:B------:R-:W-:Y:S01]  /*1d460*/  UIADD3.X UR5, URZ, UR39, URZ, UP0, !UPT ;  /* 0x000000273f057290 */ /* 0x000fe200087fe43f */
[----:B------:R-:W-:Y:S01]  /*1d470*/  UMOV UR7, 0x14f00000 ;  /* 0x14f0000000077882 */ /* 0x000fe20000000000 */
[----:B--2---:R-:W-:Y:S01]  /*1d480*/  LEA R8, R7, R5, 0xf ;  /* 0x0000000507087211 */ /* 0x004fe200078e78ff */
[----:B---3--:R-:W-:-:S04]  /*1d490*/  IMAD R0, R6, 0x80, R0 ;  /* 0x0000008006007824 */ /* 0x008fc800078e0200 */
[----:B------:R-:W-:-:S07]  /*1d4a0*/  VIADD R5, R8, 0x18400 ;  /* 0x0001840008057836 */ /* 0x000fce0000000000 */
.L_x_2998:
        /* <DEDUP_REMOVED lines=16> */
.L_x_2999:
        /* <DEDUP_REMOVED lines=17> */
.L_x_3175:
[----:B------:R-:W-:Y:S05]  /*1d6c0*/  BSYNC B3 ;  /* 0x0000000000037941 */ /* 0x000fea0003800000 */
.L_x_3000:
        /* <DEDUP_REMOVED lines=14> */
.L_x_3003:
[----:B------:R-:W-:Y:S05]  /*1d7b0*/  BSYNC B3 ;  /* 0x0000000000037941 */ /* 0x000fea0003800000 */
.L_x_3002:
[----:B------:R-:W2:Y:S04]  /*1d7c0*/  LDL R5, [R1+0x18] ;  /* 0x0000180001057983 */ /* 0x000ea80000100800 */
[----:B0-----:R-:W2:Y:S01]  /*1d7d0*/  LDL.LU R3, [R1+0xc] ;  /* 0x00000c0001037983 */ /* 0x001ea20000300800 */
[----:B------:R-:W-:Y:S01]  /*1d7e0*/  R2UR UR10, R9 ;  /* 0x00000000090a72ca */ /* 0x000fe200000e0000 */
[----:B-----5:R-:W-:Y:S01]  /*1d7f0*/  IMAD R0, R8, 0x8, R15 ;  /* 0x0000000808007824 */ /* 0x020fe200078e020f */
[----:B------:R-:W-:Y:S01]  /*1d800*/  R2UR UR6, R12 ;  /* 0x000000000c0672ca */ /* 0x000fe200000e0000 */
[----:B------:R-:W-:Y:S01]  /*1d810*/  UIADD3 UR4, UP0, UR38, 0x470, URZ ;  /* 0x0000047026047890 */ /* 0x000fe2000ff1e03f */
[----:B------:R-:W-:Y:S01]  /*1d820*/  R2UR UR7, R13 ;  /* 0x000000000d0772ca */ /* 0x000fe200000e0000 */
[----:B------:R-:W-:Y:S01]  /*1d830*/  VIADD R0, R0, 0x28850 ;  /* 0x0002885000007836 */ /* 0x000fe20000000000 */
[----:B------:R-:W-:Y:S01]  /*1d840*/  LEA R8, R8, R15, 0xf ;  /* 0x0000000f08087211 */ /* 0x000fe200078e78ff */
[----:B------:R-:W-:Y:S01]  /*1d850*/  UIADD3.X UR5, URZ, UR39, URZ, UP0, !UPT ;  /* 0x000000273f057290 */ /* 0x000fe200087fe43f */
[----:B------:R-:W-:Y:S01]  /*1d860*/  PLOP3.LUT P0, PT, PT, PT, PT, 0x80, 0x0 ;  /* 0x000000000000781c */ /* 0x000fe20003f0f070 */
[----:B--2---:R-:W-:-:S02]  /*1d870*/  IMAD R3, R3, 0x80, R5 ;  /* 0x0000008003037824 */ /* 0x004fc400078e0205 */
[----:B------:R-:W-:-:S10]  /*1d880*/  VIADD R5, R8, 0x400 ;  /* 0x0000040008057836 */ /* 0x000fd40000000000 */
.L_x_3004:
        /* <DEDUP_REMOVED lines=11> */
[----:B------:R-:W-:Y:S02]  /*1d940*/  R2UR UR10, R14 ;  /* 0x000000000e0a72ca */ /* 0x000fe400000e0000 */
[----:B------:R-:W-:Y:S02]  /*1d950*/  R2UR UR6, R12 ;  /* 0x000000000c0672ca */ /* 0x000fe400000e0000 */
[----:B------:R-:W-:Y:S02]  /*1d960*/  R2UR UR7, R13 ;  /* 0x000000000d0772ca */ /* 0x000fe400000e0000 */
[----:B------:R-:W-:Y:S02]  /*1d970*/  PLOP3.LUT P0, PT, PT, PT, PT, 0x80, 0x0 ;  /* 0x000000000000781c */ /* 0x000fe40003f0f070 */
[----:B------:R-:W-:-:S11]  /*1d980*/  IADD3 R5, R8, 0x4400, RZ ;  /* 0x0000440008057810 */ /* 0x000fd60007ffe0ff */
.L_x_3005:
        /* <DEDUP_REMOVED lines=13> */
.L_x_2992:
[----:B------:R-:W-:Y:S05]  /*1da60*/  BSYNC B1 ;  /* 0x0000000000017941 */ /* 0x000fea0003800000 */
.L_x_2991:
[----:B------:R-:W2:Y:S04]  /*1da70*/  LDL.LU R0, [R1+0x34] ;  /* 0x0000340001007983 */ /* 0x000ea80000300800 */
[----:B------:R3:W-:Y:S04]  /*1da80*/  STL [R1+0x8], R7 ;  /* 0x0000080701007387 */ /* 0x0007e80000100800 */
[----:B------:R3:W-:Y:S02]  /*1da90*/  STL [R1+0x14], R11 ;  /* 0x0000140b01007387 */ /* 0x0007e40000100800 */
[----:B--23--:R-:W-:-:S07]  /*1daa0*/  VIADD R0, R0, 0xfffffffd ;  /* 0xfffffffd00007836 */ /* 0x00cfce0000000000 */
.L_x_2990:
[----:B------:R-:W-:Y:S05]  /*1dab0*/  BSYNC B2 ;  /* 0x0000000000027941 */ /* 0x000fea0003800000 */
.L_x_2989:
[----:B------:R-:W-:-:S13]  /*1dac0*/  ISETP.NE.AND P0, PT, R2, RZ, PT ;  /* 0x000000ff0200720c */ /* 0x000fda0003f05270 */
[----:B------:R-:W-:Y:S05]  /*1dad0*/  @!P0 BRA `(.L_x_2988) ;  /* 0x0000001400008947 */ /* 0x000fea0003800000 */
[----:B------:R3:W5:Y:S02]  /*1dae0*/  LDL R7, [R1] ;  /* 0x0000000001077983 */ /* 0x0007640000100800 */
.L_x_3036:
[----:B0-2---:R-:W2:Y:S04]  /*1daf0*/  LDL R4, [R1+0x24] ;  /* 0x0000240001047983 */ /* 0x005ea80000100800 */
[----:B------:R-:W4:Y:S04]  /*1db00*/  LDL R3, [R1+0x8] ;  /* 0x0000080001037983 */ /* 0x000f280000100800 */
[----:B---3--:R-:W3:Y:S01]  /*1db10*/  LDL R2, [R1+0x14] ;  /* 0x0000140001027983 */ /* 0x008ee20000100800 */
[----:B------:R-:W-:Y:S05]  /*1db20*/  YIELD ;  /* 0x0000000000007946 */ /* 0x000fea0003800000 */
[----:B------:R-:W-:Y:S01]  /*1db30*/  BSSY B1, `(.L_x_3006) ;  /* 0x000009a000017945 */ /* 0x000fe20003800000 */
[----:B--2---:R-:W-:Y:S01]  /*1db40*/  LOP3.LUT P1, RZ, R4, 0x1, RZ, 0xc0, !PT ;  /* 0x0000000104ff7812 */ /* 0x004fe2000782c0ff */
[----:B----4-:R-:W-:-:S05]  /*1db50*/  VIADD R4, R3, 0x1 ;  /* 0x0000000103047836 */ /* 0x010fca0000000000 */
[----:B------:R-:W-:-:S04]  /*1db60*/  ISETP.NE.AND P0, PT, R4, 0x2, PT ;  /* 0x000000020400780c */ /* 0x000fc80003f05270 */
[----:B------:R-:W-:Y:S02]  /*1db70*/  SEL R5, RZ, 0x1, P0 ;  /* 0x00000001ff057807 */ /* 0x000fe40000000000 */
[----:B------:R-:W-:Y:S02]  /*1db80*/  SEL R4, R4, RZ, P0 ;  /* 0x000000ff04047207 */ /* 0x000fe40000000000 */
[----:B---3--:R-:W-:Y:S01]  /*1db90*/  LOP3.LUT R5, R2, R5, RZ, 0x3c, !PT ;  /* 0x0000000502057212 */ /* 0x008fe200078e3cff */
        /* <DEDUP_REMOVED lines=25> */
.L_x_3008:
[----:B------:R-:W2:Y:S01]  /*1dd30*/  LDL R2, [R1+0x4] ;  /* 0x0000040001027983 */ /* 0x000ea20000100800 */
[----:B------:R-:W-:Y:S01]  /*1dd40*/  BSSY B2, `(.L_x_3009) ;  /* 0x0000005000027945 */ /* 0x000fe20003800000 */
[----:B--2---:R-:W-:Y:S01]  /*1dd50*/  IMAD R3, R4, 0x8, R2 ;  /* 0x0000000804037824 */ /* 0x004fe200078e0202 */
[----:B------:R-:W-:-:S04]  /*1dd60*/  SHF.L.U32 R2, R5, 0x1f, RZ ;  /* 0x0000001f05027819 */ /* 0x000fc800000006ff */
[----:B------:R-:W2:Y:S02]  /*1dd70*/  SYNCS.PHASECHK.TRANS64.TRYWAIT P0, [R3+URZ+0x28840], R2 ;  /* 0x02884002030075a7 */ /* 0x000ea4000800017f */
[----:B--2---:R-:W-:Y:S05]  /*1dd80*/  @!P0 BRA `(.L_x_3010) ;  /* 0x0000005000b88947 */ /* 0x004fea0003800000 */
.L_x_3176:
[----:B------:R-:W-:Y:S05]  /*1dd90*/  BSYNC B2 ;  /* 0x0000000000027941 */ /* 0x000fea0003800000 */
.L_x_3009:
[----:B0-----:R-:W0:Y:S01]  /*1dda0*/  S2R R6, SR_TID.X ;  /* 0x0000000000067919 */ /* 0x001e220000002100 */
[----:B------:R-:W-:Y:S01]  /*1ddb0*/  BSSY B2, `(.L_x_3011) ;  /* 0x000000b000027945 */ /* 0x000fe20003800000 */
[----:B0-----:R-:W-:-:S04]  /*1ddc0*/  LOP3.LUT R6, R6, 0x7f, RZ, 0xc0, !PT ;  /* 0x0000007f06067812 */ /* 0x001fc800078ec0ff */
[----:B------:R-:W-:-:S13]  /*1ddd0*/  ISETP.NE.AND P1, PT, R6, RZ, PT ;  /* 0x000000ff0600720c */ /* 0x000fda0003f25270 */
[----:B------:R-:W-:Y:S05]  /*1dde0*/  @P1 BRA `(.L_x_3012) ;  /* 0x00000000001c1947 */ /* 0x000fea0003800000 */
[----:B------:R-:W0:Y:S01]  /*1ddf0*/  S2R R6, SR_TID.X ;  /* 0x0000000000067919 */ /* 0x000e220000002100 */
[----:B--2---:R-:W-:-:S04]  /*1de00*/  MOV R2, 0x8000 ;  /* 0x0000800000027802 */ /* 0x004fc80000000f00 */
[----:B------:R3:W-:Y:S01]  /*1de10*/  SYNCS.ARRIVE.TRANS64 RZ, [R3+URZ+0x28830], R2 ;  /* 0x0288300203ff79a7 */ /* 0x0007e2000800003f */
[----:B0-----:R-:W-:-:S04]  /*1de20*/  LOP3.LUT R6, R6, 0x1f, RZ, 0xc0, !PT ;  /* 0x0000001f06067812 */ /* 0x001fc800078ec0ff */
[----:B------:R-:W-:-:S13]  /*1de30*/  ISETP.NE.AND P0, PT, R6, RZ, PT ;  /* 0x000000ff0600720c */ /* 0x000fda0003f05270 */
[----:B---3--:R-:W-:Y:S05]  /*1de40*/  @!P0 BRA `(.L_x_3012) ;  /* 0x0000000000048947 */ /* 0x008fea0003800000 */
[----:B------:R-:W-:Y:S01]  /*1de50*/  BPT.TRAP 0x1 ;  /* 0x000000040000795c */ /* 0x000fe20000300000 */
.L_x_3012:
[----:B------:R-:W-:Y:S05]  /*1de60*/  BSYNC B2 ;  /* 0x0000000000027941 */ /* 0x000fea0003800000 */
.L_x_3011:
        /* <DEDUP_REMOVED lines=13> */
.L_x_3013:
        /* <DEDUP_REMOVED lines=16> */
.L_x_3014:
        /* <DEDUP_REMOVED lines=13> */
[----:B--2---:R-:W-:Y:S02]  /*1e110*/  SHF.L.U32 R3, R12, 0x1f, RZ ;  /* 0x0000001f0c037819 */ /* 0x004fe400000006ff */
[----:B---3--:R-:W-:-:S04]  /*1e120*/  LEA R2, R9, R10, 0x3 ;  /* 0x0000000a09027211 */ /* 0x008fc800078e18ff */
[----:B------:R-:W0:Y:S02]  /*1e130*/  SYNCS.PHASECHK.TRANS64.TRYWAIT P0, [R2+URZ+0x60], R3 ;  /* 0x00006003020075a7 */ /* 0x000e24000800017f */
[----:B0-----:R-:W-:Y:S05]  /*1e140*/  @!P0 BRA `(.L_x_3016) ;  /* 0x0000004c00dc8947 */ /* 0x001fea0003800000 */
.L_x_3177:
[----:B------:R-:W-:Y:S05]  /*1e150*/  BSYNC B2 ;  /* 0x0000000000027941 */ /* 0x000fea0003800000 */
.L_x_3015:
        /* <DEDUP_REMOVED lines=11> */
.L_x_3018:
[----:B------:R-:W-:Y:S05]  /*1e210*/  BSYNC B2 ;  /* 0x0000000000027941 */ /* 0x000fea0003800000 */
.L_x_3017:
        /* <DEDUP_REMOVED lines=14> */
.L_x_3019:
        /* <DEDUP_REMOVED lines=16> */
.L_x_3020:
        /* <DEDUP_REMOVED lines=13> */
.L_x_3007:
[----:B------:R-:W-:Y:S05]  /*1e4d0*/  BSYNC B1 ;  /* 0x0000000000017941 */ /* 0x000fea0003800000 */
.L_x_3006:
        /* <DEDUP_REMOVED lines=12> */
[----:B------:R-:W-:Y:S01]  /*1e5a0*/  VIADD R6, R0, 0xffffffff ;  /* 0xffffffff00067836 */ /* 0x000fe20000000000 */
        /* <DEDUP_REMOVED lines=22> */
.L_x_3023:
[----:B------:R-:W4:Y:S01]  /*1e710*/  LDL R2, [R1+0x4] ;  /* 0x0000040001027983 */ /* 0x000f220000100800 */
[----:B------:R-:W-:Y:S01]  /*1e720*/  SHF.L.U32 R3, R11, 0x1f, RZ ;  /* 0x0000001f0b037819 */ /* 0x000fe200000006ff */
[----:B------:R-:W-:Y:S01]  /*1e730*/  BSSY B2, `(.L_x_3024) ;  /* 0x0000004000027945 */ /* 0x000fe20003800000 */
[----:B----4-:R-:W-:-:S04]  /*1e740*/  IMAD R2, R12, 0x8, R2 ;  /* 0x000000080c027824 */ /* 0x010fc800078e0202 */
[----:B------:R-:W4:Y:S02]  /*1e750*/  SYNCS.PHASECHK.TRANS64.TRYWAIT P0, [R2+URZ+0x28840], R3 ;  /* 0x02884003020075a7 */ /* 0x000f24000800017f */
[----:B----4-:R-:W-:Y:S05]  /*1e760*/  @!P0 BRA `(.L_x_3025) ;  /* 0x0000004800688947 */ /* 0x010fea0003800000 */
.L_x_3178:
[----:B------:R-:W-:Y:S05]  /*1e770*/  BSYNC B2 ;  /* 0x0000000000027941 */ /* 0x000fea0003800000 */
.L_x_3024:
        /* <DEDUP_REMOVED lines=12> */
.L_x_3027:
[----:B------:R-:W-:Y:S05]  /*1e840*/  BSYNC B2 ;  /* 0x0000000000027941 */ /* 0x000fea0003800000 */
.L_x_3026:
[----:B----4-:R-:W3:Y:S04]  /*1e850*/  LDL R2, [R1+0x8] ;  /* 0x0000080001027983 */ /* 0x010ee80000100800 */
[----:B------:R-:W4:Y:S04]  /*1e860*/  LDL R9, [R1+0x4] ;  /* 0x0000040001097983 */ /* 0x000f280000100800 */
[----:B------:R-:W4:Y:S01]  /*1e870*/  LDL R8, [R1+0x18] ;  /* 0x0000180001087983 */ /* 0x000f220000100800 */
[----:B--2---:R-:W-:-:S04]  /*1e880*/  MOV R11, RZ ;  /* 0x000000ff000b7202 */ /* 0x004fc80000000f00 */
[----:B------:R-:W-:Y:S01]  /*1e890*/  R2UR UR10, R11 ;  /* 0x000000000b0a72ca */ /* 0x000fe200000e0000 */
[----:B------:R-:W-:Y:S01]  /*1e8a0*/  UIADD3 UR4, UP0, UR38, 0x370, URZ ;  /* 0x0000037026047890 */ /* 0x000fe2000ff1e03f */
[----:B------:R-:W-:Y:S01]  /*1e8b0*/  PLOP3.LUT P0, PT, PT, PT, PT, 0x80, 0x0 ;  /* 0x000000000000781c */ /* 0x000fe20003f0f070 */
[----:B------:R-:W-:Y:S01]  /*1e8c0*/  UMOV UR6, 0x0 ;  /* 0x0000000000067882 */ /* 0x000fe20000000000 */
[----:B------:R-:W-:Y:S01]  /*1e8d0*/  UMOV UR7, 0x14f00000 ;  /* 0x14f0000000077882 */ /* 0x000fe20000000000 */
[----:B------:R-:W-:Y:S01]  /*1e8e0*/  UIADD3.X UR5, URZ, UR39, URZ, UP0, !UPT ;  /* 0x000000273f057290 */ /* 0x000fe200087fe43f */
[C---:B---3--:R-:W-:Y:S02]  /*1e8f0*/  IMAD R3, R2.reuse, 0x8, R10 ;  /* 0x0000000802037824 */ /* 0x048fe400078e020a */
[----:B----4-:R-:W-:Y:S02]  /*1e900*/  IMAD R2, R2, 0x8000, R9 ;  /* 0x0000800002027824 */ /* 0x010fe400078e0209 */
[----:B------:R-:W-:Y:S01]  /*1e910*/  VIADD R3, R3, 0x30 ;  /* 0x0000003003037836 */ /* 0x000fe20000000000 */
[----:B------:R-:W-:Y:S01]  /*1e920*/  LEA R8, R6, R8, 0x7 ;  /* 0x0000000806087211 */ /* 0x000fe200078e38ff */
[----:B------:R-:W-:-:S07]  /*1e930*/  VIADD R9, R2, 0x18400 ;  /* 0x0001840002097836 */ /* 0x000fce0000000000 */
.L_x_3028:
        /* <DEDUP_REMOVED lines=16> */
.L_x_3029:
        /* <DEDUP_REMOVED lines=15> */
.L_x_3179:
[----:B------:R-:W-:Y:S05]  /*1eb30*/  BSYNC B2 ;  /* 0x0000000000027941 */ /* 0x000fea0003800000 */
.L_x_3030:
        /* <DEDUP_REMOVED lines=11> */
.L_x_3033:
[----:B------:R-:W-:Y:S05]  /*1ebf0*/  BSYNC B2 ;  /* 0x0000000000027941 */ /* 0x000fea0003800000 */
.L_x_3032:
        /* <DEDUP_REMOVED lines=13> */
.L_x_3034:
        /* <DEDUP_REMOVED lines=16> */
.L_x_3035:
        /* <DEDUP_REMOVED lines=13> */
.L_x_3022:
[----:B------:R-:W-:Y:S05]  /*1eea0*/  BSYNC B1 ;  /* 0x0000000000017941 */ /* 0x000fea0003800000 */
.L_x_3021:
[C---:B------:R-:W-:Y:S01]  /*1eeb0*/  ISETP.GT.AND P0, PT, R0.reuse, 0x1, PT ;  /* 0x000000010000780c */ /* 0x040fe20003f04270 */
[----:B------:R-:W-:-:S12]  /*1eec0*/  VIADD R0, R0, 0xfffffffe ;  /* 0xfffffffe00007836 */ /* 0x000fd80000000000 */
[----:B------:R-:W-:Y:S05]  /*1eed0*/  @P0 BRA `(.L_x_3036) ;  /* 0xffffffec00040947 */ /* 0x000fea000383ffff */
.L_x_2988:
[----:B------:R-:W-:Y:S05]  /*1eee0*/  BSYNC B0 ;  /* 0x0000000000007941 */ /* 0x000fea0003800000 */
.L_x_2987:
[----:B------:R-:W4:Y:S01]  /*1eef0*/  S2R R3, SR_TID.X ;  /* 0x0000000000037919 */ /* 0x000f220000002100 */
[----:B------:R-:W-:Y:S01]  /*1ef00*/  BSSY B0, `(.L_x_3037) ;  /* 0x0000010000007945 */ /* 0x000fe20003800000 */
[----:B----4-:R-:W-:-:S04]  /*1ef10*/  LOP3.LUT R3, R3, 0x7f, RZ, 0xc0, !PT ;  /* 0x0000007f03037812 */ /* 0x010fc800078ec0ff */
[----:B------:R-:W-:-:S13]  /*1ef20*/  ISETP.NE.AND P0, PT, R3, RZ, PT ;  /* 0x000000ff0300720c */ /* 0x000fda0003f05270 */
[----:B------:R-:W-:Y:S05]  /*1ef30*/  @P0 BRA `(.L_x_3038) ;  /* 0x0000000000300947 */ /* 0x000fea0003800000 */
[----:B------:R-:W4:Y:S01]  /*1ef40*/  S2R R2, SR_LANEID ;  /* 0x0000000000027919 */ /* 0x000f220000000000 */
[----:B------:R-:W-:Y:S01]  /*1ef50*/  VOTEU.ANY UR4, UPT, PT ;  /* 0x0000000000047886 */ /* 0x000fe200038e0100 */
[----:B0-2---:R-:W0:Y:S01]  /*1ef60*/  LDC.64 R4, c[0x0][0xc60] ;  /* 0x00031800ff047b82 */ /* 0x005e220000000a00 */
[----:B------:R-:W4:Y:S02]  /*1ef70*/  FLO.U32 R0, UR4 ;  /* 0x0000000400007d00 */ /* 0x000f2400080e0000 */
[----:B----4-:R-:W-:-:S06]  /*1ef80*/  ISETP.EQ.U32.AND P0, PT, R0, R2, PT ;  /* 0x000000020000720c */ /* 0x010fcc0003f02070 */
[----:B------:R-:W0:Y:S07]  /*1ef90*/  POPC R2, UR4 ;  /* 0x0000000400027d09 */ /* 0x000e2e0008000000 */
[----:B0-----:R-:W2:Y:S04]  /*1efa0*/  @P0 ATOMG.E.ADD.STRONG.GPU PT, R2, desc[UR40][R4.64], R2 ;  /* 0x00000002040209a8 */ /* 0x001ea800081ee1e8 */
[----:B--2---:R0:W2:Y:S02]  /*1efb0*/  SHFL.IDX PT, R2, R2, R0, 0x1f ;  /* 0x00001f0002027589 */ /* 0x0040a400000e0000 */
[----:B0-----:R-:W0:Y:S02]  /*1efc0*/  S2R R0, SR_LTMASK ;  /* 0x0000000000007919 */ /* 0x001e240000003900 */
[----:B0-----:R-:W-:-:S06]  /*1efd0*/  LOP3.LUT R0, R0, UR4, RZ, 0xc0, !PT ;  /* 0x0000000400007c12 */ /* 0x001fcc000f8ec0ff */
[----:B------:R-:W2:Y:S02]  /*1efe0*/  POPC R0, R0 ;  /* 0x0000000000007309 */ /* 0x000ea40000000000 */
[----:B--2---:R-:W-:-:S07]  /*1eff0*/  IADD3 R16, R2, UR36, R0 ;  /* 0x0000002402107c10 */ /* 0x004fce000fffe000 */
.L_x_3038:
[----:B------:R-:W-:Y:S05]  /*1f000*/  BSYNC B0 ;  /* 0x0000000000007941 */ /* 0x000fea0003800000 */
.L_x_3037:
[----:B------:R-:W4:Y:S01]  /*1f010*/  LDL R0, [R1+0x24] ;  /* 0x0000240001007983 */ /* 0x000f220000100800 */
[----:B------:R-:W-:Y:S01]  /*1f020*/  BSSY B0, `(.L_x_3039) ;  /* 0x0000040000007945 */ /* 0x000fe20003800000 */
[----:B----4-:R-:W-:-:S13]  /*1f030*/  LOP3.LUT P0, RZ, R0, 0x1, RZ, 0xc0, !PT ;  /* 0x0000000100ff7812 */ /* 0x010fda000780c0ff */
[----:B------:R-:W-:Y:S05]  /*1f040*/  @!P0 BRA `(.L_x_3040) ;  /* 0x0000000000f48947 */ /* 0x000fea0003800000 */
[----:B0-2---:R-:W2:Y:S04]  /*1f050*/  LDL R4, [R1+0x4] ;  /* 0x0000040001047983 */ /* 0x005ea80000100800 */
[----:B------:R-:W2:Y:S04]  /*1f060*/  LDL R0, [R1+0x8] ;  /* 0x0000080001007983 */ /* 0x000ea80000100800 */
[----:B------:R-:W4:Y:S01]  /*1f070*/  LDL R2, [R1+0x14] ;  /* 0x0000140001027983 */ /* 0x000f220000100800 */
[----:B------:R-:W-:Y:S01]  /*1f080*/  BSSY B1, `(.L_x_3041) ;  /* 0x0000006000017945 */ /* 0x000fe20003800000 */
[----:B------:R-:W-:Y:S01]  /*1f090*/  ISETP.NE.AND P1, PT, R3, RZ, PT ;  /* 0x000000ff0300720c */ /* 0x000fe20003f25270 */
[----:B--2---:R-:W-:Y:S01]  /*1f0a0*/  IMAD R0, R0, 0x8, R4 ;  /* 0x0000000800007824 */ /* 0x004fe200078e0204 */
[----:B----4-:R-:W-:-:S04]  /*1f0b0*/  SHF.L.U32 R2, R2, 0x1f, RZ ;  /* 0x0000001f02027819 */ /* 0x010fc800000006ff */
[----:B------:R-:W0:Y:S02]  /*1f0c0*/  SYNCS.PHASECHK.TRANS64.TRYWAIT P0, [R0+URZ+0x28860], R2 ;  /* 0x02886002000075a7 */ /* 0x000e24000800017f */
[----:B0-----:R-:W-:Y:S05]  /*1f0d0*/  @!P0 BRA `(.L_x_3042) ;  /* 0x0000004000348947 */ /* 0x001fea0003800000 */
.L_x_3180:
[----:B------:R-:W-:Y:S05]  /*1f0e0*/  BSYNC B1 ;  /* 0x0000000000017941 */ /* 0x000fea0003800000 */
.L_x_3041:
        /* <DEDUP_REMOVED lines=9> */
.L_x_3044:
[----:B------:R-:W-:Y:S05]  /*1f180*/  BSYNC B1 ;  /* 0x0000000000017941 */ /* 0x000fea0003800000 */
.L_x_3043:
        /* <DEDUP_REMOVED lines=11> */
[----:B--2---:R-:W-:Y:S01]  /*1f240*/  LEA R3, R3, R5, 0x7 ;  /* 0x0000000503037211 */ /* 0x004fe200078e38ff */
[----:B----4-:R-:W-:-:S04]  /*1f250*/  IMAD R2, R2, 0x8000, R4 ;  /* 0x0000800002027824 */ /* 0x010fc800078e0204 */
[----:B------:R-:W-:-:S07]  /*1f260*/  VIADD R4, R2, 0x400 ;  /* 0x0000040002047836 */ /* 0x000fce0000000000 */
.L_x_3045:
        /* <DEDUP_REMOVED lines=12> */
[----:B------:R-:W-:Y:S01]  /*1f330*/  UMOV UR6, 0x0 ;  /* 0x0000000000067882 */ /* 0x000fe20000000000 */
[----:B------:R-:W-:Y:S01]  /*1f340*/  IADD3 R2, R2, 0x4400, RZ ;  /* 0x0000440002027810 */ /* 0x000fe20007ffe0ff */
[----:B------:R-:W-:Y:S01]  /*1f350*/  UMOV UR7, 0x14f00000 ;  /* 0x14f0000000077882 */ /* 0x000fe20000000000 */
[----:B------:R-:W-:-:S09]  /*1f360*/  UMOV UR10, 0x40 ;  /* 0x00000040000a7882 */ /* 0x000fd20000000000 */
.L_x_3046:
        /* <DEDUP_REMOVED lines=11> */
.L_x_3040:
[----:B------:R-:W-:Y:S05]  /*1f420*/  BSYNC B0 ;  /* 0x0000000000007941 */ /* 0x000fea0003800000 */
.L_x_3039:
[----:B------:R-:W4:Y:S04]  /*1f430*/  LDL.LU R5, [R1+0x8] ;  /* 0x0000080001057983 */ /* 0x000f280000300800 */
[----:B0-2---:R-:W2:Y:S01]  /*1f440*/  LDL.LU R4, [R1+0x14] ;  /* 0x0000140001047983 */ /* 0x005ea20000300800 */
[----:B----4-:R-:W-:-:S05]  /*1f450*/  VIADD R0, R5, 0x1 ;  /* 0x0000000105007836 */ /* 0x010fca0000000000 */
[----:B------:R-:W-:-:S04]  /*1f460*/  ISETP.NE.AND P0, PT, R0, 0x2, PT ;  /* 0x000000020000780c */ /* 0x000fc80003f05270 */
[----:B------:R-:W-:Y:S02]  /*1f470*/  SEL R2, RZ, 0x1, P0 ;  /* 0x00000001ff027807 */ /* 0x000fe40000000000 */
[----:B------:R-:W-:Y:S02]  /*1f480*/  SEL R0, R0, RZ, P0 ;  /* 0x000000ff00007207 */ /* 0x000fe40000000000 */
[----:B--2---:R-:W-:-:S03]  /*1f490*/  LOP3.LUT R4, R4, R2, RZ, 0x3c, !PT ;  /* 0x0000000204047212 */ /* 0x004fc600078e3cff */
[----:B------:R0:W-:Y:S04]  /*1f4a0*/  STL [R1+0x8], R0 ;  /* 0x0000080001007387 */ /* 0x0001e80000100800 */
[----:B------:R0:W-:Y:S02]  /*1f4b0*/  STL [R1+0x14], R4 ;  /* 0x0000140401007387 */ /* 0x0001e40000100800 */
.L_x_2967:
[----:B------:R-:W-:Y:S05]  /*1f4c0*/  BSYNC B7 ;  /* 0x0000000000077941 */ /* 0x000fea0003800000 */
.L_x_2965:
[----:B0-----:R-:W2:Y:S02]  /*1f4d0*/  LDL R0, [R1+0x24] ;  /* 0x0000240001007983 */ /* 0x001ea40000100800 */
[----:B--2---:R-:W-:-:S13]  /*1f4e0*/  LOP3.LUT P0, RZ, R0, 0x2, RZ, 0xc0, !PT ;  /* 0x0000000200ff7812 */ /* 0x004fda000780c0ff */
[----:B------:R-:W-:Y:S05]  /*1f4f0*/  @!P0 BRA `(.L_x_3047) ;  /* 0x0000000000288947 */ /* 0x000fea0003800000 */
[----:B------:R-:W-:Y:S05]  /*1f500*/  WARPSYNC.ALL ;  /* 0x0000000000007948 */ /* 0x000fea0003800000 */
[----:B------:R-:W0:Y:S08]  /*1f510*/  S2UR UR5, SR_CgaCtaId ;  /* 0x00000000000579c3 */ /* 0x000e300000008800 */
[----:B------:R-:W-:Y:S06]  /*1f520*/  BAR.SYNC.DEFER_BLOCKING 0x5, 0x180 ;  /* 0x0146000000007b1d */ /* 0x000fec0000010000 */
[----:B------:R-:W-:-:S02]  /*1f530*/  UMOV UR4, 0x400 ;  /* 0x0000040000047882 */ /* 0x000fc40000000000 */
[----:B0-----:R-:W-:-:S06]  /*1f540*/  ULEA UR4, UR5, UR4, 0x18 ;  /* 0x0000000405047291 */ /* 0x001fcc000f8ec03f */
[----:B------:R-:W-:-:S05]  /*1f550*/  IMAD.U32 R0, RZ, RZ, UR4 ;  /* 0x00000004ff007e24 */ /* 0x000fca000f8e00ff */
[----:B------:R2:W4:Y:S04]  /*1f560*/  LDS.128 R16, [R0+0x288d0] ;  /* 0x0288d00000107984 */ /* 0x0005280000000c00 */
[----:B------:R2:W-:Y:S01]  /*1f570*/  STL [R1+0x4], R0 ;  /* 0x0000040001007387 */ /* 0x0005e20000100800 */
[----:B------:R-:W-:Y:S06]  /*1f580*/  BAR.ARV 0x4, 0x180 ;  /* 0x0106000000007b1d */ /* 0x000fec0000002000 */
[----:B------:R-:W-:Y:S05]  /*1f590*/  BRA `(.L_x_3048) ;  /* 0x0000000800d87947 */ /* 0x000fea0003800000 */
.L_x_3047:
[----:B---3--:R-:W0:Y:S01]  /*1f5a0*/  S2R R6, SR_TID.X ;  /* 0x0000000000067919 */ /* 0x008e220000002100 */
[----:B------:R-:W-:Y:S01]  /*1f5b0*/  UMOV UR4, 0xffffffff ;  /* 0xffffffff00047882 */ /* 0x000fe20000000000 */
[----:B0-----:R-:W-:-:S04]  /*1f5c0*/  LOP3.LUT R6, R6, 0x1f, RZ, 0xc0, !PT ;  /* 0x0000001f06067812 */ /* 0x001fc800078ec0ff */
[----:B------:R-:W-:Y:S01]  /*1f5d0*/  ISETP.NE.AND P0, PT, R6, 0x1f, PT ;  /* 0x0000001f0600780c */ /* 0x000fe20003f05270 */
[----:B------:R-:W-:-:S12]  /*1f5e0*/  BRA.DIV UR4, `(.L_x_3049) ;  /* 0x0000003e04047947 */ /* 0x000fd8000b800000 */
[----:B------:R-:W-:Y:S01]  /*1f5f0*/  IMAD.IADD R5, R19, 0x1, R6 ;  /* 0x0000000113057824 */ /* 0x000fe200078e0206 */
[----:B------:R-:W-:-:S04]  /*1f600*/  ULDC UR4, c[0x0][0xc3c] ;  /* 0x00030f0000047ab9 */ /* 0x000fc80000000800 */
[----:B------:R-:W-:-:S13]  /*1f610*/  ISETP.GE.OR P1, PT, R5, UR4, !P0 ;  /* 0x0000000405007c0c */ /* 0x000fda000c726670 */
[----:B------:R-:W0:Y:S02]  /*1f620*/  @!P1 LDC.64 R2, c[0x0][0xc80] ;  /* 0x00032000ff029b82 */ /* 0x000e240000000a00 */
[----:B0-----:R-:W-:-:S06]  /*1f630*/  @!P1 IMAD.WIDE R2, R5, 0x4, R2 ;  /* 0x0000000405029825 */ /* 0x001fcc00078e0202 */
[----:B------:R0:W2:Y:S01]  /*1f640*/  @!P1 LDG.E R2, desc[UR40][R2.64] ;  /* 0x0000002802029981 */ /* 0x0000a2000c1e1900 */
[C---:B------:R-:W-:Y:S02]  /*1f650*/  ISETP.GE.U32.AND P2, PT, R6.reuse, 0x2, PT ;  /* 0x000000020600780c */ /* 0x040fe40003f46070 */
[C---:B------:R-:W-:Y:S02]  /*1f660*/  ISETP.GE.U32.AND P3, PT, R6.reuse, 0x4, PT ;  /* 0x000000040600780c */ /* 0x040fe40003f66070 */
[C---:B------:R-:W-:Y:S02]  /*1f670*/  ISETP.GE.U32.AND P4, PT, R6.reuse, 0x8, PT ;  /* 0x000000080600780c */ /* 0x040fe40003f86070 */
[C---:B------:R-:W-:Y:S02]  /*1f680*/  ISETP.GE.U32.AND P5, PT, R6.reuse, 0x10, PT ;  /* 0x000000100600780c */ /* 0x040fe40003fa6070 */
[----:B0-----:R-:W-:Y:S01]  /*1f690*/  MOV R3, RZ ;  /* 0x000000ff00037202 */ /* 0x001fe20000000f00 */
[----:B--2---:R-:W-:Y:S01]  /*1f6a0*/  @!P1 IMAD.MOV.U32 R3, RZ, RZ, R2 ;  /* 0x000000ffff039224 */ /* 0x004fe200078e0002 */
[----:B------:R-:W-:-:S04]  /*1f6b0*/  ISETP.NE.AND P1, PT, R6, RZ, PT ;  /* 0x000000ff0600720c */ /* 0x000fc80003f25270 */
[----:B------:R-:W0:Y:S02]  /*1f6c0*/  SHFL.UP PT, R2, R3, 0x1, RZ ;  /* 0x0420000003027989 */ /* 0x000e2400000e00ff */
[----:B0-----:R-:W-:-:S05]  /*1f6d0*/  SEL R0, R2, RZ, P1 ;  /* 0x000000ff02007207 */ /* 0x001fca0000800000 */
[----:B------:R-:W-:Y:S02]  /*1f6e0*/  IMAD.IADD R2, R3, 0x1, R0 ;  /* 0x0000000103027824 */ /* 0x000fe400078e0200 */
[----:B------:R-:W-:Y:S04]  /*1f6f0*/  SHFL.IDX PT, R0, R16, RZ, 0x1f ;  /* 0x00001fff10007589 */ /* 0x000fe800000e0000 */
        /* <DEDUP_REMOVED lines=11> */
[----:B------:R-:W-:Y:S02]  /*1f7b0*/  IMAD.IADD R2, R2, 0x1, R5 ;  /* 0x0000000102027824 */ /* 0x000fe400078e0205 */
[----:B------:R0:W2:Y:S04]  /*1f7c0*/  SHFL.IDX PT, R5, R16, 0x1, 0x1f ;  /* 0x00201f0010057f89 */ /* 0x0000a800000e0000 */
[----:B------:R0:W3:Y:S02]  /*1f7d0*/  SHFL.IDX PT, R16, R2, 0x1f, 0x1f ;  /* 0x03e01f0002107f89 */ /* 0x0000e400000e0000 */
.L_x_3190:
[----:B------:R-:W-:Y:S02]  /*1f7e0*/  ULDC UR4, c[0x0][0xc38] ;  /* 0x00030e0000047ab9 */ /* 0x000fe40000000800 */
[----:B------:R-:W-:-:S04]  /*1f7f0*/  IMAD.U32 R4, RZ, RZ, UR4 ;  /* 0x00000004ff047e24 */ /* 0x000fc8000f8e00ff */
[----:B0--3--:R-:W-:-:S05]  /*1f800*/  IMAD R16, R16, R4, RZ ;  /* 0x0000000410107224 */ /* 0x009fca00078e02ff */
[----:B--2---:R-:W-:-:S04]  /*1f810*/  IADD3 R5, R5, R16, RZ ;  /* 0x0000001005057210 */ /* 0x004fc80007ffe0ff */
[----:B------:R-:W-:-:S13]  /*1f820*/  ISETP.GT.AND P6, PT, R5, R0, PT ;  /* 0x000000000500720c */ /* 0x000fda0003fc4270 */
[----:B------:R-:W-:Y:S05]  /*1f830*/  @P6 BRA `(.L_x_3050) ;  /* 0x00000000009c6947 */ /* 0x000fea0003800000 */
.L_x_3055:
        /* <DEDUP_REMOVED lines=11> */
[----:B------:R-:W0:Y:S02]  /*1f8f0*/  LDC.64 R2, c[0x0][0xc80] ;  /* 0x00032000ff027b82 */ /* 0x000e240000000a00 */
[----:B0-----:R-:W-:-:S06]  /*1f900*/  IMAD.WIDE R2, R4, 0x4, R2 ;  /* 0x0000000404027825 */ /* 0x001fcc00078e0202 */
[----:B------:R0:W5:Y:S02]  /*1f910*/  LDG.E R3, desc[UR40][R2.64] ;  /* 0x0000002802037981 */ /* 0x000164000c1e1900 */
.L_x_3053:
[----:B------:R-:W-:Y:S05]  /*1f920*/  BSYNC B0 ;  /* 0x0000000000007941 */ /* 0x000fea0003800000 */
.L_x_3052:
[----:B------:R-:W-:-:S03]  /*1f930*/  UMOV UR4, 0xffffffff ;  /* 0xffffffff00047882 */ /* 0x000fc60000000000 */
[----:B------:R-:W-:Y:S05]  /*1f940*/  BRA.DIV UR4, `(.L_x_3054) ;  /* 0x0000003e04687947 */ /* 0x000fea000b800000 */
[----:B-----5:R-:W0:Y:S02]  /*1f950*/  SHFL.UP PT, R14, R3, 0x1, RZ ;  /* 0x04200000030e7989 */ /* 0x020e2400000e00ff */
        /* <DEDUP_REMOVED lines=14> */
[----:B------:R0:W2:Y:S02]  /*1fa40*/  SHFL.IDX PT, R16, R2, 0x1f, 0x1f ;  /* 0x03e01f0002107f89 */ /* 0x0000a400000e0000 */
.L_x_3198:
[----:B------:R-:W-:Y:S02]  /*1fa50*/  ULDC UR4, c[0x0][0xc38] ;  /* 0x00030e0000047ab9 */ /* 0x000fe40000000800 */
[----:B------:R-:W-:-:S04]  /*1fa60*/  IMAD.U32 R4, RZ, RZ, UR4 ;  /* 0x00000004ff047e24 */ /* 0x000fc8000f8e00ff */
[----:B--2---:R-:W-:-:S04]  /*1fa70*/  IMAD R16, R16, R4, RZ ;  /* 0x0000000410107224 */ /* 0x004fc800078e02ff */
[----:B------:R-:W-:-:S05]  /*1fa80*/  IMAD.IADD R5, R16, 0x1, R5 ;  /* 0x0000000110057824 */ /* 0x000fca00078e0205 */
[----:B------:R-:W-:-:S13]  /*1fa90*/  ISETP.GT.AND P6, PT, R5, R0, PT ;  /* 0x000000000500720c */ /* 0x000fda0003fc4270 */
[----:B------:R-:W-:Y:S05]  /*1faa0*/  @!P6 BRA `(.L_x_3055) ;  /* 0xfffffffc0064e947 */ /* 0x000fea000383ffff */
.L_x_3050:
        /* <DEDUP_REMOVED lines=8> */
.L_x_3202:
[----:B------:R-:W-:Y:S02]  /*1fb30*/  ISETP.NE.AND P0, PT, R5, RZ, PT ;  /* 0x000000ff0500720c */ /* 0x000fe40003f05270 */
[----:B------:R-:W-:-:S11]  /*1fb40*/  MOV R5, RZ ;  /* 0x000000ff00057202 */ /* 0x000fd60000000f00 */
[----:B------:R-:W-:Y:S05]  /*1fb50*/  @!P0 BRA `(.L_x_3057) ;  /* 0x0000000000148947 */ /* 0x000fea0003800000 */
[----:B------:R-:W-:Y:S01]  /*1fb60*/  UMOV UR4, 0xffffffff ;  /* 0xffffffff00047882 */ /* 0x000fe20000000000 */
[----:B------:R-:W-:Y:S02]  /*1fb70*/  VIADD R12, R6, 0xffffffff ;  /* 0xffffffff060c7836 */ /* 0x000fe40000000000 */
[----:B------:R-:W-:Y:S05]  /*1fb80*/  BRA.DIV UR4, `(.L_x_3058) ;  /* 0x0000003e04f47947 */ /* 0x000fea000b800000 */
[----:B0-----:R0:W4:Y:S02]  /*1fb90*/  SHFL.IDX PT, R2, R2, R12, 0x1f ;  /* 0x00001f0c02027589 */ /* 0x00112400000e0000 */
.L_x_3205:
[----:B----4-:R-:W-:-:S07]  /*1fba0*/  IMAD.MOV.U32 R5, RZ, RZ, R2 ;  /* 0x000000ffff057224 */ /* 0x010fce00078e0002 */
.L_x_3057:
[----:B0-2---:R-:W0:Y:S01]  /*1fbb0*/  LDC.64 R2, c[0x0][0xc90] ;  /* 0x00032400ff027b82 */ /* 0x005e220000000a00 */
[----:B------:R-:W-:-:S04]  /*1fbc0*/  IMAD.IADD R19, R6, 0x1, R19 ;  /* 0x0000000106137824 */ /* 0x000fc800078e0213 */
[----:B0-----:R-:W-:-:S05]  /*1fbd0*/  IMAD.WIDE R2, R19, 0x4, R2 ;  /* 0x0000000413027825 */ /* 0x001fca00078e0202 */
[----:B-----5:R-:W3:Y:S01]  /*1fbe0*/  LDG.E R7, desc[UR40][R2.64] ;  /* 0x0000002802077981 */ /* 0x020ee2000c1e1900 */
[----:B------:R-:W-:-:S04]  /*1fbf0*/  IMAD R16, R5, R4, R16 ;  /* 0x0000000405107224 */ /* 0x000fc800078e0210 */
[----:B------:R-:W-:Y:S02]  /*1fc00*/  IMAD.IADD R0, R0, 0x1, -R16 ;  /* 0x0000000100007824 */ /* 0x000fe400078e0a10 */
[----:B---3--:R-:W-:-:S05]  /*1fc10*/  IMAD R6, R17, R7, RZ ;  /* 0x0000000711067224 */ /* 0x008fca00078e02ff */
[----:B------:R-:W-:-:S04]  /*1fc20*/  IABS R8, R6 ;  /* 0x0000000600087213 */ /* 0x000fc80000000000 */
[----:B------:R-:W0:Y:S08]  /*1fc30*/  I2F.RP R2, R8 ;  /* 0x0000000800027306 */ /* 0x000e300000209400 */
[----:B0-----:R-:W0:Y:S02]  /*1fc40*/  MUFU.RCP R2, R2 ;  /* 0x0000000200027308 */ /* 0x001e240000001000 */
[----:B0-----:R-:W-:-:S06]  /*1fc50*/  IADD3 R2, R2, 0xffffffe, RZ ;  /* 0x0ffffffe02027810 */ /* 0x001fcc0007ffe0ff */
[----:B------:R-:W0:Y:S02]  /*1fc60*/  F2I.FTZ.U32.TRUNC.NTZ R3, R2 ;  /* 0x0000000200037305 */ /* 0x000e24000021f000 */
[----:B0-----:R-:W-:-:S04]  /*1fc70*/  IMAD.MOV R2, RZ, RZ, -R3 ;  /* 0x000000ffff027224 */ /* 0x001fc800078e0a03 */
[----:B------:R-:W-:Y:S02]  /*1fc80*/  IMAD R5, R2, R8, RZ ;  /* 0x0000000802057224 */ /* 0x000fe400078e02ff */
[----:B------:R-:W-:-:S04]  /*1fc90*/  IMAD.MOV.U32 R2, RZ, RZ, RZ ;  /* 0x000000ffff027224 */ /* 0x000fc800078e00ff */
[----:B------:R-:W-:Y:S01]  /*1fca0*/  IMAD.HI.U32 R2, R3, R5, R2 ;  /* 0x0000000503027227 */ /* 0x000fe200078e0002 */
[----:B------:R-:W-:Y:S02]  /*1fcb0*/  IABS R3, R0 ;  /* 0x0000000000037213 */ /* 0x000fe40000000000 */
[----:B------:R-:W-:-:S03]  /*1fcc0*/  IABS R5, R6 ;  /* 0x0000000600057213 */ /* 0x000fc60000000000 */
[----:B------:R-:W-:Y:S01]  /*1fcd0*/  IMAD.HI.U32 R2, R2, R3, RZ ;  /* 0x0000000302027227 */ /* 0x000fe200078e00ff */
[----:B------:R-:W-:-:S05]  /*1fce0*/  IADD3 R5, RZ, -R5, RZ ;  /* 0x80000005ff057210 */ /* 0x000fca0007ffe0ff */
        /* <DEDUP_REMOVED lines=31> */
[----:B------:R-:W-:Y:S01]  /*1fee0*/  @!P1 IMAD.IADD R3, R3, 0x1, -R7 ;  /* 0x0000000103039824 */ /* 0x000fe200078e0a07 */
[----:B------:R-:W-:Y:S02]  /*1fef0*/  @!P1 IADD3 R2, R2, 0x1, RZ ;  /* 0x0000000102029810 */ /* 0x000fe40007ffe0ff */
[----:B------:R-:W-:Y:S02]  /*1ff00*/  ISETP.NE.AND P1, PT, R4, RZ, PT ;  /* 0x000000ff0400720c */ /* 0x000fe40003f25270 */
[----:B------:R-:W-:Y:S02]  /*1ff10*/  ISETP.GE.U32.AND P0, PT, R3, R7, PT ;  /* 0x000000070300720c */ /* 0x000fe40003f06070 */
[C---:B------:R-:W-:Y:S01]  /*1ff20*/  LOP3.LUT R3, R0.reuse, R4, RZ, 0x3c, !PT ;  /* 0x0000000400037212 */ /* 0x040fe200078e3cff */
[----:B------:R-:W-:-:S03]  /*1ff30*/  IMAD.IADD R0, R0, 0x1, R5 ;  /* 0x0000000100007824 */ /* 0x000fc600078e0205 */
[----:B------:R-:W-:-:S07]  /*1ff40*/  ISETP.GE.AND P2, PT, R3, RZ, PT ;  /* 0x000000ff0300720c */ /* 0x000fce0003f46270 */
[----:B------:R-:W-:-:S06]  /*1ff50*/  @P0 VIADD R2, R2, 0x1 ;  /* 0x0000000102020836 */ /* 0x000fcc0000000000 */
[----:B------:R-:W-:Y:S01]  /*1ff60*/  @!P2 IMAD.MOV R2, RZ, RZ, -R2 ;  /* 0x000000ffff02a224 */ /* 0x000fe200078e0a02 */
[----:B------:R-:W-:Y:S02]  /*1ff70*/  @!P1 LOP3.LUT R2, RZ, R4, RZ, 0x33, !PT ;  /* 0x00000004ff029212 */ /* 0x000fe400078e33ff */
[----:B------:R-:W-:-:S05]  /*1ff80*/  IADD3 R4, -R4, RZ, RZ ;  /* 0x000000ff04047210 */ /* 0x000fca0007ffe1ff */
[----:B------:R-:W-:Y:S01]  /*1ff90*/  IMAD R18, R2, R4, R0 ;  /* 0x0000000402127224 */ /* 0x000fe200078e0200 */
[----:B------:R-:W-:-:S05]  /*1ffa0*/  LOP3.LUT R2, RZ, R2, RZ, 0x33, !PT ;  /* 0x00000002ff027212 */ /* 0x000fca00078e33ff */
[----:B------:R-:W-:Y:S01]  /*1ffb0*/  IMAD.IADD R17, R17, 0x1, R2 ;  /* 0x0000000111117824 */ /* 0x000fe200078e0202 */
[----:B------:R-:W-:Y:S06]  /*1ffc0*/  BRA `(.L_x_3059) ;  /* 0x00000000001c7947 */ /* 0x000fec0003800000 */
.L_x_3051:
[----:B------:R-:W-:Y:S01]  /*1ffd0*/  UMOV UR4, URZ ;  /* 0x0000003f00047c82 */ /* 0x000fe20008000000 */
[----:B------:R-:W-:Y:S01]  /*1ffe0*/  UMOV UR5, URZ ;  /* 0x0000003f00057c82 */ /* 0x000fe20008000000 */
[----:B------:R-:W-:Y:S01]  /*1fff0*/  ULDC UR6, c[0x0][0xc3c] ;  /* 0x00030f0000067ab9 */ /* 0x000fe20000000800 */
[----:B------:R-:W-:Y:S01]  /*20000*/  IMAD.MOV.U32 R16, RZ, RZ, R0 ;  /* 0x000000ffff107224 */ /* 0x000fe200078e0000 */
[----:B------:R-:W-:Y:S01]  /*20010*/  MOV R18, UR5 ;  /* 0x0000000500127c02 */ /* 0x000fe20008000f00 */
[----:B------:R-:W-:Y:S02]  /*20020*/  IMAD.U32 R17, RZ, RZ, UR4 ;  /* 0x00000004ff117e24 */ /* 0x000fe4000f8e00ff */
[----:B------:R-:W-:-:S07]  /*20030*/  IMAD.U32 R19, RZ, RZ, UR6 ;  /* 0x00000006ff137e24 */ /* 0x000fce000f8e00ff */
.L_x_3059:
        /* <DEDUP_REMOVED lines=12> */
.L_x_3048:
[----:B------:R-:W-:Y:S02]  /*20100*/  ULDC UR4, c[0x0][0xc3c] ;  /* 0x00030f0000047ab9 */ /* 0x000fe40000000800 */
[----:B----4-:R-:W-:-:S13]  /*20110*/  ISETP.GE.AND P0, PT, R19, UR4, PT ;  /* 0x0000000413007c0c */ /* 0x010fda000bf06270 */
[----:B------:R-:W-:Y:S05]  /*20120*/  @!P0 BRA `(.L_x_3060) ;  /* 0xffffff9800a08947 */ /* 0x000fea000383ffff */
[----:B------:R-:W-:Y:S05]  /*20130*/  BSYNC B8 ;  /* 0x0000000000087941 */ /* 0x000fea0003800000 */
.L_x_2925:
        /* <DEDUP_REMOVED lines=12> */
.L_x_3206:
[----:B------:R-:W-:Y:S05]  /*20200*/  BSYNC B0 ;  /* 0x0000000000007941 */ /* 0x000fea0003800000 */
.L_x_3061:
[----:B------:R-:W-:-:S03]  /*20210*/  UMOV UR4, 0xffffffff ;  /* 0xffffffff00047882 */ /* 0x000fc60000000000 */
[----:B------:R-:W-:Y:S05]  /*20220*/  BRA.DIV UR4, `(.L_x_3063) ;  /* 0x0000003a04887947 */ /* 0x000fea000b800000 */
[----:B------:R-:W2:Y:S02]  /*20230*/  S2R R2, SR_TID.X ;  /* 0x0000000000027919 */ /* 0x000ea40000002100 */
[----:B--2---:R-:W-:-:S04]  /*20240*/  SHF.R.U32.HI R2, RZ, 0x5, R2 ;  /* 0x00000005ff027819 */ /* 0x004fc80000011602 */
[----:B------:R-:W-:-:S05]  /*20250*/  LOP3.LUT R2, R2, 0x3, RZ, 0xc0, !PT ;  /* 0x0000000302027812 */ /* 0x000fca00078ec0ff */
[----:B------:R2:W4:Y:S02]  /*20260*/  SHFL.IDX PT, R14, R2, RZ, 0x1f ;  /* 0x00001fff020e7589 */ /* 0x00052400000e0000 */
.L_x_3209:
[----:B----4-:R-:W-:-:S13]  /*20270*/  ISETP.NE.AND P0, PT, R14, RZ, PT ;  /* 0x000000ff0e00720c */ /* 0x010fda0003f05270 */
[----:B------:R-:W-:Y:S05]  /*20280*/  @P0 BRA `(.L_x_2712) ;  /* 0x0000000000940947 */ /* 0x000fea0003800000 */
[----:B------:R-:W-:-:S03]  /*20290*/  UMOV UR4, 0xffffffff ;  /* 0xffffffff00047882 */ /* 0x000fc60000000000 */
[----:B------:R-:W-:Y:S05]  /*202a0*/  BRA.DIV UR4, `(.L_x_3064) ;  /* 0x0000003a049c7947 */ /* 0x000fea000b800000 */
[----:B------:R-:W-:-:S13]  /*202b0*/  ELECT P6, URZ, PT ;  /* 0x00000000003f782f */ /* 0x000fda00038c0000 */
.L_x_3212:
[----:B------:R-:W-:Y:S05]  /*202c0*/  @!P6 BRA `(.L_x_2712) ;  /* 0x000000000084e947 */ /* 0x000fea0003800000 */
[----:B--2---:R-:W2:Y:S02]  /*202d0*/  LDL.LU R2, [R1+0x58] ;  /* 0x0000580001027983 */ /* 0x004ea40000300800 */
[----:B--2---:R-:W-:-:S04]  /*202e0*/  LOP3.LUT R2, R2, 0x2, RZ, 0xfc, !PT ;  /* 0x0000000202027812 */ /* 0x004fc800078efcff */
[----:B------:R-:W-:-:S13]  /*202f0*/  ISETP.NE.AND P2, PT, R2, 0x3, PT ;  /* 0x000000030200780c */ /* 0x000fda0003f45270 */
[----:B------:R-:W-:Y:S05]  /*20300*/  @!P2 BRA `(.L_x_3065) ;  /* 0x000000000004a947 */ /* 0x000fea0003800000 */
[----:B------:R-:W-:Y:S01]  /*20310*/  BPT.TRAP 0x1 ;  /* 0x000000040000795c */ /* 0x000fe20000300000 */
.L_x_3065:
[----:B0-----:R-:W2:Y:S04]  /*20320*/  LDL R3, [R1+0x8] ;  /* 0x0000080001037983 */ /* 0x001ea80000100800 */
[----:B---3-5:R-:W3:Y:S01]  /*20330*/  LDL.LU R7, [R1+0x14] ;  /* 0x0000140001077983 */ /* 0x028ee20000300800 */
[----:B------:R-:W-:-:S05]  /*20340*/  IADD3 R2, R0, 0x28840, RZ ;  /* 0x0002884000027810 */ /* 0x000fca0007ffe0ff */
        /* <DEDUP_REMOVED lines=11> */
.L_x_3213:
[----:B------:R-:W2:Y:S02]  /*20400*/  SYNCS.PHASECHK.TRANS64.TRYWAIT P0, [R7+URZ], R2 ;  /* 0x00000002070075a7 */ /* 0x000ea4000800017f */
[----:B--2---:R-:W-:Y:S05]  /*20410*/  @!P0 BRA `(.L_x_3067) ;  /* 0x0000003800748947 */ /* 0x004fea0003800000 */
.L_x_3214:
[----:B------:R-:W-:Y:S05]  /*20420*/  @!P2 BRA `(.L_x_3068) ;  /* 0x000000000004a947 */ /* 0x000fea0003800000 */
[----:B------:R-:W-:Y:S01]  /*20430*/  BPT.TRAP 0x1 ;  /* 0x000000040000795c */ /* 0x000fe20000300000 */
.L_x_3068:
[----:B------:R-:W3:Y:S01]  /*20440*/  LDL.LU R4, [R1+0x8] ;  /* 0x0000080001047983 */ /* 0x000ee20000300800 */
[----:B------:R-:W-:-:S05]  /*20450*/  IADD3 R0, R0, 0x28860, RZ ;  /* 0x0002886000007810 */ /* 0x000fca0007ffe0ff */
[----:B---3--:R-:W-:-:S04]  /*20460*/  IMAD R4, R4, 0x8, R0 ;  /* 0x0000000804047824 */ /* 0x008fc800078e0200 */
[----:B------:R-:W3:Y:S02]  /*20470*/  SYNCS.PHASECHK.TRANS64.TRYWAIT P0, [R4+URZ], R5 ;  /* 0x00000005040075a7 */ /* 0x000ee4000800017f */
[----:B---3--:R-:W-:Y:S05]  /*20480*/  @!P0 BRA `(.L_x_3069) ;  /* 0x00000038006c8947 */ /* 0x008fea0003800000 */
.L_x_3215:
[----:B------:R-:W-:-:S07]  /*20490*/  IMAD R3, R3, 0x8, R0 ;  /* 0x0000000803037824 */ /* 0x000fce00078e0200 */
.L_x_3070:
[----:B----4-:R4:W0:Y:S02]  /*204a0*/  SYNCS.PHASECHK.TRANS64.TRYWAIT P0, [R3+URZ], R2 ;  /* 0x00000002030075a7 */ /* 0x010824000800017f */
[----:B0-----:R-:W-:Y:S05]  /*204b0*/  @!P0 NANOSLEEP.SYNCS 0x989680 ;  /* 0x009896800000895d */ /* 0x001fea0003900000 */
[----:B------:R-:W0:Y:S02]  /*204c0*/  @!P0 SYNCS.PHASECHK.TRANS64 P0, [R3+URZ], R2 ;  /* 0x00000002030085a7 */ /* 0x000e24000800007f */
[----:B0-----:R-:W-:Y:S05]  /*204d0*/  @!P0 BRA `(.L_x_3070) ;  /* 0xfffffffc00f08947 */ /* 0x001fea000383ffff */
.L_x_2712:
[----:B------:R-:W-:Y:S05]  /*204e0*/  BSYNC B9 ;  /* 0x0000000000097941 */ /* 0x000fea0003800000 */
.L_x_2709:
[----:B------:R-:W-:Y:S05]  /*204f0*/  EXIT ;  /* 0x000000000000794d */ /* 0x000fea0003800000 */
.L_x_2734:
[----:B0-----:R0:W1:Y:S02]  /*20500*/  SYNCS.PHASECHK.TRANS64.TRYWAIT P6, [R110+URZ+0x28890], R119 ;  /* 0x028890776e0075a7 */ /* 0x00106400080c017f */
[----:B-1----:R-:W-:Y:S05]  /*20510*/  @!P6 NANOSLEEP.SYNCS 0x989680 ;  /* 0x009896800000e95d */ /* 0x002fea0003900000 */
[----:B------:R-:W1:Y:S02]  /*20520*/  @!P6 SYNCS.PHASECHK.TRANS64 P6, [R110+URZ+0x28890], R119 ;  /* 0x028890776e00e5a7 */ /* 0x000e6400080c007f */
[----:B-1----:R-:W-:Y:S05]  /*20530*/  @!P6 BRA `(.L_x_2734) ;  /* 0xfffffffc00f0e947 */ /* 0x002fea000383ffff */
[----:B------:R-:W-:Y:S05]  /*20540*/  BRA `(.L_x_3071) ;  /* 0xfffffe2800e87947 */ /* 0x000fea000383ffff */
.L_x_2770:
[----:B0-----:R0:W1:Y:S02]  /*20550*/  SYNCS.PHASECHK.TRANS64.TRYWAIT P4, [R110+URZ+0x28890], R119 ;  /* 0x028890776e0075a7 */ /* 0x001064000808017f */
[----:B-1----:R-:W-:Y:S05]  /*20560*/  @!P4 NANOSLEEP.SYNCS 0x989680 ;  /* 0x009896800000c95d */ /* 0x002fea0003900000 */
[----:B------:R-:W1:Y:S02]  /*20570*/  @!P4 SYNCS.PHASECHK.TRANS64 P4, [R110+URZ+0x28890], R119 ;  /* 0x028890776e00c5a7 */ /* 0x000e64000808007f */
[----:B-1----:R-:W-:Y:S05]  /*20580*/  @!P4 BRA `(.L_x_2770) ;  /* 0xfffffffc00f0c947 */ /* 0x002fea000383ffff */
[----:B------:R-:W-:Y:S05]  /*20590*/  BRA `(.L_x_3072) ;  /* 0xfffffe50003c7947 */ /* 0x000fea000383ffff */
.L_x_2787:
[----:B0-----:R0:W1:Y:S02]  /*205a0*/  SYNCS.PHASECHK.TRANS64.TRYWAIT P3, [R110+URZ+0x28890], R119 ;  /* 0x028890776e0075a7 */ /* 0x001064000806017f */
[----:B-1----:R-:W-:Y:S05]  /*205b0*/  @!P3 NANOSLEEP.SYNCS 0x989680 ;  /* 0x009896800000b95d */ /* 0x002fea0003900000 */
[----:B------:R-:W1:Y:S02]  /*205c0*/  @!P3 SYNCS.PHASECHK.TRANS64 P3, [R110+URZ+0x28890], R119 ;  /* 0x028890776e00b5a7 */ /* 0x000e64000806007f */
[----:B-1----:R-:W-:Y:S05]  /*205d0*/  @!P3 BRA `(.L_x_2787) ;  /* 0xfffffffc00f0b947 */ /* 0x002fea000383ffff */
[----:B------:R-:W-:Y:S05]  /*205e0*/  BRA `(.L_x_3073) ;  /* 0xfffffe7000607947 */ /* 0x000fea000383ffff */
.L_x_2797:
[----:B--2---:R2:W3:Y:S02]  /*205f0*/  SYNCS.PHASECHK.TRANS64.TRYWAIT P0, [R110+URZ+0x288b0], R119 ;  /* 0x0288b0776e0075a7 */ /* 0x0044e4000800017f */
[----:B---3--:R-:W-:Y:S05]  /*20600*/  @!P0 NANOSLEEP.SYNCS 0x989680 ;  /* 0x009896800000895d */ /* 0x008fea0003900000 */
[----:B------:R-:W3:Y:S02]  /*20610*/  @!P0 SYNCS.PHASECHK.TRANS64 P0, [R110+URZ+0x288b0], R119 ;  /* 0x0288b0776e0085a7 */ /* 0x000ee4000800007f */
[----:B---3--:R-:W-:Y:S05]  /*20620*/  @!P0 BRA `(.L_x_2797) ;  /* 0xfffffffc00f08947 */ /* 0x008fea000383ffff */
[----:B------:R-:W-:Y:S05]  /*20630*/  BRA `(.L_x_3074) ;  /* 0xfffffe7400fc7947 */ /* 0x000fea000383ffff */
.L_x_2809:
        /* <DEDUP_REMOVED lines=8> */
.L_x_3076:
[----:B------:R-:W-:Y:S05]  /*206c0*/  BSYNC B0 ;  /* 0x0000000000007941 */ /* 0x000fea0003800000 */
.L_x_3075:
[----:B------:R-:W-:Y:S01]  /*206d0*/  IMAD.MOV.U32 R190, RZ, RZ, R14 ;  /* 0x000000ffffbe7224 */ /* 0x000fe200078e000e */
[----:B------:R-:W-:Y:S06]  /*206e0*/  BRA `(.L_x_3077) ;  /* 0xfffffe8000587947 */ /* 0x000fec000383ffff */
.L_x_2819:
[----:B------:R-:W-:Y:S01]  /*206f0*/  BSSY B1, `(.L_x_3078) ;  /* 0x0000008000017945 */ /* 0x000fe20003800000 */
[----:B------:R-:W-:Y:S01]  /*20700*/  MOV R13, R6 ;  /* 0x00000006000d7202 */ /* 0x000fe20000000f00 */
[----:B------:R-:W-:Y:S02]  /*20710*/  IMAD.MOV.U32 R12, RZ, RZ, RZ ;  /* 0x000000ffff0c7224 */ /* 0x000fe400078e00ff */
[----:B------:R-:W-:Y:S02]  /*20720*/  IMAD.MOV.U32 R11, RZ, RZ, 0x181f ;  /* 0x0000181fff0b7424 */ /* 0x000fe400078e00ff */
[----:B------:R-:W-:-:S07]  /*20730*/  IMAD.MOV.U32 R15, RZ, RZ, -0x1 ;  /* 0xffffffffff0f7424 */ /* 0x000fce00078e00ff */
[----:B0-----:R-:W-:Y:S05]  /*20740*/  WARPSYNC.COLLECTIVE R15, `(.L_x_3079) ;  /* 0x000000000f087348 */ /* 0x001fea0003c00000 */
[----:B------:R1:W2:Y:S02]  /*20750*/  SHFL.IDX P6, R14, R13, R12, R11 ;  /* 0x0000000c0d0e7389 */ /* 0x0002a400000c000b */
[----:B012---:R-:W-:Y:S01]  /*20760*/  ENDCOLLECTIVE ;  /* 0x000000000000791b */ /* 0x007fe20003800000 */
.L_x_3079:
[----:B------:R-:W-:Y:S05]  /*20770*/  BSYNC B1 ;  /* 0x0000000000017941 */ /* 0x000fea0003800000 */
.L_x_3078:
[----:B------:R-:W-:Y:S01]  /*20780*/  IMAD.MOV.U32 R13, RZ, RZ, R5 ;  /* 0x000000ffff0d7224 */ /* 0x000fe200078e0005 */
[----:B------:R-:W-:Y:S01]  /*20790*/  MOV R15, 0xffffffff ;  /* 0xffffffff000f7802 */ /* 0x000fe20000000f00 */
[----:B------:R-:W-:Y:S01]  /*207a0*/  IMAD.MOV.U32 R12, RZ, RZ, RZ ;  /* 0x000000ffff0c7224 */ /* 0x000fe200078e00ff */
[----:B------:R-:W-:Y:S01]  /*207b0*/  MOV R0, R14 ;  /* 0x0000000e00007202 */ /* 0x000fe20000000f00 */
[----:B------:R-:W-:-:S07]  /*207c0*/  IMAD.MOV.U32 R11, RZ, RZ, 0x181f ;  /* 0x0000181fff0b7424 */ /* 0x000fce00078e00ff */
[----:B------:R-:W-:Y:S05]  /*207d0*/  WARPSYNC.COLLECTIVE R15, `(.L_x_3080) ;  /* 0x000000000f087348 */ /* 0x000fea0003c00000 */
[----:B------:R0:W1:Y:S02]  /*207e0*/  SHFL.IDX P6, R14, R13, R12, R11 ;  /* 0x0000000c0d0e7389 */ /* 0x00006400000c000b */
[----:B01----:R-:W-:Y:S01]  /*207f0*/  ENDCOLLECTIVE ;  /* 0x000000000000791b */ /* 0x003fe20003800000 */
.L_x_3080:
[----:B------:R-:W-:Y:S02]  /*20800*/  IMAD.MOV.U32 R13, RZ, RZ, R8 ;  /* 0x000000ffff0d7224 */ /* 0x000fe400078e0008 */
[----:B------:R-:W-:-:S07]  /*20810*/  IMAD.MOV.U32 R3, RZ, RZ, R14 ;  /* 0x000000ffff037224 */ /* 0x000fce00078e000e */
[----:B------:R-:W-:Y:S05]  /*20820*/  WARPSYNC.COLLECTIVE R15, `(.L_x_3081) ;  /* 0x000000000f087348 */ /* 0x000fea0003c00000 */
[----:B------:R0:W1:Y:S02]  /*20830*/  SHFL.IDX P6, R14, R13, R12, R11 ;  /* 0x0000000c0d0e7389 */ /* 0x00006400000c000b */
[----:B01----:R-:W-:Y:S01]  /*20840*/  ENDCOLLECTIVE ;  /* 0x000000000000791b */ /* 0x003fe20003800000 */
.L_x_3081:
[----:B------:R-:W-:Y:S01]  /*20850*/  MOV R13, R7 ;  /* 0x00000007000d7202 */ /* 0x000fe20000000f00 */
[----:B------:R-:W-:-:S07]  /*20860*/  IMAD.MOV.U32 R4, RZ, RZ, R14 ;  /* 0x000000ffff047224 */ /* 0x000fce00078e000e */
[----:B------:R-:W-:Y:S05]  /*20870*/  WARPSYNC.COLLECTIVE R15, `(.L_x_3082) ;  /* 0x000000000f087348 */ /* 0x000fea0003c00000 */
[----:B------:R0:W1:Y:S02]  /*20880*/  SHFL.IDX P6, R14, R13, R12, R11 ;  /* 0x0000000c0d0e7389 */ /* 0x00006400000c000b */
[----:B01----:R-:W-:Y:S01]  /*20890*/  ENDCOLLECTIVE ;  /* 0x000000000000791b */ /* 0x003fe20003800000 */
.L_x_3082:
[----:B------:R-:W-:Y:S05]  /*208a0*/  BRA `(.L_x_3083) ;  /* 0xfffffe8400a47947 */ /* 0x000fea000383ffff */
.L_x_2822:
[----:B------:R-:W-:Y:S01]  /*208b0*/  BSSY B1, `(.L_x_3084) ;  /* 0x0000008000017945 */ /* 0x000fe20003800000 */
[----:B0-----:R-:W-:Y:S01]  /*208c0*/  IMAD.MOV.U32 R13, RZ, RZ, R6 ;  /* 0x000000ffff0d7224 */ /* 0x001fe200078e0006 */
[----:B------:R-:W-:Y:S01]  /*208d0*/  MOV R15, 0xffffffff ;  /* 0xffffffff000f7802 */ /* 0x000fe20000000f00 */
[----:B------:R-:W-:Y:S02]  /*208e0*/  IMAD.MOV.U32 R12, RZ, RZ, 0x1 ;  /* 0x00000001ff0c7424 */ /* 0x000fe400078e00ff */
[----:B------:R-:W-:-:S07]  /*208f0*/  IMAD.MOV.U32 R11, RZ, RZ, 0x181f ;  /* 0x0000181fff0b7424 */ /* 0x000fce00078e00ff */
[----:B-1----:R-:W-:Y:S05]  /*20900*/  WARPSYNC.COLLECTIVE R15, `(.L_x_3085) ;  /* 0x000000000f087348 */ /* 0x002fea0003c00000 */
[----:B------:R0:W2:Y:S02]  /*20910*/  SHFL.IDX P6, R14, R13, R12, R11 ;  /* 0x0000000c0d0e7389 */ /* 0x0000a400000c000b */
[----:B012---:R-:W-:Y:S01]  /*20920*/  ENDCOLLECTIVE ;  /* 0x000000000000791b */ /* 0x007fe20003800000 */
.L_x_3085:
[----:B------:R-:W-:Y:S05]  /*20930*/  BSYNC B1 ;  /* 0x0000000000017941 */ /* 0x000fea0003800000 */
.L_x_3084:
        /* <DEDUP_REMOVED lines=8> */
.L_x_3086:
[----:B------:R-:W-:Y:S02]  /*209c0*/  IMAD.MOV.U32 R13, RZ, RZ, R8 ;  /* 0x000000ffff0d7224 */ /* 0x000fe400078e0008 */
[----:B------:R-:W-:-:S07]  /*209d0*/  IMAD.MOV.U32 R3, RZ, RZ, R14 ;  /* 0x000000ffff037224 */ /* 0x000fce00078e000e */
[----:B------:R-:W-:Y:S05]  /*209e0*/  WARPSYNC.COLLECTIVE R15, `(.L_x_3087) ;  /* 0x000000000f087348 */ /* 0x000fea0003c00000 */
[----:B------:R0:W1:Y:S02]  /*209f0*/  SHFL.IDX P6, R14, R13, R12, R11 ;  /* 0x0000000c0d0e7389 */ /* 0x00006400000c000b */
[----:B01----:R-:W-:Y:S01]  /*20a00*/  ENDCOLLECTIVE ;  /* 0x000000000000791b */ /* 0x003fe20003800000 */
.L_x_3087:
[----:B------:R-:W-:Y:S01]  /*20a10*/  IMAD.MOV.U32 R13, RZ, RZ, R7 ;  /* 0x000000ffff0d7224 */ /* 0x000fe200078e0007 */
[----:B------:R-:W-:-:S07]  /*20a20*/  MOV R4, R14 ;  /* 0x0000000e00047202 */ /* 0x000fce0000000f00 */
[----:B------:R-:W-:Y:S05]  /*20a30*/  WARPSYNC.COLLECTIVE R15, `(.L_x_3088) ;  /* 0x000000000f087348 */ /* 0x000fea0003c00000 */
[----:B------:R0:W1:Y:S02]  /*20a40*/  SHFL.IDX P6, R14, R13, R12, R11 ;  /* 0x0000000c0d0e7389 */ /* 0x00006400000c000b */
[----:B01----:R-:W-:Y:S01]  /*20a50*/  ENDCOLLECTIVE ;  /* 0x000000000000791b */ /* 0x003fe20003800000 */
.L_x_3088:
[----:B------:R-:W-:Y:S05]  /*20a60*/  BRA `(.L_x_3089) ;  /* 0xfffffe8800107947 */ /* 0x000fea000383ffff */
.L_x_2825:
[----:B------:R-:W-:Y:S01]  /*20a70*/  BSSY B1, `(.L_x_3090) ;  /* 0x0000008000017945 */ /* 0x000fe20003800000 */
[----:B0-----:R-:W-:Y:S01]  /*20a80*/  IMAD.MOV.U32 R13, RZ, RZ, R6 ;  /* 0x000000ffff0d7224 */ /* 0x001fe200078e0006 */
[----:B------:R-:W-:Y:S01]  /*20a90*/  MOV R11, 0x181f ;  /* 0x0000181f000b7802 */ /* 0x000fe20000000f00 */
[----:B------:R-:W-:Y:S02]  /*20aa0*/  IMAD.MOV.U32 R12, RZ, RZ, 0x2 ;  /* 0x00000002ff0c7424 */ /* 0x000fe400078e00ff */
[----:B------:R-:W-:-:S07]  /*20ab0*/  IMAD.MOV.U32 R15, RZ, RZ, -0x1 ;  /* 0xffffffffff0f7424 */ /* 0x000fce00078e00ff */
[----:B--2---:R-:W-:Y:S05]  /*20ac0*/  WARPSYNC.COLLECTIVE R15, `(.L_x_3091) ;  /* 0x000000000f087348 */ /* 0x004fea0003c00000 */
[----:B------:R0:W1:Y:S02]  /*20ad0*/  SHFL.IDX P6, R14, R13, R12, R11 ;  /* 0x0000000c0d0e7389 */ /* 0x00006400000c000b */
[----:B012---:R-:W-:Y:S01]  /*20ae0*/  ENDCOLLECTIVE ;  /* 0x000000000000791b */ /* 0x007fe20003800000 */
.L_x_3091:
[----:B------:R-:W-:Y:S05]  /*20af0*/  BSYNC B1 ;  /* 0x0000000000017941 */ /* 0x000fea0003800000 */
.L_x_3090:
        /* <DEDUP_REMOVED lines=8> */
.L_x_3092:
[----:B------:R-:W-:Y:S01]  /*20b80*/  MOV R13, R8 ;  /* 0x00000008000d7202 */ /* 0x000fe20000000f00 */
[----:B------:R-:W-:-:S07]  /*20b90*/  IMAD.MOV.U32 R3, RZ, RZ, R14 ;  /* 0x000000ffff037224 */ /* 0x000fce00078e000e */
[----:B------:R-:W-:Y:S05]  /*20ba0*/  WARPSYNC.COLLECTIVE R15, `(.L_x_3093) ;  /* 0x000000000f087348 */ /* 0x000fea0003c00000 */
[----:B------:R0:W1:Y:S02]  /*20bb0*/  SHFL.IDX P6, R14, R13, R12, R11 ;  /* 0x0000000c0d0e7389 */ /* 0x00006400000c000b */
[----:B01----:R-:W-:Y:S01]  /*20bc0*/  ENDCOLLECTIVE ;  /* 0x000000000000791b */ /* 0x003fe20003800000 */
.L_x_3093:
[----:B------:R-:W-:Y:S02]  /*20bd0*/  IMAD.MOV.U32 R13, RZ, RZ, R7 ;  /* 0x000000ffff0d7224 */ /* 0x000fe400078e0007 */
[----:B------:R-:W-:-:S07]  /*20be0*/  IMAD.MOV.U32 R4, RZ, RZ, R14 ;  /* 0x000000ffff047224 */ /* 0x000fce00078e000e */
[----:B------:R-:W-:Y:S05]  /*20bf0*/  WARPSYNC.COLLECTIVE R15, `(.L_x_3094) ;  /* 0x000000000f087348 */ /* 0x000fea0003c00000 */
[----:B------:R0:W1:Y:S02]  /*20c00*/  SHFL.IDX P6, R14, R13, R12, R11 ;  /* 0x0000000c0d0e7389 */ /* 0x00006400000c000b */
[----:B01----:R-:W-:Y:S01]  /*20c10*/  ENDCOLLECTIVE ;  /* 0x000000000000791b */ /* 0x003fe20003800000 */
.L_x_3094:
[----:B------:R-:W-:Y:S05]  /*20c20*/  BRA `(.L_x_3095) ;  /* 0xfffffe88006c7947 */ /* 0x000fea000383ffff */
.L_x_2828:
[----:B------:R-:W-:Y:S01]  /*20c30*/  BSSY B1, `(.L_x_3096) ;  /* 0x0000008000017945 */ /* 0x000fe20003800000 */
[----:B------:R-:W-:Y:S01]  /*20c40*/  IMAD.MOV.U32 R13, RZ, RZ, R6 ;  /* 0x000000ffff0d7224 */ /* 0x000fe200078e0006 */
[----:B------:R-:W-:Y:S01]  /*20c50*/  MOV R12, 0x3 ;  /* 0x00000003000c7802 */ /* 0x000fe20000000f00 */
[----:B------:R-:W-:Y:S02]  /*20c60*/  IMAD.MOV.U32 R11, RZ, RZ, 0x181f ;  /* 0x0000181fff0b7424 */ /* 0x000fe400078e00ff */
[----:B------:R-:W-:-:S07]  /*20c70*/  IMAD.MOV.U32 R15, RZ, RZ, -0x1 ;  /* 0xffffffffff0f7424 */ /* 0x000fce00078e00ff */
[----:B--2---:R-:W-:Y:S05]  /*20c80*/  WARPSYNC.COLLECTIVE R15, `(.L_x_3097) ;  /* 0x000000000f087348 */ /* 0x004fea0003c00000 */
[----:B------:R0:W1:Y:S02]  /*20c90*/  SHFL.IDX P6, R14, R13, R12, R11 ;  /* 0x0000000c0d0e7389 */ /* 0x00006400000c000b */
[----:B012---:R-:W-:Y:S01]  /*20ca0*/  ENDCOLLECTIVE ;  /* 0x000000000000791b */ /* 0x007fe20003800000 */
.L_x_3097:
[----:B------:R-:W-:Y:S05]  /*20cb0*/  BSYNC B1 ;  /* 0x0000000000017941 */ /* 0x000fea0003800000 */
.L_x_3096:
        /* <DEDUP_REMOVED lines=8> */
.L_x_3098:
[----:B------:R-:W-:Y:S01]  /*20d40*/  IMAD.MOV.U32 R13, RZ, RZ, R8 ;  /* 0x000000ffff0d7224 */ /* 0x000fe200078e0008 */
[----:B------:R-:W-:-:S07]  /*20d50*/  MOV R3, R14 ;  /* 0x0000000e00037202 */ /* 0x000fce0000000f00 */
[----:B------:R-:W-:Y:S05]  /*20d60*/  WARPSYNC.COLLECTIVE R15, `(.L_x_3099) ;  /* 0x000000000f087348 */ /* 0x000fea0003c00000 */
[----:B------:R0:W1:Y:S02]  /*20d70*/  SHFL.IDX P6, R14, R13, R12, R11 ;  /* 0x0000000c0d0e7389 */ /* 0x00006400000c000b */
[----:B01----:R-:W-:Y:S01]  /*20d80*/  ENDCOLLECTIVE ;  /* 0x000000000000791b */ /* 0x003fe20003800000 */
.L_x_3099:
[----:B------:R-:W-:Y:S02]  /*20d90*/  IMAD.MOV.U32 R13, RZ, RZ, R7 ;  /* 0x000000ffff0d7224 */ /* 0x000fe400078e0007 */
[----:B------:R-:W-:-:S07]  /*20da0*/  IMAD.MOV.U32 R4, RZ, RZ, R14 ;  /* 0x000000ffff047224 */ /* 0x000fce00078e000e */
[----:B------:R-:W-:Y:S05]  /*20db0*/  WARPSYNC.COLLECTIVE R15, `(.L_x_3100) ;  /* 0x000000000f087348 */ /* 0x000fea0003c00000 */
[----:B------:R0:W1:Y:S02]  /*20dc0*/  SHFL.IDX P6, R14, R13, R12, R11 ;  /* 0x0000000c0d0e7389 */ /* 0x00006400000c000b */
[----:B01----:R-:W-:Y:S01]  /*20dd0*/  ENDCOLLECTIVE ;  /* 0x000000000000791b */ /* 0x003fe20003800000 */
.L_x_3100:
[----:B------:R-:W-:Y:S05]  /*20de0*/  BRA `(.L_x_3101) ;  /* 0xfffffe8800c87947 */ /* 0x000fea000383ffff */
.L_x_2832:
[----:B0-----:R0:W1:Y:S02]  /*20df0*/  SYNCS.PHASECHK.TRANS64.TRYWAIT P0, [R2+URZ+0x28800], R5 ;  /* 0x02880005020075a7 */ /* 0x001064000800017f */
[----:B-1----:R-:W-:Y:S05]  /*20e00*/  @!P0 NANOSLEEP.SYNCS 0x989680 ;  /* 0x009896800000895d */ /* 0x002fea0003900000 */
[----:B------:R-:W1:Y:S02]  /*20e10*/  @!P0 SYNCS.PHASECHK.TRANS64 P0, [R2+URZ+0x28800], R5 ;  /* 0x02880005020085a7 */ /* 0x000e64000800007f */
[----:B-1----:R-:W-:Y:S05]  /*20e20*/  @!P0 BRA `(.L_x_2832) ;  /* 0xfffffffc00f08947 */ /* 0x002fea000383ffff */
[----:B------:R-:W-:Y:S05]  /*20e30*/  BRA `(.L_x_3102) ;  /* 0xfffffe8c00807947 */ /* 0x000fea000383ffff */
.L_x_2848:
        /* <DEDUP_REMOVED lines=9> */
.L_x_3104:
[----:B------:R-:W-:Y:S05]  /*20ed0*/  BSYNC B1 ;  /* 0x0000000000017941 */ /* 0x000fea0003800000 */
.L_x_3103:
[----:B------:R-:W-:Y:S01]  /*20ee0*/  IMAD.MOV.U32 R13, RZ, RZ, R32 ;  /* 0x000000ffff0d7224 */ /* 0x000fe200078e0020 */
[----:B------:R-:W-:Y:S01]  /*20ef0*/  MOV R15, 0xffffffff ;  /* 0xffffffff000f7802 */ /* 0x000fe20000000f00 */
[----:B------:R-:W-:Y:S01]  /*20f00*/  IMAD.MOV.U32 R12, RZ, RZ, RZ ;  /* 0x000000ffff0c7224 */ /* 0x000fe200078e00ff */
[----:B------:R-:W-:Y:S01]  /*20f10*/  MOV R3, R14 ;  /* 0x0000000e00037202 */ /* 0x000fe20000000f00 */
[----:B------:R-:W-:Y:S01]  /*20f20*/  IMAD.MOV.U32 R11, RZ, RZ, 0x181f ;  /* 0x0000181fff0b7424 */ /* 0x000fe200078e00ff */
[----:B------:R-:W-:Y:S01]  /*20f30*/  ISETP.GE.AND P0, PT, R16, R45, PT ;  /* 0x0000002d1000720c */ /* 0x000fe20003f06270 */
[----:B------:R-:W-:-:S12]  /*20f40*/  IMAD R0, R192, R5, RZ ;  /* 0x00000005c0007224 */ /* 0x000fd800078e02ff */
[----:B------:R-:W-:Y:S05]  /*20f50*/  WARPSYNC.COLLECTIVE R15, `(.L_x_3105) ;  /* 0x000000000f087348 */ /* 0x000fea0003c00000 */
[----:B------:R0:W1:Y:S02]  /*20f60*/  SHFL.IDX P6, R14, R13, R12, R11 ;  /* 0x0000000c0d0e7389 */ /* 0x00006400000c000b */
[----:B01----:R-:W-:Y:S01]  /*20f70*/  ENDCOLLECTIVE ;  /* 0x000000000000791b */ /* 0x003fe20003800000 */
.L_x_3105:
[----:B------:R-:W-:Y:S01]  /*20f80*/  ISETP.GE.OR P1, PT, R55, R0, P0 ;  /* 0x000000003700720c */ /* 0x000fe20000726670 */
[----:B------:R-:W-:-:S12]  /*20f90*/  IMAD.MOV.U32 R13, RZ, RZ, R33 ;  /* 0x000000ffff0d7224 */ /* 0x000fd800078e0021 */
[C---:B------:R-:W-:Y:S01]  /*20fa0*/  @!P1 SHF.L.U64.HI R6, R16.reuse, 0x1, R17 ;  /* 0x0000000110069819 */ /* 0x040fe20000010211 */
[----:B------:R-:W-:Y:S02]  /*20fb0*/  @!P1 IMAD.SHL.U32 R7, R16, 0x2, RZ ;  /* 0x0000000210079824 */ /* 0x000fe400078e00ff */
[----:B------:R-:W-:-:S07]  /*20fc0*/  IMAD.MOV.U32 R4, RZ, RZ, R14 ;  /* 0x000000ffff047224 */ /* 0x000fce00078e000e */
[----:B------:R-:W-:Y:S05]  /*20fd0*/  WARPSYNC.COLLECTIVE R15, `(.L_x_3106) ;  /* 0x000000000f087348 */ /* 0x000fea0003c00000 */
[----:B------:R0:W1:Y:S02]  /*20fe0*/  SHFL.IDX P6, R14, R13, R12, R11 ;  /* 0x0000000c0d0e7389 */ /* 0x00006400000c000b */
[----:B01----:R-:W-:Y:S01]  /*20ff0*/  ENDCOLLECTIVE ;  /* 0x000000000000791b */ /* 0x003fe20003800000 */
.L_x_3106:
[----:B------:R-:W-:-:S05]  /*21000*/  @!P1 IADD3 R4, P2, R4, R7, RZ ;  /* 0x0000000704049210 */ /* 0x000fca0007f5e0ff */
[----:B------:R-:W-:Y:S02]  /*21010*/  @!P1 IMAD.X R3, R3, 0x1, R6, P2 ;  /* 0x0000000103039824 */ /* 0x000fe400010e0606 */
[----:B------:R-:W-:-:S03]  /*21020*/  @!P1 IMAD.MOV.U32 R24, RZ, RZ, R4 ;  /* 0x000000ffff189224 */ /* 0x000fc600078e0004 */
[----:B------:R-:W-:Y:S02]  /*21030*/  @!P1 MOV R25, R3 ;  /* 0x0000000300199202 */ /* 0x000fe40000000f00 */
[----:B------:R-:W-:-:S04]  /*21040*/  MOV R13, R34 ;  /* 0x00000022000d7202 */ /* 0x000fc80000000f00 */
[----:B------:R-:W5:Y:S01]  /*21050*/  @!P1 LD.E.128 R24, desc[UR40][R24.64] ;  /* 0x0000002818189980 */ /* 0x000f62000c101d00 */
[----:B------:R-:W-:-:S07]  /*21060*/  IMAD.MOV.U32 R5, RZ, RZ, R14 ;  /* 0x000000ffff057224 */ /* 0x000fce00078e000e */
[----:B-----5:R-:W-:Y:S05]  /*21070*/  WARPSYNC.COLLECTIVE R15, `(.L_x_3107) ;  /* 0x000000000f087348 */ /* 0x020fea0003c00000 */
[----:B------:R0:W1:Y:S02]  /*21080*/  SHFL.IDX P6, R14, R13, R12, R11 ;  /* 0x0000000c0d0e7389 */ /* 0x00006400000c000b */
[----:B01---5:R-:W-:Y:S01]  /*21090*/  ENDCOLLECTIVE ;  /* 0x000000000000791b */ /* 0x023fe20003800000 */
.L_x_3107:
        /* <DEDUP_REMOVED lines=9> */
.L_x_3108:
[----:B------:R-:W-:Y:S02]  /*21130*/  CS2R R46, SRZ ;  /* 0x00000000002e7805 */ /* 0x000fe4000001ff00 */
[----:B------:R-:W-:Y:S02]  /*21140*/  MOV R13, R32 ;  /* 0x00000020000d7202 */ /* 0x000fe40000000f00 */
[----:B------:R-:W-:Y:S02]  /*21150*/  CS2R R48, SRZ ;  /* 0x0000000000307805 */ /* 0x000fe4000001ff00 */
[----:B------:R-:W-:Y:S02]  /*21160*/  CS2R R20, SRZ ;  /* 0x0000000000147805 */ /* 0x000fe4000001ff00 */
[----:B------:R-:W-:Y:S01]  /*21170*/  CS2R R36, SRZ ;  /* 0x0000000000247805 */ /* 0x000fe2000001ff00 */
[----:B------:R-:W-:-:S04]  /*21180*/  @!P1 IMAD.MOV.U32 R46, RZ, RZ, R24 ;  /* 0x000000ffff2e9224 */ /* 0x000fc800078e0018 */
[----:B------:R-:W-:-:S05]  /*21190*/  IMAD.MOV.U32 R3, RZ, RZ, R46 ;  /* 0x000000ffff037224 */ /* 0x000fca00078e002e */
[----:B------:R-:W-:Y:S01]  /*211a0*/  PRMT R64, R3, 0x7610, R64 ;  /* 0x0000761003407816 */ /* 0x000fe20000000040 */
[----:B------:R-:W-:-:S07]  /*211b0*/  IMAD.MOV.U32 R3, RZ, RZ, R14 ;  /* 0x000000ffff037224 */ /* 0x000fce00078e000e */
[----:B------:R-:W-:Y:S05]  /*211c0*/  WARPSYNC.COLLECTIVE R15, `(.L_x_3109) ;  /* 0x000000000f087348 */ /* 0x000fea0003c00000 */
[----:B------:R0:W1:Y:S02]  /*211d0*/  SHFL.IDX P6, R14, R13, R12, R11 ;  /* 0x0000000c0d0e7389 */ /* 0x00006400000c000b */
[----:B01----:R-:W-:Y:S01]  /*211e0*/  ENDCOLLECTIVE ;  /* 0x000000000000791b */ /* 0x003fe20003800000 */
.L_x_3109:
[----:B------:R-:W-:-:S05]  /*211f0*/  @!P1 MOV R47, R25 ;  /* 0x00000019002f9202 */ /* 0x000fca0000000f00 */
[----:B------:R-:W-:-:S05]  /*21200*/  IMAD.MOV.U32 R8, RZ, RZ, R47 ;  /* 0x000000ffff087224 */ /* 0x000fca00078e002f */
[----:B------:R-:W-:Y:S01]  /*21210*/  PRMT R66, R8, 0x7610, R66 ;  /* 0x0000761008427816 */ /* 0x000fe20000000042 */
[----:B------:R-:W-:Y:S02]  /*21220*/  IMAD.MOV.U32 R13, RZ, RZ, R33 ;  /* 0x000000ffff0d7224 */ /* 0x000fe400078e0021 */
[----:B------:R-:W-:-:S07]  /*21230*/  IMAD.MOV.U32 R8, RZ, RZ, R14 ;  /* 0x000000ffff087224 */ /* 0x000fce00078e000e */
[----:B------:R-:W-:Y:S05]  /*21240*/  WARPSYNC.COLLECTIVE R15, `(.L_x_3110) ;  /* 0x000000000f087348 */ /* 0x000fea0003c00000 */
[----:B------:R0:W1:Y:S02]  /*21250*/  SHFL.IDX P6, R14, R13, R12, R11 ;  /* 0x0000000c0d0e7389 */ /* 0x00006400000c000b */
[----:B01----:R-:W-:Y:S01]  /*21260*/  ENDCOLLECTIVE ;  /* 0x000000000000791b */ /* 0x003fe20003800000 */
.L_x_3110:
[----:B------:R-:W-:Y:S01]  /*21270*/  MOV R13, R34 ;  /* 0x00000022000d7202 */ /* 0x000fe20000000f00 */
[----:B------:R-:W-:-:S07]  /*21280*/  IMAD.MOV.U32 R9, RZ, RZ, R14 ;  /* 0x000000ffff097224 */ /* 0x000fce00078e000e */
[----:B------:R-:W-:Y:S05]  /*21290*/  WARPSYNC.COLLECTIVE R15, `(.L_x_3111) ;  /* 0x000000000f087348 */ /* 0x000fea0003c00000 */
[----:B------:R0:W1:Y:S02]  /*212a0*/  SHFL.IDX P6, R14, R13, R12, R11 ;  /* 0x0000000c0d0e7389 */ /* 0x00006400000c000b */
[----:B01----:R-:W-:Y:S01]  /*212b0*/  ENDCOLLECTIVE ;  /* 0x000000000000791b */ /* 0x003fe20003800000 */
.L_x_3111:
[----:B------:R-:W-:Y:S01]  /*212c0*/  @!P1 MOV R49, R27 ;  /* 0x0000001b00319202 */ /* 0x000fe20000000f00 */
[----:B------:R-:W-:Y:S01]  /*212d0*/  @!P1 IMAD.MOV.U32 R48, RZ, RZ, R26 ;  /* 0x000000ffff309224 */ /* 0x000fe200078e001a */
[----:B------:R-:W-:Y:S01]  /*212e0*/  @!P1 MOV R21, R5 ;  /* 0x0000000500159202 */ /* 0x000fe20000000f00 */
[----:B------:R-:W-:Y:S02]  /*212f0*/  @!P1 IMAD.MOV.U32 R20, RZ, RZ, R4 ;  /* 0x000000ffff149224 */ /* 0x000fe400078e0004 */
[----:B------:R-:W-:Y:S02]  /*21300*/  @!P1 IMAD.MOV.U32 R36, RZ, RZ, R6 ;  /* 0x000000ffff249224 */ /* 0x000fe400078e0006 */
[----:B------:R-:W-:Y:S02]  /*21310*/  @!P1 IMAD.MOV.U32 R37, RZ, RZ, R7 ;  /* 0x000000ffff259224 */ /* 0x000fe400078e0007 */
[----:B------:R-:W-:Y:S02]  /*21320*/  IMAD.MOV.U32 R10, RZ, RZ, R48 ;  /* 0x000000ffff0a7224 */ /* 0x000fe400078e0030 */
[----:B------:R-:W-:Y:S01]  /*21330*/  IMAD.MOV.U32 R25, RZ, RZ, R49 ;  /* 0x000000ffff197224 */ /* 0x000fe200078e0031 */
[----:B------:R-:W-:Y:S01]  /*21340*/  MOV R5, R21 ;  /* 0x0000001500057202 */ /* 0x000fe20000000f00 */
[----:B------:R-:W-:-:S02]  /*21350*/  IMAD.MOV.U32 R4, RZ, RZ, R20 ;  /* 0x000000ffff047224 */ /* 0x000fc400078e0014 */
[----:B------:R-:W-:Y:S02]  /*21360*/  IMAD.MOV.U32 R6, RZ, RZ, R36 ;  /* 0x000000ffff067224 */ /* 0x000fe400078e0024 */
[----:B------:R-:W-:Y:S01]  /*21370*/  IMAD.MOV.U32 R7, RZ, RZ, R37 ;  /* 0x000000ffff077224 */ /* 0x000fe200078e0025 */
[----:B------:R-:W-:Y:S02]  /*21380*/  PRMT R43, R10, 0x5410, R25 ;  /* 0x000054100a2b7816 */ /* 0x000fe40000000019 */
[----:B------:R-:W-:Y:S02]  /*21390*/  CS2R R24, SRZ ;  /* 0x0000000000187805 */ /* 0x000fe4000001ff00 */
[----:B------:R-:W-:Y:S02]  /*213a0*/  PRMT R65, R6, 0x5410, R4 ;  /* 0x0000541006417816 */ /* 0x000fe40000000004 */
[----:B------:R-:W-:Y:S02]  /*213b0*/  PRMT R68, R5, 0x7610, R68 ;  /* 0x0000761005447816 */ /* 0x000fe40000000044 */
[----:B------:R-:W-:Y:S01]  /*213c0*/  PRMT R64, R64, 0x5410, R7 ;  /* 0x0000541040407816 */ /* 0x000fe20000000007 */
[----:B------:R-:W-:Y:S06]  /*213d0*/  BRA `(.L_x_3112) ;  /* 0xfffffea4003c7947 */ /* 0x000fec000383ffff */
.L_x_2851:
[----:B------:R-:W-:Y:S01]  /*213e0*/  BSSY B1, `(.L_x_3113) ;  /* 0x0000008000017945 */ /* 0x000fe20003800000 */
[----:B------:R-:W-:Y:S01]  /*213f0*/  IMAD.MOV.U32 R13, RZ, RZ, R35 ;  /* 0x000000ffff0d7224 */ /* 0x000fe200078e0023 */
[----:B------:R-:W-:Y:S01]  /*21400*/  MOV R12, 0x2 ;  /* 0x00000002000c7802 */ /* 0x000fe20000000f00 */
[----:B------:R-:W-:Y:S02]  /*21410*/  IMAD.MOV.U32 R11, RZ, RZ, 0x181f ;  /* 0x0000181fff0b7424 */ /* 0x000fe400078e00ff */
[----:B0-----:R-:W-:-:S07]  /*21420*/  IMAD.MOV.U32 R15, RZ, RZ, -0x1 ;  /* 0xffffffffff0f7424 */ /* 0x001fce00078e00ff */
[----:B------:R-:W-:Y:S05]  /*21430*/  WARPSYNC.COLLECTIVE R15, `(.L_x_3114) ;  /* 0x000000000f087348 */ /* 0x000fea0003c00000 */
[----:B------:R0:W1:Y:S02]  /*21440*/  SHFL.IDX P6, R14, R13, R12, R11 ;  /* 0x0000000c0d0e7389 */ /* 0x00006400000c000b */
[----:B01----:R-:W-:Y:S01]  /*21450*/  ENDCOLLECTIVE ;  /* 0x000000000000791b */ /* 0x003fe20003800000 */
.L_x_3114:
[----:B------:R-:W-:Y:S05]  /*21460*/  BSYNC B1 ;  /* 0x0000000000017941 */ /* 0x000fea0003800000 */
.L_x_3113:
[----:B------:R-:W-:Y:S01]  /*21470*/  MOV R13, R32 ;  /* 0x00000020000d7202 */ /* 0x000fe20000000f00 */
[----:B------:R-:W-:Y:S02]  /*21480*/  IMAD.MOV.U32 R12, RZ, RZ, 0x2 ;  /* 0x00000002ff0c7424 */ /* 0x000fe400078e00ff */
[----:B------:R-:W-:Y:S02]  /*21490*/  IMAD.MOV.U32 R11, RZ, RZ, 0x181f ;  /* 0x0000181fff0b7424 */ /* 0x000fe400078e00ff */
[----:B------:R-:W-:Y:S02]  /*214a0*/  IMAD.MOV.U32 R15, RZ, RZ, -0x1 ;  /* 0xffffffffff0f7424 */ /* 0x000fe400078e00ff */
[----:B------:R-:W-:Y:S02]  /*214b0*/  IMAD.MOV.U32 R3, RZ, RZ, R14 ;  /* 0x000000ffff037224 */ /* 0x000fe400078e000e */
[----:B------:R-:W-:-:S07]  /*214c0*/  VIADD R9, R55, 0x40 ;  /* 0x0000004037097836 */ /* 0x000fce0000000000 */
[----:B------:R-:W-:Y:S05]  /*214d0*/  WARPSYNC.COLLECTIVE R15, `(.L_x_3115) ;  /* 0x000000000f087348 */ /* 0x000fea0003c00000 */
[----:B------:R0:W1:Y:S02]  /*214e0*/  SHFL.IDX P6, R14, R13, R12, R11 ;  /* 0x0000000c0d0e7389 */ /* 0x00006400000c000b */
[----:B01----:R-:W-:Y:S01]  /*214f0*/  ENDCOLLECTIVE ;  /* 0x000000000000791b */ /* 0x003fe20003800000 */
.L_x_3115:
[----:B------:R-:W-:Y:S01]  /*21500*/  ISETP.GE.OR P1, PT, R9, R0, P0 ;  /* 0x000000000900720c */ /* 0x000fe20000726670 */
[----:B------:R-:W-:-:S12]  /*21510*/  IMAD.MOV.U32 R13, RZ, RZ, R33 ;  /* 0x000000ffff0d7224 */ /* 0x000fd800078e0021 */
[C---:B------:R-:W-:Y:S01]  /*21520*/  @!P1 IMAD.SHL.U32 R31, R16.reuse, 0x2, RZ ;  /* 0x00000002101f9824 */ /* 0x040fe200078e00ff */
[----:B------:R-:W-:Y:S02]  /*21530*/  @!P1 SHF.L.U64.HI R29, R16, 0x1, R17 ;  /* 0x00000001101d9819 */ /* 0x000fe40000010211 */
[----:B------:R-:W-:-:S07]  /*21540*/  MOV R8, R14 ;  /* 0x0000000e00087202 */ /* 0x000fce0000000f00 */
[----:B------:R-:W-:Y:S05]  /*21550*/  WARPSYNC.COLLECTIVE R15, `(.L_x_3116) ;  /* 0x000000000f087348 */ /* 0x000fea0003c00000 */
[----:B------:R0:W1:Y:S02]  /*21560*/  SHFL.IDX P6, R14, R13, R12, R11 ;  /* 0x0000000c0d0e7389 */ /* 0x00006400000c000b */
[----:B01----:R-:W-:Y:S01]  /*21570*/  ENDCOLLECTIVE ;  /* 0x000000000000791b */ /* 0x003fe20003800000 */
.L_x_3116:
[----:B------:R-:W-:-:S05]  /*21580*/  @!P1 IADD3 R8, P2, R8, R31, RZ ;  /* 0x0000001f08089210 */ /* 0x000fca0007f5e0ff */
[----:B------:R-:W-:Y:S01]  /*21590*/  @!P1 IMAD.X R9, R3, 0x1, R29, P2 ;  /* 0x0000000103099824 */ /* 0x000fe200010e061d */
[----:B------:R-:W-:Y:S01]  /*215a0*/  MOV R13, R34 ;  /* 0x00000022000d7202 */ /* 0x000fe20000000f00 */
[----:B------:R-:W-:-:S07]  /*215b0*/  IMAD.MOV.U32 R28, RZ, RZ, R14 ;  /* 0x000000ffff1c7224 */ /* 0x000fce00078e000e */
[----:B------:R-:W-:Y:S05]  /*215c0*/  WARPSYNC.COLLECTIVE R15, `(.L_x_3117) ;  /* 0x000000000f087348 */ /* 0x000fea0003c00000 */
[----:B------:R0:W1:Y:S02]  /*215d0*/  SHFL.IDX P6, R14, R13, R12, R11 ;  /* 0x0000000c0d0e7389 */ /* 0x00006400000c000b */
[----:B01----:R-:W-:Y:S01]  /*215e0*/  ENDCOLLECTIVE ;  /* 0x000000000000791b */ /* 0x003fe20003800000 */
.L_x_3117:
[----:B------:R-:W2:Y:S01]  /*215f0*/  @!P1 LD.E.128 R8, desc[UR40][R8.64] ;  /* 0x0000002808089980 */ /* 0x000ea2000c101d00 */
[----:B------:R-:W-:-:S05]  /*21600*/  @!P1 IADD3 R14, P2, R14, R31, RZ ;  /* 0x0000001f0e0e9210 */ /* 0x000fca0007f5e0ff */
[----:B------:R-:W-:-:S05]  /*21610*/  @!P1 IMAD.X R3, R28, 0x1, R29, P2 ;  /* 0x000000011c039824 */ /* 0x000fca00010e061d */
[----:B------:R-:W-:-:S05]  /*21620*/  @!P1 MOV R15, R3 ;  /* 0x00000003000f9202 */ /* 0x000fca0000000f00 */
[----:B------:R0:W5:Y:S01]  /*21630*/  @!P1 LD.E.128 R28, desc[UR40][R14.64] ;  /* 0x000000280e1c9980 */ /* 0x000162000c101d00 */
[----:B------:R-:W-:Y:S02]  /*21640*/  CS2R R50, SRZ ;  /* 0x0000000000327805 */ /* 0x000fe4000001ff00 */
[----:B------:R-:W-:Y:S01]  /*21650*/  CS2R R52, SRZ ;  /* 0x0000000000347805 */ /* 0x000fe2000001ff00 */
[----:B------:R-:W-:Y:S01]  /*21660*/  IMAD.MOV.U32 R13, RZ, RZ, R35 ;  /* 0x000000ffff0d7224 */ /* 0x000fe200078e0023 */
[----:B------:R-:W-:Y:S02]  /*21670*/  CS2R R38, SRZ ;  /* 0x0000000000267805 */ /* 0x000fe4000001ff00 */
[----:B------:R-:W-:Y:S01]  /*21680*/  CS2R R40, SRZ ;  /* 0x0000000000287805 */ /* 0x000fe2000001ff00 */
[----:B0-----:R-:W-:Y:S02]  /*21690*/  IMAD.MOV.U32 R15, RZ, RZ, -0x1 ;  /* 0xffffffffff0f7424 */ /* 0x001fe400078e00ff */
[----:B--2---:R-:W-:-:S02]  /*216a0*/  @!P1 IMAD.MOV.U32 R50, RZ, RZ, R8 ;  /* 0x000000ffff329224 */ /* 0x004fc400078e0008 */
[----:B------:R-:W-:Y:S02]  /*216b0*/  @!P1 IMAD.MOV.U32 R51, RZ, RZ, R9 ;  /* 0x000000ffff339224 */ /* 0x000fe400078e0009 */
[----:B------:R-:W-:Y:S02]  /*216c0*/  IMAD.MOV.U32 R3, RZ, RZ, R50 ;  /* 0x000000ffff037224 */ /* 0x000fe400078e0032 */
[----:B------:R-:W-:Y:S01]  /*216d0*/  @!P1 IMAD.MOV.U32 R53, RZ, RZ, R11 ;  /* 0x000000ffff359224 */ /* 0x000fe200078e000b */
[----:B------:R-:W-:Y:S01]  /*216e0*/  MOV R12, R51 ;  /* 0x00000033000c7202 */ /* 0x000fe20000000f00 */
[----:B------:R-:W-:Y:S02]  /*216f0*/  IMAD.MOV.U32 R11, RZ, RZ, 0x181f ;  /* 0x0000181fff0b7424 */ /* 0x000fe400078e00ff */
[----:B------:R-:W-:Y:S01]  /*21700*/  @!P1 IMAD.MOV.U32 R52, RZ, RZ, R10 ;  /* 0x000000ffff349224 */ /* 0x000fe200078e000a */
[----:B------:R-:W-:Y:S01]  /*21710*/  PRMT R59, R3, 0x5410, R12 ;  /* 0x00005410033b7816 */ /* 0x000fe2000000000c */
[----:B------:R-:W-:Y:S01]  /*21720*/  IMAD.MOV.U32 R9, RZ, RZ, R53 ;  /* 0x000000ffff097224 */ /* 0x000fe200078e0035 */
[----:B------:R-:W-:Y:S01]  /*21730*/  MOV R12, 0x3 ;  /* 0x00000003000c7802 */ /* 0x000fe20000000f00 */
[----:B------:R-:W-:-:S07]  /*21740*/  IMAD.MOV.U32 R8, RZ, RZ, R52 ;  /* 0x000000ffff087224 */ /* 0x000fce00078e0034 */
[----:B-----5:R-:W-:Y:S05]  /*21750*/  WARPSYNC.COLLECTIVE R15, `(.L_x_3118) ;  /* 0x000000000f087348 */ /* 0x020fea0003c00000 */
[----:B------:R0:W1:Y:S02]  /*21760*/  SHFL.IDX P6, R14, R13, R12, R11 ;  /* 0x0000000c0d0e7389 */ /* 0x00006400000c000b */
[----:B01---5:R-:W-:Y:S01]  /*21770*/  ENDCOLLECTIVE ;  /* 0x000000000000791b */ /* 0x023fe20003800000 */
.L_x_3118:
[----:B------:R-:W-:Y:S01]  /*21780*/  PRMT R44, R8, 0x5410, R9 ;  /* 0x00005410082c7816 */ /* 0x000fe20000000009 */
[----:B------:R-:W-:Y:S01]  /*21790*/  @!P1 IMAD.MOV.U32 R39, RZ, RZ, R29 ;  /* 0x000000ffff279224 */ /* 0x000fe200078e001d */
[----:B------:R-:W-:Y:S01]  /*217a0*/  @!P1 MOV R38, R28 ;  /* 0x0000001c00269202 */ /* 0x000fe20000000f00 */
[----:B------:R-:W-:Y:S02]  /*217b0*/  @!P1 IMAD.MOV.U32 R40, RZ, RZ, R30 ;  /* 0x000000ffff289224 */ /* 0x000fe400078e001e */
[----:B------:R-:W-:Y:S01]  /*217c0*/  @!P1 IMAD.MOV.U32 R41, RZ, RZ, R31 ;  /* 0x000000ffff299224 */ /* 0x000fe200078e001f */
[----:B------:R-:W-:Y:S01]  /*217d0*/  MOV R8, R38 ;  /* 0x0000002600087202 */ /* 0x000fe20000000f00 */
[----:B------:R-:W-:Y:S01]  /*217e0*/  IMAD.MOV.U32 R9, RZ, RZ, R39 ;  /* 0x000000ffff097224 */ /* 0x000fe200078e0027 */
[----:B------:R-:W-:Y:S01]  /*217f0*/  MOV R13, R32 ;  /* 0x00000020000d7202 */ /* 0x000fe20000000f00 */
[----:B------:R-:W-:-:S03]  /*21800*/  IMAD.MOV.U32 R10, RZ, RZ, R40 ;  /* 0x000000ffff0a7224 */ /* 0x000fc600078e0028 */
[----:B------:R-:W-:Y:S02]  /*21810*/  PRMT R62, R8, 0x5410, R9 ;  /* 0x00005410083e7816 */ /* 0x000fe40000000009 */
[----:B------:R-:W-:Y:S01]  /*21820*/  CS2R R8, SRZ ;  /* 0x0000000000087805 */ /* 0x000fe2000001ff00 */
[----:B------:R-:W-:-:S07]  /*21830*/  IMAD.MOV.U32 R3, RZ, RZ, R14 ;  /* 0x000000ffff037224 */ /* 0x000fce00078e000e */
[----:B------:R-:W-:Y:S05]  /*21840*/  WARPSYNC.COLLECTIVE R15, `(.L_x_3119) ;  /* 0x000000000f087348 */ /* 0x000fea0003c00000 */
[----:B------:R0:W1:Y:S02]  /*21850*/  SHFL.IDX P6, R14, R13, R12, R11 ;  /* 0x0000000c0d0e7389 */ /* 0x00006400000c000b */
[----:B01----:R-:W-:Y:S01]  /*21860*/  ENDCOLLECTIVE ;  /* 0x000000000000791b */ /* 0x003fe20003800000 */
.L_x_3119:
[----:B------:R-:W-:Y:S02]  /*21870*/  IMAD.MOV.U32 R13, RZ, RZ, R33 ;  /* 0x000000ffff0d7224 */ /* 0x000fe400078e0021 */
[----:B------:R-:W-:-:S07]  /*21880*/  IMAD.MOV.U32 R32, RZ, RZ, R14 ;  /* 0x000000ffff207224 */ /* 0x000fce00078e000e */
[----:B------:R-:W-:Y:S05]  /*21890*/  WARPSYNC.COLLECTIVE R15, `(.L_x_3120) ;  /* 0x000000000f087348 */ /* 0x000fea0003c00000 */
[----:B------:R0:W1:Y:S02]  /*218a0*/  SHFL.IDX P6, R14, R13, R12, R11 ;  /* 0x0000000c0d0e7389 */ /* 0x00006400000c000b */
[----:B01----:R-:W-:Y:S01]  /*218b0*/  ENDCOLLECTIVE ;  /* 0x000000000000791b */ /* 0x003fe20003800000 */
.L_x_3120:
[----:B------:R-:W-:Y:S01]  /*218c0*/  MOV R13, R34 ;  /* 0x00000022000d7202 */ /* 0x000fe20000000f00 */
[----:B------:R-:W-:-:S07]  /*218d0*/  IMAD.MOV.U32 R33, RZ, RZ, R14 ;  /* 0x000000ffff217224 */ /* 0x000fce00078e000e */
[----:B------:R-:W-:Y:S05]  /*218e0*/  WARPSYNC.COLLECTIVE R15, `(.L_x_3121) ;  /* 0x000000000f087348 */ /* 0x000fea0003c00000 */
[----:B------:R0:W1:Y:S02]  /*218f0*/  SHFL.IDX P6, R14, R13, R12, R11 ;  /* 0x0000000c0d0e7389 */ /* 0x00006400000c000b */
[----:B01----:R-:W-:Y:S01]  /*21900*/  ENDCOLLECTIVE ;  /* 0x000000000000791b */ /* 0x003fe20003800000 */
.L_x_3121:
[----:B------:R-:W-:-:S05]  /*21910*/  IMAD.MOV.U32 R11, RZ, RZ, R41 ;  /* 0x000000ffff0b7224 */ /* 0x000fca00078e0029 */
[----:B------:R-:W-:Y:S01]  /*21920*/  PRMT R63, R10, 0x5410, R11 ;  /* 0x000054100a3f7816 */ /* 0x000fe2000000000b */
[----:B------:R-:W-:Y:S01]  /*21930*/  IMAD.MOV.U32 R34, RZ, RZ, R14 ;  /* 0x000000ffff227224 */ /* 0x000fe200078e000e */
[----:B------:R-:W-:Y:S06]  /*21940*/  BRA `(.L_x_3122) ;  /* 0xfffffea400187947 */ /* 0x000fec000383ffff */
.L_x_2855:
[----:B0-----:R0:W1:Y:S02]  /*21950*/  SYNCS.PHASECHK.TRANS64.TRYWAIT P4, [R2+URZ+0x28800], R29 ;  /* 0x0288001d020075a7 */ /* 0x001064000808017f */
[----:B-1----:R-:W-:Y:S05]  /*21960*/  @!P4 NANOSLEEP.SYNCS 0x989680 ;  /* 0x009896800000c95d */ /* 0x002fea0003900000 */
[----:B------:R-:W1:Y:S02]  /*21970*/  @!P4 SYNCS.PHASECHK.TRANS64 P4, [R2+URZ+0x28800], R29 ;  /* 0x0288001d0200c5a7 */ /* 0x000e64000808007f */
[----:B-1----:R-:W-:Y:S05]  /*21980*/  @!P4 BRA `(.L_x_2855) ;  /* 0xfffffffc00f0c947 */ /* 0x002fea000383ffff */
[----:B------:R-:W-:Y:S05]  /*21990*/  BRA `(.L_x_3123) ;  /* 0xfffffea400b07947 */ /* 0x000fea000383ffff */
.L_x_2865:
[----:B-1----:R1:W2:Y:S02]  /*219a0*/  SYNCS.PHASECHK.TRANS64.TRYWAIT P2, [R0+URZ+0x28830], R3 ;  /* 0x02883003000075a7 */ /* 0x0022a4000804017f */
[----:B--2---:R-:W-:Y:S05]  /*219b0*/  @!P2 NANOSLEEP.SYNCS 0x989680 ;  /* 0x009896800000a95d */ /* 0x004fea0003900000 */
[----:B------:R-:W2:Y:S02]  /*219c0*/  @!P2 SYNCS.PHASECHK.TRANS64 P2, [R0+URZ+0x28830], R3 ;  /* 0x028830030000a5a7 */ /* 0x000ea4000804007f */
[----:B--2---:R-:W-:Y:S05]  /*219d0*/  @!P2 BRA `(.L_x_2865) ;  /* 0xfffffffc00f0a947 */ /* 0x004fea000383ffff */
[----:B------:R-:W-:Y:S05]  /*219e0*/  BRA `(.L_x_2864) ;  /* 0xfffffec0000c7947 */ /* 0x000fea000383ffff */
.L_x_2871:
[----:B-1----:R1:W2:Y:S02]  /*219f0*/  SYNCS.PHASECHK.TRANS64.TRYWAIT P4, [R6+URZ+0x28830], R7 ;  /* 0x02883007060075a7 */ /* 0x0022a4000808017f */
[----:B--2---:R-:W-:Y:S05]  /*21a00*/  @!P4 NANOSLEEP.SYNCS 0x989680 ;  /* 0x009896800000c95d */ /* 0x004fea0003900000 */
[----:B------:R-:W2:Y:S02]  /*21a10*/  @!P4 SYNCS.PHASECHK.TRANS64 P4, [R6+URZ+0x28830], R7 ;  /* 0x028830070600c5a7 */ /* 0x000ea4000808007f */
[----:B--2---:R-:W-:Y:S05]  /*21a20*/  @!P4 BRA `(.L_x_2871) ;  /* 0xfffffffc00f0c947 */ /* 0x004fea000383ffff */
[----:B------:R-:W-:Y:S05]  /*21a30*/  BRA `(.L_x_2870) ;  /* 0xfffffeec005c7947 */ /* 0x000fea000383ffff */
.L_x_2875:
[----:B-1----:R1:W2:Y:S02]  /*21a40*/  SYNCS.PHASECHK.TRANS64.TRYWAIT P3, [R7+URZ+0x28850], R6 ;  /* 0x02885006070075a7 */ /* 0x0022a4000806017f */
[----:B--2---:R-:W-:Y:S05]  /*21a50*/  @!P3 NANOSLEEP.SYNCS 0x989680 ;  /* 0x009896800000b95d */ /* 0x004fea0003900000 */
[----:B------:R-:W2:Y:S02]  /*21a60*/  @!P3 SYNCS.PHASECHK.TRANS64 P3, [R7+URZ+0x28850], R6 ;  /* 0x028850060700b5a7 */ /* 0x000ea4000806007f */
[----:B--2---:R-:W-:Y:S05]  /*21a70*/  @!P3 BRA `(.L_x_2875) ;  /* 0xfffffffc00f0b947 */ /* 0x004fea000383ffff */
[----:B------:R-:W-:Y:S05]  /*21a80*/  BRA `(.L_x_2872) ;  /* 0xfffffef0006c7947 */ /* 0x000fea000383ffff */
.L_x_2882:
[----:B-1----:R1:W2:Y:S02]  /*21a90*/  SYNCS.PHASECHK.TRANS64.TRYWAIT P3, [R6+URZ+0x28830], R7 ;  /* 0x02883007060075a7 */ /* 0x0022a4000806017f */
[----:B--2---:R-:W-:Y:S05]  /*21aa0*/  @!P3 NANOSLEEP.SYNCS 0x989680 ;  /* 0x009896800000b95d */ /* 0x004fea0003900000 */
[----:B------:R-:W2:Y:S02]  /*21ab0*/  @!P3 SYNCS.PHASECHK.TRANS64 P3, [R6+URZ+0x28830], R7 ;  /* 0x028830070600b5a7 */ /* 0x000ea4000806007f */
[----:B--2---:R-:W-:Y:S05]  /*21ac0*/  @!P3 BRA `(.L_x_2882) ;  /* 0xfffffffc00f0b947 */ /* 0x004fea000383ffff */
[----:B------:R-:W-:Y:S05]  /*21ad0*/  BRA `(.L_x_2881) ;  /* 0xffffff20000c7947 */ /* 0x000fea000383ffff */
.L_x_2886:
[----:B-1----:R1:W2:Y:S02]  /*21ae0*/  SYNCS.PHASECHK.TRANS64.TRYWAIT P2, [R7+URZ+0x28850], R6 ;  /* 0x02885006070075a7 */ /* 0x0022a4000804017f */
[----:B--2---:R-:W-:Y:S05]  /*21af0*/  @!P2 NANOSLEEP.SYNCS 0x989680 ;  /* 0x009896800000a95d */ /* 0x004fea0003900000 */
[----:B------:R-:W2:Y:S02]  /*21b00*/  @!P2 SYNCS.PHASECHK.TRANS64 P2, [R7+URZ+0x28850], R6 ;  /* 0x028850060700a5a7 */ /* 0x000ea4000804007f */
[----:B--2---:R-:W-:Y:S05]  /*21b10*/  @!P2 BRA `(.L_x_2886) ;  /* 0xfffffffc00f0a947 */ /* 0x004fea000383ffff */
[----:B------:R-:W-:Y:S05]  /*21b20*/  BRA `(.L_x_2883) ;  /* 0xffffff24001c7947 */ /* 0x000fea000383ffff */
.L_x_2891:
[----:B-1----:R1:W2:Y:S02]  /*21b30*/  SYNCS.PHASECHK.TRANS64.TRYWAIT P0, [R11+URZ+0x28850], R4 ;  /* 0x028850040b0075a7 */ /* 0x0022a4000800017f */
[----:B--2---:R-:W-:Y:S05]  /*21b40*/  @!P0 NANOSLEEP.SYNCS 0x989680 ;  /* 0x009896800000895d */ /* 0x004fea0003900000 */
[----:B------:R-:W2:Y:S02]  /*21b50*/  @!P0 SYNCS.PHASECHK.TRANS64 P0, [R11+URZ+0x28850], R4 ;  /* 0x028850040b0085a7 */ /* 0x000ea4000800007f */
[----:B--2---:R-:W-:Y:S05]  /*21b60*/  @!P0 BRA `(.L_x_2891) ;  /* 0xfffffffc00f08947 */ /* 0x004fea000383ffff */
[----:B------:R-:W-:Y:S05]  /*21b70*/  BRA `(.L_x_2890) ;  /* 0xffffff48004c7947 */ /* 0x000fea000383ffff */
.L_x_2905:
[----:B------:R-:W-:Y:S01]  /*21b80*/  MOV R13, R4 ;  /* 0x00000004000d7202 */ /* 0x000fe20000000f00 */
[----:B------:R-:W-:Y:S02]  /*21b90*/  IMAD.MOV.U32 R12, RZ, RZ, RZ ;  /* 0x000000ffff0c7224 */ /* 0x000fe400078e00ff */
[----:B------:R-:W-:Y:S02]  /*21ba0*/  IMAD.MOV.U32 R11, RZ, RZ, 0x181f ;  /* 0x0000181fff0b7424 */ /* 0x000fe400078e00ff */
[----:B------:R-:W-:-:S07]  /*21bb0*/  IMAD.MOV.U32 R15, RZ, RZ, -0x1 ;  /* 0xffffffffff0f7424 */ /* 0x000fce00078e00ff */
[----:B01----:R-:W-:Y:S05]  /*21bc0*/  WARPSYNC.COLLECTIVE R15, `(.L_x_3124) ;  /* 0x000000000f087348 */ /* 0x003fea0003c00000 */
[----:B------:R2:W3:Y:S02]  /*21bd0*/  SHFL.IDX P6, R14, R13, R12, R11 ;  /* 0x0000000c0d0e7389 */ /* 0x0004e400000c000b */
[----:B0123--:R-:W-:Y:S01]  /*21be0*/  ENDCOLLECTIVE ;  /* 0x000000000000791b */ /* 0x00ffe20003800000 */
.L_x_3124:
[----:B------:R-:W-:Y:S01]  /*21bf0*/  IMAD.MOV.U32 R13, RZ, RZ, R3 ;  /* 0x000000ffff0d7224 */ /* 0x000fe200078e0003 */
[----:B------:R-:W-:-:S07]  /*21c00*/  MOV R0, R14 ;  /* 0x0000000e00007202 */ /* 0x000fce0000000f00 */
[----:B------:R-:W-:Y:S05]  /*21c10*/  WARPSYNC.COLLECTIVE R15, `(.L_x_3125) ;  /* 0x000000000f087348 */ /* 0x000fea0003c00000 */
[----:B------:R0:W1:Y:S02]  /*21c20*/  SHFL.IDX P6, R14, R13, R12, R11 ;  /* 0x0000000c0d0e7389 */ /* 0x00006400000c000b */
[----:B01----:R-:W-:Y:S01]  /*21c30*/  ENDCOLLECTIVE ;  /* 0x000000000000791b */ /* 0x003fe20003800000 */
.L_x_3125:
[----:B------:R-:W-:Y:S05]  /*21c40*/  BRA `(.L_x_3126) ;  /* 0xffffff6c006c7947 */ /* 0x000fea000383ffff */
.L_x_2908:
[----:B------:R-:W-:Y:S01]  /*21c50*/  BSSY B1, `(.L_x_3127) ;  /* 0x0000008000017945 */ /* 0x000fe20003800000 */
[----:B------:R-:W-:Y:S01]  /*21c60*/  IMAD.MOV.U32 R13, RZ, RZ, R4 ;  /* 0x000000ffff0d7224 */ /* 0x000fe200078e0004 */
[----:B------:R-:W-:Y:S01]  /*21c70*/  MOV R11, 0x181f ;  /* 0x0000181f000b7802 */ /* 0x000fe20000000f00 */
[----:B------:R-:W-:Y:S02]  /*21c80*/  IMAD.MOV.U32 R12, RZ, RZ, 0x1 ;  /* 0x00000001ff0c7424 */ /* 0x000fe400078e00ff */
[----:B---3--:R-:W-:-:S07]  /*21c90*/  IMAD.MOV.U32 R15, RZ, RZ, -0x1 ;  /* 0xffffffffff0f7424 */ /* 0x008fce00078e00ff */
[----:B012-4-:R-:W-:Y:S05]  /*21ca0*/  WARPSYNC.COLLECTIVE R15, `(.L_x_3128) ;  /* 0x000000000f087348 */ /* 0x017fea0003c00000 */
[----:B----4-:R3:W4:Y:S02]  /*21cb0*/  SHFL.IDX P6, R14, R13, R12, R11 ;  /* 0x0000000c0d0e7389 */ /* 0x01072400000c000b */
[----:B01234-:R-:W-:Y:S01]  /*21cc0*/  ENDCOLLECTIVE ;  /* 0x000000000000791b */ /* 0x01ffe20003800000 */
.L_x_3128:
[----:B------:R-:W-:Y:S05]  /*21cd0*/  BSYNC B1 ;  /* 0x0000000000017941 */ /* 0x000fea0003800000 */
.L_x_3127:
        /* <DEDUP_REMOVED lines=8> */
.L_x_3129:
[----:B------:R-:W-:Y:S05]  /*21d60*/  BRA `(.L_x_3130) ;  /* 0xffffff6c006c7947 */ /* 0x000fea000383ffff */
.L_x_2911:
        /* <DEDUP_REMOVED lines=8> */
.L_x_3132:
[----:B------:R-:W-:Y:S05]  /*21df0*/  BSYNC B1 ;  /* 0x0000000000017941 */ /* 0x000fea0003800000 */
.L_x_3131:
        /* <DEDUP_REMOVED lines=8> */
.L_x_3133:
[----:B------:R-:W-:Y:S05]  /*21e80*/  BRA `(.L_x_3134) ;  /* 0xffffff6c006c7947 */ /* 0x000fea000383ffff */
.L_x_2914:
        /* <DEDUP_REMOVED lines=8> */
.L_x_3136:
[----:B------:R-:W-:Y:S05]  /*21f10*/  BSYNC B1 ;  /* 0x0000000000017941 */ /* 0x000fea0003800000 */
.L_x_3135:
[----:B------:R-:W-:Y:S01]  /*21f20*/  IMAD.MOV.U32 R13, RZ, RZ, R3 ;  /* 0x000000ffff0d7224 */ /* 0x000fe200078e0003 */
[----:B------:R-:W-:Y:S01]  /*21f30*/  MOV R15, 0xffffffff ;  /* 0xffffffff000f7802 */ /* 0x000fe20000000f00 */
[----:B------:R-:W-:Y:S01]  /*21f40*/  IMAD.MOV.U32 R12, RZ, RZ, 0x3 ;  /* 0x00000003ff0c7424 */ /* 0x000fe200078e00ff */
[----:B------:R-:W-:Y:S01]  /*21f50*/  MOV R0, R14 ;  /* 0x0000000e00007202 */ /* 0x000fe20000000f00 */
[----:B------:R-:W-:-:S07]  /*21f60*/  IMAD.MOV.U32 R11, RZ, RZ, 0x181f ;  /* 0x0000181fff0b7424 */ /* 0x000fce00078e00ff */
[----:B------:R-:W-:Y:S05]  /*21f70*/  WARPSYNC.COLLECTIVE R15, `(.L_x_3137) ;  /* 0x000000000f087348 */ /* 0x000fea0003c00000 */
[----:B------:R0:W1:Y:S02]  /*21f80*/  SHFL.IDX P6, R14, R13, R12, R11 ;  /* 0x0000000c0d0e7389 */ /* 0x00006400000c000b */
[----:B01----:R-:W-:Y:S01]  /*21f90*/  ENDCOLLECTIVE ;  /* 0x000000000000791b */ /* 0x003fe20003800000 */
.L_x_3137:
[----:B------:R-:W-:Y:S05]  /*21fa0*/  BRA `(.L_x_3138) ;  /* 0xffffff6c006c7947 */ /* 0x000fea000383ffff */
.L_x_2931:
[----:B------:R-:W1:Y:S01]  /*21fb0*/  S2R R6, SR_TID.X ;  /* 0x0000000000067919 */ /* 0x000e620000002100 */
[----:B------:R-:W-:Y:S01]  /*21fc0*/  BSSY B1, `(.L_x_3139) ;  /* 0x000000a000017945 */ /* 0x000fe20003800000 */
[----:B------:R-:W-:Y:S01]  /*21fd0*/  IMAD.MOV.U32 R12, RZ, RZ, RZ ;  /* 0x000000ffff0c7224 */ /* 0x000fe200078e00ff */
[----:B------:R-:W-:Y:S01]  /*21fe0*/  MOV R15, 0xffffffff ;  /* 0xffffffff000f7802 */ /* 0x000fe20000000f00 */
[----:B------:R-:W-:Y:S01]  /*21ff0*/  IMAD.MOV.U32 R11, RZ, RZ, 0x1f ;  /* 0x0000001fff0b7424 */ /* 0x000fe200078e00ff */
[----:B-1----:R-:W-:-:S04]  /*22000*/  SHF.R.U32.HI R6, RZ, 0x5, R6 ;  /* 0x00000005ff067819 */ /* 0x002fc80000011606 */
[----:B------:R-:W-:-:S05]  /*22010*/  LOP3.LUT R6, R6, 0x3, RZ, 0xc0, !PT ;  /* 0x0000000306067812 */ /* 0x000fca00078ec0ff */
[----:B0-----:R-:W-:-:S07]  /*22020*/  IMAD.MOV.U32 R13, RZ, RZ, R6 ;  /* 0x000000ffff0d7224 */ /* 0x001fce00078e0006 */
[----:B------:R-:W-:Y:S05]  /*22030*/  WARPSYNC.COLLECTIVE R15, `(.L_x_3140) ;  /* 0x000000000f087348 */ /* 0x000fea0003c00000 */
[----:B------:R0:W1:Y:S02]  /*22040*/  SHFL.IDX P6, R14, R13, R12, R11 ;  /* 0x0000000c0d0e7389 */ /* 0x00006400000c000b */
[----:B01----:R-:W-:Y:S01]  /*22050*/  ENDCOLLECTIVE ;  /* 0x000000000000791b */ /* 0x003fe20003800000 */
.L_x_3140:
[----:B------:R-:W-:Y:S05]  /*22060*/  BSYNC B1 ;  /* 0x0000000000017941 */ /* 0x000fea0003800000 */
.L_x_3139:
[----:B------:R-:W-:Y:S05]  /*22070*/  BRA `(.L_x_3141) ;  /* 0xffffff8000c87947 */ /* 0x000fea000383ffff */
.L_x_2933:
[----:B------:R-:W-:Y:S01]  /*22080*/  BSSY B1, `(.L_x_3142) ;  /* 0x0000006000017945 */ /* 0x000fe20003800000 */
[----:B------:R-:W-:-:S07]  /*22090*/  IMAD.MOV.U32 R15, RZ, RZ, -0x1 ;  /* 0xffffffffff0f7424 */ /* 0x000fce00078e00ff */
[----:B01----:R-:W-:Y:S05]  /*220a0*/  WARPSYNC.COLLECTIVE R15, `(.L_x_3143) ;  /* 0x000000000f0c7348 */ /* 0x003fea0003c00000 */
[----:B------:R-:W-:Y:S02]  /*220b0*/  ELECT P6, UR62, PT ;  /* 0x00000000003e782f */ /* 0x000fe400038c0000 */
[----:B------:R-:W-:Y:S01]  /*220c0*/  MOV R14, UR62 ;  /* 0x0000003e000e7c02 */ /* 0x000fe20008000f00 */
[----:B01----:R-:W-:Y:S10]  /*220d0*/  ENDCOLLECTIVE ;  /* 0x000000000000791b */ /* 0x003ff40003800000 */
.L_x_3143:
[----:B------:R-:W-:Y:S05]  /*220e0*/  BSYNC B1 ;  /* 0x0000000000017941 */ /* 0x000fea0003800000 */
.L_x_3142:
[----:B------:R-:W-:Y:S05]  /*220f0*/  BRA `(.L_x_2932) ;  /* 0xffffff8000c07947 */ /* 0x000fea000383ffff */
.L_x_2935:
[----:B-1----:R-:W2:Y:S02]  /*22100*/  LDL R4, [R1+0x4] ;  /* 0x0000040001047983 */ /* 0x002ea40000100800 */
[----:B--2---:R1:W2:Y:S02]  /*22110*/  SYNCS.PHASECHK.TRANS64.TRYWAIT P0, [R4+URZ+0x28820], R3 ;  /* 0x02882003040075a7 */ /* 0x0042a4000800017f */
[----:B--2---:R-:W-:Y:S05]  /*22120*/  @!P0 NANOSLEEP.SYNCS 0x989680 ;  /* 0x009896800000895d */ /* 0x004fea0003900000 */
[----:B------:R-:W2:Y:S02]  /*22130*/  @!P0 SYNCS.PHASECHK.TRANS64 P0, [R4+URZ+0x28820], R3 ;  /* 0x02882003040085a7 */ /* 0x000ea4000800007f */
[----:B--2---:R-:W-:Y:S05]  /*22140*/  @!P0 BRA `(.L_x_2935) ;  /* 0xfffffffc00ec8947 */ /* 0x004fea000383ffff */
[----:B------:R-:W-:Y:S05]  /*22150*/  BRA `(.L_x_3144) ;  /* 0xffffff8000d07947 */ /* 0x000fea000383ffff */
.L_x_2939:
[----:B-1----:R1:W2:Y:S02]  /*22160*/  SYNCS.PHASECHK.TRANS64.TRYWAIT P0, [R5+URZ+0x288a0], R9 ;  /* 0x0288a009050075a7 */ /* 0x0022a4000800017f */
[----:B--2---:R-:W-:Y:S05]  /*22170*/  @!P0 NANOSLEEP.SYNCS 0x989680 ;  /* 0x009896800000895d */ /* 0x004fea0003900000 */
[----:B------:R-:W2:Y:S02]  /*22180*/  @!P0 SYNCS.PHASECHK.TRANS64 P0, [R5+URZ+0x288a0], R9 ;  /* 0x0288a009050085a7 */ /* 0x000ea4000800007f */
[----:B--2---:R-:W-:Y:S05]  /*22190*/  @!P0 BRA `(.L_x_2939) ;  /* 0xfffffffc00f08947 */ /* 0x004fea000383ffff */
[----:B------:R-:W-:Y:S05]  /*221a0*/  BRA `(.L_x_3145) ;  /* 0xffffff8000f47947 */ /* 0x000fea000383ffff */
.L_x_2945:
[----:B0-----:R0:W2:Y:S02]  /*221b0*/  SYNCS.PHASECHK.TRANS64.TRYWAIT P0, [R5+URZ+0x288c0], R9 ;  /* 0x0288c009050075a7 */ /* 0x0010a4000800017f */
[----:B--2---:R-:W-:Y:S05]  /*221c0*/  @!P0 NANOSLEEP.SYNCS 0x989680 ;  /* 0x009896800000895d */ /* 0x004fea0003900000 */
[----:B------:R-:W2:Y:S02]  /*221d0*/  @!P0 SYNCS.PHASECHK.TRANS64 P0, [R5+URZ+0x288c0], R9 ;  /* 0x0288c009050085a7 */ /* 0x000ea4000800007f */
[----:B--2---:R-:W-:Y:S05]  /*221e0*/  @!P0 BRA `(.L_x_2945) ;  /* 0xfffffffc00f08947 */ /* 0x004fea000383ffff */
[----:B------:R-:W-:Y:S05]  /*221f0*/  BRA `(.L_x_3146) ;  /* 0xffffff8400bc7947 */ /* 0x000fea000383ffff */
.L_x_2953:
[----:B-1----:R1:W2:Y:S02]  /*22200*/  SYNCS.PHASECHK.TRANS64.TRYWAIT P1, [R7+URZ+0x288a0], R6 ;  /* 0x0288a006070075a7 */ /* 0x0022a4000802017f */
[----:B--2---:R-:W-:Y:S05]  /*22210*/  @!P1 NANOSLEEP.SYNCS 0x989680 ;  /* 0x009896800000995d */ /* 0x004fea0003900000 */
[----:B------:R-:W2:Y:S02]  /*22220*/  @!P1 SYNCS.PHASECHK.TRANS64 P1, [R7+URZ+0x288a0], R6 ;  /* 0x0288a006070095a7 */ /* 0x000ea4000802007f */
[----:B--2---:R-:W-:Y:S05]  /*22230*/  @!P1 BRA `(.L_x_2953) ;  /* 0xfffffffc00f09947 */ /* 0x004fea000383ffff */
[----:B------:R-:W-:Y:S05]  /*22240*/  BRA `(.L_x_3147) ;  /* 0xffffff8800d87947 */ /* 0x000fea000383ffff */
.L_x_2959:
[----:B--2---:R2:W3:Y:S02]  /*22250*/  SYNCS.PHASECHK.TRANS64.TRYWAIT P1, [R7+URZ+0x288c0], R6 ;  /* 0x0288c006070075a7 */ /* 0x0044e4000802017f */
[----:B---3--:R-:W-:Y:S05]  /*22260*/  @!P1 NANOSLEEP.SYNCS 0x989680 ;  /* 0x009896800000995d */ /* 0x008fea0003900000 */
[----:B------:R-:W3:Y:S02]  /*22270*/  @!P1 SYNCS.PHASECHK.TRANS64 P1, [R7+URZ+0x288c0], R6 ;  /* 0x0288c006070095a7 */ /* 0x000ee4000802007f */
[----:B---3--:R-:W-:Y:S05]  /*22280*/  @!P1 BRA `(.L_x_2959) ;  /* 0xfffffffc00f09947 */ /* 0x008fea000383ffff */
[----:B------:R-:W-:Y:S05]  /*22290*/  BRA `(.L_x_3148) ;  /* 0xffffff8c00987947 */ /* 0x000fea000383ffff */
.L_x_2973:
[----:B------:R-:W1:Y:S01]  /*222a0*/  S2R R5, SR_TID.X ;  /* 0x0000000000057919 */ /* 0x000e620000002100 */
[----:B------:R-:W-:Y:S01]  /*222b0*/  BSSY B0, `(.L_x_3149) ;  /* 0x000000a000007945 */ /* 0x000fe20003800000 */
[----:B------:R-:W-:Y:S01]  /*222c0*/  IMAD.MOV.U32 R12, RZ, RZ, RZ ;  /* 0x000000ffff0c7224 */ /* 0x000fe200078e00ff */
[----:B------:R-:W-:Y:S01]  /*222d0*/  MOV R11, 0x1f ;  /* 0x0000001f000b7802 */ /* 0x000fe20000000f00 */
[----:B------:R-:W-:Y:S01]  /*222e0*/  IMAD.MOV.U32 R15, RZ, RZ, -0x1 ;  /* 0xffffffffff0f7424 */ /* 0x000fe200078e00ff */
[----:B-1----:R-:W-:-:S04]  /*222f0*/  SHF.R.U32.HI R5, RZ, 0x5, R5 ;  /* 0x00000005ff057819 */ /* 0x002fc80000011605 */
[----:B------:R-:W-:-:S05]  /*22300*/  LOP3.LUT R5, R5, 0x3, RZ, 0xc0, !PT ;  /* 0x0000000305057812 */ /* 0x000fca00078ec0ff */
[----:B0-----:R-:W-:-:S07]  /*22310*/  IMAD.MOV.U32 R13, RZ, RZ, R5 ;  /* 0x000000ffff0d7224 */ /* 0x001fce00078e0005 */
[----:B------:R-:W-:Y:S05]  /*22320*/  WARPSYNC.COLLECTIVE R15, `(.L_x_3150) ;  /* 0x000000000f087348 */ /* 0x000fea0003c00000 */
[----:B------:R0:W1:Y:S02]  /*22330*/  SHFL.IDX P6, R14, R13, R12, R11 ;  /* 0x0000000c0d0e7389 */ /* 0x00006400000c000b */
[----:B01----:R-:W-:Y:S01]  /*22340*/  ENDCOLLECTIVE ;  /* 0x000000000000791b */ /* 0x003fe20003800000 */
.L_x_3150:
[----:B------:R-:W-:Y:S05]  /*22350*/  BSYNC B0 ;  /* 0x0000000000007941 */ /* 0x000fea0003800000 */
.L_x_3149:
[----:B------:R-:W-:Y:S05]  /*22360*/  BRA `(.L_x_3151) ;  /* 0xffffff9800347947 */ /* 0x000fea000383ffff */
.L_x_2975:
[----:B------:R-:W-:Y:S01]  /*22370*/  BSSY B0, `(.L_x_3152) ;  /* 0x0000006000007945 */ /* 0x000fe20003800000 */
[----:B------:R-:W-:-:S07]  /*22380*/  IMAD.MOV.U32 R15, RZ, RZ, -0x1 ;  /* 0xffffffffff0f7424 */ /* 0x000fce00078e00ff */
[----:B01----:R-:W-:Y:S05]  /*22390*/  WARPSYNC.COLLECTIVE R15, `(.L_x_3153) ;  /* 0x000000000f0c7348 */ /* 0x003fea0003c00000 */
[----:B------:R-:W-:Y:S02]  /*223a0*/  ELECT P6, UR62, PT ;  /* 0x00000000003e782f */ /* 0x000fe400038c0000 */
[----:B------:R-:W-:Y:S01]  /*223b0*/  MOV R14, UR62 ;  /* 0x0000003e000e7c02 */ /* 0x000fe20008000f00 */
[----:B01----:R-:W-:Y:S10]  /*223c0*/  ENDCOLLECTIVE ;  /* 0x000000000000791b */ /* 0x003ff40003800000 */
.L_x_3153:
[----:B------:R-:W-:Y:S05]  /*223d0*/  BSYNC B0 ;  /* 0x0000000000007941 */ /* 0x000fea0003800000 */
.L_x_3152:
[----:B------:R-:W-:Y:S05]  /*223e0*/  BRA `(.L_x_3154) ;  /* 0xffffff9800447947 */ /* 0x000fea000383ffff */
.L_x_2977:
[----:B-1----:R1:W2:Y:S02]  /*223f0*/  SYNCS.PHASECHK.TRANS64.TRYWAIT P0, [R0+URZ+0x28840], R2 ;  /* 0x02884002000075a7 */ /* 0x0022a4000800017f */
[----:B--2---:R-:W-:Y:S05]  /*22400*/  @!P0 NANOSLEEP.SYNCS 0x989680 ;  /* 0x009896800000895d */ /* 0x004fea0003900000 */
[----:B------:R-:W2:Y:S02]  /*22410*/  @!P0 SYNCS.PHASECHK.TRANS64 P0, [R0+URZ+0x28840], R2 ;  /* 0x02884002000085a7 */ /* 0x000ea4000800007f */
[----:B--2---:R-:W-:Y:S05]  /*22420*/  @!P0 BRA `(.L_x_2977) ;  /* 0xfffffffc00f08947 */ /* 0x004fea000383ffff */
[----:B------:R-:W-:Y:S05]  /*22430*/  BRA `(.L_x_3155) ;  /* 0xffffff9800b07947 */ /* 0x000fea000383ffff */
.L_x_2981:
[----:B------:R-:W-:Y:S01]  /*22440*/  IMAD.MOV.U32 R13, RZ, RZ, R2 ;  /* 0x000000ffff0d7224 */ /* 0x000fe200078e0002 */
[----:B------:R-:W-:Y:S01]  /*22450*/  MOV R12, RZ ;  /* 0x000000ff000c7202 */ /* 0x000fe20000000f00 */
[----:B------:R-:W-:Y:S01]  /*22460*/  IMAD.MOV.U32 R11, RZ, RZ, 0x181f ;  /* 0x0000181fff0b7424 */ /* 0x000fe200078e00ff */
[----:B------:R-:W0:Y:S01]  /*22470*/  S2R R6, SR_TID.X ;  /* 0x0000000000067919 */ /* 0x000e220000002100 */
[----:B------:R-:W-:Y:S02]  /*22480*/  IMAD.MOV.U32 R15, RZ, RZ, -0x1 ;  /* 0xffffffffff0f7424 */ /* 0x000fe400078e00ff */
[----:B-----5:R-:W-:-:S07]  /*22490*/  IMAD R0, R10, R7, RZ ;  /* 0x000000070a007224 */ /* 0x020fce00078e02ff */
[----:B0-----:R-:W-:Y:S05]  /*224a0*/  WARPSYNC.COLLECTIVE R15, `(.L_x_3156) ;  /* 0x000000000f087348 */ /* 0x001fea0003c00000 */
[----:B------:R1:W2:Y:S02]  /*224b0*/  SHFL.IDX P6, R14, R13, R12, R11 ;  /* 0x0000000c0d0e7389 */ /* 0x0002a400000c000b */
[----:B012---:R-:W-:Y:S01]  /*224c0*/  ENDCOLLECTIVE ;  /* 0x000000000000791b */ /* 0x007fe20003800000 */
.L_x_3156:
[----:B------:R-:W-:Y:S01]  /*224d0*/  MOV R13, R3 ;  /* 0x00000003000d7202 */ /* 0x000fe20000000f00 */
[----:B------:R-:W-:-:S07]  /*224e0*/  IMAD.MOV.U32 R4, RZ, RZ, R14 ;  /* 0x000000ffff047224 */ /* 0x000fce00078e000e */
[----:B------:R-:W-:Y:S05]  /*224f0*/  WARPSYNC.COLLECTIVE R15, `(.L_x_3157) ;  /* 0x000000000f087348 */ /* 0x000fea0003c00000 */
[----:B------:R0:W1:Y:S02]  /*22500*/  SHFL.IDX P6, R14, R13, R12, R11 ;  /* 0x0000000c0d0e7389 */ /* 0x00006400000c000b */
[----:B01----:R-:W-:Y:S01]  /*22510*/  ENDCOLLECTIVE ;  /* 0x000000000000791b */ /* 0x003fe20003800000 */
.L_x_3157:
[----:B------:R-:W-:-:S04]  /*22520*/  LOP3.LUT R6, R6, 0x7f, RZ, 0xc0, !PT ;  /* 0x0000007f06067812 */ /* 0x000fc800078ec0ff */
[----:B------:R-:W-:-:S05]  /*22530*/  SHF.R.U32.HI R6, RZ, 0x3, R6 ;  /* 0x00000003ff067819 */ /* 0x000fca0000011606 */
[----:B------:R-:W-:Y:S02]  /*22540*/  IMAD R17, R17, 0x80, R6 ;  /* 0x0000008011117824 */ /* 0x000fe400078e0206 */
[----:B------:R-:W-:-:S03]  /*22550*/  IMAD.MOV.U32 R13, RZ, RZ, R2 ;  /* 0x000000ffff0d7224 */ /* 0x000fc600078e0002 */
[----:B------:R-:W-:Y:S01]  /*22560*/  ISETP.GE.AND P2, PT, R17, R0, PT ;  /* 0x000000001100720c */ /* 0x000fe20003f46270 */
[----:B------:R-:W-:Y:S02]  /*22570*/  IMAD.MOV.U32 R12, RZ, RZ, 0x1 ;  /* 0x00000001ff0c7424 */ /* 0x000fe400078e00ff */
[----:B------:R-:W-:-:S10]  /*22580*/  IMAD.MOV.U32 R5, RZ, RZ, R14 ;  /* 0x000000ffff057224 */ /* 0x000fd400078e000e */
[----:B------:R-:W-:Y:S05]  /*22590*/  WARPSYNC.COLLECTIVE R15, `(.L_x_3158) ;  /* 0x000000000f087348 */ /* 0x000fea0003c00000 */
[----:B------:R0:W1:Y:S02]  /*225a0*/  SHFL.IDX P6, R14, R13, R12, R11 ;  /* 0x0000000c0d0e7389 */ /* 0x00006400000c000b */
[----:B01----:R-:W-:Y:S01]  /*225b0*/  ENDCOLLECTIVE ;  /* 0x000000000000791b */ /* 0x003fe20003800000 */
.L_x_3158:
[----:B------:R-:W-:-:S05]  /*225c0*/  @!P2 LEA R5, P3, R9, R5, 0x1 ;  /* 0x000000050905a211 */ /* 0x000fca00078608ff */
[----:B------:R-:W-:-:S05]  /*225d0*/  @!P2 IMAD.X R4, RZ, RZ, R4, P3 ;  /* 0x000000ffff04a224 */ /* 0x000fca00018e0604 */
[-C--:B------:R-:W-:Y:S02]  /*225e0*/  @!P2 LOP3.LUT R5, R5, R4.reuse, RZ, 0x3c, !PT ;  /* 0x000000040505a212 */ /* 0x080fe400078e3cff */
[----:B------:R-:W-:Y:S02]  /*225f0*/  MOV R13, R3 ;  /* 0x00000003000d7202 */ /* 0x000fe40000000f00 */
[----:B------:R-:W-:-:S04]  /*22600*/  @!P2 LOP3.LUT R4, R5, R4, RZ, 0x3c, !PT ;  /* 0x000000040504a212 */ /* 0x000fc800078e3cff */
[----:B------:R-:W-:Y:S01]  /*22610*/  @!P2 LOP3.LUT R5, R5, R4, RZ, 0x3c, !PT ;  /* 0x000000040505a212 */ /* 0x000fe200078e3cff */
[----:B------:R-:W-:-:S07]  /*22620*/  IMAD.MOV.U32 R7, RZ, RZ, R14 ;  /* 0x000000ffff077224 */ /* 0x000fce00078e000e */
[----:B------:R-:W-:Y:S05]  /*22630*/  WARPSYNC.COLLECTIVE R15, `(.L_x_3159) ;  /* 0x000000000f087348 */ /* 0x000fea0003c00000 */
[----:B------:R0:W1:Y:S02]  /*22640*/  SHFL.IDX P6, R14, R13, R12, R11 ;  /* 0x0000000c0d0e7389 */ /* 0x00006400000c000b */
[----:B01----:R-:W-:Y:S01]  /*22650*/  ENDCOLLECTIVE ;  /* 0x000000000000791b */ /* 0x003fe20003800000 */
.L_x_3159:
[----:B------:R-:W-:Y:S01]  /*22660*/  @!PT LDS RZ, [RZ] ;  /* 0x00000000fffff984 */ /* 0x000fe20000000800 */
[----:B------:R-:W-:Y:S01]  /*22670*/  @!PT LDS RZ, [RZ] ;  /* 0x00000000fffff984 */ /* 0x000fe20000000800 */
[----:B------:R-:W-:Y:S01]  /*22680*/  @!PT LDS RZ, [RZ] ;  /* 0x00000000fffff984 */ /* 0x000fe20000000800 */
[----:B------:R-:W-:Y:S04]  /*22690*/  @!P2 LDGSTS.E.BYPASS.LTC128B.128 [R8+0x10400], desc[UR40][R4.64], !P0 ;  /* 0x104000000408afae */ /* 0x000fe8000c101d68 */
[----:B------:R0:W-:Y:S01]  /*226a0*/  @!P2 LDGSTS.E.BYPASS.LTC128B.128 [R8+0x14400], desc[UR40][R4.64+0x80], !P1 ;  /* 0x144000800408afae */ /* 0x0001e2000c901d68 */
[----:B------:R-:W-:Y:S01]  /*226b0*/  MOV R13, R2 ;  /* 0x00000002000d7202 */ /* 0x000fe20000000f00 */
[----:B------:R-:W-:Y:S01]  /*226c0*/  IMAD.MOV.U32 R12, RZ, RZ, 0x2 ;  /* 0x00000002ff0c7424 */ /* 0x000fe200078e00ff */
[----:B0-----:R-:W-:Y:S01]  /*226d0*/  IADD3 R4, R17, 0x10, RZ ;  /* 0x0000001011047810 */ /* 0x001fe20007ffe0ff */
[----:B------:R-:W-:-:S03]  /*226e0*/  IMAD.MOV.U32 R6, RZ, RZ, R14 ;  /* 0x000000ffff067224 */ /* 0x000fc600078e000e */
[----:B------:R-:W-:-:S13]  /*226f0*/  ISETP.GE.AND P2, PT, R4, R0, PT ;  /* 0x000000000400720c */ /* 0x000fda0003f46270 */
[----:B------:R-:W-:Y:S05]  /*22700*/  WARPSYNC.COLLECTIVE R15, `(.L_x_3160) ;  /* 0x000000000f087348 */ /* 0x000fea0003c00000 */
[----:B------:R0:W1:Y:S02]  /*22710*/  SHFL.IDX P6, R14, R13, R12, R11 ;  /* 0x0000000c0d0e7389 */ /* 0x00006400000c000b */
[----:B01----:R-:W-:Y:S01]  /*22720*/  ENDCOLLECTIVE ;  /* 0x000000000000791b */ /* 0x003fe20003800000 */
.L_x_3160:
[----:B------:R-:W-:Y:S01]  /*22730*/  @!P2 LEA R5, P3, R9, R6, 0x1 ;  /* 0x000000060905a211 */ /* 0x000fe200078608ff */
[----:B------:R-:W-:-:S04]  /*22740*/  IMAD.MOV.U32 R13, RZ, RZ, R3 ;  /* 0x000000ffff0d7224 */ /* 0x000fc800078e0003 */
[----:B------:R-:W-:-:S05]  /*22750*/  @!P2 IMAD.X R4, RZ, RZ, R7, P3 ;  /* 0x000000ffff04a224 */ /* 0x000fca00018e0607 */
[----:B------:R-:W-:Y:S01]  /*22760*/  @!P2 LOP3.LUT R5, R5, R4, RZ, 0x3c, !PT ;  /* 0x000000040505a212 */ /* 0x000fe200078e3cff */
[----:B------:R-:W-:-:S07]  /*22770*/  IMAD.MOV.U32 R6, RZ, RZ, R14 ;  /* 0x000000ffff067224 */ /* 0x000fce00078e000e */
[----:B------:R-:W-:Y:S05]  /*22780*/  WARPSYNC.COLLECTIVE R15, `(.L_x_3161) ;  /* 0x000000000f087348 */ /* 0x000fea0003c00000 */
[----:B------:R0:W1:Y:S02]  /*22790*/  SHFL.IDX P6, R14, R13, R12, R11 ;  /* 0x0000000c0d0e7389 */ /* 0x00006400000c000b */
[----:B01----:R-:W-:Y:S01]  /*227a0*/  ENDCOLLECTIVE ;  /* 0x000000000000791b */ /* 0x003fe20003800000 */
.L_x_3161:
[----:B------:R-:W-:-:S04]  /*227b0*/  @!P2 LOP3.LUT R4, R5, R4, RZ, 0x3c, !PT ;  /* 0x000000040504a212 */ /* 0x000fc800078e3cff */
[----:B------:R-:W-:-:S05]  /*227c0*/  @!P2 LOP3.LUT R5, R5, R4, RZ, 0x3c, !PT ;  /* 0x000000040505a212 */ /* 0x000fca00078e3cff */
[----:B------:R-:W-:Y:S01]  /*227d0*/  @!PT LDS RZ, [RZ] ;  /* 0x00000000fffff984 */ /* 0x000fe20000000800 */
[----:B------:R-:W-:Y:S01]  /*227e0*/  @!PT LDS RZ, [RZ] ;  /* 0x00000000fffff984 */ /* 0x000fe20000000800 */
[----:B------:R-:W-:Y:S01]  /*227f0*/  @!PT LDS RZ, [RZ] ;  /* 0x00000000fffff984 */ /* 0x000fe20000000800 */
[----:B------:R-:W-:Y:S04]  /*22800*/  @!P2 LDGSTS.E.BYPASS.LTC128B.128 [R8+0x10c00], desc[UR40][R4.64], !P0 ;  /* 0x10c000000408afae */ /* 0x000fe8000c101d68 */
[----:B------:R0:W-:Y:S01]  /*22810*/  @!P2 LDGSTS.E.BYPASS.LTC128B.128 [R8+0x14c00], desc[UR40][R4.64+0x80], !P1 ;  /* 0x14c000800408afae */ /* 0x0001e2000c901d68 */
[----:B------:R-:W-:Y:S01]  /*22820*/  IMAD.MOV.U32 R13, RZ, RZ, R2 ;  /* 0x000000ffff0d7224 */ /* 0x000fe200078e0002 */
[----:B------:R-:W-:Y:S01]  /*22830*/  MOV R12, 0x3 ;  /* 0x00000003000c7802 */ /* 0x000fe20000000f00 */
[----:B0-----:R-:W-:-:S05]  /*22840*/  VIADD R4, R17, 0x20 ;  /* 0x0000002011047836 */ /* 0x001fca0000000000 */
[----:B------:R-:W-:Y:S02]  /*22850*/  ISETP.GE.AND P2, PT, R4, R0, PT ;  /* 0x000000000400720c */ /* 0x000fe40003f46270 */
[----:B------:R-:W-:-:S11]  /*22860*/  MOV R4, R14 ;  /* 0x0000000e00047202 */ /* 0x000fd60000000f00 */
[----:B------:R-:W-:Y:S05]  /*22870*/  WARPSYNC.COLLECTIVE R15, `(.L_x_3162) ;  /* 0x000000000f087348 */ /* 0x000fea0003c00000 */
[----:B------:R0:W1:Y:S02]  /*22880*/  SHFL.IDX P6, R14, R13, R12, R11 ;  /* 0x0000000c0d0e7389 */ /* 0x00006400000c000b */
[----:B01----:R-:W-:Y:S01]  /*22890*/  ENDCOLLECTIVE ;  /* 0x000000000000791b */ /* 0x003fe20003800000 */
.L_x_3162:
[----:B------:R-:W-:Y:S01]  /*228a0*/  @!P2 LEA R5, P3, R9, R4, 0x1 ;  /* 0x000000040905a211 */ /* 0x000fe200078608ff */
[----:B------:R-:W-:-:S04]  /*228b0*/  IMAD.MOV.U32 R13, RZ, RZ, R3 ;  /* 0x000000ffff0d7224 */ /* 0x000fc800078e0003 */
[----:B------:R-:W-:-:S05]  /*228c0*/  @!P2 IMAD.X R4, RZ, RZ, R6, P3 ;  /* 0x000000ffff04a224 */ /* 0x000fca00018e0606 */
[----:B------:R-:W-:Y:S01]  /*228d0*/  @!P2 LOP3.LUT R5, R5, R4, RZ, 0x3c, !PT ;  /* 0x000000040505a212 */ /* 0x000fe200078e3cff */
[----:B------:R-:W-:-:S03]  /*228e0*/  IMAD.MOV.U32 R6, RZ, RZ, R14 ;  /* 0x000000ffff067224 */ /* 0x000fc600078e000e */
[----:B------:R-:W-:-:S07]  /*228f0*/  @!P2 LOP3.LUT R4, R5, R4, RZ, 0x3c, !PT ;  /* 0x000000040504a212 */ /* 0x000fce00078e3cff */
[----:B------:R-:W-:Y:S05]  /*22900*/  WARPSYNC.COLLECTIVE R15, `(.L_x_3163) ;  /* 0x000000000f087348 */ /* 0x000fea0003c00000 */
[----:B------:R0:W1:Y:S02]  /*22910*/  SHFL.IDX P6, R14, R13, R12, R11 ;  /* 0x0000000c0d0e7389 */ /* 0x00006400000c000b */
[----:B01----:R-:W-:Y:S01]  /*22920*/  ENDCOLLECTIVE ;  /* 0x000000000000791b */ /* 0x003fe20003800000 */
.L_x_3163:
[----:B------:R-:W-:-:S05]  /*22930*/  @!P2 LOP3.LUT R5, R5, R4, RZ, 0x3c, !PT ;  /* 0x000000040505a212 */ /* 0x000fca00078e3cff */
[----:B------:R-:W-:Y:S01]  /*22940*/  @!PT LDS RZ, [RZ] ;  /* 0x00000000fffff984 */ /* 0x000fe20000000800 */
[----:B------:R-:W-:Y:S01]  /*22950*/  @!PT LDS RZ, [RZ] ;  /* 0x00000000fffff984 */ /* 0x000fe20000000800 */
[----:B------:R-:W-:Y:S01]  /*22960*/  @!PT LDS RZ, [RZ] ;  /* 0x00000000fffff984 */ /* 0x000fe20000000800 */
[----:B------:R-:W-:Y:S04]  /*22970*/  @!P2 LDGSTS.E.BYPASS.LTC128B.128 [R8+0x11400], desc[UR40][R4.64], !P0 ;  /* 0x114000000408afae */ /* 0x000fe8000c101d68 */
[----:B------:R0:W-:Y:S01]  /*22980*/  @!P2 LDGSTS.E.BYPASS.LTC128B.128 [R8+0x15400], desc[UR40][R4.64+0x80], !P1 ;  /* 0x154000800408afae */ /* 0x0001e2000c901d68 */
[----:B------:R-:W-:Y:S02]  /*22990*/  IMAD.MOV.U32 R13, RZ, RZ, R2 ;  /* 0x000000ffff0d7224 */ /* 0x000fe400078e0002 */
[----:B------:R-:W-:Y:S02]  /*229a0*/  IMAD.MOV.U32 R12, RZ, RZ, 0x4 ;  /* 0x00000004ff0c7424 */ /* 0x000fe400078e00ff */
[----:B0-----:R-:W-:-:S05]  /*229b0*/  VIADD R4, R17, 0x30 ;  /* 0x0000003011047836 */ /* 0x001fca0000000000 */
[----:B------:R-:W-:Y:S01]  /*229c0*/  ISETP.GE.AND P2, PT, R4, R0, PT ;  /* 0x000000000400720c */ /* 0x000fe20003f46270 */
[----:B------:R-:W-:-:S12]  /*229d0*/  IMAD.MOV.U32 R4, RZ, RZ, R14 ;  /* 0x000000ffff047224 */ /* 0x000fd800078e000e */
[----:B------:R-:W-:Y:S05]  /*229e0*/  WARPSYNC.COLLECTIVE R15, `(.L_x_3164) ;  /* 0x000000000f087348 */ /* 0x000fea0003c00000 */
[----:B------:R0:W1:Y:S02]  /*229f0*/  SHFL.IDX P6, R14, R13, R12, R11 ;  /* 0x0000000c0d0e7389 */ /* 0x00006400000c000b */
[----:B01----:R-:W-:Y:S01]  /*22a00*/  ENDCOLLECTIVE ;  /* 0x000000000000791b */ /* 0x003fe20003800000 */
.L_x_3164:
[----:B------:R-:W-:Y:S01]  /*22a10*/  @!P2 LEA R5, P3, R9, R4, 0x1 ;  /* 0x000000040905a211 */ /* 0x000fe200078608ff */
[----:B------:R-:W-:-:S03]  /*22a20*/  IMAD.MOV.U32 R13, RZ, RZ, R3 ;  /* 0x000000ffff0d7224 */ /* 0x000fc600078e0003 */
[----:B------:R-:W-:-:S04]  /*22a30*/  @!P2 IADD3.X R4, RZ, R6, RZ, P3, !PT ;  /* 0x00000006ff04a210 */ /* 0x000fc80001ffe4ff */
[----:B------:R-:W-:-:S04]  /*22a40*/  @!P2 LOP3.LUT R5, R5, R4, RZ, 0x3c, !PT ;  /* 0x000000040505a212 */ /* 0x000fc800078e3cff */
[----:B------:R-:W-:Y:S02]  /*22a50*/  @!P2 LOP3.LUT R4, R5, R4, RZ, 0x3c, !PT ;  /* 0x000000040504a212 */ /* 0x000fe400078e3cff */
[----:B------:R-:W-:-:S07]  /*22a60*/  MOV R6, R14 ;  /* 0x0000000e00067202 */ /* 0x000fce0000000f00 */
[----:B------:R-:W-:Y:S05]  /*22a70*/  WARPSYNC.COLLECTIVE R15, `(.L_x_3165) ;  /* 0x000000000f087348 */ /* 0x000fea0003c00000 */
[----:B------:R0:W1:Y:S02]  /*22a80*/  SHFL.IDX P6, R14, R13, R12, R11 ;  /* 0x0000000c0d0e7389 */ /* 0x00006400000c000b */
[----:B01----:R-:W-:Y:S01]  /*22a90*/  ENDCOLLECTIVE ;  /* 0x000000000000791b */ /* 0x003fe20003800000 */
.L_x_3165:
        /* <DEDUP_REMOVED lines=14> */
.L_x_3166:
[----:B------:R-:W-:Y:S02]  /*22b80*/  @!P2 LEA R5, P3, R9, R4, 0x1 ;  /* 0x000000040905a211 */ /* 0x000fe400078608ff */
[----:B------:R-:W-:-:S03]  /*22b90*/  MOV R13, R3 ;  /* 0x00000003000d7202 */ /* 0x000fc60000000f00 */
[----:B------:R-:W-:-:S05]  /*22ba0*/  @!P2 IMAD.X R4, RZ, RZ, R6, P3 ;  /* 0x000000ffff04a224 */ /* 0x000fca00018e0606 */
[----:B------:R-:W-:Y:S01]  /*22bb0*/  @!P2 LOP3.LUT R5, R5, R4, RZ, 0x3c, !PT ;  /* 0x000000040505a212 */ /* 0x000fe200078e3cff */
[----:B------:R-:W-:-:S03]  /*22bc0*/  IMAD.MOV.U32 R6, RZ, RZ, R14 ;  /* 0x000000ffff067224 */ /* 0x000fc600078e000e */
[----:B------:R-:W-:-:S07]  /*22bd0*/  @!P2 LOP3.LUT R4, R5, R4, RZ, 0x3c, !PT ;  /* 0x000000040504a212 */ /* 0x000fce00078e3cff */
[----:B------:R-:W-:Y:S05]  /*22be0*/  WARPSYNC.COLLECTIVE R15, `(.L_x_3167) ;  /* 0x000000000f087348 */ /* 0x000fea0003c00000 */
[----:B------:R0:W1:Y:S02]  /*22bf0*/  SHFL.IDX P6, R14, R13, R12, R11 ;  /* 0x0000000c0d0e7389 */ /* 0x00006400000c000b */
[----:B01----:R-:W-:Y:S01]  /*22c00*/  ENDCOLLECTIVE ;  /* 0x000000000000791b */ /* 0x003fe20003800000 */
.L_x_3167:
[----:B------:R-:W-:-:S05]  /*22c10*/  @!P2 LOP3.LUT R5, R5, R4, RZ, 0x3c, !PT ;  /* 0x000000040505a212 */ /* 0x000fca00078e3cff */
[----:B------:R-:W-:Y:S01]  /*22c20*/  @!PT LDS RZ, [RZ] ;  /* 0x00000000fffff984 */ /* 0x000fe20000000800 */
[----:B------:R-:W-:Y:S01]  /*22c30*/  @!PT LDS RZ, [RZ] ;  /* 0x00000000fffff984 */ /* 0x000fe20000000800 */
[----:B------:R-:W-:Y:S01]  /*22c40*/  @!PT LDS RZ, [RZ] ;  /* 0x00000000fffff984 */ /* 0x000fe20000000800 */
[----:B------:R-:W-:Y:S04]  /*22c50*/  @!P2 LDGSTS.E.BYPASS.LTC128B.128 [R8+0x12400], desc[UR40][R4.64], !P0 ;  /* 0x124000000408afae */ /* 0x000fe8000c101d68 */
[----:B------:R0:W-:Y:S01]  /*22c60*/  @!P2 LDGSTS.E.BYPASS.LTC128B.128 [R8+0x16400], desc[UR40][R4.64+0x80], !P1 ;  /* 0x164000800408afae */ /* 0x0001e2000c901d68 */
[----:B------:R-:W-:Y:S01]  /*22c70*/  IMAD.MOV.U32 R13, RZ, RZ, R2 ;  /* 0x000000ffff0d7224 */ /* 0x000fe200078e0002 */
[----:B------:R-:W-:Y:S02]  /*22c80*/  MOV R12, 0x6 ;  /* 0x00000006000c7802 */ /* 0x000fe40000000f00 */
[----:B0-----:R-:W-:-:S04]  /*22c90*/  IADD3 R4, R17, 0x50, RZ ;  /* 0x0000005011047810 */ /* 0x001fc80007ffe0ff */
[----:B------:R-:W-:Y:S01]  /*22ca0*/  ISETP.GE.AND P2, PT, R4, R0, PT ;  /* 0x000000000400720c */ /* 0x000fe20003f46270 */
[----:B------:R-:W-:-:S12]  /*22cb0*/  IMAD.MOV.U32 R4, RZ, RZ, R14 ;  /* 0x000000ffff047224 */ /* 0x000fd800078e000e */
[----:B------:R-:W-:Y:S05]  /*22cc0*/  WARPSYNC.COLLECTIVE R15, `(.L_x_3168) ;  /* 0x000000000f087348 */ /* 0x000fea0003c00000 */
[----:B------:R0:W1:Y:S02]  /*22cd0*/  SHFL.IDX P6, R14, R13, R12, R11 ;  /* 0x0000000c0d0e7389 */ /* 0x00006400000c000b */
[----:B01----:R-:W-:Y:S01]  /*22ce0*/  ENDCOLLECTIVE ;  /* 0x000000000000791b */ /* 0x003fe20003800000 */
.L_x_3168:
        /* <DEDUP_REMOVED lines=9> */
.L_x_3169:
[----:B------:R-:W-:-:S05]  /*22d80*/  @!P2 LOP3.LUT R5, R5, R4, RZ, 0x3c, !PT ;  /* 0x000000040505a212 */ /* 0x000fca00078e3cff */
[----:B------:R-:W-:Y:S01]  /*22d90*/  @!PT LDS RZ, [RZ] ;  /* 0x00000000fffff984 */ /* 0x000fe20000000800 */
[----:B------:R-:W-:Y:S01]  /*22da0*/  @!PT LDS RZ, [RZ] ;  /* 0x00000000fffff984 */ /* 0x000fe20000000800 */
[----:B------:R-:W-:Y:S01]  /*22db0*/  @!PT LDS RZ, [RZ] ;  /* 0x00000000fffff984 */ /* 0x000fe20000000800 */
[----:B------:R-:W-:Y:S04]  /*22dc0*/  @!P2 LDGSTS.E.BYPASS.LTC128B.128 [R8+0x12c00], desc[UR40][R4.64], !P0 ;  /* 0x12c000000408afae */ /* 0x000fe8000c101d68 */
[----:B------:R0:W-:Y:S01]  /*22dd0*/  @!P2 LDGSTS.E.BYPASS.LTC128B.128 [R8+0x16c00], desc[UR40][R4.64+0x80], !P1 ;  /* 0x16c000800408afae */ /* 0x0001e2000c901d68 */
[----:B------:R-:W-:Y:S02]  /*22de0*/  IMAD.MOV.U32 R13, RZ, RZ, R2 ;  /* 0x000000ffff0d7224 */ /* 0x000fe400078e0002 */
[----:B------:R-:W-:Y:S01]  /*22df0*/  IMAD.MOV.U32 R12, RZ, RZ, 0x7 ;  /* 0x00000007ff0c7424 */ /* 0x000fe200078e00ff */
[----:B0-----:R-:W-:Y:S01]  /*22e00*/  IADD3 R5, R17, 0x60, RZ ;  /* 0x0000006011057810 */ /* 0x001fe20007ffe0ff */
[----:B------:R-:W-:-:S07]  /*22e10*/  IMAD.MOV.U32 R4, RZ, RZ, R14 ;  /* 0x000000ffff047224 */ /* 0x000fce00078e000e */
[----:B------:R-:W-:Y:S05]  /*22e20*/  WARPSYNC.COLLECTIVE R15, `(.L_x_3170) ;  /* 0x000000000f087348 */ /* 0x000fea0003c00000 */
[----:B------:R0:W1:Y:S02]  /*22e30*/  SHFL.IDX P6, R14, R13, R12, R11 ;  /* 0x0000000c0d0e7389 */ /* 0x00006400000c000b */
[----:B01----:R-:W-:Y:S01]  /*22e40*/  ENDCOLLECTIVE ;  /* 0x000000000000791b */ /* 0x003fe20003800000 */
.L_x_3170:
[----:B------:R-:W-:-:S13]  /*22e50*/  ISETP.GE.AND P2, PT, R5, R0, PT ;  /* 0x000000000500720c */ /* 0x000fda0003f46270 */
[----:B------:R-:W-:Y:S01]  /*22e60*/  @!P2 LEA R5, P3, R9, R4, 0x1 ;  /* 0x000000040905a211 */ /* 0x000fe200078608ff */
[----:B------:R-:W-:-:S04]  /*22e70*/  IMAD.MOV.U32 R13, RZ, RZ, R3 ;  /* 0x000000ffff0d7224 */ /* 0x000fc800078e0003 */
[----:B------:R-:W-:-:S05]  /*22e80*/  @!P2 IMAD.X R4, RZ, RZ, R6, P3 ;  /* 0x000000ffff04a224 */ /* 0x000fca00018e0606 */
        /* <DEDUP_REMOVED lines=8> */
[----:B0-----:R-:W-:-:S07]  /*22f10*/  MOV R4, R14 ;  /* 0x0000000e00047202 */ /* 0x001fce0000000f00 */
[----:B------:R-:W-:Y:S05]  /*22f20*/  WARPSYNC.COLLECTIVE R15, `(.L_x_3171) ;  /* 0x000000000f087348 */ /* 0x000fea0003c00000 */
[----:B------:R0:W1:Y:S02]  /*22f30*/  SHFL.IDX P6, R14, R13, R12, R11 ;  /* 0x0000000c0d0e7389 */ /* 0x00006400000c000b */
[----:B01----:R-:W-:Y:S01]  /*22f40*/  ENDCOLLECTIVE ;  /* 0x000000000000791b */ /* 0x003fe20003800000 */
.L_x_3171:
[----:B------:R-:W-:Y:S01]  /*22f50*/  IMAD.MOV.U32 R3, RZ, RZ, R14 ;  /* 0x000000ffff037224 */ /* 0x000fe200078e000e */
[----:B------:R-:W-:Y:S06]  /*22f60*/  BRA `(.L_x_3172) ;  /* 0xffffff9c00807947 */ /* 0x000fec000383ffff */
.L_x_2986:
[----:B0-----:R-:W3:Y:S02]  /*22f70*/  LDL R2, [R1+0x4] ;  /* 0x0000040001027983 */ /* 0x001ee40000100800 */
[----:B---3--:R0:W1:Y:S02]  /*22f80*/  SYNCS.PHASECHK.TRANS64.TRYWAIT P0, [R2+URZ+0x28820], R0 ;  /* 0x02882000020075a7 */ /* 0x008064000800017f */
[----:B-1----:R-:W-:Y:S05]  /*22f90*/  @!P0 NANOSLEEP.SYNCS 0x989680 ;  /* 0x009896800000895d */ /* 0x002fea0003900000 */
[----:B------:R-:W1:Y:S02]  /*22fa0*/  @!P0 SYNCS.PHASECHK.TRANS64 P0, [R2+URZ+0x28820], R0 ;  /* 0x02882000020085a7 */ /* 0x000e64000800007f */
[----:B-1----:R-:W-:Y:S05]  /*22fb0*/  @!P0 BRA `(.L_x_2986) ;  /* 0xfffffffc00ec8947 */ /* 0x002fea000383ffff */
[----:B------:R-:W-:Y:S05]  /*22fc0*/  BRA `(.L_x_3173) ;  /* 0xffffff9c00f47947 */ /* 0x000fea000383ffff */
.L_x_2995:
[----:B-1----:R1:W2:Y:S02]  /*22fd0*/  SYNCS.PHASECHK.TRANS64.TRYWAIT P0, [R3+URZ+0x28840], R0 ;  /* 0x02884000030075a7 */ /* 0x0022a4000800017f */
[----:B--2---:R-:W-:Y:S05]  /*22fe0*/  @!P0 NANOSLEEP.SYNCS 0x989680 ;  /* 0x009896800000895d */ /* 0x004fea0003900000 */
[----:B------:R-:W2:Y:S02]  /*22ff0*/  @!P0 SYNCS.PHASECHK.TRANS64 P0, [R3+URZ+0x28840], R0 ;  /* 0x02884000030085a7 */ /* 0x000ea4000800007f */
[----:B--2---:R-:W-:Y:S05]  /*23000*/  @!P0 BRA `(.L_x_2995) ;  /* 0xfffffffc00f08947 */ /* 0x004fea000383ffff */
[----:B------:R-:W-:Y:S05]  /*23010*/  BRA `(.L_x_3174) ;  /* 0xffffffa000b87947 */ /* 0x000fea000383ffff */
.L_x_3001:
[----:B0-----:R0:W1:Y:S02]  /*23020*/  SYNCS.PHASECHK.TRANS64.TRYWAIT P0, [R3+URZ+0x60], R0 ;  /* 0x00006000030075a7 */ /* 0x001064000800017f */
[----:B-1----:R-:W-:Y:S05]  /*23030*/  @!P0 NANOSLEEP.SYNCS 0x989680 ;  /* 0x009896800000895d */ /* 0x002fea0003900000 */
[----:B------:R-:W1:Y:S02]  /*23040*/  @!P0 SYNCS.PHASECHK.TRANS64 P0, [R3+URZ+0x60], R0 ;  /* 0x00006000030085a7 */ /* 0x000e64000800007f */
[----:B-1----:R-:W-:Y:S05]  /*23050*/  @!P0 BRA `(.L_x_3001) ;  /* 0xfffffffc00f08947 */ /* 0x002fea000383ffff */
[----:B------:R-:W-:Y:S05]  /*23060*/  BRA `(.L_x_3175) ;  /* 0xffffffa400947947 */ /* 0x000fea000383ffff */
.L_x_3010:
[----:B--2---:R2:W3:Y:S02]  /*23070*/  SYNCS.PHASECHK.TRANS64.TRYWAIT P0, [R3+URZ+0x28840], R2 ;  /* 0x02884002030075a7 */ /* 0x0044e4000800017f */
[----:B---3--:R-:W-:Y:S05]  /*23080*/  @!P0 NANOSLEEP.SYNCS 0x989680 ;  /* 0x009896800000895d */ /* 0x008fea0003900000 */
[----:B------:R-:W3:Y:S02]  /*23090*/  @!P0 SYNCS.PHASECHK.TRANS64 P0, [R3+URZ+0x28840], R2 ;  /* 0x02884002030085a7 */ /* 0x000ee4000800007f */
[----:B---3--:R-:W-:Y:S05]  /*230a0*/  @!P0 BRA `(.L_x_3010) ;  /* 0xfffffffc00f08947 */ /* 0x008fea000383ffff */
[----:B------:R-:W-:Y:S05]  /*230b0*/  BRA `(.L_x_3176) ;  /* 0xffffffac00347947 */ /* 0x000fea000383ffff */
.L_x_3016:
[----:B0-----:R0:W2:Y:S02]  /*230c0*/  SYNCS.PHASECHK.TRANS64.TRYWAIT P0, [R2+URZ+0x60], R3 ;  /* 0x00006003020075a7 */ /* 0x0010a4000800017f */
[----:B--2---:R-:W-:Y:S05]  /*230d0*/  @!P0 NANOSLEEP.SYNCS 0x989680 ;  /* 0x009896800000895d */ /* 0x004fea0003900000 */
[----:B------:R-:W2:Y:S02]  /*230e0*/  @!P0 SYNCS.PHASECHK.TRANS64 P0, [R2+URZ+0x60], R3 ;  /* 0x00006003020085a7 */ /* 0x000ea4000800007f */
[----:B--2---:R-:W-:Y:S05]  /*230f0*/  @!P0 BRA `(.L_x_3016) ;  /* 0xfffffffc00f08947 */ /* 0x004fea000383ffff */
[----:B------:R-:W-:Y:S05]  /*23100*/  BRA `(.L_x_3177) ;  /* 0xffffffb000107947 */ /* 0x000fea000383ffff */
.L_x_3025:
[----:B----4-:R4:W0:Y:S02]  /*23110*/  SYNCS.PHASECHK.TRANS64.TRYWAIT P0, [R2+URZ+0x28840], R3 ;  /* 0x02884003020075a7 */ /* 0x010824000800017f */
[----:B0-----:R-:W-:Y:S05]  /*23120*/  @!P0 NANOSLEEP.SYNCS 0x989680 ;  /* 0x009896800000895d */ /* 0x001fea0003900000 */
[----:B------:R-:W0:Y:S02]  /*23130*/  @!P0 SYNCS.PHASECHK.TRANS64 P0, [R2+URZ+0x28840], R3 ;  /* 0x02884003020085a7 */ /* 0x000e24000800007f */
[----:B0-----:R-:W-:Y:S05]  /*23140*/  @!P0 BRA `(.L_x_3025) ;  /* 0xfffffffc00f08947 */ /* 0x001fea000383ffff */
[----:B------:R-:W-:Y:S05]  /*23150*/  BRA `(.L_x_3178) ;  /* 0xffffffb400847947 */ /* 0x000fea000383ffff */
.L_x_3031:
[----:B0-----:R0:W2:Y:S02]  /*23160*/  SYNCS.PHASECHK.TRANS64.TRYWAIT P0, [R2+URZ+0x60], R5 ;  /* 0x00006005020075a7 */ /* 0x0010a4000800017f */
[----:B--2---:R-:W-:Y:S05]  /*23170*/  @!P0 NANOSLEEP.SYNCS 0x989680 ;  /* 0x009896800000895d */ /* 0x004fea0003900000 */
[----:B------:R-:W2:Y:S02]  /*23180*/  @!P0 SYNCS.PHASECHK.TRANS64 P0, [R2+URZ+0x60], R5 ;  /* 0x00006005020085a7 */ /* 0x000ea4000800007f */
[----:B--2---:R-:W-:Y:S05]  /*23190*/  @!P0 BRA `(.L_x_3031) ;  /* 0xfffffffc00f08947 */ /* 0x004fea000383ffff */
[----:B------:R-:W-:Y:S05]  /*231a0*/  BRA `(.L_x_3179) ;  /* 0xffffffb800607947 */ /* 0x000fea000383ffff */
.L_x_3042:
[----:B0-----:R0:W2:Y:S02]  /*231b0*/  SYNCS.PHASECHK.TRANS64.TRYWAIT P0, [R0+URZ+0x28860], R2 ;  /* 0x02886002000075a7 */ /* 0x0010a4000800017f */
[----:B--2---:R-:W-:Y:S05]  /*231c0*/  @!P0 NANOSLEEP.SYNCS 0x989680 ;  /* 0x009896800000895d */ /* 0x004fea0003900000 */
[----:B------:R-:W2:Y:S02]  /*231d0*/  @!P0 SYNCS.PHASECHK.TRANS64 P0, [R0+URZ+0x28860], R2 ;  /* 0x02886002000085a7 */ /* 0x000ea4000800007f */
[----:B--2---:R-:W-:Y:S05]  /*231e0*/  @!P0 BRA `(.L_x_3042) ;  /* 0xfffffffc00f08947 */ /* 0x004fea000383ffff */
[----:B------:R-:W-:Y:S05]  /*231f0*/  BRA `(.L_x_3180) ;  /* 0xffffffbc00b87947 */ /* 0x000fea000383ffff */
.L_x_3049:
[----:B------:R-:W-:Y:S01]  /*23200*/  BSSY B0, `(.L_x_3181) ;  /* 0x0000008000007945 */ /* 0x000fe20003800000 */
[----:B------:R-:W-:Y:S01]  /*23210*/  IMAD.MOV.U32 R13, RZ, RZ, R16 ;  /* 0x000000ffff0d7224 */ /* 0x000fe200078e0010 */
[----:B------:R-:W-:Y:S01]  /*23220*/  MOV R12, RZ ;  /* 0x000000ff000c7202 */ /* 0x000fe20000000f00 */
[----:B------:R-:W-:Y:S02]  /*23230*/  IMAD.MOV.U32 R11, RZ, RZ, 0x1f ;  /* 0x0000001fff0b7424 */ /* 0x000fe400078e00ff */
[----:B------:R-:W-:-:S07]  /*23240*/  IMAD.MOV.U32 R15, RZ, RZ, -0x1 ;  /* 0xffffffffff0f7424 */ /* 0x000fce00078e00ff */
[----:B-1---5:R-:W-:Y:S05]  /*23250*/  WARPSYNC.COLLECTIVE R15, `(.L_x_3182) ;  /* 0x000000000f087348 */ /* 0x022fea0003c00000 */
[----:B------:R0:W2:Y:S02]  /*23260*/  SHFL.IDX P6, R14, R13, R12, R11 ;  /* 0x0000000c0d0e7389 */ /* 0x0000a400000c000b */
[----:B012--5:R-:W-:Y:S01]  /*23270*/  ENDCOLLECTIVE ;  /* 0x000000000000791b */ /* 0x027fe20003800000 */
.L_x_3182:
[----:B------:R-:W-:Y:S05]  /*23280*/  BSYNC B0 ;  /* 0x0000000000007941 */ /* 0x000fea0003800000 */
.L_x_3181:
[----:B------:R-:W-:Y:S01]  /*23290*/  MOV R13, R16 ;  /* 0x00000010000d7202 */ /* 0x000fe20000000f00 */
        /* <DEDUP_REMOVED lines=8> */
.L_x_3183:
[----:B------:R-:W-:Y:S02]  /*23320*/  ULDC UR4, c[0x0][0xc3c] ;  /* 0x00030f0000047ab9 */ /* 0x000fe40000000800 */
[----:B------:R-:W-:-:S13]  /*23330*/  ISETP.GE.OR P1, PT, R4, UR4, !P0 ;  /* 0x0000000404007c0c */ /* 0x000fda000c726670 */
[----:B------:R-:W0:Y:S01]  /*23340*/  @!P1 LDC.64 R2, c[0x0][0xc80] ;  /* 0x00032000ff029b82 */ /* 0x000e220000000a00 */
[----:B------:R-:W-:Y:S01]  /*23350*/  IMAD.MOV.U32 R11, RZ, RZ, RZ ;  /* 0x000000ffff0b7224 */ /* 0x000fe200078e00ff */
[----:B------:R-:W-:Y:S01]  /*23360*/  MOV R5, R14 ;  /* 0x0000000e00057202 */ /* 0x000fe20000000f00 */
        /* <DEDUP_REMOVED lines=13> */
.L_x_3184:
        /* <DEDUP_REMOVED lines=8> */
.L_x_3185:
        /* <DEDUP_REMOVED lines=8> */
.L_x_3186:
        /* <DEDUP_REMOVED lines=8> */
.L_x_3187:
        /* <DEDUP_REMOVED lines=8> */
.L_x_3188:
        /* <DEDUP_REMOVED lines=9> */
.L_x_3189:
[----:B------:R-:W-:Y:S01]  /*236d0*/  IMAD.MOV.U32 R16, RZ, RZ, R14 ;  /* 0x000000ffff107224 */ /* 0x000fe200078e000e */
[----:B------:R-:W-:Y:S06]  /*236e0*/  BRA `(.L_x_3190) ;  /* 0xffffffc0003c7947 */ /* 0x000fec000383ffff */
.L_x_3054:
[----:B------:R-:W-:Y:S01]  /*236f0*/  BSSY B0, `(.L_x_3191) ;  /* 0x0000008000007945 */ /* 0x000fe20003800000 */
[----:B-----5:R-:W-:Y:S01]  /*23700*/  MOV R13, R3 ;  /* 0x00000003000d7202 */ /* 0x020fe20000000f00 */
[----:B------:R-:W-:Y:S02]  /*23710*/  IMAD.MOV.U32 R12, RZ, RZ, 0x1 ;  /* 0x00000001ff0c7424 */ /* 0x000fe400078e00ff */
[----:B------:R-:W-:Y:S02]  /*23720*/  IMAD.MOV.U32 R11, RZ, RZ, RZ ;  /* 0x000000ffff0b7224 */ /* 0x000fe400078e00ff */
[----:B------:R-:W-:-:S07]  /*23730*/  IMAD.MOV.U32 R15, RZ, RZ, -0x1 ;  /* 0xffffffffff0f7424 */ /* 0x000fce00078e00ff */
[----:B01----:R-:W-:Y:S05]  /*23740*/  WARPSYNC.COLLECTIVE R15, `(.L_x_3192) ;  /* 0x000000000f087348 */ /* 0x003fea0003c00000 */
[----:B------:R2:W3:Y:S02]  /*23750*/  SHFL.UP P6, R14, R13, R12, R11 ;  /* 0x0400000c0d0e7389 */ /* 0x0004e400000c000b */
[----:B0123--:R-:W-:Y:S01]  /*23760*/  ENDCOLLECTIVE ;  /* 0x000000000000791b */ /* 0x00ffe20003800000 */
.L_x_3192:
[----:B------:R-:W-:Y:S05]  /*23770*/  BSYNC B0 ;  /* 0x0000000000007941 */ /* 0x000fea0003800000 */
.L_x_3191:
[----:B------:R-:W-:Y:S01]  /*23780*/  SEL R2, R14, RZ, P1 ;  /* 0x000000ff0e027207 */ /* 0x000fe20000800000 */
[----:B------:R-:W-:Y:S01]  /*23790*/  IMAD.MOV.U32 R12, RZ, RZ, 0x2 ;  /* 0x00000002ff0c7424 */ /* 0x000fe200078e00ff */
[----:B------:R-:W-:Y:S01]  /*237a0*/  MOV R15, 0xffffffff ;  /* 0xffffffff000f7802 */ /* 0x000fe20000000f00 */
[----:B------:R-:W-:Y:S01]  /*237b0*/  IMAD.MOV.U32 R11, RZ, RZ, RZ ;  /* 0x000000ffff0b7224 */ /* 0x000fe200078e00ff */
[----:B------:R-:W-:-:S05]  /*237c0*/  IADD3 R2, R3, R2, RZ ;  /* 0x0000000203027210 */ /* 0x000fca0007ffe0ff */
[----:B------:R-:W-:-:S07]  /*237d0*/  IMAD.MOV.U32 R13, RZ, RZ, R2 ;  /* 0x000000ffff0d7224 */ /* 0x000fce00078e0002 */
[----:B------:R-:W-:Y:S05]  /*237e0*/  WARPSYNC.COLLECTIVE R15, `(.L_x_3193) ;  /* 0x000000000f087348 */ /* 0x000fea0003c00000 */
[----:B------:R0:W1:Y:S02]  /*237f0*/  SHFL.UP P6, R14, R13, R12, R11 ;  /* 0x0400000c0d0e7389 */ /* 0x00006400000c000b */
[----:B01----:R-:W-:Y:S01]  /*23800*/  ENDCOLLECTIVE ;  /* 0x000000000000791b */ /* 0x003fe20003800000 */
.L_x_3193:
[----:B------:R-:W-:Y:S01]  /*23810*/  MOV R12, 0x4 ;  /* 0x00000004000c7802 */ /* 0x000fe20000000f00 */
[----:B------:R-:W-:-:S05]  /*23820*/  IMAD.MOV.U32 R4, RZ, RZ, R14 ;  /* 0x000000ffff047224 */ /* 0x000fca00078e000e */
[----:B------:R-:W-:-:S05]  /*23830*/  SEL R4, R4, RZ, P2 ;  /* 0x000000ff04047207 */ /* 0x000fca0001000000 */
[----:B------:R-:W-:-:S04]  /*23840*/  IMAD.IADD R2, R2, 0x1, R4 ;  /* 0x0000000102027824 */ /* 0x000fc800078e0204 */
[----:B------:R-:W-:-:S07]  /*23850*/  IMAD.MOV.U32 R13, RZ, RZ, R2 ;  /* 0x000000ffff0d7224 */ /* 0x000fce00078e0002 */
[----:B------:R-:W-:Y:S05]  /*23860*/  WARPSYNC.COLLECTIVE R15, `(.L_x_3194) ;  /* 0x000000000f087348 */ /* 0x000fea0003c00000 */
[----:B------:R0:W1:Y:S02]  /*23870*/  SHFL.UP P6, R14, R13, R12, R11 ;  /* 0x0400000c0d0e7389 */ /* 0x00006400000c000b */
[----:B01----:R-:W-:Y:S01]  /*23880*/  ENDCOLLECTIVE ;  /* 0x000000000000791b */ /* 0x003fe20003800000 */
.L_x_3194:
        /* <DEDUP_REMOVED lines=8> */
.L_x_3195:
        /* <DEDUP_REMOVED lines=8> */
.L_x_3196:
        /* <DEDUP_REMOVED lines=9> */
.L_x_3197:
[----:B------:R-:W-:Y:S01]  /*23a20*/  IMAD.MOV.U32 R16, RZ, RZ, R14 ;  /* 0x000000ffff107224 */ /* 0x000fe200078e000e */
[----:B------:R-:W-:Y:S06]  /*23a30*/  BRA `(.L_x_3198) ;  /* 0xffffffc000047947 */ /* 0x000fec000383ffff */
.L_x_3056:
[----:B------:R-:W-:Y:S01]  /*23a40*/  BSSY B0, `(.L_x_3199) ;  /* 0x0000006000007945 */ /* 0x000fe20003800000 */
[----:B------:R-:W-:Y:S01]  /*23a50*/  PLOP3.LUT P6, PT, P6, PT, PT, 0x8, 0x0 ;  /* 0x000000000000781c */ /* 0x000fe200037ce170 */
[----:B------:R-:W-:-:S12]  /*23a60*/  IMAD.MOV.U32 R15, RZ, RZ, -0x1 ;  /* 0xffffffffff0f7424 */ /* 0x000fd800078e00ff */
[----:B01---5:R-:W-:Y:S05]  /*23a70*/  WARPSYNC.COLLECTIVE R15, `(.L_x_3200) ;  /* 0x000000000f087348 */ /* 0x023fea0003c00000 */
[----:B------:R-:W-:Y:S01]  /*23a80*/  VOTE.ANY R14, PT, P6 ;  /* 0x00000000000e7806 */ /* 0x000fe200030e0100 */
[----:B01---5:R-:W-:Y:S06]  /*23a90*/  ENDCOLLECTIVE ;  /* 0x000000000000791b */ /* 0x023fec0003800000 */
.L_x_3200:
[----:B------:R-:W-:Y:S05]  /*23aa0*/  BSYNC B0 ;  /* 0x0000000000007941 */ /* 0x000fea0003800000 */
.L_x_3199:
[----:B------:R-:W-:Y:S01]  /*23ab0*/  MOV R5, R14 ;  /* 0x0000000e00057202 */ /* 0x000fe20000000f00 */
[----:B------:R-:W-:Y:S01]  /*23ac0*/  IMAD.MOV.U32 R13, RZ, RZ, R3 ;  /* 0x000000ffff0d7224 */ /* 0x000fe200078e0003 */
[----:B------:R-:W-:Y:S01]  /*23ad0*/  MOV R15, 0xffffffff ;  /* 0xffffffff000f7802 */ /* 0x000fe20000000f00 */
[----:B------:R-:W-:Y:S01]  /*23ae0*/  IMAD.MOV.U32 R11, RZ, RZ, 0x1f ;  /* 0x0000001fff0b7424 */ /* 0x000fe200078e00ff */
[----:B------:R-:W0:Y:S02]  /*23af0*/  POPC R6, R5 ;  /* 0x0000000500067309 */ /* 0x000e240000000000 */
[----:B0-----:R-:W-:-:S07]  /*23b00*/  IMAD.MOV.U32 R12, RZ, RZ, R6 ;  /* 0x000000ffff0c7224 */ /* 0x001fce00078e0006 */
[----:B------:R-:W-:Y:S05]  /*23b10*/  WARPSYNC.COLLECTIVE R15, `(.L_x_3201) ;  /* 0x000000000f087348 */ /* 0x000fea0003c00000 */
[----:B------:R0:W1:Y:S02]  /*23b20*/  SHFL.IDX P6, R14, R13, R12, R11 ;  /* 0x0000000c0d0e7389 */ /* 0x00006400000c000b */
[----:B01----:R-:W-:Y:S01]  /*23b30*/  ENDCOLLECTIVE ;  /* 0x000000000000791b */ /* 0x003fe20003800000 */
.L_x_3201:
[----:B------:R-:W-:Y:S01]  /*23b40*/  IMAD.MOV.U32 R17, RZ, RZ, R14 ;  /* 0x000000ffff117224 */ /* 0x000fe200078e000e */
[----:B------:R-:W-:Y:S06]  /*23b50*/  BRA `(.L_x_3202) ;  /* 0xffffffbc00f47947 */ /* 0x000fec000383ffff */
.L_x_3058:
[----:B------:R-:W-:Y:S01]  /*23b60*/  BSSY B0, `(.L_x_3203) ;  /* 0x0000007000007945 */ /* 0x000fe20003800000 */
[----:B------:R-:W-:Y:S01]  /*23b70*/  IMAD.MOV.U32 R13, RZ, RZ, R2 ;  /* 0x000000ffff0d7224 */ /* 0x000fe200078e0002 */
[----:B------:R-:W-:Y:S01]  /*23b80*/  MOV R15, 0xffffffff ;  /* 0xffffffff000f7802 */ /* 0x000fe20000000f00 */
[----:B------:R-:W-:-:S07]  /*23b90*/  IMAD.MOV.U32 R11, RZ, RZ, 0x1f ;  /* 0x0000001fff0b7424 */ /* 0x000fce00078e00ff */
[----:B0123-5:R-:W-:Y:S05]  /*23ba0*/  WARPSYNC.COLLECTIVE R15, `(.L_x_3204) ;  /* 0x000000000f087348 */ /* 0x02ffea0003c00000 */
[----:B------:R4:W0:Y:S02]  /*23bb0*/  SHFL.IDX P6, R14, R13, R12, R11 ;  /* 0x0000000c0d0e7389 */ /* 0x00082400000c000b */
[----:B012345:R-:W-:Y:S01]  /*23bc0*/  ENDCOLLECTIVE ;  /* 0x000000000000791b */ /* 0x03ffe20003800000 */
.L_x_3204:
[----:B------:R-:W-:Y:S05]  /*23bd0*/  BSYNC B0 ;  /* 0x0000000000007941 */ /* 0x000fea0003800000 */
.L_x_3203:
[----:B------:R-:W-:Y:S01]  /*23be0*/  IMAD.MOV.U32 R2, RZ, RZ, R14 ;  /* 0x000000ffff027224 */ /* 0x000fe200078e000e */
[----:B------:R-:W-:Y:S06]  /*23bf0*/  BRA `(.L_x_3205) ;  /* 0xffffffbc00e87947 */ /* 0x000fec000383ffff */
.L_x_3062:
[----:B0-----:R0:W2:Y:S02]  /*23c00*/  SYNCS.PHASECHK.TRANS64.TRYWAIT P0, [R0+URZ+0x28820], R3 ;  /* 0x02882003000075a7 */ /* 0x0010a4000800017f */
[----:B--2---:R-:W-:Y:S05]  /*23c10*/  @!P0 NANOSLEEP.SYNCS 0x989680 ;  /* 0x009896800000895d */ /* 0x004fea0003900000 */
[----:B------:R-:W2:Y:S02]  /*23c20*/  @!P0 SYNCS.PHASECHK.TRANS64 P0, [R0+URZ+0x28820], R3 ;  /* 0x02882003000085a7 */ /* 0x000ea4000800007f */
[----:B--2---:R-:W-:Y:S05]  /*23c30*/  @!P0 BRA `(.L_x_3062) ;  /* 0xfffffffc00f08947 */ /* 0x004fea000383ffff */
[----:B------:R-:W-:Y:S05]  /*23c40*/  BRA `(.L_x_3206) ;  /* 0xffffffc4006c7947 */ /* 0x000fea000383ffff */
.L_x_3063:
[----:B------:R-:W2:Y:S01]  /*23c50*/  S2R R2, SR_TID.X ;  /* 0x0000000000027919 */ /* 0x000ea20000002100 */
[----:B------:R-:W-:Y:S01]  /*23c60*/  BSSY B0, `(.L_x_3207) ;  /* 0x000000a000007945 */ /* 0x000fe20003800000 */
[----:B------:R-:W-:Y:S01]  /*23c70*/  IMAD.MOV.U32 R12, RZ, RZ, RZ ;  /* 0x000000ffff0c7224 */ /* 0x000fe200078e00ff */
[----:B------:R-:W-:Y:S01]  /*23c80*/  MOV R11, 0x1f ;  /* 0x0000001f000b7802 */ /* 0x000fe20000000f00 */
[----:B------:R-:W-:Y:S01]  /*23c90*/  IMAD.MOV.U32 R15, RZ, RZ, -0x1 ;  /* 0xffffffffff0f7424 */ /* 0x000fe200078e00ff */
[----:B--2---:R-:W-:-:S04]  /*23ca0*/  SHF.R.U32.HI R2, RZ, 0x5, R2 ;  /* 0x00000005ff027819 */ /* 0x004fc80000011602 */
[----:B------:R-:W-:-:S05]  /*23cb0*/  LOP3.LUT R2, R2, 0x3, RZ, 0xc0, !PT ;  /* 0x0000000302027812 */ /* 0x000fca00078ec0ff */
[----:B------:R-:W-:-:S07]  /*23cc0*/  IMAD.MOV.U32 R13, RZ, RZ, R2 ;  /* 0x000000ffff0d7224 */ /* 0x000fce00078e0002 */
[----:B01-3-5:R-:W-:Y:S05]  /*23cd0*/  WARPSYNC.COLLECTIVE R15, `(.L_x_3208) ;  /* 0x000000000f087348 */ /* 0x02bfea0003c00000 */
[----:B------:R2:W4:Y:S02]  /*23ce0*/  SHFL.IDX P6, R14, R13, R12, R11 ;  /* 0x0000000c0d0e7389 */ /* 0x00052400000c000b */
[----:B012345:R-:W-:Y:S01]  /*23cf0*/  ENDCOLLECTIVE ;  /* 0x000000000000791b */ /* 0x03ffe20003800000 */
.L_x_3208:
[----:B------:R-:W-:Y:S05]  /*23d00*/  BSYNC B0 ;  /* 0x0000000000007941 */ /* 0x000fea0003800000 */
.L_x_3207:
[----:B------:R-:W-:Y:S05]  /*23d10*/  BRA `(.L_x_3209) ;  /* 0xffffffc400547947 */ /* 0x000fea000383ffff */
.L_x_3064:
[----:B------:R-:W-:Y:S01]  /*23d20*/  BSSY B0, `(.L_x_3210) ;  /* 0x0000006000007945 */ /* 0x000fe20003800000 */
[----:B------:R-:W-:-:S07]  /*23d30*/  IMAD.MOV.U32 R15, RZ, RZ, -0x1 ;  /* 0xffffffffff0f7424 */ /* 0x000fce00078e00ff */
[----:B0123-5:R-:W-:Y:S05]  /*23d40*/  WARPSYNC.COLLECTIVE R15, `(.L_x_3211) ;  /* 0x000000000f0c7348 */ /* 0x02ffea0003c00000 */
[----:B------:R-:W-:Y:S02]  /*23d50*/  ELECT P6, UR62, PT ;  /* 0x00000000003e782f */ /* 0x000fe400038c0000 */
[----:B------:R-:W-:Y:S01]  /*23d60*/  MOV R14, UR62 ;  /* 0x0000003e000e7c02 */ /* 0x000fe20008000f00 */
[----:B0123-5:R-:W-:Y:S10]  /*23d70*/  ENDCOLLECTIVE ;  /* 0x000000000000791b */ /* 0x02fff40003800000 */
.L_x_3211:
[----:B------:R-:W-:Y:S05]  /*23d80*/  BSYNC B0 ;  /* 0x0000000000007941 */ /* 0x000fea0003800000 */
.L_x_3210:
[----:B------:R-:W-:Y:S05]  /*23d90*/  BRA `(.L_x_3212) ;  /* 0xffffffc400487947 */ /* 0x000fea000383ffff */
.L_x_3066:
[----:B0-----:R0:W2:Y:S02]  /*23da0*/  SYNCS.PHASECHK.TRANS64.TRYWAIT P0, [R6+URZ], R5 ;  /* 0x00000005060075a7 */ /* 0x0010a4000800017f */
[----:B--2---:R-:W-:Y:S05]  /*23db0*/  @!P0 NANOSLEEP.SYNCS 0x989680 ;  /* 0x009896800000895d */ /* 0x004fea0003900000 */
[----:B------:R-:W2:Y:S02]  /*23dc0*/  @!P0 SYNCS.PHASECHK.TRANS64 P0, [R6+URZ], R5 ;  /* 0x00000005060085a7 */ /* 0x000ea4000800007f */
[----:B--2---:R-:W-:Y:S05]  /*23dd0*/  @!P0 BRA `(.L_x_3066) ;  /* 0xfffffffc00f08947 */ /* 0x004fea000383ffff */
[----:B------:R-:W-:Y:S05]  /*23de0*/  BRA `(.L_x_3213) ;  /* 0xffffffc400847947 */ /* 0x000fea000383ffff */
.L_x_3067:
[----:B--2---:R2:W3:Y:S02]  /*23df0*/  SYNCS.PHASECHK.TRANS64.TRYWAIT P0, [R7+URZ], R2 ;  /* 0x00000002070075a7 */ /* 0x0044e4000800017f */
[----:B---3--:R-:W-:Y:S05]  /*23e00*/  @!P0 NANOSLEEP.SYNCS 0x989680 ;  /* 0x009896800000895d */ /* 0x008fea0003900000 */
[----:B------:R-:W3:Y:S02]  /*23e10*/  @!P0 SYNCS.PHASECHK.TRANS64 P0, [R7+URZ], R2 ;  /* 0x00000002070085a7 */ /* 0x000ee4000800007f */
[----:B---3--:R-:W-:Y:S05]  /*23e20*/  @!P0 BRA `(.L_x_3067) ;  /* 0xfffffffc00f08947 */ /* 0x008fea000383ffff */
[----:B------:R-:W-:Y:S05]  /*23e30*/  BRA `(.L_x_3214) ;  /* 0xffffffc400787947 */ /* 0x000fea000383ffff */
.L_x_3069:
[----:B---3--:R3:W4:Y:S02]  /*23e40*/  SYNCS.PHASECHK.TRANS64.TRYWAIT P0, [R4+URZ], R5 ;  /* 0x00000005040075a7 */ /* 0x008724000800017f */
[----:B----4-:R-:W-:Y:S05]  /*23e50*/  @!P0 NANOSLEEP.SYNCS 0x989680 ;  /* 0x009896800000895d */ /* 0x010fea0003900000 */
[----:B------:R-:W4:Y:S02]  /*23e60*/  @!P0 SYNCS.PHASECHK.TRANS64 P0, [R4+URZ], R5 ;  /* 0x00000005040085a7 */ /* 0x000f24000800007f */
[----:B----4-:R-:W-:Y:S05]  /*23e70*/  @!P0 BRA `(.L_x_3069) ;  /* 0xfffffffc00f08947 */ /* 0x010fea000383ffff */
[----:B------:R-:W-:Y:S05]  /*23e80*/  BRA `(.L_x_3215) ;  /* 0xffffffc400807947 */ /* 0x000fea000383ffff */
.L_x_3216:
        /* <DEDUP_REMOVED lines=15> */
.L_x_3226:


//--------------------- .nv.global.init           --------------------------
	.section	.nv.global.init,"aw",@progbits
.nv.global.init:
	.type		$str$23,@object
	.size		$str$23,($str$24 - $str$23)
$str$23:
        /*0000*/ 	.byte	0x28, 0x61, 0x64, 0x64, 0x72, 0x65, 0x73, 0x73, 0x20, 0x26, 0x20, 0x6d, 0x61, 0x73, 0x6b, 0x29
        /*0010*/ 	.byte	0x20, 0x3d, 0x3d, 0x20, 0x30, 0x00
	.type		$str$24,@object
	.size		$str$24,(__unnamed_4 - $str$24)
$str$24:
        /*0016*/ 	.byte	0x2f, 0x74, 0x6d, 0x70, 0x2f, 0x6f, 0x73, 0x73, 0x5f, 0x6b, 0x65, 0x72, 0x6e, 0x65, 0x6c, 0x73
        /*0026*/ 	.byte	0x5f, 0x73, 0x72, 0x63, 0x2f, 0x66, 0x6c, 0x61, 0x73, 0x68, 0x5f, 0x61, 0x74, 0x74, 0x65, 0x6e
        /*0036*/ 	.byte	0x74, 0x69, 0x6f, 0x6e, 0x2f, 0x63, 0x73, 0x72, 0x63, 0x2f, 0x63, 0x75, 0x74, 0x6c, 0x61, 0x73
        /*0046*/ 	.byte	0x73, 0x2f, 0x69, 0x6e, 0x63, 0x6c, 0x75, 0x64, 0x65, 0x2f, 0x63, 0x75, 0x74, 0x65, 0x2f, 0x70
        /*0056*/ 	.byte	0x6f, 0x69, 0x6e, 0x74, 0x65, 0x72, 0x5f, 0x66, 0x6c, 0x61, 0x67, 0x67, 0x65, 0x64, 0x2e, 0x68
        /*0066*/ 	.byte	0x70, 0x70, 0x00
	.type		__unnamed_4,@object
	.size		__unnamed_4,(__unnamed_8 - __unnamed_4)
__unnamed_4:
        /* <DEDUP_REMOVED lines=24> */
	.type		__unnamed_8,@object
	.size		__unnamed_8,(__unnamed_3 - __unnamed_8)
__unnamed_8:
        /* <DEDUP_REMOVED lines=24> */
        /*0369*/ 	.byte	0x00
	.type		__unnamed_3,@object
	.size		__unnamed_3,(__unnamed_2 - __unnamed_3)
__unnamed_3:
        /* <DEDUP_REMOVED lines=29> */
	.type		__unnamed_2,@object
	.size		__unnamed_2,(__unnamed_7 - __unnamed_2)
__unnamed_2:
        /* <DEDUP_REMOVED lines=29> */
	.type		__unnamed_7,@object
	.size		__unnamed_7,(__unnamed_6 - __unnamed_7)
__unnamed_7:
        /* <DEDUP_REMOVED lines=28> */
        /*08c2*/ 	.byte	0x3c, 0x32, 0x32, 0x35, 0x32, 0x38, 0x3e, 0x3e, 0x3e, 0x3e, 0x3e, 0x5d, 0x00
	.type		__unnamed_6,@object
	.size		__unnamed_6,(__unnamed_1 - __unnamed_6)
__unnamed_6:
        /* <DEDUP_REMOVED lines=29> */
	.type		__unnamed_1,@object
	.size		__unnamed_1,(__unnamed_5 - __unnamed_1)
__unnamed_1:
        /* <DEDUP_REMOVED lines=28> */
        /*0c5c*/ 	.byte	0x31, 0x36, 0x33, 0x38, 0x34, 0x3e, 0x3e, 0x3e, 0x3e, 0x3e, 0x20, 0x26, 0x5d, 0x00
	.type		__unnamed_5,@object
	.size		__unnamed_5,(.L_4 - __unnamed_5)
__unnamed_5:
        /* <DEDUP_REMOVED lines=28> */
        /*0e2a*/ 	.byte	0x3c, 0x32, 0x32, 0x35, 0x32, 0x38, 0x3e, 0x3e, 0x3e, 0x3e, 0x3e, 0x20, 0x26, 0x5d, 0x00
.L_4:


//--------------------- .nv.shared._ZN7cutlass13device_kernelIN5flash11enable_sm90INS1_16FlashAttnFwdSm90INS1_25CollectiveMainloopFwdSm90ILi2EN4cute5tupleIJNS5_1CILi1EEES8_S8_EEENS6_IJNS7_ILi128EEENS7_ILi176EEESA_EEELi128ENS_6half_tEfNS_4arch4Sm90ELb0ELb0ELb1ELb0ELb0ELb0ELb0ELb1ELb1ELb1ELb0ELb0EEENS1_21CollectiveEpilogueFwdINS6_IJSA_SA_SB_EEES9_SD_SF_Li256ELb0ELb1ELb0ELb0EEENS1_29StaticPersistentTileSchedulerILb0EEEEEEEEEvNT_6ParamsE --------------------------
	.section	.nv.shared._ZN7cutlass13device_kernelIN5flash11enable_sm90INS1_16FlashAttnFwdSm90INS1_25CollectiveMainloopFwdSm90ILi2EN4cute5tupleIJNS5_1CILi1EEES8_S8_EEENS6_IJNS7_ILi128EEENS7_ILi176EEESA_EEELi128ENS_6half_tEfNS_4arch4Sm90ELb0ELb0ELb1ELb0ELb0ELb0ELb0ELb1ELb1ELb1ELb0ELb0EEENS1_21CollectiveEpilogueFwdINS6_IJSA_SA_SB_EEES9_SD_SF_Li256ELb0ELb1ELb0ELb0EEENS1_29StaticPersistentTileSchedulerILb0EEEEEEEEEvNT_6ParamsE,"aw",@nobits
	.sectionflags	@""
	.align	16
	.zero		1024


//--------------------- .nv.shared.reserved.0     --------------------------
	.section	.nv.shared.reserved.0,"aw",@nobits
	.weak		__nv_reservedSMEM_offset_0_alias
	.size		__nv_reservedSMEM_offset_0_alias, 0, 0
	.other		__nv_reservedSMEM_offset_0_alias,@"STO_CUDA_RESERVED_SHARED STV_DEFAULT"
__nv_reservedSMEM_offset_0_alias:
	.zero		0


//--------------------- .nv.global                --------------------------
	.section	.nv.global,"aw",@nobits
.nv.global:
	.type		_ZN82_INTERNAL_6a3bdbc2_46_flash_fwd_hdim128_fp16_softcap_packgqa_sm90_cu_49158569_30024cute1_E,@object
	.size		_ZN82_INTERNAL_6a3bdbc2_46_flash_fwd_hdim128_fp16_softcap_packgqa_sm90_cu_49158569_30024cute1_E,(_ZN82_INTERNAL_6a3bdbc2_46_flash_fwd_hdim128_fp16_softcap_packgqa_sm90_cu_49158569_30024cuda3std3__45__cpo6cbeginE - _ZN82_INTERNAL_6a3bdbc2_46_flash_fwd_hdim128_fp16_softcap_packgqa_sm90_cu_49158569_30024cute1_E)
_ZN82_INTERNAL_6a3bdbc2_46_flash_fwd_hdim128_fp16_softcap_packgqa_sm90_cu_49158569_30024cute1_E:
	.zero		1
	.type		_ZN82_INTERNAL_6a3bdbc2_46_flash_fwd_hdim128_fp16_softcap_packgqa_sm90_cu_49158569_30024cuda3std3__45__cpo6cbeginE,@object
	.size		_ZN82_INTERNAL_6a3bdbc2_46_flash_fwd_hdim128_fp16_softcap_packgqa_sm90_cu_49158569_30024cuda3std3__45__cpo6cbeginE,(_ZN82_INTERNAL_6a3bdbc2_46_flash_fwd_hdim128_fp16_softcap_packgqa_sm90_cu_49158569_30024cuda3std3__48in_placeE - _ZN82_INTERNAL_6a3bdbc2_46_flash_fwd_hdim128_fp16_softcap_packgqa_sm90_cu_49158569_30024cuda3std3__45__cpo6cbeginE)
_ZN82_INTERNAL_6a3bdbc2_46_flash_fwd_hdim128_fp16_softcap_packgqa_sm90_cu_49158569_30024cuda3std3__45__cpo6cbeginE:
	.zero		1
	.type		_ZN82_INTERNAL_6a3bdbc2_46_flash_fwd_hdim128_fp16_softcap_packgqa_sm90_cu_49158569_30024cuda3std3__48in_placeE,@object
	.size		_ZN82_INTERNAL_6a3bdbc2_46_flash_fwd_hdim128_fp16_softcap_packgqa_sm90_cu_49158569_30024cuda3std3__48in_placeE,(_ZN82_INTERNAL_6a3bdbc2_46_flash_fwd_hdim128_fp16_softcap_packgqa_sm90_cu_49158569_30024cuda3std6ranges3__45__cpo9iter_moveE - _ZN82_INTERNAL_6a3bdbc2_46_flash_fwd_hdim128_fp16_softcap_packgqa_sm90_cu_49158569_30024cuda3std3__48in_placeE)
_ZN82_INTERNAL_6a3bdbc2_46_flash_fwd_hdim128_fp16_softcap_packgqa_sm90_cu_49158569_30024cuda3std3__48in_placeE:
	.zero		1
	.type		_ZN82_INTERNAL_6a3bdbc2_46_flash_fwd_hdim128_fp16_softcap_packgqa_sm90_cu_49158569_30024cuda3std6ranges3__45__cpo9iter_moveE,@object
	.size		_ZN82_INTERNAL_6a3bdbc2_46_flash_fwd_hdim128_fp16_softcap_packgqa_sm90_cu_49158569_30024cuda3std6ranges3__45__cpo9iter_moveE,(_ZN82_INTERNAL_6a3bdbc2_46_flash_fwd_hdim128_fp16_softcap_packgqa_sm90_cu_49158569_30024cuda3std3__45__cpo5beginE - _ZN82_INTERNAL_6a3bdbc2_46_flash_fwd_hdim128_fp16_softcap_packgqa_sm90_cu_49158569_30024cuda3std6ranges3__45__cpo9iter_moveE)
_ZN82_INTERNAL_6a3bdbc2_46_flash_fwd_hdim128_fp16_softcap_packgqa_sm90_cu_49158569_30024cuda3std6ranges3__45__cpo9iter_moveE:
	.zero		1
	.type		_ZN82_INTERNAL_6a3bdbc2_46_flash_fwd_hdim128_fp16_softcap_packgqa_sm90_cu_49158569_30024cuda3std3__45__cpo5beginE,@object
	.size		_ZN82_INTERNAL_6a3bdbc2_46_flash_fwd_hdim128_fp16_softcap_packgqa_sm90_cu_49158569_30024cuda3std3__45__cpo5beginE,(_ZN82_INTERNAL_6a3bdbc2_46_flash_fwd_hdim128_fp16_softcap_packgqa_sm90_cu_49158569_30024cuda3std3__484_GLOBAL__N__6a3bdbc2_46_flash_fwd_hdim128_fp16_softcap_packgqa_sm90_cu_49158569_30026ignoreE - _ZN82_INTERNAL_6a3bdbc2_46_flash_fwd_hdim128_fp16_softcap_packgqa_sm90_cu_49158569_30024cuda3std3__45__cpo5beginE)
_ZN82_INTERNAL_6a3bdbc2_46_flash_fwd_hdim128_fp16_softcap_packgqa_sm90_cu_49158569_30024cuda3std3__45__cpo5beginE:
	.zero		1
	.type		_ZN82_INTERNAL_6a3bdbc2_46_flash_fwd_hdim128_fp16_softcap_packgqa_sm90_cu_49158569_30024cuda3std3__484_GLOBAL__N__6a3bdbc2_46_flash_fwd_hdim128_fp16_softcap_packgqa_sm90_cu_49158569_30026ignoreE,@object
	.size		_ZN82_INTERNAL_6a3bdbc2_46_flash_fwd_hdim128_fp16_softcap_packgqa_sm90_cu_49158569_30024cuda3std3__484_GLOBAL__N__6a3bdbc2_46_flash_fwd_hdim128_fp16_softcap_packgqa_sm90_cu_49158569_30026ignoreE,(_ZN82_INTERNAL_6a3bdbc2_46_flash_fwd_hdim128_fp16_softcap_packgqa_sm90_cu_49158569_30024cute7productE - _ZN82_INTERNAL_6a3bdbc2_46_flash_fwd_hdim128_fp16_softcap_packgqa_sm90_cu_49158569_30024cuda3std3__484_GLOBAL__N__6a3bdbc2_46_flash_fwd_hdim128_fp16_softcap_packgqa_sm90_cu_49158569_30026ignoreE)
_ZN82_INTERNAL_6a3bdbc2_46_flash_fwd_hdim128_fp16_softcap_packgqa_sm90_cu_49158569_30024cuda3std3__484_GLOBAL__N__6a3bdbc2_46_flash_fwd_hdim128_fp16_softcap_packgqa_sm90_cu_49158569_30026ignoreE:
	.zero		1
	.type		_ZN82_INTERNAL_6a3bdbc2_46_flash_fwd_hdim128_fp16_softcap_packgqa_sm90_cu_49158569_30024cute7productE,@object
	.size		_ZN82_INTERNAL_6a3bdbc2_46_flash_fwd_hdim128_fp16_softcap_packgqa_sm90_cu_49158569_30024cute7productE,(_ZN82_INTERNAL_6a3bdbc2_46_flash_fwd_hdim128_fp16_softcap_packgqa_sm90_cu_49158569_30024cuda3std3__45__cpo3endE - _ZN82_INTERNAL_6a3bdbc2_46_flash_fwd_hdim128_fp16_softcap_packgqa_sm90_cu_49158569_30024cute7productE)
_ZN82_INTERNAL_6a3bdbc2_46_flash_fwd_hdim128_fp16_softcap_packgqa_sm90_cu_49158569_30024cute7productE:
	.zero		1
	.type		_ZN82_INTERNAL_6a3bdbc2_46_flash_fwd_hdim128_fp16_softcap_packgqa_sm90_cu_49158569_30024cuda3std3__45__cpo3endE,@object
	.size		_ZN82_INTERNAL_6a3bdbc2_46_flash_fwd_hdim128_fp16_softcap_packgqa_sm90_cu_49158569_30024cuda3std3__45__cpo3endE,(_ZN82_INTERNAL_6a3bdbc2_46_flash_fwd_hdim128_fp16_softcap_packgqa_sm90_cu_49158569_30024cuda3std3__419piecewise_constructE - _ZN82_INTERNAL_6a3bdbc2_46_flash_fwd_hdim128_fp16_softcap_packgqa_sm90_cu_49158569_30024cuda3std3__45__cpo3endE)
_ZN82_INTERNAL_6a3bdbc2_46_flash_fwd_hdim128_fp16_softcap_packgqa_sm90_cu_49158569_30024cuda3std3__45__cpo3endE:
	.zero		1
	.type		_ZN82_INTERNAL_6a3bdbc2_46_flash_fwd_hdim128_fp16_softcap_packgqa_sm90_cu_49158569_30024cuda3std3__419piecewise_constructE,@object
	.size		_ZN82_INTERNAL_6a3bdbc2_46_flash_fwd_hdim128_fp16_softcap_packgqa_sm90_cu_49158569_30024cuda3std3__419piecewise_constructE,(_ZN82_INTERNAL_6a3bdbc2_46_flash_fwd_hdim128_fp16_softcap_packgqa_sm90_cu_49158569_30024cuda3std3__45__cpo4cendE - _ZN82_INTERNAL_6a3bdbc2_46_flash_fwd_hdim128_fp16_softcap_packgqa_sm90_cu_49158569_30024cuda3std3__419piecewise_constructE)
_ZN82_INTERNAL_6a3bdbc2_46_flash_fwd_hdim128_fp16_softcap_packgqa_sm90_cu_49158569_30024cuda3std3__419piecewise_constructE:
	.zero		1
	.type		_ZN82_INTERNAL_6a3bdbc2_46_flash_fwd_hdim128_fp16_softcap_packgqa_sm90_cu_49158569_30024cuda3std3__45__cpo4cendE,@object
	.size		_ZN82_INTERNAL_6a3bdbc2_46_flash_fwd_hdim128_fp16_softcap_packgqa_sm90_cu_49158569_30024cuda3std3__45__cpo4cendE,(_ZN82_INTERNAL_6a3bdbc2_46_flash_fwd_hdim128_fp16_softcap_packgqa_sm90_cu_49158569_30024cuda3std6ranges3__45__cpo4swapE - _ZN82_INTERNAL_6a3bdbc2_46_flash_fwd_hdim128_fp16_softcap_packgqa_sm90_cu_49158569_30024cuda3std3__45__cpo4cendE)
_ZN82_INTERNAL_6a3bdbc2_46_flash_fwd_hdim128_fp16_softcap_packgqa_sm90_cu_49158569_30024cuda3std3__45__cpo4cendE:
	.zero		1
	.type		_ZN82_INTERNAL_6a3bdbc2_46_flash_fwd_hdim128_fp16_softcap_packgqa_sm90_cu_49158569_30024cuda3std6ranges3__45__cpo4swapE,@object
	.size		_ZN82_INTERNAL_6a3bdbc2_46_flash_fwd_hdim128_fp16_softcap_packgqa_sm90_cu_49158569_30024cuda3std6ranges3__45__cpo4swapE,(.L_15 - _ZN82_INTERNAL_6a3bdbc2_46_flash_fwd_hdim128_fp16_softcap_packgqa_sm90_cu_49158569_30024cuda3std6ranges3__45__cpo4swapE)
_ZN82_INTERNAL_6a3bdbc2_46_flash_fwd_hdim128_fp16_softcap_packgqa_sm90_cu_49158569_30024cuda3std6ranges3__45__cpo4swapE:
	.zero		1
.L_15:


//--------------------- .nv.shared._ZN7cutlass13device_kernelIN5flash11enable_sm90INS1_16FlashAttnFwdSm90INS1_25CollectiveMainloopFwdSm90ILi2EN4cute5tupleIJNS5_1CILi2EEENS7_ILi1EEES9_EEENS6_IJNS7_ILi128EEENS7_ILi176EEESB_EEELi128ENS_6half_tEfNS_4arch4Sm90ELb0ELb0ELb1ELb0ELb0ELb0ELb0ELb1ELb1ELb1ELb0ELb0EEENS1_21CollectiveEpilogueFwdINS6_IJSB_SB_SC_EEESA_SE_SG_Li256ELb0ELb1ELb0ELb0EEENS1_29StaticPersistentTileSchedulerILb0EEEEEEEEEvNT_6ParamsE --------------------------
	.section	.nv.shared._ZN7cutlass13device_kernelIN5flash11enable_sm90INS1_16FlashAttnFwdSm90INS1_25CollectiveMainloopFwdSm90ILi2EN4cute5tupleIJNS5_1CILi2EEENS7_ILi1EEES9_EEENS6_IJNS7_ILi128EEENS7_ILi176EEESB_EEELi128ENS_6half_tEfNS_4arch4Sm90ELb0ELb0ELb1ELb0ELb0ELb0ELb0ELb1ELb1ELb1ELb0ELb0EEENS1_21CollectiveEpilogueFwdINS6_IJSB_SB_SC_EEESA_SE_SG_Li256ELb0ELb1ELb0ELb0EEENS1_29StaticPersistentTileSchedulerILb0EEEEEEEEEvNT_6ParamsE,"aw",@nobits
	.sectionflags	@""
	.align	16
	.zero		1024


//--------------------- .nv.shared._ZN7cutlass13device_kernelIN5flash11enable_sm90INS1_16FlashAttnFwdSm90INS1_25CollectiveMainloopFwdSm90ILi2EN4cute5tupleIJNS5_1CILi1EEES8_S8_EEENS6_IJNS7_ILi128EEENS7_ILi176EEESA_EEELi128ENS_6half_tEfNS_4arch4Sm90ELb0ELb0ELb1ELb1ELb0ELb0ELb0ELb1ELb1ELb1ELb0ELb0EEENS1_21CollectiveEpilogueFwdINS6_IJSA_SA_SB_EEES9_SD_SF_Li256ELb1ELb1ELb0ELb0EEENS1_36VarlenDynamicPersistentTileSchedulerILi128ELi176ELi256ELi128ELb0ELb1ELb1ELb0ELb1ELb1EEEEEEEEEvNT_6ParamsE --------------------------
	.section	.nv.shared._ZN7cutlass13device_kernelIN5flash11enable_sm90INS1_16FlashAttnFwdSm90INS1_25CollectiveMainloopFwdSm90ILi2EN4cute5tupleIJNS5_1CILi1EEES8_S8_EEENS6_IJNS7_ILi128EEENS7_ILi176EEESA_EEELi128ENS_6half_tEfNS_4arch4Sm90ELb0ELb0ELb1ELb1ELb0ELb0ELb0ELb1ELb1ELb1ELb0ELb0EEENS1_21CollectiveEpilogueFwdINS6_IJSA_SA_SB_EEES9_SD_SF_Li256ELb1ELb1ELb0ELb0EEENS1_36VarlenDynamicPersistentTileSchedulerILi128ELi176ELi256ELi128ELb0ELb1ELb1ELb0ELb1ELb1EEEEEEEEEvNT_6ParamsE,"aw",@nobits
	.sectionflags	@""
	.align	16
	.zero		1024


//--------------------- .nv.shared._ZN7cutlass13device_kernelIN5flash11enable_sm90INS1_16FlashAttnFwdSm90INS1_25CollectiveMainloopFwdSm90ILi2EN4cute5tupleIJNS5_1CILi1EEES8_S8_EEENS6_IJNS7_ILi128EEENS7_ILi176EEESA_EEELi128ENS_6half_tEfNS_4arch4Sm90ELb0ELb0ELb1ELb1ELb0ELb1ELb0ELb1ELb1ELb1ELb0ELb0EEENS1_21CollectiveEpilogueFwdINS6_IJSA_SA_SB_EEES9_SD_SF_Li256ELb1ELb1ELb0ELb0EEENS1_36VarlenDynamicPersistentTileSchedulerILi128ELi176ELi256ELi128ELb0ELb1ELb1ELb0ELb1ELb1EEEEEEEEEvNT_6ParamsE --------------------------
	.section	.nv.shared._ZN7cutlass13device_kernelIN5flash11enable_sm90INS1_16FlashAttnFwdSm90INS1_25CollectiveMainloopFwdSm90ILi2EN4cute5tupleIJNS5_1CILi1EEES8_S8_EEENS6_IJNS7_ILi128EEENS7_ILi176EEESA_EEELi128ENS_6half_tEfNS_4arch4Sm90ELb0ELb0ELb1ELb1ELb0ELb1ELb0ELb1ELb1ELb1ELb0ELb0EEENS1_21CollectiveEpilogueFwdINS6_IJSA_SA_SB_EEES9_SD_SF_Li256ELb1ELb1ELb0ELb0EEENS1_36VarlenDynamicPersistentTileSchedulerILi128ELi176ELi256ELi128ELb0ELb1ELb1ELb0ELb1ELb1EEEEEEEEEvNT_6ParamsE,"aw",@nobits
	.sectionflags	@""
	.align	16
	.zero		1024


//--------------------- .nv.shared._ZN7cutlass13device_kernelIN5flash11enable_sm90INS1_16FlashAttnFwdSm90INS1_25CollectiveMainloopFwdSm90ILi2EN4cute5tupleIJNS5_1CILi1EEES8_S8_EEENS6_IJNS7_ILi128EEESA_SA_EEELi128ENS_6half_tEfNS_4arch4Sm90ELb0ELb1ELb1ELb0ELb0ELb0ELb0ELb1ELb1ELb1ELb0ELb0EEENS1_21CollectiveEpilogueFwdISB_S9_SC_SE_Li256ELb0ELb1ELb0ELb0EEENS1_30DynamicPersistentTileSchedulerILi256ELi128ELb0ELb1ELb1EEEEEEEEEvNT_6ParamsE --------------------------
	.section	.nv.shared._ZN7cutlass13device_kernelIN5flash11enable_sm90INS1_16FlashAttnFwdSm90INS1_25CollectiveMainloopFwdSm90ILi2EN4cute5tupleIJNS5_1CILi1EEES8_S8_EEENS6_IJNS7_ILi128EEESA_SA_EEELi128ENS_6half_tEfNS_4arch4Sm90ELb0ELb1ELb1ELb0ELb0ELb0ELb0ELb1ELb1ELb1ELb0ELb0EEENS1_21CollectiveEpilogueFwdISB_S9_SC_SE_Li256ELb0ELb1ELb0ELb0EEENS1_30DynamicPersistentTileSchedulerILi256ELi128ELb0ELb1ELb1EEEEEEEEEvNT_6ParamsE,"aw",@nobits
	.sectionflags	@""
	.align	16
	.zero		1024


//--------------------- .nv.shared._ZN7cutlass13device_kernelIN5flash11enable_sm90INS1_16FlashAttnFwdSm90INS1_25CollectiveMainloopFwdSm90ILi2EN4cute5tupleIJNS5_1CILi1EEES8_S8_EEENS6_IJNS7_ILi128EEESA_SA_EEELi128ENS_6half_tEfNS_4arch4Sm90ELb0ELb1ELb1ELb1ELb0ELb0ELb0ELb1ELb1ELb1ELb0ELb0EEENS1_21CollectiveEpilogueFwdISB_S9_SC_SE_Li256ELb1ELb1ELb0ELb0EEENS1_36VarlenDynamicPersistentTileSchedulerILi128ELi128ELi256ELi128ELb0ELb1ELb1ELb1ELb0ELb1EEEEEEEEEvNT_6ParamsE --------------------------
	.section	.nv.shared._ZN7cutlass13device_kernelIN5flash11enable_sm90INS1_16FlashAttnFwdSm90INS1_25CollectiveMainloopFwdSm90ILi2EN4cute5tupleIJNS5_1CILi1EEES8_S8_EEENS6_IJNS7_ILi128EEESA_SA_EEELi128ENS_6half_tEfNS_4arch4Sm90ELb0ELb1ELb1ELb1ELb0ELb0ELb0ELb1ELb1ELb1ELb0ELb0EEENS1_21CollectiveEpilogueFwdISB_S9_SC_SE_Li256ELb1ELb1ELb0ELb0EEENS1_36VarlenDynamicPersistentTileSchedulerILi128ELi128ELi256ELi128ELb0ELb1ELb1ELb1ELb0ELb1EEEEEEEEEvNT_6ParamsE,"aw",@nobits
	.sectionflags	@""
	.align	16
	.zero		1024


//--------------------- .nv.shared._ZN7cutlass13device_kernelIN5flash11enable_sm90INS1_16FlashAttnFwdSm90INS1_25CollectiveMainloopFwdSm90ILi2EN4cute5tupleIJNS5_1CILi1EEES8_S8_EEENS6_IJNS7_ILi128EEESA_SA_EEELi128ENS_6half_tEfNS_4arch4Sm90ELb0ELb1ELb1ELb1ELb0ELb1ELb0ELb1ELb1ELb1ELb0ELb0EEENS1_21CollectiveEpilogueFwdISB_S9_SC_SE_Li256ELb1ELb1ELb0ELb0EEENS1_36VarlenDynamicPersistentTileSchedulerILi128ELi128ELi256ELi128ELb0ELb1ELb1ELb1ELb0ELb1EEEEEEEEEvNT_6ParamsE --------------------------
	.section	.nv.shared._ZN7cutlass13device_kernelIN5flash11enable_sm90INS1_16FlashAttnFwdSm90INS1_25CollectiveMainloopFwdSm90ILi2EN4cute5tupleIJNS5_1CILi1EEES8_S8_EEENS6_IJNS7_ILi128EEESA_SA_EEELi128ENS_6half_tEfNS_4arch4Sm90ELb0ELb1ELb1ELb1ELb0ELb1ELb0ELb1ELb1ELb1ELb0ELb0EEENS1_21CollectiveEpilogueFwdISB_S9_SC_SE_Li256ELb1ELb1ELb0ELb0EEENS1_36VarlenDynamicPersistentTileSchedulerILi128ELi128ELi256ELi128ELb0ELb1ELb1ELb1ELb0ELb1EEEEEEEEEvNT_6ParamsE,"aw",@nobits
	.sectionflags	@""
	.align	16
	.zero		1024


//--------------------- .nv.shared._ZN7cutlass13device_kernelIN5flash11enable_sm90INS1_16FlashAttnFwdSm90INS1_25CollectiveMainloopFwdSm90ILi2EN4cute5tupleIJNS5_1CILi1EEES8_S8_EEENS6_IJNS7_ILi128EEESA_SA_EEELi128ENS_6half_tEfNS_4arch4Sm90ELb1ELb0ELb1ELb0ELb0ELb0ELb0ELb1ELb1ELb1ELb0ELb0EEENS1_21CollectiveEpilogueFwdISB_S9_SC_SE_Li256ELb0ELb1ELb0ELb0EEENS1_30DynamicPersistentTileSchedulerILi256ELi128ELb0ELb1ELb1EEEEEEEEEvNT_6ParamsE --------------------------
	.section	.nv.shared._ZN7cutlass13device_kernelIN5flash11enable_sm90INS1_16FlashAttnFwdSm90INS1_25CollectiveMainloopFwdSm90ILi2EN4cute5tupleIJNS5_1CILi1EEES8_S8_EEENS6_IJNS7_ILi128EEESA_SA_EEELi128ENS_6half_tEfNS_4arch4Sm90ELb1ELb0ELb1ELb0ELb0ELb0ELb0ELb1ELb1ELb1ELb0ELb0EEENS1_21CollectiveEpilogueFwdISB_S9_SC_SE_Li256ELb0ELb1ELb0ELb0EEENS1_30DynamicPersistentTileSchedulerILi256ELi128ELb0ELb1ELb1EEEEEEEEEvNT_6ParamsE,"aw",@nobits
	.sectionflags	@""
	.align	16
	.zero		1024


//--------------------- .nv.shared._ZN7cutlass13device_kernelIN5flash11enable_sm90INS1_16FlashAttnFwdSm90INS1_25CollectiveMainloopFwdSm90ILi2EN4cute5tupleIJNS5_1CILi1EEES8_S8_EEENS6_IJNS7_ILi128EEESA_SA_EEELi128ENS_6half_tEfNS_4arch4Sm90ELb1ELb0ELb1ELb1ELb0ELb0ELb0ELb1ELb1ELb1ELb0ELb0EEENS1_21CollectiveEpilogueFwdISB_S9_SC_SE_Li256ELb1ELb1ELb0ELb0EEENS1_36VarlenDynamicPersistentTileSchedulerILi128ELi128ELi256ELi128ELb0ELb1ELb1ELb1ELb1ELb1EEEEEEEEEvNT_6ParamsE --------------------------
	.section	.nv.shared._ZN7cutlass13device_kernelIN5flash11enable_sm90INS1_16FlashAttnFwdSm90INS1_25CollectiveMainloopFwdSm90ILi2EN4cute5tupleIJNS5_1CILi1EEES8_S8_EEENS6_IJNS7_ILi128EEESA_SA_EEELi128ENS_6half_tEfNS_4arch4Sm90ELb1ELb0ELb1ELb1ELb0ELb0ELb0ELb1ELb1ELb1ELb0ELb0EEENS1_21CollectiveEpilogueFwdISB_S9_SC_SE_Li256ELb1ELb1ELb0ELb0EEENS1_36VarlenDynamicPersistentTileSchedulerILi128ELi128ELi256ELi128ELb0ELb1ELb1ELb1ELb1ELb1EEEEEEEEEvNT_6ParamsE,"aw",@nobits
	.sectionflags	@""
	.align	16
	.zero		1024


//--------------------- .nv.shared._ZN7cutlass13device_kernelIN5flash11enable_sm90INS1_16FlashAttnFwdSm90INS1_25CollectiveMainloopFwdSm90ILi2EN4cute5tupleIJNS5_1CILi1EEES8_S8_EEENS6_IJNS7_ILi128EEESA_SA_EEELi128ENS_6half_tEfNS_4arch4Sm90ELb1ELb0ELb1ELb1ELb0ELb1ELb0ELb1ELb1ELb1ELb0ELb0EEENS1_21CollectiveEpilogueFwdISB_S9_SC_SE_Li256ELb1ELb1ELb0ELb0EEENS1_36VarlenDynamicPersistentTileSchedulerILi128ELi128ELi256ELi128ELb0ELb1ELb1ELb1ELb1ELb1EEEEEEEEEvNT_6ParamsE --------------------------
	.section	.nv.shared._ZN7cutlass13device_kernelIN5flash11enable_sm90INS1_16FlashAttnFwdSm90INS1_25CollectiveMainloopFwdSm90ILi2EN4cute5tupleIJNS5_1CILi1EEES8_S8_EEENS6_IJNS7_ILi128EEESA_SA_EEELi128ENS_6half_tEfNS_4arch4Sm90ELb1ELb0ELb1ELb1ELb0ELb1ELb0ELb1ELb1ELb1ELb0ELb0EEENS1_21CollectiveEpilogueFwdISB_S9_SC_SE_Li256ELb1ELb1ELb0ELb0EEENS1_36VarlenDynamicPersistentTileSchedulerILi128ELi128ELi256ELi128ELb0ELb1ELb1ELb1ELb1ELb1EEEEEEEEEvNT_6ParamsE,"aw",@nobits
	.sectionflags	@""
	.align	16
	.zero		1024


//--------------------- .nv.constant0._ZN7cutlass13device_kernelIN5flash11enable_sm90INS1_16FlashAttnFwdSm90INS1_25CollectiveMainloopFwdSm90ILi2EN4cute5tupleIJNS5_1CILi1EEES8_S8_EEENS6_IJNS7_ILi128EEENS7_ILi176EEESA_EEELi128ENS_6half_tEfNS_4arch4Sm90ELb0ELb0ELb1ELb0ELb0ELb0ELb0ELb1ELb1ELb1ELb0ELb0EEENS1_21CollectiveEpilogueFwdINS6_IJSA_SA_SB_EEES9_SD_SF_Li256ELb0ELb1ELb0ELb0EEENS1_29StaticPersistentTileSchedulerILb0EEEEEEEEEvNT_6ParamsE --------------------------
	.section	.nv.constant0._ZN7cutlass13device_kernelIN5flash11enable_sm90INS1_16FlashAttnFwdSm90INS1_25CollectiveMainloopFwdSm90ILi2EN4cute5tupleIJNS5_1CILi1EEES8_S8_EEENS6_IJNS7_ILi128EEENS7_ILi176EEESA_EEELi128ENS_6half_tEfNS_4arch4Sm90ELb0ELb0ELb1ELb0ELb0ELb0ELb0ELb1ELb1ELb1ELb0ELb0EEENS1_21CollectiveEpilogueFwdINS6_IJSA_SA_SB_EEES9_SD_SF_Li256ELb0ELb1ELb0ELb0EEENS1_29StaticPersistentTileSchedulerILb0EEEEEEEEEvNT_6ParamsE,"a",@progbits
	.sectionflags	@""
	.align	4
.nv.constant0._ZN7cutlass13device_kernelIN5flash11enable_sm90INS1_16FlashAttnFwdSm90INS1_25CollectiveMainloopFwdSm90ILi2EN4cute5tupleIJNS5_1CILi1EEES8_S8_EEENS6_IJNS7_ILi128EEENS7_ILi176EEESA_EEELi128ENS_6half_tEfNS_4arch4Sm90ELb0ELb0ELb1ELb0ELb0ELb0ELb0ELb1ELb1ELb1ELb0ELb0EEENS1_21CollectiveEpilogueFwdINS6_IJSA_SA_SB_EEES9_SD_SF_Li256ELb0ELb1ELb0ELb0EEENS1_29StaticPersistentTileSchedulerILb0EEEEEEEEEvNT_6ParamsE:
	.zero		3200


//--------------------- .nv.constant0._ZN7cutlass13device_kernelIN5flash11enable_sm90INS1_16FlashAttnFwdSm90INS1_25CollectiveMainloopFwdSm90ILi2EN4cute5tupleIJNS5_1CILi2EEENS7_ILi1EEES9_EEENS6_IJNS7_ILi128EEENS7_ILi176EEESB_EEELi128ENS_6half_tEfNS_4arch4Sm90ELb0ELb0ELb1ELb0ELb0ELb0ELb0ELb1ELb1ELb1ELb0ELb0EEENS1_21CollectiveEpilogueFwdINS6_IJSB_SB_SC_EEESA_SE_SG_Li256ELb0ELb1ELb0ELb0EEENS1_29StaticPersistentTileSchedulerILb0EEEEEEEEEvNT_6ParamsE --------------------------
	.section	.nv.constant0._ZN7cutlass13device_kernelIN5flash11enable_sm90INS1_16FlashAttnFwdSm90INS1_25CollectiveMainloopFwdSm90ILi2EN4cute5tupleIJNS5_1CILi2EEENS7_ILi1EEES9_EEENS6_IJNS7_ILi128EEENS7_ILi176EEESB_EEELi128ENS_6half_tEfNS_4arch4Sm90ELb0ELb0ELb1ELb0ELb0ELb0ELb0ELb1ELb1ELb1ELb0ELb0EEENS1_21CollectiveEpilogueFwdINS6_IJSB_SB_SC_EEESA_SE_SG_Li256ELb0ELb1ELb0ELb0EEENS1_29StaticPersistentTileSchedulerILb0EEEEEEEEEvNT_6ParamsE,"a",@progbits
	.sectionflags	@""
	.align	4
.nv.constant0._ZN7cutlass13device_kernelIN5flash11enable_sm90INS1_16FlashAttnFwdSm90INS1_25CollectiveMainloopFwdSm90ILi2EN4cute5tupleIJNS5_1CILi2EEENS7_ILi1EEES9_EEENS6_IJNS7_ILi128EEENS7_ILi176EEESB_EEELi128ENS_6half_tEfNS_4arch4Sm90ELb0ELb0ELb1ELb0ELb0ELb0ELb0ELb1ELb1ELb1ELb0ELb0EEENS1_21CollectiveEpilogueFwdINS6_IJSB_SB_SC_EEESA_SE_SG_Li256ELb0ELb1ELb0ELb0EEENS1_29StaticPersistentTileSchedulerILb0EEEEEEEEEvNT_6ParamsE:
	.zero		3200


//--------------------- .nv.constant0._ZN7cutlass13device_kernelIN5flash11enable_sm90INS1_16FlashAttnFwdSm90INS1_25CollectiveMainloopFwdSm90ILi2EN4cute5tupleIJNS5_1CILi1EEES8_S8_EEENS6_IJNS7_ILi128EEENS7_ILi176EEESA_EEELi128ENS_6half_tEfNS_4arch4Sm90ELb0ELb0ELb1ELb1ELb0ELb0ELb0ELb1ELb1ELb1ELb0ELb0EEENS1_21CollectiveEpilogueFwdINS6_IJSA_SA_SB_EEES9_SD_SF_Li256ELb1ELb1ELb0ELb0EEENS1_36VarlenDynamicPersistentTileSchedulerILi128ELi176ELi256ELi128ELb0ELb1ELb1ELb0ELb1ELb1EEEEEEEEEvNT_6ParamsE --------------------------
	.section	.nv.constant0._ZN7cutlass13device_kernelIN5flash11enable_sm90INS1_16FlashAttnFwdSm90INS1_25CollectiveMainloopFwdSm90ILi2EN4cute5tupleIJNS5_1CILi1EEES8_S8_EEENS6_IJNS7_ILi128EEENS7_ILi176EEESA_EEELi128ENS_6half_tEfNS_4arch4Sm90ELb0ELb0ELb1ELb1ELb0ELb0ELb0ELb1ELb1ELb1ELb0ELb0EEENS1_21CollectiveEpilogueFwdINS6_IJSA_SA_SB_EEES9_SD_SF_Li256ELb1ELb1ELb0ELb0EEENS1_36VarlenDynamicPersistentTileSchedulerILi128ELi176ELi256ELi128ELb0ELb1ELb1ELb0ELb1ELb1EEEEEEEEEvNT_6ParamsE,"a",@progbits
	.sectionflags	@""
	.align	4
.nv.constant0._ZN7cutlass13device_kernelIN5flash11enable_sm90INS1_16FlashAttnFwdSm90INS1_25CollectiveMainloopFwdSm90ILi2EN4cute5tupleIJNS5_1CILi1EEES8_S8_EEENS6_IJNS7_ILi128EEENS7_ILi176EEESA_EEELi128ENS_6half_tEfNS_4arch4Sm90ELb0ELb0ELb1ELb1ELb0ELb0ELb0ELb1ELb1ELb1ELb0ELb0EEENS1_21CollectiveEpilogueFwdINS6_IJSA_SA_SB_EEES9_SD_SF_Li256ELb1ELb1ELb0ELb0EEENS1_36VarlenDynamicPersistentTileSchedulerILi128ELi176ELi256ELi128ELb0ELb1ELb1ELb0ELb1ELb1EEEEEEEEEvNT_6ParamsE:
	.zero		3328


//--------------------- .nv.constant0._ZN7cutlass13device_kernelIN5flash11enable_sm90INS1_16FlashAttnFwdSm90INS1_25CollectiveMainloopFwdSm90ILi2EN4cute5tupleIJNS5_1CILi1EEES8_S8_EEENS6_IJNS7_ILi128EEENS7_ILi176EEESA_EEELi128ENS_6half_tEfNS_4arch4Sm90ELb0ELb0ELb1ELb1ELb0ELb1ELb0ELb1ELb1ELb1ELb0ELb0EEENS1_21CollectiveEpilogueFwdINS6_IJSA_SA_SB_EEES9_SD_SF_Li256ELb1ELb1ELb0ELb0EEENS1_36VarlenDynamicPersistentTileSchedulerILi128ELi176ELi256ELi128ELb0ELb1ELb1ELb0ELb1ELb1EEEEEEEEEvNT_6ParamsE --------------------------
	.section	.nv.constant0._ZN7cutlass13device_kernelIN5flash11enable_sm90INS1_16FlashAttnFwdSm90INS1_25CollectiveMainloopFwdSm90ILi2EN4cute5tupleIJNS5_1CILi1EEES8_S8_EEENS6_IJNS7_ILi128EEENS7_ILi176EEESA_EEELi128ENS_6half_tEfNS_4arch4Sm90ELb0ELb0ELb1ELb1ELb0ELb1ELb0ELb1ELb1ELb1ELb0ELb0EEENS1_21CollectiveEpilogueFwdINS6_IJSA_SA_SB_EEES9_SD_SF_Li256ELb1ELb1ELb0ELb0EEENS1_36VarlenDynamicPersistentTileSchedulerILi128ELi176ELi256ELi128ELb0ELb1ELb1ELb0ELb1ELb1EEEEEEEEEvNT_6ParamsE,"a",@progbits
	.sectionflags	@""
	.align	4
.nv.constant0._ZN7cutlass13device_kernelIN5flash11enable_sm90INS1_16FlashAttnFwdSm90INS1_25CollectiveMainloopFwdSm90ILi2EN4cute5tupleIJNS5_1CILi1EEES8_S8_EEENS6_IJNS7_ILi128EEENS7_ILi176EEESA_EEELi128ENS_6half_tEfNS_4arch4Sm90ELb0ELb0ELb1ELb1ELb0ELb1ELb0ELb1ELb1ELb1ELb0ELb0EEENS1_21CollectiveEpilogueFwdINS6_IJSA_SA_SB_EEES9_SD_SF_Li256ELb1ELb1ELb0ELb0EEENS1_36VarlenDynamicPersistentTileSchedulerILi128ELi176ELi256ELi128ELb0ELb1ELb1ELb0ELb1ELb1EEEEEEEEEvNT_6ParamsE:
	.zero		3328


//--------------------- .nv.constant0._ZN7cutlass13device_kernelIN5flash11enable_sm90INS1_16FlashAttnFwdSm90INS1_25CollectiveMainloopFwdSm90ILi2EN4cute5tupleIJNS5_1CILi1EEES8_S8_EEENS6_IJNS7_ILi128EEESA_SA_EEELi128ENS_6half_tEfNS_4arch4Sm90ELb0ELb1ELb1ELb0ELb0ELb0ELb0ELb1ELb1ELb1ELb0ELb0EEENS1_21CollectiveEpilogueFwdISB_S9_SC_SE_Li256ELb0ELb1ELb0ELb0EEENS1_30DynamicPersistentTileSchedulerILi256ELi128ELb0ELb1ELb1EEEEEEEEEvNT_6ParamsE --------------------------
	.section	.nv.constant0._ZN7cutlass13device_kernelIN5flash11enable_sm90INS1_16FlashAttnFwdSm90INS1_25CollectiveMainloopFwdSm90ILi2EN4cute5tupleIJNS5_1CILi1EEES8_S8_EEENS6_IJNS7_ILi128EEESA_SA_EEELi128ENS_6half_tEfNS_4arch4Sm90ELb0ELb1ELb1ELb0ELb0ELb0ELb0ELb1ELb1ELb1ELb0ELb0EEENS1_21CollectiveEpilogueFwdISB_S9_SC_SE_Li256ELb0ELb1ELb0ELb0EEENS1_30DynamicPersistentTileSchedulerILi256ELi128ELb0ELb1ELb1EEEEEEEEEvNT_6ParamsE,"a",@progbits
	.sectionflags	@""
	.align	4
.nv.constant0._ZN7cutlass13device_kernelIN5flash11enable_sm90INS1_16FlashAttnFwdSm90INS1_25CollectiveMainloopFwdSm90ILi2EN4cute5tupleIJNS5_1CILi1EEES8_S8_EEENS6_IJNS7_ILi128EEESA_SA_EEELi128ENS_6half_tEfNS_4arch4Sm90ELb0ELb1ELb1ELb0ELb0ELb0ELb0ELb1ELb1ELb1ELb0ELb0EEENS1_21CollectiveEpilogueFwdISB_S9_SC_SE_Li256ELb0ELb1ELb0ELb0EEENS1_30DynamicPersistentTileSchedulerILi256ELi128ELb0ELb1ELb1EEEEEEEEEvNT_6ParamsE:
	.zero		3328


//--------------------- .nv.constant0._ZN7cutlass13device_kernelIN5flash11enable_sm90INS1_16FlashAttnFwdSm90INS1_25CollectiveMainloopFwdSm90ILi2EN4cute5tupleIJNS5_1CILi1EEES8_S8_EEENS6_IJNS7_ILi128EEESA_SA_EEELi128ENS_6half_tEfNS_4arch4Sm90ELb0ELb1ELb1ELb1ELb0ELb0ELb0ELb1ELb1ELb1ELb0ELb0EEENS1_21CollectiveEpilogueFwdISB_S9_SC_SE_Li256ELb1ELb1ELb0ELb0EEENS1_36VarlenDynamicPersistentTileSchedulerILi128ELi128ELi256ELi128ELb0ELb1ELb1ELb1ELb0ELb1EEEEEEEEEvNT_6ParamsE --------------------------
	.section	.nv.constant0._ZN7cutlass13device_kernelIN5flash11enable_sm90INS1_16FlashAttnFwdSm90INS1_25CollectiveMainloopFwdSm90ILi2EN4cute5tupleIJNS5_1CILi1EEES8_S8_EEENS6_IJNS7_ILi128EEESA_SA_EEELi128ENS_6half_tEfNS_4arch4Sm90ELb0ELb1ELb1ELb1ELb0ELb0ELb0ELb1ELb1ELb1ELb0ELb0EEENS1_21CollectiveEpilogueFwdISB_S9_SC_SE_Li256ELb1ELb1ELb0ELb0EEENS1_36VarlenDynamicPersistentTileSchedulerILi128ELi128ELi256ELi128ELb0ELb1ELb1ELb1ELb0ELb1EEEEEEEEEvNT_6ParamsE,"a",@progbits
	.sectionflags	@""
	.align	4
.nv.constant0._ZN7cutlass13device_kernelIN5flash11enable_sm90INS1_16FlashAttnFwdSm90INS1_25CollectiveMainloopFwdSm90ILi2EN4cute5tupleIJNS5_1CILi1EEES8_S8_EEENS6_IJNS7_ILi128EEESA_SA_EEELi128ENS_6half_tEfNS_4arch4Sm90ELb0ELb1ELb1ELb1ELb0ELb0ELb0ELb1ELb1ELb1ELb0ELb0EEENS1_21CollectiveEpilogueFwdISB_S9_SC_SE_Li256ELb1ELb1ELb0ELb0EEENS1_36VarlenDynamicPersistentTileSchedulerILi128ELi128ELi256ELi128ELb0ELb1ELb1ELb1ELb0ELb1EEEEEEEEEvNT_6ParamsE:
	.zero		3328


//--------------------- .nv.constant0._ZN7cutlass13device_kernelIN5flash11enable_sm90INS1_16FlashAttnFwdSm90INS1_25CollectiveMainloopFwdSm90ILi2EN4cute5tupleIJNS5_1CILi1EEES8_S8_EEENS6_IJNS7_ILi128EEESA_SA_EEELi128ENS_6half_tEfNS_4arch4Sm90ELb0ELb1ELb1ELb1ELb0ELb1ELb0ELb1ELb1ELb1ELb0ELb0EEENS1_21CollectiveEpilogueFwdISB_S9_SC_SE_Li256ELb1ELb1ELb0ELb0EEENS1_36VarlenDynamicPersistentTileSchedulerILi128ELi128ELi256ELi128ELb0ELb1ELb1ELb1ELb0ELb1EEEEEEEEEvNT_6ParamsE --------------------------
	.section	.nv.constant0._ZN7cutlass13device_kernelIN5flash11enable_sm90INS1_16FlashAttnFwdSm90INS1_25CollectiveMainloopFwdSm90ILi2EN4cute5tupleIJNS5_1CILi1EEES8_S8_EEENS6_IJNS7_ILi128EEESA_SA_EEELi128ENS_6half_tEfNS_4arch4Sm90ELb0ELb1ELb1ELb1ELb0ELb1ELb0ELb1ELb1ELb1ELb0ELb0EEENS1_21CollectiveEpilogueFwdISB_S9_SC_SE_Li256ELb1ELb1ELb0ELb0EEENS1_36VarlenDynamicPersistentTileSchedulerILi128ELi128ELi256ELi128ELb0ELb1ELb1ELb1ELb0ELb1EEEEEEEEEvNT_6ParamsE,"a",@progbits
	.sectionflags	@""
	.align	4
.nv.constant0._ZN7cutlass13device_kernelIN5flash11enable_sm90INS1_16FlashAttnFwdSm90INS1_25CollectiveMainloopFwdSm90ILi2EN4cute5tupleIJNS5_1CILi1EEES8_S8_EEENS6_IJNS7_ILi128EEESA_SA_EEELi128ENS_6half_tEfNS_4arch4Sm90ELb0ELb1ELb1ELb1ELb0ELb1ELb0ELb1ELb1ELb1ELb0ELb0EEENS1_21CollectiveEpilogueFwdISB_S9_SC_SE_Li256ELb1ELb1ELb0ELb0EEENS1_36VarlenDynamicPersistentTileSchedulerILi128ELi128ELi256ELi128ELb0ELb1ELb1ELb1ELb0ELb1EEEEEEEEEvNT_6ParamsE:
	.zero		3328


//--------------------- .nv.constant0._ZN7cutlass13device_kernelIN5flash11enable_sm90INS1_16FlashAttnFwdSm90INS1_25CollectiveMainloopFwdSm90ILi2EN4cute5tupleIJNS5_1CILi1EEES8_S8_EEENS6_IJNS7_ILi128EEESA_SA_EEELi128ENS_6half_tEfNS_4arch4Sm90ELb1ELb0ELb1ELb0ELb0ELb0ELb0ELb1ELb1ELb1ELb0ELb0EEENS1_21CollectiveEpilogueFwdISB_S9_SC_SE_Li256ELb0ELb1ELb0ELb0EEENS1_30DynamicPersistentTileSchedulerILi256ELi128ELb0ELb1ELb1EEEEEEEEEvNT_6ParamsE --------------------------
	.section	.nv.constant0._ZN7cutlass13device_kernelIN5flash11enable_sm90INS1_16FlashAttnFwdSm90INS1_25CollectiveMainloopFwdSm90ILi2EN4cute5tupleIJNS5_1CILi1EEES8_S8_EEENS6_IJNS7_ILi128EEESA_SA_EEELi128ENS_6half_tEfNS_4arch4Sm90ELb1ELb0ELb1ELb0ELb0ELb0ELb0ELb1ELb1ELb1ELb0ELb0EEENS1_21CollectiveEpilogueFwdISB_S9_SC_SE_Li256ELb0ELb1ELb0ELb0EEENS1_30DynamicPersistentTileSchedulerILi256ELi128ELb0ELb1ELb1EEEEEEEEEvNT_6ParamsE,"a",@progbits
	.sectionflags	@""
	.align	4
.nv.constant0._ZN7cutlass13device_kernelIN5flash11enable_sm90INS1_16FlashAttnFwdSm90INS1_25CollectiveMainloopFwdSm90ILi2EN4cute5tupleIJNS5_1CILi1EEES8_S8_EEENS6_IJNS7_ILi128EEESA_SA_EEELi128ENS_6half_tEfNS_4arch4Sm90ELb1ELb0ELb1ELb0ELb0ELb0ELb0ELb1ELb1ELb1ELb0ELb0EEENS1_21CollectiveEpilogueFwdISB_S9_SC_SE_Li256ELb0ELb1ELb0ELb0EEENS1_30DynamicPersistentTileSchedulerILi256ELi128ELb0ELb1ELb1EEEEEEEEEvNT_6ParamsE:
	.zero		3328


//--------------------- .nv.constant0._ZN7cutlass13device_kernelIN5flash11enable_sm90INS1_16FlashAttnFwdSm90INS1_25CollectiveMainloopFwdSm90ILi2EN4cute5tupleIJNS5_1CILi1EEES8_S8_EEENS6_IJNS7_ILi128EEESA_SA_EEELi128ENS_6half_tEfNS_4arch4Sm90ELb1ELb0ELb1ELb1ELb0ELb0ELb0ELb1ELb1ELb1ELb0ELb0EEENS1_21CollectiveEpilogueFwdISB_S9_SC_SE_Li256ELb1ELb1ELb0ELb0EEENS1_36VarlenDynamicPersistentTileSchedulerILi128ELi128ELi256ELi128ELb0ELb1ELb1ELb1ELb1ELb1EEEEEEEEEvNT_6ParamsE --------------------------
	.section	.nv.constant0._ZN7cutlass13device_kernelIN5flash11enable_sm90INS1_16FlashAttnFwdSm90INS1_25CollectiveMainloopFwdSm90ILi2EN4cute5tupleIJNS5_1CILi1EEES8_S8_EEENS6_IJNS7_ILi128EEESA_SA_EEELi128ENS_6half_tEfNS_4arch4Sm90ELb1ELb0ELb1ELb1ELb0ELb0ELb0ELb1ELb1ELb1ELb0ELb0EEENS1_21CollectiveEpilogueFwdISB_S9_SC_SE_Li256ELb1ELb1ELb0ELb0EEENS1_36VarlenDynamicPersistentTileSchedulerILi128ELi128ELi256ELi128ELb0ELb1ELb1ELb1ELb1ELb1EEEEEEEEEvNT_6ParamsE,"a",@progbits
	.sectionflags	@""
	.align	4
.nv.constant0._ZN7cutlass13device_kernelIN5flash11enable_sm90INS1_16FlashAttnFwdSm90INS1_25CollectiveMainloopFwdSm90ILi2EN4cute5tupleIJNS5_1CILi1EEES8_S8_EEENS6_IJNS7_ILi128EEESA_SA_EEELi128ENS_6half_tEfNS_4arch4Sm90ELb1ELb0ELb1ELb1ELb0ELb0ELb0ELb1ELb1ELb1ELb0ELb0EEENS1_21CollectiveEpilogueFwdISB_S9_SC_SE_Li256ELb1ELb1ELb0ELb0EEENS1_36VarlenDynamicPersistentTileSchedulerILi128ELi128ELi256ELi128ELb0ELb1ELb1ELb1ELb1ELb1EEEEEEEEEvNT_6ParamsE:
	.zero		3328


//--------------------- .nv.constant0._ZN7cutlass13device_kernelIN5flash11enable_sm90INS1_16FlashAttnFwdSm90INS1_25CollectiveMainloopFwdSm90ILi2EN4cute5tupleIJNS5_1CILi1EEES8_S8_EEENS6_IJNS7_ILi128EEESA_SA_EEELi128ENS_6half_tEfNS_4arch4Sm90ELb1ELb0ELb1ELb1ELb0ELb1ELb0ELb1ELb1ELb1ELb0ELb0EEENS1_21CollectiveEpilogueFwdISB_S9_SC_SE_Li256ELb1ELb1ELb0ELb0EEENS1_36VarlenDynamicPersistentTileSchedulerILi128ELi128ELi256ELi128ELb0ELb1ELb1ELb1ELb1ELb1EEEEEEEEEvNT_6ParamsE --------------------------
	.section	.nv.constant0._ZN7cutlass13device_kernelIN5flash11enable_sm90INS1_16FlashAttnFwdSm90INS1_25CollectiveMainloopFwdSm90ILi2EN4cute5tupleIJNS5_1CILi1EEES8_S8_EEENS6_IJNS7_ILi128EEESA_SA_EEELi128ENS_6half_tEfNS_4arch4Sm90ELb1ELb0ELb1ELb1ELb0ELb1ELb0ELb1ELb1ELb1ELb0ELb0EEENS1_21CollectiveEpilogueFwdISB_S9_SC_SE_Li256ELb1ELb1ELb0ELb0EEENS1_36VarlenDynamicPersistentTileSchedulerILi128ELi128ELi256ELi128ELb0ELb1ELb1ELb1ELb1ELb1EEEEEEEEEvNT_6ParamsE,"a",@progbits
	.sectionflags	@""
	.align	4
.nv.constant0._ZN7cutlass13device_kernelIN5flash11enable_sm90INS1_16FlashAttnFwdSm90INS1_25CollectiveMainloopFwdSm90ILi2EN4cute5tupleIJNS5_1CILi1EEES8_S8_EEENS6_IJNS7_ILi128EEESA_SA_EEELi128ENS_6half_tEfNS_4arch4Sm90ELb1ELb0ELb1ELb1ELb0ELb1ELb0ELb1ELb1ELb1ELb0ELb0EEENS1_21CollectiveEpilogueFwdISB_S9_SC_SE_Li256ELb1ELb1ELb0ELb0EEENS1_36VarlenDynamicPersistentTileSchedulerILi128ELi128ELi256ELi128ELb0ELb1ELb1ELb1ELb1ELb1EEEEEEEEEvNT_6ParamsE:
	.zero		3328


//--------------------- SYMBOLS --------------------------

	.type		.nv.reservedSmem.offset0,@object
	.size		.nv.reservedSmem.offset0,0x4
	.type		__assertfail,@function
